//
// Generated by NVIDIA NVVM Compiler
//
// Compiler Build ID: CL-36424714
// Cuda compilation tools, release 13.0, V13.0.88
// Based on NVVM 20.0.0
//

.version 9.0
.target sm_100
.address_size 64

	// .globl	_Z17LayerNormWarpImplI10DirectLoadIffE11DirectStoreIffEfLi2ELi2ELi2ELi4ELi2ELb0EEvT_T0_lld
.extern .func __assertfail
(
	.param .b64 __assertfail_param_0,
	.param .b64 __assertfail_param_1,
	.param .b32 __assertfail_param_2,
	.param .b64 __assertfail_param_3,
	.param .b64 __assertfail_param_4
)
;
.global .align 1 .b8 __unnamed_1[322] = {118, 111, 105, 100, 32, 76, 97, 121, 101, 114, 78, 111, 114, 109, 87, 97, 114, 112, 73, 109, 112, 108, 40, 76, 79, 65, 68, 44, 32, 83, 84, 79, 82, 69, 44, 32, 115, 105, 103, 110, 101, 100, 32, 108, 111, 110, 103, 44, 32, 115, 105, 103, 110, 101, 100, 32, 108, 111, 110, 103, 44, 32, 100, 111, 117, 98, 108, 101, 41, 32, 91, 119, 105, 116, 104, 32, 76, 79, 65, 68, 32, 61, 32, 68, 105, 114, 101, 99, 116, 76, 111, 97, 100, 60, 102, 108, 111, 97, 116, 44, 32, 102, 108, 111, 97, 116, 62, 59, 32, 83, 84, 79, 82, 69, 32, 61, 32, 68, 105, 114, 101, 99, 116, 83, 116, 111, 114, 101, 60, 102, 108, 111, 97, 116, 44, 32, 102, 108, 111, 97, 116, 62, 59, 32, 67, 111, 109, 112, 117, 116, 101, 84, 121, 112, 101, 32, 61, 32, 102, 108, 111, 97, 116, 59, 32, 105, 110, 116, 32, 112, 97, 99, 107, 95, 115, 105, 122, 101, 32, 61, 32, 50, 59, 32, 105, 110, 116, 32, 109, 97, 120, 95, 99, 111, 108, 115, 95, 112, 101, 114, 95, 116, 104, 114, 101, 97, 100, 32, 61, 32, 50, 59, 32, 105, 110, 116, 32, 109, 105, 110, 95, 99, 111, 108, 115, 95, 112, 101, 114, 95, 116, 104, 114, 101, 97, 100, 32, 61, 32, 50, 59, 32, 105, 110, 116, 32, 116, 104, 114, 101, 97, 100, 95, 103, 114, 111, 117, 112, 95, 119, 105, 100, 116, 104, 32, 61, 32, 52, 59, 32, 105, 110, 116, 32, 114, 111, 119, 115, 95, 112, 101, 114, 95, 97, 99, 99, 101, 115, 115, 32, 61, 32, 50, 59, 32, 95, 95, 110, 118, 95, 98, 111, 111, 108, 32, 112, 97, 100, 100, 105, 110, 103, 32, 61, 32, 102, 97, 108, 115, 101, 93};
.global .align 1 .b8 __unnamed_2[321] = {118, 111, 105, 100, 32, 76, 97, 121, 101, 114, 78, 111, 114, 109, 87, 97, 114, 112, 73, 109, 112, 108, 40, 76, 79, 65, 68, 44, 32, 83, 84, 79, 82, 69, 44, 32, 115, 105, 103, 110, 101, 100, 32, 108, 111, 110, 103, 44, 32, 115, 105, 103, 110, 101, 100, 32, 108, 111, 110, 103, 44, 32, 100, 111, 117, 98, 108, 101, 41, 32, 91, 119, 105, 116, 104, 32, 76, 79, 65, 68, 32, 61, 32, 68, 105, 114, 101, 99, 116, 76, 111, 97, 100, 60, 102, 108, 111, 97, 116, 44, 32, 102, 108, 111, 97, 116, 62, 59, 32, 83, 84, 79, 82, 69, 32, 61, 32, 68, 105, 114, 101, 99, 116, 83, 116, 111, 114, 101, 60, 102, 108, 111, 97, 116, 44, 32, 102, 108, 111, 97, 116, 62, 59, 32, 67, 111, 109, 112, 117, 116, 101, 84, 121, 112, 101, 32, 61, 32, 102, 108, 111, 97, 116, 59, 32, 105, 110, 116, 32, 112, 97, 99, 107, 95, 115, 105, 122, 101, 32, 61, 32, 50, 59, 32, 105, 110, 116, 32, 109, 97, 120, 95, 99, 111, 108, 115, 95, 112, 101, 114, 95, 116, 104, 114, 101, 97, 100, 32, 61, 32, 50, 59, 32, 105, 110, 116, 32, 109, 105, 110, 95, 99, 111, 108, 115, 95, 112, 101, 114, 95, 116, 104, 114, 101, 97, 100, 32, 61, 32, 48, 59, 32, 105, 110, 116, 32, 116, 104, 114, 101, 97, 100, 95, 103, 114, 111, 117, 112, 95, 119, 105, 100, 116, 104, 32, 61, 32, 52, 59, 32, 105, 110, 116, 32, 114, 111, 119, 115, 95, 112, 101, 114, 95, 97, 99, 99, 101, 115, 115, 32, 61, 32, 50, 59, 32, 95, 95, 110, 118, 95, 98, 111, 111, 108, 32, 112, 97, 100, 100, 105, 110, 103, 32, 61, 32, 116, 114, 117, 101, 93};
.global .align 1 .b8 __unnamed_3[322] = {118, 111, 105, 100, 32, 76, 97, 121, 101, 114, 78, 111, 114, 109, 87, 97, 114, 112, 73, 109, 112, 108, 40, 76, 79, 65, 68, 44, 32, 83, 84, 79, 82, 69, 44, 32, 115, 105, 103, 110, 101, 100, 32, 108, 111, 110, 103, 44, 32, 115, 105, 103, 110, 101, 100, 32, 108, 111, 110, 103, 44, 32, 100, 111, 117, 98, 108, 101, 41, 32, 91, 119, 105, 116, 104, 32, 76, 79, 65, 68, 32, 61, 32, 68, 105, 114, 101, 99, 116, 76, 111, 97, 100, 60, 102, 108, 111, 97, 116, 44, 32, 102, 108, 111, 97, 116, 62, 59, 32, 83, 84, 79, 82, 69, 32, 61, 32, 68, 105, 114, 101, 99, 116, 83, 116, 111, 114, 101, 60, 102, 108, 111, 97, 116, 44, 32, 102, 108, 111, 97, 116, 62, 59, 32, 67, 111, 109, 112, 117, 116, 101, 84, 121, 112, 101, 32, 61, 32, 102, 108, 111, 97, 116, 59, 32, 105, 110, 116, 32, 112, 97, 99, 107, 95, 115, 105, 122, 101, 32, 61, 32, 50, 59, 32, 105, 110, 116, 32, 109, 97, 120, 95, 99, 111, 108, 115, 95, 112, 101, 114, 95, 116, 104, 114, 101, 97, 100, 32, 61, 32, 50, 59, 32, 105, 110, 116, 32, 109, 105, 110, 95, 99, 111, 108, 115, 95, 112, 101, 114, 95, 116, 104, 114, 101, 97, 100, 32, 61, 32, 50, 59, 32, 105, 110, 116, 32, 116, 104, 114, 101, 97, 100, 95, 103, 114, 111, 117, 112, 95, 119, 105, 100, 116, 104, 32, 61, 32, 52, 59, 32, 105, 110, 116, 32, 114, 111, 119, 115, 95, 112, 101, 114, 95, 97, 99, 99, 101, 115, 115, 32, 61, 32, 49, 59, 32, 95, 95, 110, 118, 95, 98, 111, 111, 108, 32, 112, 97, 100, 100, 105, 110, 103, 32, 61, 32, 102, 97, 108, 115, 101, 93};
.global .align 1 .b8 __unnamed_4[321] = {118, 111, 105, 100, 32, 76, 97, 121, 101, 114, 78, 111, 114, 109, 87, 97, 114, 112, 73, 109, 112, 108, 40, 76, 79, 65, 68, 44, 32, 83, 84, 79, 82, 69, 44, 32, 115, 105, 103, 110, 101, 100, 32, 108, 111, 110, 103, 44, 32, 115, 105, 103, 110, 101, 100, 32, 108, 111, 110, 103, 44, 32, 100, 111, 117, 98, 108, 101, 41, 32, 91, 119, 105, 116, 104, 32, 76, 79, 65, 68, 32, 61, 32, 68, 105, 114, 101, 99, 116, 76, 111, 97, 100, 60, 102, 108, 111, 97, 116, 44, 32, 102, 108, 111, 97, 116, 62, 59, 32, 83, 84, 79, 82, 69, 32, 61, 32, 68, 105, 114, 101, 99, 116, 83, 116, 111, 114, 101, 60, 102, 108, 111, 97, 116, 44, 32, 102, 108, 111, 97, 116, 62, 59, 32, 67, 111, 109, 112, 117, 116, 101, 84, 121, 112, 101, 32, 61, 32, 102, 108, 111, 97, 116, 59, 32, 105, 110, 116, 32, 112, 97, 99, 107, 95, 115, 105, 122, 101, 32, 61, 32, 50, 59, 32, 105, 110, 116, 32, 109, 97, 120, 95, 99, 111, 108, 115, 95, 112, 101, 114, 95, 116, 104, 114, 101, 97, 100, 32, 61, 32, 50, 59, 32, 105, 110, 116, 32, 109, 105, 110, 95, 99, 111, 108, 115, 95, 112, 101, 114, 95, 116, 104, 114, 101, 97, 100, 32, 61, 32, 48, 59, 32, 105, 110, 116, 32, 116, 104, 114, 101, 97, 100, 95, 103, 114, 111, 117, 112, 95, 119, 105, 100, 116, 104, 32, 61, 32, 52, 59, 32, 105, 110, 116, 32, 114, 111, 119, 115, 95, 112, 101, 114, 95, 97, 99, 99, 101, 115, 115, 32, 61, 32, 49, 59, 32, 95, 95, 110, 118, 95, 98, 111, 111, 108, 32, 112, 97, 100, 100, 105, 110, 103, 32, 61, 32, 116, 114, 117, 101, 93};
.global .align 1 .b8 __unnamed_5[322] = {118, 111, 105, 100, 32, 76, 97, 121, 101, 114, 78, 111, 114, 109, 87, 97, 114, 112, 73, 109, 112, 108, 40, 76, 79, 65, 68, 44, 32, 83, 84, 79, 82, 69, 44, 32, 115, 105, 103, 110, 101, 100, 32, 108, 111, 110, 103, 44, 32, 115, 105, 103, 110, 101, 100, 32, 108, 111, 110, 103, 44, 32, 100, 111, 117, 98, 108, 101, 41, 32, 91, 119, 105, 116, 104, 32, 76, 79, 65, 68, 32, 61, 32, 68, 105, 114, 101, 99, 116, 76, 111, 97, 100, 60, 102, 108, 111, 97, 116, 44, 32, 102, 108, 111, 97, 116, 62, 59, 32, 83, 84, 79, 82, 69, 32, 61, 32, 68, 105, 114, 101, 99, 116, 83, 116, 111, 114, 101, 60, 102, 108, 111, 97, 116, 44, 32, 102, 108, 111, 97, 116, 62, 59, 32, 67, 111, 109, 112, 117, 116, 101, 84, 121, 112, 101, 32, 61, 32, 102, 108, 111, 97, 116, 59, 32, 105, 110, 116, 32, 112, 97, 99, 107, 95, 115, 105, 122, 101, 32, 61, 32, 50, 59, 32, 105, 110, 116, 32, 109, 97, 120, 95, 99, 111, 108, 115, 95, 112, 101, 114, 95, 116, 104, 114, 101, 97, 100, 32, 61, 32, 50, 59, 32, 105, 110, 116, 32, 109, 105, 110, 95, 99, 111, 108, 115, 95, 112, 101, 114, 95, 116, 104, 114, 101, 97, 100, 32, 61, 32, 50, 59, 32, 105, 110, 116, 32, 116, 104, 114, 101, 97, 100, 95, 103, 114, 111, 117, 112, 95, 119, 105, 100, 116, 104, 32, 61, 32, 56, 59, 32, 105, 110, 116, 32, 114, 111, 119, 115, 95, 112, 101, 114, 95, 97, 99, 99, 101, 115, 115, 32, 61, 32, 50, 59, 32, 95, 95, 110, 118, 95, 98, 111, 111, 108, 32, 112, 97, 100, 100, 105, 110, 103, 32, 61, 32, 102, 97, 108, 115, 101, 93};
.global .align 1 .b8 __unnamed_6[321] = {118, 111, 105, 100, 32, 76, 97, 121, 101, 114, 78, 111, 114, 109, 87, 97, 114, 112, 73, 109, 112, 108, 40, 76, 79, 65, 68, 44, 32, 83, 84, 79, 82, 69, 44, 32, 115, 105, 103, 110, 101, 100, 32, 108, 111, 110, 103, 44, 32, 115, 105, 103, 110, 101, 100, 32, 108, 111, 110, 103, 44, 32, 100, 111, 117, 98, 108, 101, 41, 32, 91, 119, 105, 116, 104, 32, 76, 79, 65, 68, 32, 61, 32, 68, 105, 114, 101, 99, 116, 76, 111, 97, 100, 60, 102, 108, 111, 97, 116, 44, 32, 102, 108, 111, 97, 116, 62, 59, 32, 83, 84, 79, 82, 69, 32, 61, 32, 68, 105, 114, 101, 99, 116, 83, 116, 111, 114, 101, 60, 102, 108, 111, 97, 116, 44, 32, 102, 108, 111, 97, 116, 62, 59, 32, 67, 111, 109, 112, 117, 116, 101, 84, 121, 112, 101, 32, 61, 32, 102, 108, 111, 97, 116, 59, 32, 105, 110, 116, 32, 112, 97, 99, 107, 95, 115, 105, 122, 101, 32, 61, 32, 50, 59, 32, 105, 110, 116, 32, 109, 97, 120, 95, 99, 111, 108, 115, 95, 112, 101, 114, 95, 116, 104, 114, 101, 97, 100, 32, 61, 32, 50, 59, 32, 105, 110, 116, 32, 109, 105, 110, 95, 99, 111, 108, 115, 95, 112, 101, 114, 95, 116, 104, 114, 101, 97, 100, 32, 61, 32, 48, 59, 32, 105, 110, 116, 32, 116, 104, 114, 101, 97, 100, 95, 103, 114, 111, 117, 112, 95, 119, 105, 100, 116, 104, 32, 61, 32, 56, 59, 32, 105, 110, 116, 32, 114, 111, 119, 115, 95, 112, 101, 114, 95, 97, 99, 99, 101, 115, 115, 32, 61, 32, 50, 59, 32, 95, 95, 110, 118, 95, 98, 111, 111, 108, 32, 112, 97, 100, 100, 105, 110, 103, 32, 61, 32, 116, 114, 117, 101, 93};
.global .align 1 .b8 __unnamed_7[322] = {118, 111, 105, 100, 32, 76, 97, 121, 101, 114, 78, 111, 114, 109, 87, 97, 114, 112, 73, 109, 112, 108, 40, 76, 79, 65, 68, 44, 32, 83, 84, 79, 82, 69, 44, 32, 115, 105, 103, 110, 101, 100, 32, 108, 111, 110, 103, 44, 32, 115, 105, 103, 110, 101, 100, 32, 108, 111, 110, 103, 44, 32, 100, 111, 117, 98, 108, 101, 41, 32, 91, 119, 105, 116, 104, 32, 76, 79, 65, 68, 32, 61, 32, 68, 105, 114, 101, 99, 116, 76, 111, 97, 100, 60, 102, 108, 111, 97, 116, 44, 32, 102, 108, 111, 97, 116, 62, 59, 32, 83, 84, 79, 82, 69, 32, 61, 32, 68, 105, 114, 101, 99, 116, 83, 116, 111, 114, 101, 60, 102, 108, 111, 97, 116, 44, 32, 102, 108, 111, 97, 116, 62, 59, 32, 67, 111, 109, 112, 117, 116, 101, 84, 121, 112, 101, 32, 61, 32, 102, 108, 111, 97, 116, 59, 32, 105, 110, 116, 32, 112, 97, 99, 107, 95, 115, 105, 122, 101, 32, 61, 32, 50, 59, 32, 105, 110, 116, 32, 109, 97, 120, 95, 99, 111, 108, 115, 95, 112, 101, 114, 95, 116, 104, 114, 101, 97, 100, 32, 61, 32, 50, 59, 32, 105, 110, 116, 32, 109, 105, 110, 95, 99, 111, 108, 115, 95, 112, 101, 114, 95, 116, 104, 114, 101, 97, 100, 32, 61, 32, 50, 59, 32, 105, 110, 116, 32, 116, 104, 114, 101, 97, 100, 95, 103, 114, 111, 117, 112, 95, 119, 105, 100, 116, 104, 32, 61, 32, 56, 59, 32, 105, 110, 116, 32, 114, 111, 119, 115, 95, 112, 101, 114, 95, 97, 99, 99, 101, 115, 115, 32, 61, 32, 49, 59, 32, 95, 95, 110, 118, 95, 98, 111, 111, 108, 32, 112, 97, 100, 100, 105, 110, 103, 32, 61, 32, 102, 97, 108, 115, 101, 93};
.global .align 1 .b8 __unnamed_8[321] = {118, 111, 105, 100, 32, 76, 97, 121, 101, 114, 78, 111, 114, 109, 87, 97, 114, 112, 73, 109, 112, 108, 40, 76, 79, 65, 68, 44, 32, 83, 84, 79, 82, 69, 44, 32, 115, 105, 103, 110, 101, 100, 32, 108, 111, 110, 103, 44, 32, 115, 105, 103, 110, 101, 100, 32, 108, 111, 110, 103, 44, 32, 100, 111, 117, 98, 108, 101, 41, 32, 91, 119, 105, 116, 104, 32, 76, 79, 65, 68, 32, 61, 32, 68, 105, 114, 101, 99, 116, 76, 111, 97, 100, 60, 102, 108, 111, 97, 116, 44, 32, 102, 108, 111, 97, 116, 62, 59, 32, 83, 84, 79, 82, 69, 32, 61, 32, 68, 105, 114, 101, 99, 116, 83, 116, 111, 114, 101, 60, 102, 108, 111, 97, 116, 44, 32, 102, 108, 111, 97, 116, 62, 59, 32, 67, 111, 109, 112, 117, 116, 101, 84, 121, 112, 101, 32, 61, 32, 102, 108, 111, 97, 116, 59, 32, 105, 110, 116, 32, 112, 97, 99, 107, 95, 115, 105, 122, 101, 32, 61, 32, 50, 59, 32, 105, 110, 116, 32, 109, 97, 120, 95, 99, 111, 108, 115, 95, 112, 101, 114, 95, 116, 104, 114, 101, 97, 100, 32, 61, 32, 50, 59, 32, 105, 110, 116, 32, 109, 105, 110, 95, 99, 111, 108, 115, 95, 112, 101, 114, 95, 116, 104, 114, 101, 97, 100, 32, 61, 32, 48, 59, 32, 105, 110, 116, 32, 116, 104, 114, 101, 97, 100, 95, 103, 114, 111, 117, 112, 95, 119, 105, 100, 116, 104, 32, 61, 32, 56, 59, 32, 105, 110, 116, 32, 114, 111, 119, 115, 95, 112, 101, 114, 95, 97, 99, 99, 101, 115, 115, 32, 61, 32, 49, 59, 32, 95, 95, 110, 118, 95, 98, 111, 111, 108, 32, 112, 97, 100, 100, 105, 110, 103, 32, 61, 32, 116, 114, 117, 101, 93};
.global .align 1 .b8 __unnamed_9[323] = {118, 111, 105, 100, 32, 76, 97, 121, 101, 114, 78, 111, 114, 109, 87, 97, 114, 112, 73, 109, 112, 108, 40, 76, 79, 65, 68, 44, 32, 83, 84, 79, 82, 69, 44, 32, 115, 105, 103, 110, 101, 100, 32, 108, 111, 110, 103, 44, 32, 115, 105, 103, 110, 101, 100, 32, 108, 111, 110, 103, 44, 32, 100, 111, 117, 98, 108, 101, 41, 32, 91, 119, 105, 116, 104, 32, 76, 79, 65, 68, 32, 61, 32, 68, 105, 114, 101, 99, 116, 76, 111, 97, 100, 60, 102, 108, 111, 97, 116, 44, 32, 102, 108, 111, 97, 116, 62, 59, 32, 83, 84, 79, 82, 69, 32, 61, 32, 68, 105, 114, 101, 99, 116, 83, 116, 111, 114, 101, 60, 102, 108, 111, 97, 116, 44, 32, 102, 108, 111, 97, 116, 62, 59, 32, 67, 111, 109, 112, 117, 116, 101, 84, 121, 112, 101, 32, 61, 32, 102, 108, 111, 97, 116, 59, 32, 105, 110, 116, 32, 112, 97, 99, 107, 95, 115, 105, 122, 101, 32, 61, 32, 50, 59, 32, 105, 110, 116, 32, 109, 97, 120, 95, 99, 111, 108, 115, 95, 112, 101, 114, 95, 116, 104, 114, 101, 97, 100, 32, 61, 32, 50, 59, 32, 105, 110, 116, 32, 109, 105, 110, 95, 99, 111, 108, 115, 95, 112, 101, 114, 95, 116, 104, 114, 101, 97, 100, 32, 61, 32, 50, 59, 32, 105, 110, 116, 32, 116, 104, 114, 101, 97, 100, 95, 103, 114, 111, 117, 112, 95, 119, 105, 100, 116, 104, 32, 61, 32, 49, 54, 59, 32, 105, 110, 116, 32, 114, 111, 119, 115, 95, 112, 101, 114, 95, 97, 99, 99, 101, 115, 115, 32, 61, 32, 50, 59, 32, 95, 95, 110, 118, 95, 98, 111, 111, 108, 32, 112, 97, 100, 100, 105, 110, 103, 32, 61, 32, 102, 97, 108, 115, 101, 93};
.global .align 1 .b8 __unnamed_10[322] = {118, 111, 105, 100, 32, 76, 97, 121, 101, 114, 78, 111, 114, 109, 87, 97, 114, 112, 73, 109, 112, 108, 40, 76, 79, 65, 68, 44, 32, 83, 84, 79, 82, 69, 44, 32, 115, 105, 103, 110, 101, 100, 32, 108, 111, 110, 103, 44, 32, 115, 105, 103, 110, 101, 100, 32, 108, 111, 110, 103, 44, 32, 100, 111, 117, 98, 108, 101, 41, 32, 91, 119, 105, 116, 104, 32, 76, 79, 65, 68, 32, 61, 32, 68, 105, 114, 101, 99, 116, 76, 111, 97, 100, 60, 102, 108, 111, 97, 116, 44, 32, 102, 108, 111, 97, 116, 62, 59, 32, 83, 84, 79, 82, 69, 32, 61, 32, 68, 105, 114, 101, 99, 116, 83, 116, 111, 114, 101, 60, 102, 108, 111, 97, 116, 44, 32, 102, 108, 111, 97, 116, 62, 59, 32, 67, 111, 109, 112, 117, 116, 101, 84, 121, 112, 101, 32, 61, 32, 102, 108, 111, 97, 116, 59, 32, 105, 110, 116, 32, 112, 97, 99, 107, 95, 115, 105, 122, 101, 32, 61, 32, 50, 59, 32, 105, 110, 116, 32, 109, 97, 120, 95, 99, 111, 108, 115, 95, 112, 101, 114, 95, 116, 104, 114, 101, 97, 100, 32, 61, 32, 50, 59, 32, 105, 110, 116, 32, 109, 105, 110, 95, 99, 111, 108, 115, 95, 112, 101, 114, 95, 116, 104, 114, 101, 97, 100, 32, 61, 32, 48, 59, 32, 105, 110, 116, 32, 116, 104, 114, 101, 97, 100, 95, 103, 114, 111, 117, 112, 95, 119, 105, 100, 116, 104, 32, 61, 32, 49, 54, 59, 32, 105, 110, 116, 32, 114, 111, 119, 115, 95, 112, 101, 114, 95, 97, 99, 99, 101, 115, 115, 32, 61, 32, 50, 59, 32, 95, 95, 110, 118, 95, 98, 111, 111, 108, 32, 112, 97, 100, 100, 105, 110, 103, 32, 61, 32, 116, 114, 117, 101, 93};
.global .align 1 .b8 __unnamed_11[323] = {118, 111, 105, 100, 32, 76, 97, 121, 101, 114, 78, 111, 114, 109, 87, 97, 114, 112, 73, 109, 112, 108, 40, 76, 79, 65, 68, 44, 32, 83, 84, 79, 82, 69, 44, 32, 115, 105, 103, 110, 101, 100, 32, 108, 111, 110, 103, 44, 32, 115, 105, 103, 110, 101, 100, 32, 108, 111, 110, 103, 44, 32, 100, 111, 117, 98, 108, 101, 41, 32, 91, 119, 105, 116, 104, 32, 76, 79, 65, 68, 32, 61, 32, 68, 105, 114, 101, 99, 116, 76, 111, 97, 100, 60, 102, 108, 111, 97, 116, 44, 32, 102, 108, 111, 97, 116, 62, 59, 32, 83, 84, 79, 82, 69, 32, 61, 32, 68, 105, 114, 101, 99, 116, 83, 116, 111, 114, 101, 60, 102, 108, 111, 97, 116, 44, 32, 102, 108, 111, 97, 116, 62, 59, 32, 67, 111, 109, 112, 117, 116, 101, 84, 121, 112, 101, 32, 61, 32, 102, 108, 111, 97, 116, 59, 32, 105, 110, 116, 32, 112, 97, 99, 107, 95, 115, 105, 122, 101, 32, 61, 32, 50, 59, 32, 105, 110, 116, 32, 109, 97, 120, 95, 99, 111, 108, 115, 95, 112, 101, 114, 95, 116, 104, 114, 101, 97, 100, 32, 61, 32, 50, 59, 32, 105, 110, 116, 32, 109, 105, 110, 95, 99, 111, 108, 115, 95, 112, 101, 114, 95, 116, 104, 114, 101, 97, 100, 32, 61, 32, 50, 59, 32, 105, 110, 116, 32, 116, 104, 114, 101, 97, 100, 95, 103, 114, 111, 117, 112, 95, 119, 105, 100, 116, 104, 32, 61, 32, 49, 54, 59, 32, 105, 110, 116, 32, 114, 111, 119, 115, 95, 112, 101, 114, 95, 97, 99, 99, 101, 115, 115, 32, 61, 32, 49, 59, 32, 95, 95, 110, 118, 95, 98, 111, 111, 108, 32, 112, 97, 100, 100, 105, 110, 103, 32, 61, 32, 102, 97, 108, 115, 101, 93};
.global .align 1 .b8 __unnamed_12[322] = {118, 111, 105, 100, 32, 76, 97, 121, 101, 114, 78, 111, 114, 109, 87, 97, 114, 112, 73, 109, 112, 108, 40, 76, 79, 65, 68, 44, 32, 83, 84, 79, 82, 69, 44, 32, 115, 105, 103, 110, 101, 100, 32, 108, 111, 110, 103, 44, 32, 115, 105, 103, 110, 101, 100, 32, 108, 111, 110, 103, 44, 32, 100, 111, 117, 98, 108, 101, 41, 32, 91, 119, 105, 116, 104, 32, 76, 79, 65, 68, 32, 61, 32, 68, 105, 114, 101, 99, 116, 76, 111, 97, 100, 60, 102, 108, 111, 97, 116, 44, 32, 102, 108, 111, 97, 116, 62, 59, 32, 83, 84, 79, 82, 69, 32, 61, 32, 68, 105, 114, 101, 99, 116, 83, 116, 111, 114, 101, 60, 102, 108, 111, 97, 116, 44, 32, 102, 108, 111, 97, 116, 62, 59, 32, 67, 111, 109, 112, 117, 116, 101, 84, 121, 112, 101, 32, 61, 32, 102, 108, 111, 97, 116, 59, 32, 105, 110, 116, 32, 112, 97, 99, 107, 95, 115, 105, 122, 101, 32, 61, 32, 50, 59, 32, 105, 110, 116, 32, 109, 97, 120, 95, 99, 111, 108, 115, 95, 112, 101, 114, 95, 116, 104, 114, 101, 97, 100, 32, 61, 32, 50, 59, 32, 105, 110, 116, 32, 109, 105, 110, 95, 99, 111, 108, 115, 95, 112, 101, 114, 95, 116, 104, 114, 101, 97, 100, 32, 61, 32, 48, 59, 32, 105, 110, 116, 32, 116, 104, 114, 101, 97, 100, 95, 103, 114, 111, 117, 112, 95, 119, 105, 100, 116, 104, 32, 61, 32, 49, 54, 59, 32, 105, 110, 116, 32, 114, 111, 119, 115, 95, 112, 101, 114, 95, 97, 99, 99, 101, 115, 115, 32, 61, 32, 49, 59, 32, 95, 95, 110, 118, 95, 98, 111, 111, 108, 32, 112, 97, 100, 100, 105, 110, 103, 32, 61, 32, 116, 114, 117, 101, 93};
.global .align 1 .b8 __unnamed_13[323] = {118, 111, 105, 100, 32, 76, 97, 121, 101, 114, 78, 111, 114, 109, 87, 97, 114, 112, 73, 109, 112, 108, 40, 76, 79, 65, 68, 44, 32, 83, 84, 79, 82, 69, 44, 32, 115, 105, 103, 110, 101, 100, 32, 108, 111, 110, 103, 44, 32, 115, 105, 103, 110, 101, 100, 32, 108, 111, 110, 103, 44, 32, 100, 111, 117, 98, 108, 101, 41, 32, 91, 119, 105, 116, 104, 32, 76, 79, 65, 68, 32, 61, 32, 68, 105, 114, 101, 99, 116, 76, 111, 97, 100, 60, 102, 108, 111, 97, 116, 44, 32, 102, 108, 111, 97, 116, 62, 59, 32, 83, 84, 79, 82, 69, 32, 61, 32, 68, 105, 114, 101, 99, 116, 83, 116, 111, 114, 101, 60, 102, 108, 111, 97, 116, 44, 32, 102, 108, 111, 97, 116, 62, 59, 32, 67, 111, 109, 112, 117, 116, 101, 84, 121, 112, 101, 32, 61, 32, 102, 108, 111, 97, 116, 59, 32, 105, 110, 116, 32, 112, 97, 99, 107, 95, 115, 105, 122, 101, 32, 61, 32, 50, 59, 32, 105, 110, 116, 32, 109, 97, 120, 95, 99, 111, 108, 115, 95, 112, 101, 114, 95, 116, 104, 114, 101, 97, 100, 32, 61, 32, 50, 59, 32, 105, 110, 116, 32, 109, 105, 110, 95, 99, 111, 108, 115, 95, 112, 101, 114, 95, 116, 104, 114, 101, 97, 100, 32, 61, 32, 50, 59, 32, 105, 110, 116, 32, 116, 104, 114, 101, 97, 100, 95, 103, 114, 111, 117, 112, 95, 119, 105, 100, 116, 104, 32, 61, 32, 51, 50, 59, 32, 105, 110, 116, 32, 114, 111, 119, 115, 95, 112, 101, 114, 95, 97, 99, 99, 101, 115, 115, 32, 61, 32, 50, 59, 32, 95, 95, 110, 118, 95, 98, 111, 111, 108, 32, 112, 97, 100, 100, 105, 110, 103, 32, 61, 32, 102, 97, 108, 115, 101, 93};
.global .align 1 .b8 __unnamed_14[322] = {118, 111, 105, 100, 32, 76, 97, 121, 101, 114, 78, 111, 114, 109, 87, 97, 114, 112, 73, 109, 112, 108, 40, 76, 79, 65, 68, 44, 32, 83, 84, 79, 82, 69, 44, 32, 115, 105, 103, 110, 101, 100, 32, 108, 111, 110, 103, 44, 32, 115, 105, 103, 110, 101, 100, 32, 108, 111, 110, 103, 44, 32, 100, 111, 117, 98, 108, 101, 41, 32, 91, 119, 105, 116, 104, 32, 76, 79, 65, 68, 32, 61, 32, 68, 105, 114, 101, 99, 116, 76, 111, 97, 100, 60, 102, 108, 111, 97, 116, 44, 32, 102, 108, 111, 97, 116, 62, 59, 32, 83, 84, 79, 82, 69, 32, 61, 32, 68, 105, 114, 101, 99, 116, 83, 116, 111, 114, 101, 60, 102, 108, 111, 97, 116, 44, 32, 102, 108, 111, 97, 116, 62, 59, 32, 67, 111, 109, 112, 117, 116, 101, 84, 121, 112, 101, 32, 61, 32, 102, 108, 111, 97, 116, 59, 32, 105, 110, 116, 32, 112, 97, 99, 107, 95, 115, 105, 122, 101, 32, 61, 32, 50, 59, 32, 105, 110, 116, 32, 109, 97, 120, 95, 99, 111, 108, 115, 95, 112, 101, 114, 95, 116, 104, 114, 101, 97, 100, 32, 61, 32, 50, 59, 32, 105, 110, 116, 32, 109, 105, 110, 95, 99, 111, 108, 115, 95, 112, 101, 114, 95, 116, 104, 114, 101, 97, 100, 32, 61, 32, 48, 59, 32, 105, 110, 116, 32, 116, 104, 114, 101, 97, 100, 95, 103, 114, 111, 117, 112, 95, 119, 105, 100, 116, 104, 32, 61, 32, 51, 50, 59, 32, 105, 110, 116, 32, 114, 111, 119, 115, 95, 112, 101, 114, 95, 97, 99, 99, 101, 115, 115, 32, 61, 32, 50, 59, 32, 95, 95, 110, 118, 95, 98, 111, 111, 108, 32, 112, 97, 100, 100, 105, 110, 103, 32, 61, 32, 116, 114, 117, 101, 93};
.global .align 1 .b8 __unnamed_15[323] = {118, 111, 105, 100, 32, 76, 97, 121, 101, 114, 78, 111, 114, 109, 87, 97, 114, 112, 73, 109, 112, 108, 40, 76, 79, 65, 68, 44, 32, 83, 84, 79, 82, 69, 44, 32, 115, 105, 103, 110, 101, 100, 32, 108, 111, 110, 103, 44, 32, 115, 105, 103, 110, 101, 100, 32, 108, 111, 110, 103, 44, 32, 100, 111, 117, 98, 108, 101, 41, 32, 91, 119, 105, 116, 104, 32, 76, 79, 65, 68, 32, 61, 32, 68, 105, 114, 101, 99, 116, 76, 111, 97, 100, 60, 102, 108, 111, 97, 116, 44, 32, 102, 108, 111, 97, 116, 62, 59, 32, 83, 84, 79, 82, 69, 32, 61, 32, 68, 105, 114, 101, 99, 116, 83, 116, 111, 114, 101, 60, 102, 108, 111, 97, 116, 44, 32, 102, 108, 111, 97, 116, 62, 59, 32, 67, 111, 109, 112, 117, 116, 101, 84, 121, 112, 101, 32, 61, 32, 102, 108, 111, 97, 116, 59, 32, 105, 110, 116, 32, 112, 97, 99, 107, 95, 115, 105, 122, 101, 32, 61, 32, 50, 59, 32, 105, 110, 116, 32, 109, 97, 120, 95, 99, 111, 108, 115, 95, 112, 101, 114, 95, 116, 104, 114, 101, 97, 100, 32, 61, 32, 50, 59, 32, 105, 110, 116, 32, 109, 105, 110, 95, 99, 111, 108, 115, 95, 112, 101, 114, 95, 116, 104, 114, 101, 97, 100, 32, 61, 32, 50, 59, 32, 105, 110, 116, 32, 116, 104, 114, 101, 97, 100, 95, 103, 114, 111, 117, 112, 95, 119, 105, 100, 116, 104, 32, 61, 32, 51, 50, 59, 32, 105, 110, 116, 32, 114, 111, 119, 115, 95, 112, 101, 114, 95, 97, 99, 99, 101, 115, 115, 32, 61, 32, 49, 59, 32, 95, 95, 110, 118, 95, 98, 111, 111, 108, 32, 112, 97, 100, 100, 105, 110, 103, 32, 61, 32, 102, 97, 108, 115, 101, 93};
.global .align 1 .b8 __unnamed_16[322] = {118, 111, 105, 100, 32, 76, 97, 121, 101, 114, 78, 111, 114, 109, 87, 97, 114, 112, 73, 109, 112, 108, 40, 76, 79, 65, 68, 44, 32, 83, 84, 79, 82, 69, 44, 32, 115, 105, 103, 110, 101, 100, 32, 108, 111, 110, 103, 44, 32, 115, 105, 103, 110, 101, 100, 32, 108, 111, 110, 103, 44, 32, 100, 111, 117, 98, 108, 101, 41, 32, 91, 119, 105, 116, 104, 32, 76, 79, 65, 68, 32, 61, 32, 68, 105, 114, 101, 99, 116, 76, 111, 97, 100, 60, 102, 108, 111, 97, 116, 44, 32, 102, 108, 111, 97, 116, 62, 59, 32, 83, 84, 79, 82, 69, 32, 61, 32, 68, 105, 114, 101, 99, 116, 83, 116, 111, 114, 101, 60, 102, 108, 111, 97, 116, 44, 32, 102, 108, 111, 97, 116, 62, 59, 32, 67, 111, 109, 112, 117, 116, 101, 84, 121, 112, 101, 32, 61, 32, 102, 108, 111, 97, 116, 59, 32, 105, 110, 116, 32, 112, 97, 99, 107, 95, 115, 105, 122, 101, 32, 61, 32, 50, 59, 32, 105, 110, 116, 32, 109, 97, 120, 95, 99, 111, 108, 115, 95, 112, 101, 114, 95, 116, 104, 114, 101, 97, 100, 32, 61, 32, 50, 59, 32, 105, 110, 116, 32, 109, 105, 110, 95, 99, 111, 108, 115, 95, 112, 101, 114, 95, 116, 104, 114, 101, 97, 100, 32, 61, 32, 48, 59, 32, 105, 110, 116, 32, 116, 104, 114, 101, 97, 100, 95, 103, 114, 111, 117, 112, 95, 119, 105, 100, 116, 104, 32, 61, 32, 51, 50, 59, 32, 105, 110, 116, 32, 114, 111, 119, 115, 95, 112, 101, 114, 95, 97, 99, 99, 101, 115, 115, 32, 61, 32, 49, 59, 32, 95, 95, 110, 118, 95, 98, 111, 111, 108, 32, 112, 97, 100, 100, 105, 110, 103, 32, 61, 32, 116, 114, 117, 101, 93};
.global .align 1 .b8 __unnamed_17[323] = {118, 111, 105, 100, 32, 76, 97, 121, 101, 114, 78, 111, 114, 109, 87, 97, 114, 112, 73, 109, 112, 108, 40, 76, 79, 65, 68, 44, 32, 83, 84, 79, 82, 69, 44, 32, 115, 105, 103, 110, 101, 100, 32, 108, 111, 110, 103, 44, 32, 115, 105, 103, 110, 101, 100, 32, 108, 111, 110, 103, 44, 32, 100, 111, 117, 98, 108, 101, 41, 32, 91, 119, 105, 116, 104, 32, 76, 79, 65, 68, 32, 61, 32, 68, 105, 114, 101, 99, 116, 76, 111, 97, 100, 60, 102, 108, 111, 97, 116, 44, 32, 102, 108, 111, 97, 116, 62, 59, 32, 83, 84, 79, 82, 69, 32, 61, 32, 68, 105, 114, 101, 99, 116, 83, 116, 111, 114, 101, 60, 102, 108, 111, 97, 116, 44, 32, 102, 108, 111, 97, 116, 62, 59, 32, 67, 111, 109, 112, 117, 116, 101, 84, 121, 112, 101, 32, 61, 32, 102, 108, 111, 97, 116, 59, 32, 105, 110, 116, 32, 112, 97, 99, 107, 95, 115, 105, 122, 101, 32, 61, 32, 50, 59, 32, 105, 110, 116, 32, 109, 97, 120, 95, 99, 111, 108, 115, 95, 112, 101, 114, 95, 116, 104, 114, 101, 97, 100, 32, 61, 32, 52, 59, 32, 105, 110, 116, 32, 109, 105, 110, 95, 99, 111, 108, 115, 95, 112, 101, 114, 95, 116, 104, 114, 101, 97, 100, 32, 61, 32, 52, 59, 32, 105, 110, 116, 32, 116, 104, 114, 101, 97, 100, 95, 103, 114, 111, 117, 112, 95, 119, 105, 100, 116, 104, 32, 61, 32, 51, 50, 59, 32, 105, 110, 116, 32, 114, 111, 119, 115, 95, 112, 101, 114, 95, 97, 99, 99, 101, 115, 115, 32, 61, 32, 49, 59, 32, 95, 95, 110, 118, 95, 98, 111, 111, 108, 32, 112, 97, 100, 100, 105, 110, 103, 32, 61, 32, 102, 97, 108, 115, 101, 93};
.global .align 1 .b8 __unnamed_18[322] = {118, 111, 105, 100, 32, 76, 97, 121, 101, 114, 78, 111, 114, 109, 87, 97, 114, 112, 73, 109, 112, 108, 40, 76, 79, 65, 68, 44, 32, 83, 84, 79, 82, 69, 44, 32, 115, 105, 103, 110, 101, 100, 32, 108, 111, 110, 103, 44, 32, 115, 105, 103, 110, 101, 100, 32, 108, 111, 110, 103, 44, 32, 100, 111, 117, 98, 108, 101, 41, 32, 91, 119, 105, 116, 104, 32, 76, 79, 65, 68, 32, 61, 32, 68, 105, 114, 101, 99, 116, 76, 111, 97, 100, 60, 102, 108, 111, 97, 116, 44, 32, 102, 108, 111, 97, 116, 62, 59, 32, 83, 84, 79, 82, 69, 32, 61, 32, 68, 105, 114, 101, 99, 116, 83, 116, 111, 114, 101, 60, 102, 108, 111, 97, 116, 44, 32, 102, 108, 111, 97, 116, 62, 59, 32, 67, 111, 109, 112, 117, 116, 101, 84, 121, 112, 101, 32, 61, 32, 102, 108, 111, 97, 116, 59, 32, 105, 110, 116, 32, 112, 97, 99, 107, 95, 115, 105, 122, 101, 32, 61, 32, 50, 59, 32, 105, 110, 116, 32, 109, 97, 120, 95, 99, 111, 108, 115, 95, 112, 101, 114, 95, 116, 104, 114, 101, 97, 100, 32, 61, 32, 52, 59, 32, 105, 110, 116, 32, 109, 105, 110, 95, 99, 111, 108, 115, 95, 112, 101, 114, 95, 116, 104, 114, 101, 97, 100, 32, 61, 32, 50, 59, 32, 105, 110, 116, 32, 116, 104, 114, 101, 97, 100, 95, 103, 114, 111, 117, 112, 95, 119, 105, 100, 116, 104, 32, 61, 32, 51, 50, 59, 32, 105, 110, 116, 32, 114, 111, 119, 115, 95, 112, 101, 114, 95, 97, 99, 99, 101, 115, 115, 32, 61, 32, 49, 59, 32, 95, 95, 110, 118, 95, 98, 111, 111, 108, 32, 112, 97, 100, 100, 105, 110, 103, 32, 61, 32, 116, 114, 117, 101, 93};
.global .align 1 .b8 __unnamed_19[323] = {118, 111, 105, 100, 32, 76, 97, 121, 101, 114, 78, 111, 114, 109, 87, 97, 114, 112, 73, 109, 112, 108, 40, 76, 79, 65, 68, 44, 32, 83, 84, 79, 82, 69, 44, 32, 115, 105, 103, 110, 101, 100, 32, 108, 111, 110, 103, 44, 32, 115, 105, 103, 110, 101, 100, 32, 108, 111, 110, 103, 44, 32, 100, 111, 117, 98, 108, 101, 41, 32, 91, 119, 105, 116, 104, 32, 76, 79, 65, 68, 32, 61, 32, 68, 105, 114, 101, 99, 116, 76, 111, 97, 100, 60, 102, 108, 111, 97, 116, 44, 32, 102, 108, 111, 97, 116, 62, 59, 32, 83, 84, 79, 82, 69, 32, 61, 32, 68, 105, 114, 101, 99, 116, 83, 116, 111, 114, 101, 60, 102, 108, 111, 97, 116, 44, 32, 102, 108, 111, 97, 116, 62, 59, 32, 67, 111, 109, 112, 117, 116, 101, 84, 121, 112, 101, 32, 61, 32, 102, 108, 111, 97, 116, 59, 32, 105, 110, 116, 32, 112, 97, 99, 107, 95, 115, 105, 122, 101, 32, 61, 32, 50, 59, 32, 105, 110, 116, 32, 109, 97, 120, 95, 99, 111, 108, 115, 95, 112, 101, 114, 95, 116, 104, 114, 101, 97, 100, 32, 61, 32, 56, 59, 32, 105, 110, 116, 32, 109, 105, 110, 95, 99, 111, 108, 115, 95, 112, 101, 114, 95, 116, 104, 114, 101, 97, 100, 32, 61, 32, 56, 59, 32, 105, 110, 116, 32, 116, 104, 114, 101, 97, 100, 95, 103, 114, 111, 117, 112, 95, 119, 105, 100, 116, 104, 32, 61, 32, 51, 50, 59, 32, 105, 110, 116, 32, 114, 111, 119, 115, 95, 112, 101, 114, 95, 97, 99, 99, 101, 115, 115, 32, 61, 32, 49, 59, 32, 95, 95, 110, 118, 95, 98, 111, 111, 108, 32, 112, 97, 100, 100, 105, 110, 103, 32, 61, 32, 102, 97, 108, 115, 101, 93};
.global .align 1 .b8 __unnamed_20[322] = {118, 111, 105, 100, 32, 76, 97, 121, 101, 114, 78, 111, 114, 109, 87, 97, 114, 112, 73, 109, 112, 108, 40, 76, 79, 65, 68, 44, 32, 83, 84, 79, 82, 69, 44, 32, 115, 105, 103, 110, 101, 100, 32, 108, 111, 110, 103, 44, 32, 115, 105, 103, 110, 101, 100, 32, 108, 111, 110, 103, 44, 32, 100, 111, 117, 98, 108, 101, 41, 32, 91, 119, 105, 116, 104, 32, 76, 79, 65, 68, 32, 61, 32, 68, 105, 114, 101, 99, 116, 76, 111, 97, 100, 60, 102, 108, 111, 97, 116, 44, 32, 102, 108, 111, 97, 116, 62, 59, 32, 83, 84, 79, 82, 69, 32, 61, 32, 68, 105, 114, 101, 99, 116, 83, 116, 111, 114, 101, 60, 102, 108, 111, 97, 116, 44, 32, 102, 108, 111, 97, 116, 62, 59, 32, 67, 111, 109, 112, 117, 116, 101, 84, 121, 112, 101, 32, 61, 32, 102, 108, 111, 97, 116, 59, 32, 105, 110, 116, 32, 112, 97, 99, 107, 95, 115, 105, 122, 101, 32, 61, 32, 50, 59, 32, 105, 110, 116, 32, 109, 97, 120, 95, 99, 111, 108, 115, 95, 112, 101, 114, 95, 116, 104, 114, 101, 97, 100, 32, 61, 32, 56, 59, 32, 105, 110, 116, 32, 109, 105, 110, 95, 99, 111, 108, 115, 95, 112, 101, 114, 95, 116, 104, 114, 101, 97, 100, 32, 61, 32, 52, 59, 32, 105, 110, 116, 32, 116, 104, 114, 101, 97, 100, 95, 103, 114, 111, 117, 112, 95, 119, 105, 100, 116, 104, 32, 61, 32, 51, 50, 59, 32, 105, 110, 116, 32, 114, 111, 119, 115, 95, 112, 101, 114, 95, 97, 99, 99, 101, 115, 115, 32, 61, 32, 49, 59, 32, 95, 95, 110, 118, 95, 98, 111, 111, 108, 32, 112, 97, 100, 100, 105, 110, 103, 32, 61, 32, 116, 114, 117, 101, 93};
.global .align 1 .b8 __unnamed_21[325] = {118, 111, 105, 100, 32, 76, 97, 121, 101, 114, 78, 111, 114, 109, 87, 97, 114, 112, 73, 109, 112, 108, 40, 76, 79, 65, 68, 44, 32, 83, 84, 79, 82, 69, 44, 32, 115, 105, 103, 110, 101, 100, 32, 108, 111, 110, 103, 44, 32, 115, 105, 103, 110, 101, 100, 32, 108, 111, 110, 103, 44, 32, 100, 111, 117, 98, 108, 101, 41, 32, 91, 119, 105, 116, 104, 32, 76, 79, 65, 68, 32, 61, 32, 68, 105, 114, 101, 99, 116, 76, 111, 97, 100, 60, 102, 108, 111, 97, 116, 44, 32, 102, 108, 111, 97, 116, 62, 59, 32, 83, 84, 79, 82, 69, 32, 61, 32, 68, 105, 114, 101, 99, 116, 83, 116, 111, 114, 101, 60, 102, 108, 111, 97, 116, 44, 32, 102, 108, 111, 97, 116, 62, 59, 32, 67, 111, 109, 112, 117, 116, 101, 84, 121, 112, 101, 32, 61, 32, 102, 108, 111, 97, 116, 59, 32, 105, 110, 116, 32, 112, 97, 99, 107, 95, 115, 105, 122, 101, 32, 61, 32, 50, 59, 32, 105, 110, 116, 32, 109, 97, 120, 95, 99, 111, 108, 115, 95, 112, 101, 114, 95, 116, 104, 114, 101, 97, 100, 32, 61, 32, 49, 50, 59, 32, 105, 110, 116, 32, 109, 105, 110, 95, 99, 111, 108, 115, 95, 112, 101, 114, 95, 116, 104, 114, 101, 97, 100, 32, 61, 32, 49, 50, 59, 32, 105, 110, 116, 32, 116, 104, 114, 101, 97, 100, 95, 103, 114, 111, 117, 112, 95, 119, 105, 100, 116, 104, 32, 61, 32, 51, 50, 59, 32, 105, 110, 116, 32, 114, 111, 119, 115, 95, 112, 101, 114, 95, 97, 99, 99, 101, 115, 115, 32, 61, 32, 49, 59, 32, 95, 95, 110, 118, 95, 98, 111, 111, 108, 32, 112, 97, 100, 100, 105, 110, 103, 32, 61, 32, 102, 97, 108, 115, 101, 93};
.global .align 1 .b8 __unnamed_22[323] = {118, 111, 105, 100, 32, 76, 97, 121, 101, 114, 78, 111, 114, 109, 87, 97, 114, 112, 73, 109, 112, 108, 40, 76, 79, 65, 68, 44, 32, 83, 84, 79, 82, 69, 44, 32, 115, 105, 103, 110, 101, 100, 32, 108, 111, 110, 103, 44, 32, 115, 105, 103, 110, 101, 100, 32, 108, 111, 110, 103, 44, 32, 100, 111, 117, 98, 108, 101, 41, 32, 91, 119, 105, 116, 104, 32, 76, 79, 65, 68, 32, 61, 32, 68, 105, 114, 101, 99, 116, 76, 111, 97, 100, 60, 102, 108, 111, 97, 116, 44, 32, 102, 108, 111, 97, 116, 62, 59, 32, 83, 84, 79, 82, 69, 32, 61, 32, 68, 105, 114, 101, 99, 116, 83, 116, 111, 114, 101, 60, 102, 108, 111, 97, 116, 44, 32, 102, 108, 111, 97, 116, 62, 59, 32, 67, 111, 109, 112, 117, 116, 101, 84, 121, 112, 101, 32, 61, 32, 102, 108, 111, 97, 116, 59, 32, 105, 110, 116, 32, 112, 97, 99, 107, 95, 115, 105, 122, 101, 32, 61, 32, 50, 59, 32, 105, 110, 116, 32, 109, 97, 120, 95, 99, 111, 108, 115, 95, 112, 101, 114, 95, 116, 104, 114, 101, 97, 100, 32, 61, 32, 49, 50, 59, 32, 105, 110, 116, 32, 109, 105, 110, 95, 99, 111, 108, 115, 95, 112, 101, 114, 95, 116, 104, 114, 101, 97, 100, 32, 61, 32, 56, 59, 32, 105, 110, 116, 32, 116, 104, 114, 101, 97, 100, 95, 103, 114, 111, 117, 112, 95, 119, 105, 100, 116, 104, 32, 61, 32, 51, 50, 59, 32, 105, 110, 116, 32, 114, 111, 119, 115, 95, 112, 101, 114, 95, 97, 99, 99, 101, 115, 115, 32, 61, 32, 49, 59, 32, 95, 95, 110, 118, 95, 98, 111, 111, 108, 32, 112, 97, 100, 100, 105, 110, 103, 32, 61, 32, 116, 114, 117, 101, 93};
.global .align 1 .b8 __unnamed_23[325] = {118, 111, 105, 100, 32, 76, 97, 121, 101, 114, 78, 111, 114, 109, 87, 97, 114, 112, 73, 109, 112, 108, 40, 76, 79, 65, 68, 44, 32, 83, 84, 79, 82, 69, 44, 32, 115, 105, 103, 110, 101, 100, 32, 108, 111, 110, 103, 44, 32, 115, 105, 103, 110, 101, 100, 32, 108, 111, 110, 103, 44, 32, 100, 111, 117, 98, 108, 101, 41, 32, 91, 119, 105, 116, 104, 32, 76, 79, 65, 68, 32, 61, 32, 68, 105, 114, 101, 99, 116, 76, 111, 97, 100, 60, 102, 108, 111, 97, 116, 44, 32, 102, 108, 111, 97, 116, 62, 59, 32, 83, 84, 79, 82, 69, 32, 61, 32, 68, 105, 114, 101, 99, 116, 83, 116, 111, 114, 101, 60, 102, 108, 111, 97, 116, 44, 32, 102, 108, 111, 97, 116, 62, 59, 32, 67, 111, 109, 112, 117, 116, 101, 84, 121, 112, 101, 32, 61, 32, 102, 108, 111, 97, 116, 59, 32, 105, 110, 116, 32, 112, 97, 99, 107, 95, 115, 105, 122, 101, 32, 61, 32, 50, 59, 32, 105, 110, 116, 32, 109, 97, 120, 95, 99, 111, 108, 115, 95, 112, 101, 114, 95, 116, 104, 114, 101, 97, 100, 32, 61, 32, 49, 54, 59, 32, 105, 110, 116, 32, 109, 105, 110, 95, 99, 111, 108, 115, 95, 112, 101, 114, 95, 116, 104, 114, 101, 97, 100, 32, 61, 32, 49, 54, 59, 32, 105, 110, 116, 32, 116, 104, 114, 101, 97, 100, 95, 103, 114, 111, 117, 112, 95, 119, 105, 100, 116, 104, 32, 61, 32, 51, 50, 59, 32, 105, 110, 116, 32, 114, 111, 119, 115, 95, 112, 101, 114, 95, 97, 99, 99, 101, 115, 115, 32, 61, 32, 49, 59, 32, 95, 95, 110, 118, 95, 98, 111, 111, 108, 32, 112, 97, 100, 100, 105, 110, 103, 32, 61, 32, 102, 97, 108, 115, 101, 93};
.global .align 1 .b8 __unnamed_24[324] = {118, 111, 105, 100, 32, 76, 97, 121, 101, 114, 78, 111, 114, 109, 87, 97, 114, 112, 73, 109, 112, 108, 40, 76, 79, 65, 68, 44, 32, 83, 84, 79, 82, 69, 44, 32, 115, 105, 103, 110, 101, 100, 32, 108, 111, 110, 103, 44, 32, 115, 105, 103, 110, 101, 100, 32, 108, 111, 110, 103, 44, 32, 100, 111, 117, 98, 108, 101, 41, 32, 91, 119, 105, 116, 104, 32, 76, 79, 65, 68, 32, 61, 32, 68, 105, 114, 101, 99, 116, 76, 111, 97, 100, 60, 102, 108, 111, 97, 116, 44, 32, 102, 108, 111, 97, 116, 62, 59, 32, 83, 84, 79, 82, 69, 32, 61, 32, 68, 105, 114, 101, 99, 116, 83, 116, 111, 114, 101, 60, 102, 108, 111, 97, 116, 44, 32, 102, 108, 111, 97, 116, 62, 59, 32, 67, 111, 109, 112, 117, 116, 101, 84, 121, 112, 101, 32, 61, 32, 102, 108, 111, 97, 116, 59, 32, 105, 110, 116, 32, 112, 97, 99, 107, 95, 115, 105, 122, 101, 32, 61, 32, 50, 59, 32, 105, 110, 116, 32, 109, 97, 120, 95, 99, 111, 108, 115, 95, 112, 101, 114, 95, 116, 104, 114, 101, 97, 100, 32, 61, 32, 49, 54, 59, 32, 105, 110, 116, 32, 109, 105, 110, 95, 99, 111, 108, 115, 95, 112, 101, 114, 95, 116, 104, 114, 101, 97, 100, 32, 61, 32, 49, 50, 59, 32, 105, 110, 116, 32, 116, 104, 114, 101, 97, 100, 95, 103, 114, 111, 117, 112, 95, 119, 105, 100, 116, 104, 32, 61, 32, 51, 50, 59, 32, 105, 110, 116, 32, 114, 111, 119, 115, 95, 112, 101, 114, 95, 97, 99, 99, 101, 115, 115, 32, 61, 32, 49, 59, 32, 95, 95, 110, 118, 95, 98, 111, 111, 108, 32, 112, 97, 100, 100, 105, 110, 103, 32, 61, 32, 116, 114, 117, 101, 93};
.global .align 1 .b8 __unnamed_25[325] = {118, 111, 105, 100, 32, 76, 97, 121, 101, 114, 78, 111, 114, 109, 87, 97, 114, 112, 73, 109, 112, 108, 40, 76, 79, 65, 68, 44, 32, 83, 84, 79, 82, 69, 44, 32, 115, 105, 103, 110, 101, 100, 32, 108, 111, 110, 103, 44, 32, 115, 105, 103, 110, 101, 100, 32, 108, 111, 110, 103, 44, 32, 100, 111, 117, 98, 108, 101, 41, 32, 91, 119, 105, 116, 104, 32, 76, 79, 65, 68, 32, 61, 32, 68, 105, 114, 101, 99, 116, 76, 111, 97, 100, 60, 102, 108, 111, 97, 116, 44, 32, 102, 108, 111, 97, 116, 62, 59, 32, 83, 84, 79, 82, 69, 32, 61, 32, 68, 105, 114, 101, 99, 116, 83, 116, 111, 114, 101, 60, 102, 108, 111, 97, 116, 44, 32, 102, 108, 111, 97, 116, 62, 59, 32, 67, 111, 109, 112, 117, 116, 101, 84, 121, 112, 101, 32, 61, 32, 102, 108, 111, 97, 116, 59, 32, 105, 110, 116, 32, 112, 97, 99, 107, 95, 115, 105, 122, 101, 32, 61, 32, 50, 59, 32, 105, 110, 116, 32, 109, 97, 120, 95, 99, 111, 108, 115, 95, 112, 101, 114, 95, 116, 104, 114, 101, 97, 100, 32, 61, 32, 50, 48, 59, 32, 105, 110, 116, 32, 109, 105, 110, 95, 99, 111, 108, 115, 95, 112, 101, 114, 95, 116, 104, 114, 101, 97, 100, 32, 61, 32, 50, 48, 59, 32, 105, 110, 116, 32, 116, 104, 114, 101, 97, 100, 95, 103, 114, 111, 117, 112, 95, 119, 105, 100, 116, 104, 32, 61, 32, 51, 50, 59, 32, 105, 110, 116, 32, 114, 111, 119, 115, 95, 112, 101, 114, 95, 97, 99, 99, 101, 115, 115, 32, 61, 32, 49, 59, 32, 95, 95, 110, 118, 95, 98, 111, 111, 108, 32, 112, 97, 100, 100, 105, 110, 103, 32, 61, 32, 102, 97, 108, 115, 101, 93};
.global .align 1 .b8 __unnamed_26[324] = {118, 111, 105, 100, 32, 76, 97, 121, 101, 114, 78, 111, 114, 109, 87, 97, 114, 112, 73, 109, 112, 108, 40, 76, 79, 65, 68, 44, 32, 83, 84, 79, 82, 69, 44, 32, 115, 105, 103, 110, 101, 100, 32, 108, 111, 110, 103, 44, 32, 115, 105, 103, 110, 101, 100, 32, 108, 111, 110, 103, 44, 32, 100, 111, 117, 98, 108, 101, 41, 32, 91, 119, 105, 116, 104, 32, 76, 79, 65, 68, 32, 61, 32, 68, 105, 114, 101, 99, 116, 76, 111, 97, 100, 60, 102, 108, 111, 97, 116, 44, 32, 102, 108, 111, 97, 116, 62, 59, 32, 83, 84, 79, 82, 69, 32, 61, 32, 68, 105, 114, 101, 99, 116, 83, 116, 111, 114, 101, 60, 102, 108, 111, 97, 116, 44, 32, 102, 108, 111, 97, 116, 62, 59, 32, 67, 111, 109, 112, 117, 116, 101, 84, 121, 112, 101, 32, 61, 32, 102, 108, 111, 97, 116, 59, 32, 105, 110, 116, 32, 112, 97, 99, 107, 95, 115, 105, 122, 101, 32, 61, 32, 50, 59, 32, 105, 110, 116, 32, 109, 97, 120, 95, 99, 111, 108, 115, 95, 112, 101, 114, 95, 116, 104, 114, 101, 97, 100, 32, 61, 32, 50, 48, 59, 32, 105, 110, 116, 32, 109, 105, 110, 95, 99, 111, 108, 115, 95, 112, 101, 114, 95, 116, 104, 114, 101, 97, 100, 32, 61, 32, 49, 54, 59, 32, 105, 110, 116, 32, 116, 104, 114, 101, 97, 100, 95, 103, 114, 111, 117, 112, 95, 119, 105, 100, 116, 104, 32, 61, 32, 51, 50, 59, 32, 105, 110, 116, 32, 114, 111, 119, 115, 95, 112, 101, 114, 95, 97, 99, 99, 101, 115, 115, 32, 61, 32, 49, 59, 32, 95, 95, 110, 118, 95, 98, 111, 111, 108, 32, 112, 97, 100, 100, 105, 110, 103, 32, 61, 32, 116, 114, 117, 101, 93};
.global .align 1 .b8 __unnamed_27[325] = {118, 111, 105, 100, 32, 76, 97, 121, 101, 114, 78, 111, 114, 109, 87, 97, 114, 112, 73, 109, 112, 108, 40, 76, 79, 65, 68, 44, 32, 83, 84, 79, 82, 69, 44, 32, 115, 105, 103, 110, 101, 100, 32, 108, 111, 110, 103, 44, 32, 115, 105, 103, 110, 101, 100, 32, 108, 111, 110, 103, 44, 32, 100, 111, 117, 98, 108, 101, 41, 32, 91, 119, 105, 116, 104, 32, 76, 79, 65, 68, 32, 61, 32, 68, 105, 114, 101, 99, 116, 76, 111, 97, 100, 60, 102, 108, 111, 97, 116, 44, 32, 102, 108, 111, 97, 116, 62, 59, 32, 83, 84, 79, 82, 69, 32, 61, 32, 68, 105, 114, 101, 99, 116, 83, 116, 111, 114, 101, 60, 102, 108, 111, 97, 116, 44, 32, 102, 108, 111, 97, 116, 62, 59, 32, 67, 111, 109, 112, 117, 116, 101, 84, 121, 112, 101, 32, 61, 32, 102, 108, 111, 97, 116, 59, 32, 105, 110, 116, 32, 112, 97, 99, 107, 95, 115, 105, 122, 101, 32, 61, 32, 50, 59, 32, 105, 110, 116, 32, 109, 97, 120, 95, 99, 111, 108, 115, 95, 112, 101, 114, 95, 116, 104, 114, 101, 97, 100, 32, 61, 32, 50, 52, 59, 32, 105, 110, 116, 32, 109, 105, 110, 95, 99, 111, 108, 115, 95, 112, 101, 114, 95, 116, 104, 114, 101, 97, 100, 32, 61, 32, 50, 52, 59, 32, 105, 110, 116, 32, 116, 104, 114, 101, 97, 100, 95, 103, 114, 111, 117, 112, 95, 119, 105, 100, 116, 104, 32, 61, 32, 51, 50, 59, 32, 105, 110, 116, 32, 114, 111, 119, 115, 95, 112, 101, 114, 95, 97, 99, 99, 101, 115, 115, 32, 61, 32, 49, 59, 32, 95, 95, 110, 118, 95, 98, 111, 111, 108, 32, 112, 97, 100, 100, 105, 110, 103, 32, 61, 32, 102, 97, 108, 115, 101, 93};
.global .align 1 .b8 __unnamed_28[324] = {118, 111, 105, 100, 32, 76, 97, 121, 101, 114, 78, 111, 114, 109, 87, 97, 114, 112, 73, 109, 112, 108, 40, 76, 79, 65, 68, 44, 32, 83, 84, 79, 82, 69, 44, 32, 115, 105, 103, 110, 101, 100, 32, 108, 111, 110, 103, 44, 32, 115, 105, 103, 110, 101, 100, 32, 108, 111, 110, 103, 44, 32, 100, 111, 117, 98, 108, 101, 41, 32, 91, 119, 105, 116, 104, 32, 76, 79, 65, 68, 32, 61, 32, 68, 105, 114, 101, 99, 116, 76, 111, 97, 100, 60, 102, 108, 111, 97, 116, 44, 32, 102, 108, 111, 97, 116, 62, 59, 32, 83, 84, 79, 82, 69, 32, 61, 32, 68, 105, 114, 101, 99, 116, 83, 116, 111, 114, 101, 60, 102, 108, 111, 97, 116, 44, 32, 102, 108, 111, 97, 116, 62, 59, 32, 67, 111, 109, 112, 117, 116, 101, 84, 121, 112, 101, 32, 61, 32, 102, 108, 111, 97, 116, 59, 32, 105, 110, 116, 32, 112, 97, 99, 107, 95, 115, 105, 122, 101, 32, 61, 32, 50, 59, 32, 105, 110, 116, 32, 109, 97, 120, 95, 99, 111, 108, 115, 95, 112, 101, 114, 95, 116, 104, 114, 101, 97, 100, 32, 61, 32, 50, 52, 59, 32, 105, 110, 116, 32, 109, 105, 110, 95, 99, 111, 108, 115, 95, 112, 101, 114, 95, 116, 104, 114, 101, 97, 100, 32, 61, 32, 50, 48, 59, 32, 105, 110, 116, 32, 116, 104, 114, 101, 97, 100, 95, 103, 114, 111, 117, 112, 95, 119, 105, 100, 116, 104, 32, 61, 32, 51, 50, 59, 32, 105, 110, 116, 32, 114, 111, 119, 115, 95, 112, 101, 114, 95, 97, 99, 99, 101, 115, 115, 32, 61, 32, 49, 59, 32, 95, 95, 110, 118, 95, 98, 111, 111, 108, 32, 112, 97, 100, 100, 105, 110, 103, 32, 61, 32, 116, 114, 117, 101, 93};
.global .align 1 .b8 __unnamed_29[325] = {118, 111, 105, 100, 32, 76, 97, 121, 101, 114, 78, 111, 114, 109, 87, 97, 114, 112, 73, 109, 112, 108, 40, 76, 79, 65, 68, 44, 32, 83, 84, 79, 82, 69, 44, 32, 115, 105, 103, 110, 101, 100, 32, 108, 111, 110, 103, 44, 32, 115, 105, 103, 110, 101, 100, 32, 108, 111, 110, 103, 44, 32, 100, 111, 117, 98, 108, 101, 41, 32, 91, 119, 105, 116, 104, 32, 76, 79, 65, 68, 32, 61, 32, 68, 105, 114, 101, 99, 116, 76, 111, 97, 100, 60, 102, 108, 111, 97, 116, 44, 32, 102, 108, 111, 97, 116, 62, 59, 32, 83, 84, 79, 82, 69, 32, 61, 32, 68, 105, 114, 101, 99, 116, 83, 116, 111, 114, 101, 60, 102, 108, 111, 97, 116, 44, 32, 102, 108, 111, 97, 116, 62, 59, 32, 67, 111, 109, 112, 117, 116, 101, 84, 121, 112, 101, 32, 61, 32, 102, 108, 111, 97, 116, 59, 32, 105, 110, 116, 32, 112, 97, 99, 107, 95, 115, 105, 122, 101, 32, 61, 32, 50, 59, 32, 105, 110, 116, 32, 109, 97, 120, 95, 99, 111, 108, 115, 95, 112, 101, 114, 95, 116, 104, 114, 101, 97, 100, 32, 61, 32, 50, 56, 59, 32, 105, 110, 116, 32, 109, 105, 110, 95, 99, 111, 108, 115, 95, 112, 101, 114, 95, 116, 104, 114, 101, 97, 100, 32, 61, 32, 50, 56, 59, 32, 105, 110, 116, 32, 116, 104, 114, 101, 97, 100, 95, 103, 114, 111, 117, 112, 95, 119, 105, 100, 116, 104, 32, 61, 32, 51, 50, 59, 32, 105, 110, 116, 32, 114, 111, 119, 115, 95, 112, 101, 114, 95, 97, 99, 99, 101, 115, 115, 32, 61, 32, 49, 59, 32, 95, 95, 110, 118, 95, 98, 111, 111, 108, 32, 112, 97, 100, 100, 105, 110, 103, 32, 61, 32, 102, 97, 108, 115, 101, 93};
.global .align 1 .b8 __unnamed_30[324] = {118, 111, 105, 100, 32, 76, 97, 121, 101, 114, 78, 111, 114, 109, 87, 97, 114, 112, 73, 109, 112, 108, 40, 76, 79, 65, 68, 44, 32, 83, 84, 79, 82, 69, 44, 32, 115, 105, 103, 110, 101, 100, 32, 108, 111, 110, 103, 44, 32, 115, 105, 103, 110, 101, 100, 32, 108, 111, 110, 103, 44, 32, 100, 111, 117, 98, 108, 101, 41, 32, 91, 119, 105, 116, 104, 32, 76, 79, 65, 68, 32, 61, 32, 68, 105, 114, 101, 99, 116, 76, 111, 97, 100, 60, 102, 108, 111, 97, 116, 44, 32, 102, 108, 111, 97, 116, 62, 59, 32, 83, 84, 79, 82, 69, 32, 61, 32, 68, 105, 114, 101, 99, 116, 83, 116, 111, 114, 101, 60, 102, 108, 111, 97, 116, 44, 32, 102, 108, 111, 97, 116, 62, 59, 32, 67, 111, 109, 112, 117, 116, 101, 84, 121, 112, 101, 32, 61, 32, 102, 108, 111, 97, 116, 59, 32, 105, 110, 116, 32, 112, 97, 99, 107, 95, 115, 105, 122, 101, 32, 61, 32, 50, 59, 32, 105, 110, 116, 32, 109, 97, 120, 95, 99, 111, 108, 115, 95, 112, 101, 114, 95, 116, 104, 114, 101, 97, 100, 32, 61, 32, 50, 56, 59, 32, 105, 110, 116, 32, 109, 105, 110, 95, 99, 111, 108, 115, 95, 112, 101, 114, 95, 116, 104, 114, 101, 97, 100, 32, 61, 32, 50, 52, 59, 32, 105, 110, 116, 32, 116, 104, 114, 101, 97, 100, 95, 103, 114, 111, 117, 112, 95, 119, 105, 100, 116, 104, 32, 61, 32, 51, 50, 59, 32, 105, 110, 116, 32, 114, 111, 119, 115, 95, 112, 101, 114, 95, 97, 99, 99, 101, 115, 115, 32, 61, 32, 49, 59, 32, 95, 95, 110, 118, 95, 98, 111, 111, 108, 32, 112, 97, 100, 100, 105, 110, 103, 32, 61, 32, 116, 114, 117, 101, 93};
.global .align 1 .b8 __unnamed_31[325] = {118, 111, 105, 100, 32, 76, 97, 121, 101, 114, 78, 111, 114, 109, 87, 97, 114, 112, 73, 109, 112, 108, 40, 76, 79, 65, 68, 44, 32, 83, 84, 79, 82, 69, 44, 32, 115, 105, 103, 110, 101, 100, 32, 108, 111, 110, 103, 44, 32, 115, 105, 103, 110, 101, 100, 32, 108, 111, 110, 103, 44, 32, 100, 111, 117, 98, 108, 101, 41, 32, 91, 119, 105, 116, 104, 32, 76, 79, 65, 68, 32, 61, 32, 68, 105, 114, 101, 99, 116, 76, 111, 97, 100, 60, 102, 108, 111, 97, 116, 44, 32, 102, 108, 111, 97, 116, 62, 59, 32, 83, 84, 79, 82, 69, 32, 61, 32, 68, 105, 114, 101, 99, 116, 83, 116, 111, 114, 101, 60, 102, 108, 111, 97, 116, 44, 32, 102, 108, 111, 97, 116, 62, 59, 32, 67, 111, 109, 112, 117, 116, 101, 84, 121, 112, 101, 32, 61, 32, 102, 108, 111, 97, 116, 59, 32, 105, 110, 116, 32, 112, 97, 99, 107, 95, 115, 105, 122, 101, 32, 61, 32, 50, 59, 32, 105, 110, 116, 32, 109, 97, 120, 95, 99, 111, 108, 115, 95, 112, 101, 114, 95, 116, 104, 114, 101, 97, 100, 32, 61, 32, 51, 50, 59, 32, 105, 110, 116, 32, 109, 105, 110, 95, 99, 111, 108, 115, 95, 112, 101, 114, 95, 116, 104, 114, 101, 97, 100, 32, 61, 32, 51, 50, 59, 32, 105, 110, 116, 32, 116, 104, 114, 101, 97, 100, 95, 103, 114, 111, 117, 112, 95, 119, 105, 100, 116, 104, 32, 61, 32, 51, 50, 59, 32, 105, 110, 116, 32, 114, 111, 119, 115, 95, 112, 101, 114, 95, 97, 99, 99, 101, 115, 115, 32, 61, 32, 49, 59, 32, 95, 95, 110, 118, 95, 98, 111, 111, 108, 32, 112, 97, 100, 100, 105, 110, 103, 32, 61, 32, 102, 97, 108, 115, 101, 93};
.global .align 1 .b8 __unnamed_32[324] = {118, 111, 105, 100, 32, 76, 97, 121, 101, 114, 78, 111, 114, 109, 87, 97, 114, 112, 73, 109, 112, 108, 40, 76, 79, 65, 68, 44, 32, 83, 84, 79, 82, 69, 44, 32, 115, 105, 103, 110, 101, 100, 32, 108, 111, 110, 103, 44, 32, 115, 105, 103, 110, 101, 100, 32, 108, 111, 110, 103, 44, 32, 100, 111, 117, 98, 108, 101, 41, 32, 91, 119, 105, 116, 104, 32, 76, 79, 65, 68, 32, 61, 32, 68, 105, 114, 101, 99, 116, 76, 111, 97, 100, 60, 102, 108, 111, 97, 116, 44, 32, 102, 108, 111, 97, 116, 62, 59, 32, 83, 84, 79, 82, 69, 32, 61, 32, 68, 105, 114, 101, 99, 116, 83, 116, 111, 114, 101, 60, 102, 108, 111, 97, 116, 44, 32, 102, 108, 111, 97, 116, 62, 59, 32, 67, 111, 109, 112, 117, 116, 101, 84, 121, 112, 101, 32, 61, 32, 102, 108, 111, 97, 116, 59, 32, 105, 110, 116, 32, 112, 97, 99, 107, 95, 115, 105, 122, 101, 32, 61, 32, 50, 59, 32, 105, 110, 116, 32, 109, 97, 120, 95, 99, 111, 108, 115, 95, 112, 101, 114, 95, 116, 104, 114, 101, 97, 100, 32, 61, 32, 51, 50, 59, 32, 105, 110, 116, 32, 109, 105, 110, 95, 99, 111, 108, 115, 95, 112, 101, 114, 95, 116, 104, 114, 101, 97, 100, 32, 61, 32, 50, 56, 59, 32, 105, 110, 116, 32, 116, 104, 114, 101, 97, 100, 95, 103, 114, 111, 117, 112, 95, 119, 105, 100, 116, 104, 32, 61, 32, 51, 50, 59, 32, 105, 110, 116, 32, 114, 111, 119, 115, 95, 112, 101, 114, 95, 97, 99, 99, 101, 115, 115, 32, 61, 32, 49, 59, 32, 95, 95, 110, 118, 95, 98, 111, 111, 108, 32, 112, 97, 100, 100, 105, 110, 103, 32, 61, 32, 116, 114, 117, 101, 93};
.global .align 1 .b8 __unnamed_33[322] = {118, 111, 105, 100, 32, 76, 97, 121, 101, 114, 78, 111, 114, 109, 87, 97, 114, 112, 73, 109, 112, 108, 40, 76, 79, 65, 68, 44, 32, 83, 84, 79, 82, 69, 44, 32, 115, 105, 103, 110, 101, 100, 32, 108, 111, 110, 103, 44, 32, 115, 105, 103, 110, 101, 100, 32, 108, 111, 110, 103, 44, 32, 100, 111, 117, 98, 108, 101, 41, 32, 91, 119, 105, 116, 104, 32, 76, 79, 65, 68, 32, 61, 32, 68, 105, 114, 101, 99, 116, 76, 111, 97, 100, 60, 102, 108, 111, 97, 116, 44, 32, 102, 108, 111, 97, 116, 62, 59, 32, 83, 84, 79, 82, 69, 32, 61, 32, 68, 105, 114, 101, 99, 116, 83, 116, 111, 114, 101, 60, 102, 108, 111, 97, 116, 44, 32, 102, 108, 111, 97, 116, 62, 59, 32, 67, 111, 109, 112, 117, 116, 101, 84, 121, 112, 101, 32, 61, 32, 102, 108, 111, 97, 116, 59, 32, 105, 110, 116, 32, 112, 97, 99, 107, 95, 115, 105, 122, 101, 32, 61, 32, 49, 59, 32, 105, 110, 116, 32, 109, 97, 120, 95, 99, 111, 108, 115, 95, 112, 101, 114, 95, 116, 104, 114, 101, 97, 100, 32, 61, 32, 49, 59, 32, 105, 110, 116, 32, 109, 105, 110, 95, 99, 111, 108, 115, 95, 112, 101, 114, 95, 116, 104, 114, 101, 97, 100, 32, 61, 32, 49, 59, 32, 105, 110, 116, 32, 116, 104, 114, 101, 97, 100, 95, 103, 114, 111, 117, 112, 95, 119, 105, 100, 116, 104, 32, 61, 32, 52, 59, 32, 105, 110, 116, 32, 114, 111, 119, 115, 95, 112, 101, 114, 95, 97, 99, 99, 101, 115, 115, 32, 61, 32, 50, 59, 32, 95, 95, 110, 118, 95, 98, 111, 111, 108, 32, 112, 97, 100, 100, 105, 110, 103, 32, 61, 32, 102, 97, 108, 115, 101, 93};
.global .align 1 .b8 __unnamed_34[321] = {118, 111, 105, 100, 32, 76, 97, 121, 101, 114, 78, 111, 114, 109, 87, 97, 114, 112, 73, 109, 112, 108, 40, 76, 79, 65, 68, 44, 32, 83, 84, 79, 82, 69, 44, 32, 115, 105, 103, 110, 101, 100, 32, 108, 111, 110, 103, 44, 32, 115, 105, 103, 110, 101, 100, 32, 108, 111, 110, 103, 44, 32, 100, 111, 117, 98, 108, 101, 41, 32, 91, 119, 105, 116, 104, 32, 76, 79, 65, 68, 32, 61, 32, 68, 105, 114, 101, 99, 116, 76, 111, 97, 100, 60, 102, 108, 111, 97, 116, 44, 32, 102, 108, 111, 97, 116, 62, 59, 32, 83, 84, 79, 82, 69, 32, 61, 32, 68, 105, 114, 101, 99, 116, 83, 116, 111, 114, 101, 60, 102, 108, 111, 97, 116, 44, 32, 102, 108, 111, 97, 116, 62, 59, 32, 67, 111, 109, 112, 117, 116, 101, 84, 121, 112, 101, 32, 61, 32, 102, 108, 111, 97, 116, 59, 32, 105, 110, 116, 32, 112, 97, 99, 107, 95, 115, 105, 122, 101, 32, 61, 32, 49, 59, 32, 105, 110, 116, 32, 109, 97, 120, 95, 99, 111, 108, 115, 95, 112, 101, 114, 95, 116, 104, 114, 101, 97, 100, 32, 61, 32, 49, 59, 32, 105, 110, 116, 32, 109, 105, 110, 95, 99, 111, 108, 115, 95, 112, 101, 114, 95, 116, 104, 114, 101, 97, 100, 32, 61, 32, 48, 59, 32, 105, 110, 116, 32, 116, 104, 114, 101, 97, 100, 95, 103, 114, 111, 117, 112, 95, 119, 105, 100, 116, 104, 32, 61, 32, 52, 59, 32, 105, 110, 116, 32, 114, 111, 119, 115, 95, 112, 101, 114, 95, 97, 99, 99, 101, 115, 115, 32, 61, 32, 50, 59, 32, 95, 95, 110, 118, 95, 98, 111, 111, 108, 32, 112, 97, 100, 100, 105, 110, 103, 32, 61, 32, 116, 114, 117, 101, 93};
.global .align 1 .b8 __unnamed_35[322] = {118, 111, 105, 100, 32, 76, 97, 121, 101, 114, 78, 111, 114, 109, 87, 97, 114, 112, 73, 109, 112, 108, 40, 76, 79, 65, 68, 44, 32, 83, 84, 79, 82, 69, 44, 32, 115, 105, 103, 110, 101, 100, 32, 108, 111, 110, 103, 44, 32, 115, 105, 103, 110, 101, 100, 32, 108, 111, 110, 103, 44, 32, 100, 111, 117, 98, 108, 101, 41, 32, 91, 119, 105, 116, 104, 32, 76, 79, 65, 68, 32, 61, 32, 68, 105, 114, 101, 99, 116, 76, 111, 97, 100, 60, 102, 108, 111, 97, 116, 44, 32, 102, 108, 111, 97, 116, 62, 59, 32, 83, 84, 79, 82, 69, 32, 61, 32, 68, 105, 114, 101, 99, 116, 83, 116, 111, 114, 101, 60, 102, 108, 111, 97, 116, 44, 32, 102, 108, 111, 97, 116, 62, 59, 32, 67, 111, 109, 112, 117, 116, 101, 84, 121, 112, 101, 32, 61, 32, 102, 108, 111, 97, 116, 59, 32, 105, 110, 116, 32, 112, 97, 99, 107, 95, 115, 105, 122, 101, 32, 61, 32, 49, 59, 32, 105, 110, 116, 32, 109, 97, 120, 95, 99, 111, 108, 115, 95, 112, 101, 114, 95, 116, 104, 114, 101, 97, 100, 32, 61, 32, 49, 59, 32, 105, 110, 116, 32, 109, 105, 110, 95, 99, 111, 108, 115, 95, 112, 101, 114, 95, 116, 104, 114, 101, 97, 100, 32, 61, 32, 49, 59, 32, 105, 110, 116, 32, 116, 104, 114, 101, 97, 100, 95, 103, 114, 111, 117, 112, 95, 119, 105, 100, 116, 104, 32, 61, 32, 52, 59, 32, 105, 110, 116, 32, 114, 111, 119, 115, 95, 112, 101, 114, 95, 97, 99, 99, 101, 115, 115, 32, 61, 32, 49, 59, 32, 95, 95, 110, 118, 95, 98, 111, 111, 108, 32, 112, 97, 100, 100, 105, 110, 103, 32, 61, 32, 102, 97, 108, 115, 101, 93};
.global .align 1 .b8 __unnamed_36[321] = {118, 111, 105, 100, 32, 76, 97, 121, 101, 114, 78, 111, 114, 109, 87, 97, 114, 112, 73, 109, 112, 108, 40, 76, 79, 65, 68, 44, 32, 83, 84, 79, 82, 69, 44, 32, 115, 105, 103, 110, 101, 100, 32, 108, 111, 110, 103, 44, 32, 115, 105, 103, 110, 101, 100, 32, 108, 111, 110, 103, 44, 32, 100, 111, 117, 98, 108, 101, 41, 32, 91, 119, 105, 116, 104, 32, 76, 79, 65, 68, 32, 61, 32, 68, 105, 114, 101, 99, 116, 76, 111, 97, 100, 60, 102, 108, 111, 97, 116, 44, 32, 102, 108, 111, 97, 116, 62, 59, 32, 83, 84, 79, 82, 69, 32, 61, 32, 68, 105, 114, 101, 99, 116, 83, 116, 111, 114, 101, 60, 102, 108, 111, 97, 116, 44, 32, 102, 108, 111, 97, 116, 62, 59, 32, 67, 111, 109, 112, 117, 116, 101, 84, 121, 112, 101, 32, 61, 32, 102, 108, 111, 97, 116, 59, 32, 105, 110, 116, 32, 112, 97, 99, 107, 95, 115, 105, 122, 101, 32, 61, 32, 49, 59, 32, 105, 110, 116, 32, 109, 97, 120, 95, 99, 111, 108, 115, 95, 112, 101, 114, 95, 116, 104, 114, 101, 97, 100, 32, 61, 32, 49, 59, 32, 105, 110, 116, 32, 109, 105, 110, 95, 99, 111, 108, 115, 95, 112, 101, 114, 95, 116, 104, 114, 101, 97, 100, 32, 61, 32, 48, 59, 32, 105, 110, 116, 32, 116, 104, 114, 101, 97, 100, 95, 103, 114, 111, 117, 112, 95, 119, 105, 100, 116, 104, 32, 61, 32, 52, 59, 32, 105, 110, 116, 32, 114, 111, 119, 115, 95, 112, 101, 114, 95, 97, 99, 99, 101, 115, 115, 32, 61, 32, 49, 59, 32, 95, 95, 110, 118, 95, 98, 111, 111, 108, 32, 112, 97, 100, 100, 105, 110, 103, 32, 61, 32, 116, 114, 117, 101, 93};
.global .align 1 .b8 __unnamed_37[322] = {118, 111, 105, 100, 32, 76, 97, 121, 101, 114, 78, 111, 114, 109, 87, 97, 114, 112, 73, 109, 112, 108, 40, 76, 79, 65, 68, 44, 32, 83, 84, 79, 82, 69, 44, 32, 115, 105, 103, 110, 101, 100, 32, 108, 111, 110, 103, 44, 32, 115, 105, 103, 110, 101, 100, 32, 108, 111, 110, 103, 44, 32, 100, 111, 117, 98, 108, 101, 41, 32, 91, 119, 105, 116, 104, 32, 76, 79, 65, 68, 32, 61, 32, 68, 105, 114, 101, 99, 116, 76, 111, 97, 100, 60, 102, 108, 111, 97, 116, 44, 32, 102, 108, 111, 97, 116, 62, 59, 32, 83, 84, 79, 82, 69, 32, 61, 32, 68, 105, 114, 101, 99, 116, 83, 116, 111, 114, 101, 60, 102, 108, 111, 97, 116, 44, 32, 102, 108, 111, 97, 116, 62, 59, 32, 67, 111, 109, 112, 117, 116, 101, 84, 121, 112, 101, 32, 61, 32, 102, 108, 111, 97, 116, 59, 32, 105, 110, 116, 32, 112, 97, 99, 107, 95, 115, 105, 122, 101, 32, 61, 32, 49, 59, 32, 105, 110, 116, 32, 109, 97, 120, 95, 99, 111, 108, 115, 95, 112, 101, 114, 95, 116, 104, 114, 101, 97, 100, 32, 61, 32, 49, 59, 32, 105, 110, 116, 32, 109, 105, 110, 95, 99, 111, 108, 115, 95, 112, 101, 114, 95, 116, 104, 114, 101, 97, 100, 32, 61, 32, 49, 59, 32, 105, 110, 116, 32, 116, 104, 114, 101, 97, 100, 95, 103, 114, 111, 117, 112, 95, 119, 105, 100, 116, 104, 32, 61, 32, 56, 59, 32, 105, 110, 116, 32, 114, 111, 119, 115, 95, 112, 101, 114, 95, 97, 99, 99, 101, 115, 115, 32, 61, 32, 50, 59, 32, 95, 95, 110, 118, 95, 98, 111, 111, 108, 32, 112, 97, 100, 100, 105, 110, 103, 32, 61, 32, 102, 97, 108, 115, 101, 93};
.global .align 1 .b8 __unnamed_38[321] = {118, 111, 105, 100, 32, 76, 97, 121, 101, 114, 78, 111, 114, 109, 87, 97, 114, 112, 73, 109, 112, 108, 40, 76, 79, 65, 68, 44, 32, 83, 84, 79, 82, 69, 44, 32, 115, 105, 103, 110, 101, 100, 32, 108, 111, 110, 103, 44, 32, 115, 105, 103, 110, 101, 100, 32, 108, 111, 110, 103, 44, 32, 100, 111, 117, 98, 108, 101, 41, 32, 91, 119, 105, 116, 104, 32, 76, 79, 65, 68, 32, 61, 32, 68, 105, 114, 101, 99, 116, 76, 111, 97, 100, 60, 102, 108, 111, 97, 116, 44, 32, 102, 108, 111, 97, 116, 62, 59, 32, 83, 84, 79, 82, 69, 32, 61, 32, 68, 105, 114, 101, 99, 116, 83, 116, 111, 114, 101, 60, 102, 108, 111, 97, 116, 44, 32, 102, 108, 111, 97, 116, 62, 59, 32, 67, 111, 109, 112, 117, 116, 101, 84, 121, 112, 101, 32, 61, 32, 102, 108, 111, 97, 116, 59, 32, 105, 110, 116, 32, 112, 97, 99, 107, 95, 115, 105, 122, 101, 32, 61, 32, 49, 59, 32, 105, 110, 116, 32, 109, 97, 120, 95, 99, 111, 108, 115, 95, 112, 101, 114, 95, 116, 104, 114, 101, 97, 100, 32, 61, 32, 49, 59, 32, 105, 110, 116, 32, 109, 105, 110, 95, 99, 111, 108, 115, 95, 112, 101, 114, 95, 116, 104, 114, 101, 97, 100, 32, 61, 32, 48, 59, 32, 105, 110, 116, 32, 116, 104, 114, 101, 97, 100, 95, 103, 114, 111, 117, 112, 95, 119, 105, 100, 116, 104, 32, 61, 32, 56, 59, 32, 105, 110, 116, 32, 114, 111, 119, 115, 95, 112, 101, 114, 95, 97, 99, 99, 101, 115, 115, 32, 61, 32, 50, 59, 32, 95, 95, 110, 118, 95, 98, 111, 111, 108, 32, 112, 97, 100, 100, 105, 110, 103, 32, 61, 32, 116, 114, 117, 101, 93};
.global .align 1 .b8 __unnamed_39[322] = {118, 111, 105, 100, 32, 76, 97, 121, 101, 114, 78, 111, 114, 109, 87, 97, 114, 112, 73, 109, 112, 108, 40, 76, 79, 65, 68, 44, 32, 83, 84, 79, 82, 69, 44, 32, 115, 105, 103, 110, 101, 100, 32, 108, 111, 110, 103, 44, 32, 115, 105, 103, 110, 101, 100, 32, 108, 111, 110, 103, 44, 32, 100, 111, 117, 98, 108, 101, 41, 32, 91, 119, 105, 116, 104, 32, 76, 79, 65, 68, 32, 61, 32, 68, 105, 114, 101, 99, 116, 76, 111, 97, 100, 60, 102, 108, 111, 97, 116, 44, 32, 102, 108, 111, 97, 116, 62, 59, 32, 83, 84, 79, 82, 69, 32, 61, 32, 68, 105, 114, 101, 99, 116, 83, 116, 111, 114, 101, 60, 102, 108, 111, 97, 116, 44, 32, 102, 108, 111, 97, 116, 62, 59, 32, 67, 111, 109, 112, 117, 116, 101, 84, 121, 112, 101, 32, 61, 32, 102, 108, 111, 97, 116, 59, 32, 105, 110, 116, 32, 112, 97, 99, 107, 95, 115, 105, 122, 101, 32, 61, 32, 49, 59, 32, 105, 110, 116, 32, 109, 97, 120, 95, 99, 111, 108, 115, 95, 112, 101, 114, 95, 116, 104, 114, 101, 97, 100, 32, 61, 32, 49, 59, 32, 105, 110, 116, 32, 109, 105, 110, 95, 99, 111, 108, 115, 95, 112, 101, 114, 95, 116, 104, 114, 101, 97, 100, 32, 61, 32, 49, 59, 32, 105, 110, 116, 32, 116, 104, 114, 101, 97, 100, 95, 103, 114, 111, 117, 112, 95, 119, 105, 100, 116, 104, 32, 61, 32, 56, 59, 32, 105, 110, 116, 32, 114, 111, 119, 115, 95, 112, 101, 114, 95, 97, 99, 99, 101, 115, 115, 32, 61, 32, 49, 59, 32, 95, 95, 110, 118, 95, 98, 111, 111, 108, 32, 112, 97, 100, 100, 105, 110, 103, 32, 61, 32, 102, 97, 108, 115, 101, 93};
.global .align 1 .b8 __unnamed_40[321] = {118, 111, 105, 100, 32, 76, 97, 121, 101, 114, 78, 111, 114, 109, 87, 97, 114, 112, 73, 109, 112, 108, 40, 76, 79, 65, 68, 44, 32, 83, 84, 79, 82, 69, 44, 32, 115, 105, 103, 110, 101, 100, 32, 108, 111, 110, 103, 44, 32, 115, 105, 103, 110, 101, 100, 32, 108, 111, 110, 103, 44, 32, 100, 111, 117, 98, 108, 101, 41, 32, 91, 119, 105, 116, 104, 32, 76, 79, 65, 68, 32, 61, 32, 68, 105, 114, 101, 99, 116, 76, 111, 97, 100, 60, 102, 108, 111, 97, 116, 44, 32, 102, 108, 111, 97, 116, 62, 59, 32, 83, 84, 79, 82, 69, 32, 61, 32, 68, 105, 114, 101, 99, 116, 83, 116, 111, 114, 101, 60, 102, 108, 111, 97, 116, 44, 32, 102, 108, 111, 97, 116, 62, 59, 32, 67, 111, 109, 112, 117, 116, 101, 84, 121, 112, 101, 32, 61, 32, 102, 108, 111, 97, 116, 59, 32, 105, 110, 116, 32, 112, 97, 99, 107, 95, 115, 105, 122, 101, 32, 61, 32, 49, 59, 32, 105, 110, 116, 32, 109, 97, 120, 95, 99, 111, 108, 115, 95, 112, 101, 114, 95, 116, 104, 114, 101, 97, 100, 32, 61, 32, 49, 59, 32, 105, 110, 116, 32, 109, 105, 110, 95, 99, 111, 108, 115, 95, 112, 101, 114, 95, 116, 104, 114, 101, 97, 100, 32, 61, 32, 48, 59, 32, 105, 110, 116, 32, 116, 104, 114, 101, 97, 100, 95, 103, 114, 111, 117, 112, 95, 119, 105, 100, 116, 104, 32, 61, 32, 56, 59, 32, 105, 110, 116, 32, 114, 111, 119, 115, 95, 112, 101, 114, 95, 97, 99, 99, 101, 115, 115, 32, 61, 32, 49, 59, 32, 95, 95, 110, 118, 95, 98, 111, 111, 108, 32, 112, 97, 100, 100, 105, 110, 103, 32, 61, 32, 116, 114, 117, 101, 93};
.global .align 1 .b8 __unnamed_41[323] = {118, 111, 105, 100, 32, 76, 97, 121, 101, 114, 78, 111, 114, 109, 87, 97, 114, 112, 73, 109, 112, 108, 40, 76, 79, 65, 68, 44, 32, 83, 84, 79, 82, 69, 44, 32, 115, 105, 103, 110, 101, 100, 32, 108, 111, 110, 103, 44, 32, 115, 105, 103, 110, 101, 100, 32, 108, 111, 110, 103, 44, 32, 100, 111, 117, 98, 108, 101, 41, 32, 91, 119, 105, 116, 104, 32, 76, 79, 65, 68, 32, 61, 32, 68, 105, 114, 101, 99, 116, 76, 111, 97, 100, 60, 102, 108, 111, 97, 116, 44, 32, 102, 108, 111, 97, 116, 62, 59, 32, 83, 84, 79, 82, 69, 32, 61, 32, 68, 105, 114, 101, 99, 116, 83, 116, 111, 114, 101, 60, 102, 108, 111, 97, 116, 44, 32, 102, 108, 111, 97, 116, 62, 59, 32, 67, 111, 109, 112, 117, 116, 101, 84, 121, 112, 101, 32, 61, 32, 102, 108, 111, 97, 116, 59, 32, 105, 110, 116, 32, 112, 97, 99, 107, 95, 115, 105, 122, 101, 32, 61, 32, 49, 59, 32, 105, 110, 116, 32, 109, 97, 120, 95, 99, 111, 108, 115, 95, 112, 101, 114, 95, 116, 104, 114, 101, 97, 100, 32, 61, 32, 49, 59, 32, 105, 110, 116, 32, 109, 105, 110, 95, 99, 111, 108, 115, 95, 112, 101, 114, 95, 116, 104, 114, 101, 97, 100, 32, 61, 32, 49, 59, 32, 105, 110, 116, 32, 116, 104, 114, 101, 97, 100, 95, 103, 114, 111, 117, 112, 95, 119, 105, 100, 116, 104, 32, 61, 32, 49, 54, 59, 32, 105, 110, 116, 32, 114, 111, 119, 115, 95, 112, 101, 114, 95, 97, 99, 99, 101, 115, 115, 32, 61, 32, 50, 59, 32, 95, 95, 110, 118, 95, 98, 111, 111, 108, 32, 112, 97, 100, 100, 105, 110, 103, 32, 61, 32, 102, 97, 108, 115, 101, 93};
.global .align 1 .b8 __unnamed_42[322] = {118, 111, 105, 100, 32, 76, 97, 121, 101, 114, 78, 111, 114, 109, 87, 97, 114, 112, 73, 109, 112, 108, 40, 76, 79, 65, 68, 44, 32, 83, 84, 79, 82, 69, 44, 32, 115, 105, 103, 110, 101, 100, 32, 108, 111, 110, 103, 44, 32, 115, 105, 103, 110, 101, 100, 32, 108, 111, 110, 103, 44, 32, 100, 111, 117, 98, 108, 101, 41, 32, 91, 119, 105, 116, 104, 32, 76, 79, 65, 68, 32, 61, 32, 68, 105, 114, 101, 99, 116, 76, 111, 97, 100, 60, 102, 108, 111, 97, 116, 44, 32, 102, 108, 111, 97, 116, 62, 59, 32, 83, 84, 79, 82, 69, 32, 61, 32, 68, 105, 114, 101, 99, 116, 83, 116, 111, 114, 101, 60, 102, 108, 111, 97, 116, 44, 32, 102, 108, 111, 97, 116, 62, 59, 32, 67, 111, 109, 112, 117, 116, 101, 84, 121, 112, 101, 32, 61, 32, 102, 108, 111, 97, 116, 59, 32, 105, 110, 116, 32, 112, 97, 99, 107, 95, 115, 105, 122, 101, 32, 61, 32, 49, 59, 32, 105, 110, 116, 32, 109, 97, 120, 95, 99, 111, 108, 115, 95, 112, 101, 114, 95, 116, 104, 114, 101, 97, 100, 32, 61, 32, 49, 59, 32, 105, 110, 116, 32, 109, 105, 110, 95, 99, 111, 108, 115, 95, 112, 101, 114, 95, 116, 104, 114, 101, 97, 100, 32, 61, 32, 48, 59, 32, 105, 110, 116, 32, 116, 104, 114, 101, 97, 100, 95, 103, 114, 111, 117, 112, 95, 119, 105, 100, 116, 104, 32, 61, 32, 49, 54, 59, 32, 105, 110, 116, 32, 114, 111, 119, 115, 95, 112, 101, 114, 95, 97, 99, 99, 101, 115, 115, 32, 61, 32, 50, 59, 32, 95, 95, 110, 118, 95, 98, 111, 111, 108, 32, 112, 97, 100, 100, 105, 110, 103, 32, 61, 32, 116, 114, 117, 101, 93};
.global .align 1 .b8 __unnamed_43[323] = {118, 111, 105, 100, 32, 76, 97, 121, 101, 114, 78, 111, 114, 109, 87, 97, 114, 112, 73, 109, 112, 108, 40, 76, 79, 65, 68, 44, 32, 83, 84, 79, 82, 69, 44, 32, 115, 105, 103, 110, 101, 100, 32, 108, 111, 110, 103, 44, 32, 115, 105, 103, 110, 101, 100, 32, 108, 111, 110, 103, 44, 32, 100, 111, 117, 98, 108, 101, 41, 32, 91, 119, 105, 116, 104, 32, 76, 79, 65, 68, 32, 61, 32, 68, 105, 114, 101, 99, 116, 76, 111, 97, 100, 60, 102, 108, 111, 97, 116, 44, 32, 102, 108, 111, 97, 116, 62, 59, 32, 83, 84, 79, 82, 69, 32, 61, 32, 68, 105, 114, 101, 99, 116, 83, 116, 111, 114, 101, 60, 102, 108, 111, 97, 116, 44, 32, 102, 108, 111, 97, 116, 62, 59, 32, 67, 111, 109, 112, 117, 116, 101, 84, 121, 112, 101, 32, 61, 32, 102, 108, 111, 97, 116, 59, 32, 105, 110, 116, 32, 112, 97, 99, 107, 95, 115, 105, 122, 101, 32, 61, 32, 49, 59, 32, 105, 110, 116, 32, 109, 97, 120, 95, 99, 111, 108, 115, 95, 112, 101, 114, 95, 116, 104, 114, 101, 97, 100, 32, 61, 32, 49, 59, 32, 105, 110, 116, 32, 109, 105, 110, 95, 99, 111, 108, 115, 95, 112, 101, 114, 95, 116, 104, 114, 101, 97, 100, 32, 61, 32, 49, 59, 32, 105, 110, 116, 32, 116, 104, 114, 101, 97, 100, 95, 103, 114, 111, 117, 112, 95, 119, 105, 100, 116, 104, 32, 61, 32, 49, 54, 59, 32, 105, 110, 116, 32, 114, 111, 119, 115, 95, 112, 101, 114, 95, 97, 99, 99, 101, 115, 115, 32, 61, 32, 49, 59, 32, 95, 95, 110, 118, 95, 98, 111, 111, 108, 32, 112, 97, 100, 100, 105, 110, 103, 32, 61, 32, 102, 97, 108, 115, 101, 93};
.global .align 1 .b8 __unnamed_44[322] = {118, 111, 105, 100, 32, 76, 97, 121, 101, 114, 78, 111, 114, 109, 87, 97, 114, 112, 73, 109, 112, 108, 40, 76, 79, 65, 68, 44, 32, 83, 84, 79, 82, 69, 44, 32, 115, 105, 103, 110, 101, 100, 32, 108, 111, 110, 103, 44, 32, 115, 105, 103, 110, 101, 100, 32, 108, 111, 110, 103, 44, 32, 100, 111, 117, 98, 108, 101, 41, 32, 91, 119, 105, 116, 104, 32, 76, 79, 65, 68, 32, 61, 32, 68, 105, 114, 101, 99, 116, 76, 111, 97, 100, 60, 102, 108, 111, 97, 116, 44, 32, 102, 108, 111, 97, 116, 62, 59, 32, 83, 84, 79, 82, 69, 32, 61, 32, 68, 105, 114, 101, 99, 116, 83, 116, 111, 114, 101, 60, 102, 108, 111, 97, 116, 44, 32, 102, 108, 111, 97, 116, 62, 59, 32, 67, 111, 109, 112, 117, 116, 101, 84, 121, 112, 101, 32, 61, 32, 102, 108, 111, 97, 116, 59, 32, 105, 110, 116, 32, 112, 97, 99, 107, 95, 115, 105, 122, 101, 32, 61, 32, 49, 59, 32, 105, 110, 116, 32, 109, 97, 120, 95, 99, 111, 108, 115, 95, 112, 101, 114, 95, 116, 104, 114, 101, 97, 100, 32, 61, 32, 49, 59, 32, 105, 110, 116, 32, 109, 105, 110, 95, 99, 111, 108, 115, 95, 112, 101, 114, 95, 116, 104, 114, 101, 97, 100, 32, 61, 32, 48, 59, 32, 105, 110, 116, 32, 116, 104, 114, 101, 97, 100, 95, 103, 114, 111, 117, 112, 95, 119, 105, 100, 116, 104, 32, 61, 32, 49, 54, 59, 32, 105, 110, 116, 32, 114, 111, 119, 115, 95, 112, 101, 114, 95, 97, 99, 99, 101, 115, 115, 32, 61, 32, 49, 59, 32, 95, 95, 110, 118, 95, 98, 111, 111, 108, 32, 112, 97, 100, 100, 105, 110, 103, 32, 61, 32, 116, 114, 117, 101, 93};
.global .align 1 .b8 __unnamed_45[323] = {118, 111, 105, 100, 32, 76, 97, 121, 101, 114, 78, 111, 114, 109, 87, 97, 114, 112, 73, 109, 112, 108, 40, 76, 79, 65, 68, 44, 32, 83, 84, 79, 82, 69, 44, 32, 115, 105, 103, 110, 101, 100, 32, 108, 111, 110, 103, 44, 32, 115, 105, 103, 110, 101, 100, 32, 108, 111, 110, 103, 44, 32, 100, 111, 117, 98, 108, 101, 41, 32, 91, 119, 105, 116, 104, 32, 76, 79, 65, 68, 32, 61, 32, 68, 105, 114, 101, 99, 116, 76, 111, 97, 100, 60, 102, 108, 111, 97, 116, 44, 32, 102, 108, 111, 97, 116, 62, 59, 32, 83, 84, 79, 82, 69, 32, 61, 32, 68, 105, 114, 101, 99, 116, 83, 116, 111, 114, 101, 60, 102, 108, 111, 97, 116, 44, 32, 102, 108, 111, 97, 116, 62, 59, 32, 67, 111, 109, 112, 117, 116, 101, 84, 121, 112, 101, 32, 61, 32, 102, 108, 111, 97, 116, 59, 32, 105, 110, 116, 32, 112, 97, 99, 107, 95, 115, 105, 122, 101, 32, 61, 32, 49, 59, 32, 105, 110, 116, 32, 109, 97, 120, 95, 99, 111, 108, 115, 95, 112, 101, 114, 95, 116, 104, 114, 101, 97, 100, 32, 61, 32, 49, 59, 32, 105, 110, 116, 32, 109, 105, 110, 95, 99, 111, 108, 115, 95, 112, 101, 114, 95, 116, 104, 114, 101, 97, 100, 32, 61, 32, 49, 59, 32, 105, 110, 116, 32, 116, 104, 114, 101, 97, 100, 95, 103, 114, 111, 117, 112, 95, 119, 105, 100, 116, 104, 32, 61, 32, 51, 50, 59, 32, 105, 110, 116, 32, 114, 111, 119, 115, 95, 112, 101, 114, 95, 97, 99, 99, 101, 115, 115, 32, 61, 32, 50, 59, 32, 95, 95, 110, 118, 95, 98, 111, 111, 108, 32, 112, 97, 100, 100, 105, 110, 103, 32, 61, 32, 102, 97, 108, 115, 101, 93};
.global .align 1 .b8 __unnamed_46[322] = {118, 111, 105, 100, 32, 76, 97, 121, 101, 114, 78, 111, 114, 109, 87, 97, 114, 112, 73, 109, 112, 108, 40, 76, 79, 65, 68, 44, 32, 83, 84, 79, 82, 69, 44, 32, 115, 105, 103, 110, 101, 100, 32, 108, 111, 110, 103, 44, 32, 115, 105, 103, 110, 101, 100, 32, 108, 111, 110, 103, 44, 32, 100, 111, 117, 98, 108, 101, 41, 32, 91, 119, 105, 116, 104, 32, 76, 79, 65, 68, 32, 61, 32, 68, 105, 114, 101, 99, 116, 76, 111, 97, 100, 60, 102, 108, 111, 97, 116, 44, 32, 102, 108, 111, 97, 116, 62, 59, 32, 83, 84, 79, 82, 69, 32, 61, 32, 68, 105, 114, 101, 99, 116, 83, 116, 111, 114, 101, 60, 102, 108, 111, 97, 116, 44, 32, 102, 108, 111, 97, 116, 62, 59, 32, 67, 111, 109, 112, 117, 116, 101, 84, 121, 112, 101, 32, 61, 32, 102, 108, 111, 97, 116, 59, 32, 105, 110, 116, 32, 112, 97, 99, 107, 95, 115, 105, 122, 101, 32, 61, 32, 49, 59, 32, 105, 110, 116, 32, 109, 97, 120, 95, 99, 111, 108, 115, 95, 112, 101, 114, 95, 116, 104, 114, 101, 97, 100, 32, 61, 32, 49, 59, 32, 105, 110, 116, 32, 109, 105, 110, 95, 99, 111, 108, 115, 95, 112, 101, 114, 95, 116, 104, 114, 101, 97, 100, 32, 61, 32, 48, 59, 32, 105, 110, 116, 32, 116, 104, 114, 101, 97, 100, 95, 103, 114, 111, 117, 112, 95, 119, 105, 100, 116, 104, 32, 61, 32, 51, 50, 59, 32, 105, 110, 116, 32, 114, 111, 119, 115, 95, 112, 101, 114, 95, 97, 99, 99, 101, 115, 115, 32, 61, 32, 50, 59, 32, 95, 95, 110, 118, 95, 98, 111, 111, 108, 32, 112, 97, 100, 100, 105, 110, 103, 32, 61, 32, 116, 114, 117, 101, 93};
.global .align 1 .b8 __unnamed_47[323] = {118, 111, 105, 100, 32, 76, 97, 121, 101, 114, 78, 111, 114, 109, 87, 97, 114, 112, 73, 109, 112, 108, 40, 76, 79, 65, 68, 44, 32, 83, 84, 79, 82, 69, 44, 32, 115, 105, 103, 110, 101, 100, 32, 108, 111, 110, 103, 44, 32, 115, 105, 103, 110, 101, 100, 32, 108, 111, 110, 103, 44, 32, 100, 111, 117, 98, 108, 101, 41, 32, 91, 119, 105, 116, 104, 32, 76, 79, 65, 68, 32, 61, 32, 68, 105, 114, 101, 99, 116, 76, 111, 97, 100, 60, 102, 108, 111, 97, 116, 44, 32, 102, 108, 111, 97, 116, 62, 59, 32, 83, 84, 79, 82, 69, 32, 61, 32, 68, 105, 114, 101, 99, 116, 83, 116, 111, 114, 101, 60, 102, 108, 111, 97, 116, 44, 32, 102, 108, 111, 97, 116, 62, 59, 32, 67, 111, 109, 112, 117, 116, 101, 84, 121, 112, 101, 32, 61, 32, 102, 108, 111, 97, 116, 59, 32, 105, 110, 116, 32, 112, 97, 99, 107, 95, 115, 105, 122, 101, 32, 61, 32, 49, 59, 32, 105, 110, 116, 32, 109, 97, 120, 95, 99, 111, 108, 115, 95, 112, 101, 114, 95, 116, 104, 114, 101, 97, 100, 32, 61, 32, 49, 59, 32, 105, 110, 116, 32, 109, 105, 110, 95, 99, 111, 108, 115, 95, 112, 101, 114, 95, 116, 104, 114, 101, 97, 100, 32, 61, 32, 49, 59, 32, 105, 110, 116, 32, 116, 104, 114, 101, 97, 100, 95, 103, 114, 111, 117, 112, 95, 119, 105, 100, 116, 104, 32, 61, 32, 51, 50, 59, 32, 105, 110, 116, 32, 114, 111, 119, 115, 95, 112, 101, 114, 95, 97, 99, 99, 101, 115, 115, 32, 61, 32, 49, 59, 32, 95, 95, 110, 118, 95, 98, 111, 111, 108, 32, 112, 97, 100, 100, 105, 110, 103, 32, 61, 32, 102, 97, 108, 115, 101, 93};
.global .align 1 .b8 __unnamed_48[322] = {118, 111, 105, 100, 32, 76, 97, 121, 101, 114, 78, 111, 114, 109, 87, 97, 114, 112, 73, 109, 112, 108, 40, 76, 79, 65, 68, 44, 32, 83, 84, 79, 82, 69, 44, 32, 115, 105, 103, 110, 101, 100, 32, 108, 111, 110, 103, 44, 32, 115, 105, 103, 110, 101, 100, 32, 108, 111, 110, 103, 44, 32, 100, 111, 117, 98, 108, 101, 41, 32, 91, 119, 105, 116, 104, 32, 76, 79, 65, 68, 32, 61, 32, 68, 105, 114, 101, 99, 116, 76, 111, 97, 100, 60, 102, 108, 111, 97, 116, 44, 32, 102, 108, 111, 97, 116, 62, 59, 32, 83, 84, 79, 82, 69, 32, 61, 32, 68, 105, 114, 101, 99, 116, 83, 116, 111, 114, 101, 60, 102, 108, 111, 97, 116, 44, 32, 102, 108, 111, 97, 116, 62, 59, 32, 67, 111, 109, 112, 117, 116, 101, 84, 121, 112, 101, 32, 61, 32, 102, 108, 111, 97, 116, 59, 32, 105, 110, 116, 32, 112, 97, 99, 107, 95, 115, 105, 122, 101, 32, 61, 32, 49, 59, 32, 105, 110, 116, 32, 109, 97, 120, 95, 99, 111, 108, 115, 95, 112, 101, 114, 95, 116, 104, 114, 101, 97, 100, 32, 61, 32, 49, 59, 32, 105, 110, 116, 32, 109, 105, 110, 95, 99, 111, 108, 115, 95, 112, 101, 114, 95, 116, 104, 114, 101, 97, 100, 32, 61, 32, 48, 59, 32, 105, 110, 116, 32, 116, 104, 114, 101, 97, 100, 95, 103, 114, 111, 117, 112, 95, 119, 105, 100, 116, 104, 32, 61, 32, 51, 50, 59, 32, 105, 110, 116, 32, 114, 111, 119, 115, 95, 112, 101, 114, 95, 97, 99, 99, 101, 115, 115, 32, 61, 32, 49, 59, 32, 95, 95, 110, 118, 95, 98, 111, 111, 108, 32, 112, 97, 100, 100, 105, 110, 103, 32, 61, 32, 116, 114, 117, 101, 93};
.global .align 1 .b8 __unnamed_49[323] = {118, 111, 105, 100, 32, 76, 97, 121, 101, 114, 78, 111, 114, 109, 87, 97, 114, 112, 73, 109, 112, 108, 40, 76, 79, 65, 68, 44, 32, 83, 84, 79, 82, 69, 44, 32, 115, 105, 103, 110, 101, 100, 32, 108, 111, 110, 103, 44, 32, 115, 105, 103, 110, 101, 100, 32, 108, 111, 110, 103, 44, 32, 100, 111, 117, 98, 108, 101, 41, 32, 91, 119, 105, 116, 104, 32, 76, 79, 65, 68, 32, 61, 32, 68, 105, 114, 101, 99, 116, 76, 111, 97, 100, 60, 102, 108, 111, 97, 116, 44, 32, 102, 108, 111, 97, 116, 62, 59, 32, 83, 84, 79, 82, 69, 32, 61, 32, 68, 105, 114, 101, 99, 116, 83, 116, 111, 114, 101, 60, 102, 108, 111, 97, 116, 44, 32, 102, 108, 111, 97, 116, 62, 59, 32, 67, 111, 109, 112, 117, 116, 101, 84, 121, 112, 101, 32, 61, 32, 102, 108, 111, 97, 116, 59, 32, 105, 110, 116, 32, 112, 97, 99, 107, 95, 115, 105, 122, 101, 32, 61, 32, 49, 59, 32, 105, 110, 116, 32, 109, 97, 120, 95, 99, 111, 108, 115, 95, 112, 101, 114, 95, 116, 104, 114, 101, 97, 100, 32, 61, 32, 50, 59, 32, 105, 110, 116, 32, 109, 105, 110, 95, 99, 111, 108, 115, 95, 112, 101, 114, 95, 116, 104, 114, 101, 97, 100, 32, 61, 32, 50, 59, 32, 105, 110, 116, 32, 116, 104, 114, 101, 97, 100, 95, 103, 114, 111, 117, 112, 95, 119, 105, 100, 116, 104, 32, 61, 32, 51, 50, 59, 32, 105, 110, 116, 32, 114, 111, 119, 115, 95, 112, 101, 114, 95, 97, 99, 99, 101, 115, 115, 32, 61, 32, 49, 59, 32, 95, 95, 110, 118, 95, 98, 111, 111, 108, 32, 112, 97, 100, 100, 105, 110, 103, 32, 61, 32, 102, 97, 108, 115, 101, 93};
.global .align 1 .b8 __unnamed_50[322] = {118, 111, 105, 100, 32, 76, 97, 121, 101, 114, 78, 111, 114, 109, 87, 97, 114, 112, 73, 109, 112, 108, 40, 76, 79, 65, 68, 44, 32, 83, 84, 79, 82, 69, 44, 32, 115, 105, 103, 110, 101, 100, 32, 108, 111, 110, 103, 44, 32, 115, 105, 103, 110, 101, 100, 32, 108, 111, 110, 103, 44, 32, 100, 111, 117, 98, 108, 101, 41, 32, 91, 119, 105, 116, 104, 32, 76, 79, 65, 68, 32, 61, 32, 68, 105, 114, 101, 99, 116, 76, 111, 97, 100, 60, 102, 108, 111, 97, 116, 44, 32, 102, 108, 111, 97, 116, 62, 59, 32, 83, 84, 79, 82, 69, 32, 61, 32, 68, 105, 114, 101, 99, 116, 83, 116, 111, 114, 101, 60, 102, 108, 111, 97, 116, 44, 32, 102, 108, 111, 97, 116, 62, 59, 32, 67, 111, 109, 112, 117, 116, 101, 84, 121, 112, 101, 32, 61, 32, 102, 108, 111, 97, 116, 59, 32, 105, 110, 116, 32, 112, 97, 99, 107, 95, 115, 105, 122, 101, 32, 61, 32, 49, 59, 32, 105, 110, 116, 32, 109, 97, 120, 95, 99, 111, 108, 115, 95, 112, 101, 114, 95, 116, 104, 114, 101, 97, 100, 32, 61, 32, 50, 59, 32, 105, 110, 116, 32, 109, 105, 110, 95, 99, 111, 108, 115, 95, 112, 101, 114, 95, 116, 104, 114, 101, 97, 100, 32, 61, 32, 49, 59, 32, 105, 110, 116, 32, 116, 104, 114, 101, 97, 100, 95, 103, 114, 111, 117, 112, 95, 119, 105, 100, 116, 104, 32, 61, 32, 51, 50, 59, 32, 105, 110, 116, 32, 114, 111, 119, 115, 95, 112, 101, 114, 95, 97, 99, 99, 101, 115, 115, 32, 61, 32, 49, 59, 32, 95, 95, 110, 118, 95, 98, 111, 111, 108, 32, 112, 97, 100, 100, 105, 110, 103, 32, 61, 32, 116, 114, 117, 101, 93};
.global .align 1 .b8 __unnamed_51[323] = {118, 111, 105, 100, 32, 76, 97, 121, 101, 114, 78, 111, 114, 109, 87, 97, 114, 112, 73, 109, 112, 108, 40, 76, 79, 65, 68, 44, 32, 83, 84, 79, 82, 69, 44, 32, 115, 105, 103, 110, 101, 100, 32, 108, 111, 110, 103, 44, 32, 115, 105, 103, 110, 101, 100, 32, 108, 111, 110, 103, 44, 32, 100, 111, 117, 98, 108, 101, 41, 32, 91, 119, 105, 116, 104, 32, 76, 79, 65, 68, 32, 61, 32, 68, 105, 114, 101, 99, 116, 76, 111, 97, 100, 60, 102, 108, 111, 97, 116, 44, 32, 102, 108, 111, 97, 116, 62, 59, 32, 83, 84, 79, 82, 69, 32, 61, 32, 68, 105, 114, 101, 99, 116, 83, 116, 111, 114, 101, 60, 102, 108, 111, 97, 116, 44, 32, 102, 108, 111, 97, 116, 62, 59, 32, 67, 111, 109, 112, 117, 116, 101, 84, 121, 112, 101, 32, 61, 32, 102, 108, 111, 97, 116, 59, 32, 105, 110, 116, 32, 112, 97, 99, 107, 95, 115, 105, 122, 101, 32, 61, 32, 49, 59, 32, 105, 110, 116, 32, 109, 97, 120, 95, 99, 111, 108, 115, 95, 112, 101, 114, 95, 116, 104, 114, 101, 97, 100, 32, 61, 32, 52, 59, 32, 105, 110, 116, 32, 109, 105, 110, 95, 99, 111, 108, 115, 95, 112, 101, 114, 95, 116, 104, 114, 101, 97, 100, 32, 61, 32, 52, 59, 32, 105, 110, 116, 32, 116, 104, 114, 101, 97, 100, 95, 103, 114, 111, 117, 112, 95, 119, 105, 100, 116, 104, 32, 61, 32, 51, 50, 59, 32, 105, 110, 116, 32, 114, 111, 119, 115, 95, 112, 101, 114, 95, 97, 99, 99, 101, 115, 115, 32, 61, 32, 49, 59, 32, 95, 95, 110, 118, 95, 98, 111, 111, 108, 32, 112, 97, 100, 100, 105, 110, 103, 32, 61, 32, 102, 97, 108, 115, 101, 93};
.global .align 1 .b8 __unnamed_52[322] = {118, 111, 105, 100, 32, 76, 97, 121, 101, 114, 78, 111, 114, 109, 87, 97, 114, 112, 73, 109, 112, 108, 40, 76, 79, 65, 68, 44, 32, 83, 84, 79, 82, 69, 44, 32, 115, 105, 103, 110, 101, 100, 32, 108, 111, 110, 103, 44, 32, 115, 105, 103, 110, 101, 100, 32, 108, 111, 110, 103, 44, 32, 100, 111, 117, 98, 108, 101, 41, 32, 91, 119, 105, 116, 104, 32, 76, 79, 65, 68, 32, 61, 32, 68, 105, 114, 101, 99, 116, 76, 111, 97, 100, 60, 102, 108, 111, 97, 116, 44, 32, 102, 108, 111, 97, 116, 62, 59, 32, 83, 84, 79, 82, 69, 32, 61, 32, 68, 105, 114, 101, 99, 116, 83, 116, 111, 114, 101, 60, 102, 108, 111, 97, 116, 44, 32, 102, 108, 111, 97, 116, 62, 59, 32, 67, 111, 109, 112, 117, 116, 101, 84, 121, 112, 101, 32, 61, 32, 102, 108, 111, 97, 116, 59, 32, 105, 110, 116, 32, 112, 97, 99, 107, 95, 115, 105, 122, 101, 32, 61, 32, 49, 59, 32, 105, 110, 116, 32, 109, 97, 120, 95, 99, 111, 108, 115, 95, 112, 101, 114, 95, 116, 104, 114, 101, 97, 100, 32, 61, 32, 52, 59, 32, 105, 110, 116, 32, 109, 105, 110, 95, 99, 111, 108, 115, 95, 112, 101, 114, 95, 116, 104, 114, 101, 97, 100, 32, 61, 32, 50, 59, 32, 105, 110, 116, 32, 116, 104, 114, 101, 97, 100, 95, 103, 114, 111, 117, 112, 95, 119, 105, 100, 116, 104, 32, 61, 32, 51, 50, 59, 32, 105, 110, 116, 32, 114, 111, 119, 115, 95, 112, 101, 114, 95, 97, 99, 99, 101, 115, 115, 32, 61, 32, 49, 59, 32, 95, 95, 110, 118, 95, 98, 111, 111, 108, 32, 112, 97, 100, 100, 105, 110, 103, 32, 61, 32, 116, 114, 117, 101, 93};
.global .align 1 .b8 __unnamed_53[323] = {118, 111, 105, 100, 32, 76, 97, 121, 101, 114, 78, 111, 114, 109, 87, 97, 114, 112, 73, 109, 112, 108, 40, 76, 79, 65, 68, 44, 32, 83, 84, 79, 82, 69, 44, 32, 115, 105, 103, 110, 101, 100, 32, 108, 111, 110, 103, 44, 32, 115, 105, 103, 110, 101, 100, 32, 108, 111, 110, 103, 44, 32, 100, 111, 117, 98, 108, 101, 41, 32, 91, 119, 105, 116, 104, 32, 76, 79, 65, 68, 32, 61, 32, 68, 105, 114, 101, 99, 116, 76, 111, 97, 100, 60, 102, 108, 111, 97, 116, 44, 32, 102, 108, 111, 97, 116, 62, 59, 32, 83, 84, 79, 82, 69, 32, 61, 32, 68, 105, 114, 101, 99, 116, 83, 116, 111, 114, 101, 60, 102, 108, 111, 97, 116, 44, 32, 102, 108, 111, 97, 116, 62, 59, 32, 67, 111, 109, 112, 117, 116, 101, 84, 121, 112, 101, 32, 61, 32, 102, 108, 111, 97, 116, 59, 32, 105, 110, 116, 32, 112, 97, 99, 107, 95, 115, 105, 122, 101, 32, 61, 32, 49, 59, 32, 105, 110, 116, 32, 109, 97, 120, 95, 99, 111, 108, 115, 95, 112, 101, 114, 95, 116, 104, 114, 101, 97, 100, 32, 61, 32, 56, 59, 32, 105, 110, 116, 32, 109, 105, 110, 95, 99, 111, 108, 115, 95, 112, 101, 114, 95, 116, 104, 114, 101, 97, 100, 32, 61, 32, 56, 59, 32, 105, 110, 116, 32, 116, 104, 114, 101, 97, 100, 95, 103, 114, 111, 117, 112, 95, 119, 105, 100, 116, 104, 32, 61, 32, 51, 50, 59, 32, 105, 110, 116, 32, 114, 111, 119, 115, 95, 112, 101, 114, 95, 97, 99, 99, 101, 115, 115, 32, 61, 32, 49, 59, 32, 95, 95, 110, 118, 95, 98, 111, 111, 108, 32, 112, 97, 100, 100, 105, 110, 103, 32, 61, 32, 102, 97, 108, 115, 101, 93};
.global .align 1 .b8 __unnamed_54[322] = {118, 111, 105, 100, 32, 76, 97, 121, 101, 114, 78, 111, 114, 109, 87, 97, 114, 112, 73, 109, 112, 108, 40, 76, 79, 65, 68, 44, 32, 83, 84, 79, 82, 69, 44, 32, 115, 105, 103, 110, 101, 100, 32, 108, 111, 110, 103, 44, 32, 115, 105, 103, 110, 101, 100, 32, 108, 111, 110, 103, 44, 32, 100, 111, 117, 98, 108, 101, 41, 32, 91, 119, 105, 116, 104, 32, 76, 79, 65, 68, 32, 61, 32, 68, 105, 114, 101, 99, 116, 76, 111, 97, 100, 60, 102, 108, 111, 97, 116, 44, 32, 102, 108, 111, 97, 116, 62, 59, 32, 83, 84, 79, 82, 69, 32, 61, 32, 68, 105, 114, 101, 99, 116, 83, 116, 111, 114, 101, 60, 102, 108, 111, 97, 116, 44, 32, 102, 108, 111, 97, 116, 62, 59, 32, 67, 111, 109, 112, 117, 116, 101, 84, 121, 112, 101, 32, 61, 32, 102, 108, 111, 97, 116, 59, 32, 105, 110, 116, 32, 112, 97, 99, 107, 95, 115, 105, 122, 101, 32, 61, 32, 49, 59, 32, 105, 110, 116, 32, 109, 97, 120, 95, 99, 111, 108, 115, 95, 112, 101, 114, 95, 116, 104, 114, 101, 97, 100, 32, 61, 32, 56, 59, 32, 105, 110, 116, 32, 109, 105, 110, 95, 99, 111, 108, 115, 95, 112, 101, 114, 95, 116, 104, 114, 101, 97, 100, 32, 61, 32, 52, 59, 32, 105, 110, 116, 32, 116, 104, 114, 101, 97, 100, 95, 103, 114, 111, 117, 112, 95, 119, 105, 100, 116, 104, 32, 61, 32, 51, 50, 59, 32, 105, 110, 116, 32, 114, 111, 119, 115, 95, 112, 101, 114, 95, 97, 99, 99, 101, 115, 115, 32, 61, 32, 49, 59, 32, 95, 95, 110, 118, 95, 98, 111, 111, 108, 32, 112, 97, 100, 100, 105, 110, 103, 32, 61, 32, 116, 114, 117, 101, 93};
.global .align 1 .b8 __unnamed_55[325] = {118, 111, 105, 100, 32, 76, 97, 121, 101, 114, 78, 111, 114, 109, 87, 97, 114, 112, 73, 109, 112, 108, 40, 76, 79, 65, 68, 44, 32, 83, 84, 79, 82, 69, 44, 32, 115, 105, 103, 110, 101, 100, 32, 108, 111, 110, 103, 44, 32, 115, 105, 103, 110, 101, 100, 32, 108, 111, 110, 103, 44, 32, 100, 111, 117, 98, 108, 101, 41, 32, 91, 119, 105, 116, 104, 32, 76, 79, 65, 68, 32, 61, 32, 68, 105, 114, 101, 99, 116, 76, 111, 97, 100, 60, 102, 108, 111, 97, 116, 44, 32, 102, 108, 111, 97, 116, 62, 59, 32, 83, 84, 79, 82, 69, 32, 61, 32, 68, 105, 114, 101, 99, 116, 83, 116, 111, 114, 101, 60, 102, 108, 111, 97, 116, 44, 32, 102, 108, 111, 97, 116, 62, 59, 32, 67, 111, 109, 112, 117, 116, 101, 84, 121, 112, 101, 32, 61, 32, 102, 108, 111, 97, 116, 59, 32, 105, 110, 116, 32, 112, 97, 99, 107, 95, 115, 105, 122, 101, 32, 61, 32, 49, 59, 32, 105, 110, 116, 32, 109, 97, 120, 95, 99, 111, 108, 115, 95, 112, 101, 114, 95, 116, 104, 114, 101, 97, 100, 32, 61, 32, 49, 50, 59, 32, 105, 110, 116, 32, 109, 105, 110, 95, 99, 111, 108, 115, 95, 112, 101, 114, 95, 116, 104, 114, 101, 97, 100, 32, 61, 32, 49, 50, 59, 32, 105, 110, 116, 32, 116, 104, 114, 101, 97, 100, 95, 103, 114, 111, 117, 112, 95, 119, 105, 100, 116, 104, 32, 61, 32, 51, 50, 59, 32, 105, 110, 116, 32, 114, 111, 119, 115, 95, 112, 101, 114, 95, 97, 99, 99, 101, 115, 115, 32, 61, 32, 49, 59, 32, 95, 95, 110, 118, 95, 98, 111, 111, 108, 32, 112, 97, 100, 100, 105, 110, 103, 32, 61, 32, 102, 97, 108, 115, 101, 93};
.global .align 1 .b8 __unnamed_56[323] = {118, 111, 105, 100, 32, 76, 97, 121, 101, 114, 78, 111, 114, 109, 87, 97, 114, 112, 73, 109, 112, 108, 40, 76, 79, 65, 68, 44, 32, 83, 84, 79, 82, 69, 44, 32, 115, 105, 103, 110, 101, 100, 32, 108, 111, 110, 103, 44, 32, 115, 105, 103, 110, 101, 100, 32, 108, 111, 110, 103, 44, 32, 100, 111, 117, 98, 108, 101, 41, 32, 91, 119, 105, 116, 104, 32, 76, 79, 65, 68, 32, 61, 32, 68, 105, 114, 101, 99, 116, 76, 111, 97, 100, 60, 102, 108, 111, 97, 116, 44, 32, 102, 108, 111, 97, 116, 62, 59, 32, 83, 84, 79, 82, 69, 32, 61, 32, 68, 105, 114, 101, 99, 116, 83, 116, 111, 114, 101, 60, 102, 108, 111, 97, 116, 44, 32, 102, 108, 111, 97, 116, 62, 59, 32, 67, 111, 109, 112, 117, 116, 101, 84, 121, 112, 101, 32, 61, 32, 102, 108, 111, 97, 116, 59, 32, 105, 110, 116, 32, 112, 97, 99, 107, 95, 115, 105, 122, 101, 32, 61, 32, 49, 59, 32, 105, 110, 116, 32, 109, 97, 120, 95, 99, 111, 108, 115, 95, 112, 101, 114, 95, 116, 104, 114, 101, 97, 100, 32, 61, 32, 49, 50, 59, 32, 105, 110, 116, 32, 109, 105, 110, 95, 99, 111, 108, 115, 95, 112, 101, 114, 95, 116, 104, 114, 101, 97, 100, 32, 61, 32, 56, 59, 32, 105, 110, 116, 32, 116, 104, 114, 101, 97, 100, 95, 103, 114, 111, 117, 112, 95, 119, 105, 100, 116, 104, 32, 61, 32, 51, 50, 59, 32, 105, 110, 116, 32, 114, 111, 119, 115, 95, 112, 101, 114, 95, 97, 99, 99, 101, 115, 115, 32, 61, 32, 49, 59, 32, 95, 95, 110, 118, 95, 98, 111, 111, 108, 32, 112, 97, 100, 100, 105, 110, 103, 32, 61, 32, 116, 114, 117, 101, 93};
.global .align 1 .b8 __unnamed_57[325] = {118, 111, 105, 100, 32, 76, 97, 121, 101, 114, 78, 111, 114, 109, 87, 97, 114, 112, 73, 109, 112, 108, 40, 76, 79, 65, 68, 44, 32, 83, 84, 79, 82, 69, 44, 32, 115, 105, 103, 110, 101, 100, 32, 108, 111, 110, 103, 44, 32, 115, 105, 103, 110, 101, 100, 32, 108, 111, 110, 103, 44, 32, 100, 111, 117, 98, 108, 101, 41, 32, 91, 119, 105, 116, 104, 32, 76, 79, 65, 68, 32, 61, 32, 68, 105, 114, 101, 99, 116, 76, 111, 97, 100, 60, 102, 108, 111, 97, 116, 44, 32, 102, 108, 111, 97, 116, 62, 59, 32, 83, 84, 79, 82, 69, 32, 61, 32, 68, 105, 114, 101, 99, 116, 83, 116, 111, 114, 101, 60, 102, 108, 111, 97, 116, 44, 32, 102, 108, 111, 97, 116, 62, 59, 32, 67, 111, 109, 112, 117, 116, 101, 84, 121, 112, 101, 32, 61, 32, 102, 108, 111, 97, 116, 59, 32, 105, 110, 116, 32, 112, 97, 99, 107, 95, 115, 105, 122, 101, 32, 61, 32, 49, 59, 32, 105, 110, 116, 32, 109, 97, 120, 95, 99, 111, 108, 115, 95, 112, 101, 114, 95, 116, 104, 114, 101, 97, 100, 32, 61, 32, 49, 54, 59, 32, 105, 110, 116, 32, 109, 105, 110, 95, 99, 111, 108, 115, 95, 112, 101, 114, 95, 116, 104, 114, 101, 97, 100, 32, 61, 32, 49, 54, 59, 32, 105, 110, 116, 32, 116, 104, 114, 101, 97, 100, 95, 103, 114, 111, 117, 112, 95, 119, 105, 100, 116, 104, 32, 61, 32, 51, 50, 59, 32, 105, 110, 116, 32, 114, 111, 119, 115, 95, 112, 101, 114, 95, 97, 99, 99, 101, 115, 115, 32, 61, 32, 49, 59, 32, 95, 95, 110, 118, 95, 98, 111, 111, 108, 32, 112, 97, 100, 100, 105, 110, 103, 32, 61, 32, 102, 97, 108, 115, 101, 93};
.global .align 1 .b8 __unnamed_58[324] = {118, 111, 105, 100, 32, 76, 97, 121, 101, 114, 78, 111, 114, 109, 87, 97, 114, 112, 73, 109, 112, 108, 40, 76, 79, 65, 68, 44, 32, 83, 84, 79, 82, 69, 44, 32, 115, 105, 103, 110, 101, 100, 32, 108, 111, 110, 103, 44, 32, 115, 105, 103, 110, 101, 100, 32, 108, 111, 110, 103, 44, 32, 100, 111, 117, 98, 108, 101, 41, 32, 91, 119, 105, 116, 104, 32, 76, 79, 65, 68, 32, 61, 32, 68, 105, 114, 101, 99, 116, 76, 111, 97, 100, 60, 102, 108, 111, 97, 116, 44, 32, 102, 108, 111, 97, 116, 62, 59, 32, 83, 84, 79, 82, 69, 32, 61, 32, 68, 105, 114, 101, 99, 116, 83, 116, 111, 114, 101, 60, 102, 108, 111, 97, 116, 44, 32, 102, 108, 111, 97, 116, 62, 59, 32, 67, 111, 109, 112, 117, 116, 101, 84, 121, 112, 101, 32, 61, 32, 102, 108, 111, 97, 116, 59, 32, 105, 110, 116, 32, 112, 97, 99, 107, 95, 115, 105, 122, 101, 32, 61, 32, 49, 59, 32, 105, 110, 116, 32, 109, 97, 120, 95, 99, 111, 108, 115, 95, 112, 101, 114, 95, 116, 104, 114, 101, 97, 100, 32, 61, 32, 49, 54, 59, 32, 105, 110, 116, 32, 109, 105, 110, 95, 99, 111, 108, 115, 95, 112, 101, 114, 95, 116, 104, 114, 101, 97, 100, 32, 61, 32, 49, 50, 59, 32, 105, 110, 116, 32, 116, 104, 114, 101, 97, 100, 95, 103, 114, 111, 117, 112, 95, 119, 105, 100, 116, 104, 32, 61, 32, 51, 50, 59, 32, 105, 110, 116, 32, 114, 111, 119, 115, 95, 112, 101, 114, 95, 97, 99, 99, 101, 115, 115, 32, 61, 32, 49, 59, 32, 95, 95, 110, 118, 95, 98, 111, 111, 108, 32, 112, 97, 100, 100, 105, 110, 103, 32, 61, 32, 116, 114, 117, 101, 93};
.global .align 1 .b8 __unnamed_59[325] = {118, 111, 105, 100, 32, 76, 97, 121, 101, 114, 78, 111, 114, 109, 87, 97, 114, 112, 73, 109, 112, 108, 40, 76, 79, 65, 68, 44, 32, 83, 84, 79, 82, 69, 44, 32, 115, 105, 103, 110, 101, 100, 32, 108, 111, 110, 103, 44, 32, 115, 105, 103, 110, 101, 100, 32, 108, 111, 110, 103, 44, 32, 100, 111, 117, 98, 108, 101, 41, 32, 91, 119, 105, 116, 104, 32, 76, 79, 65, 68, 32, 61, 32, 68, 105, 114, 101, 99, 116, 76, 111, 97, 100, 60, 102, 108, 111, 97, 116, 44, 32, 102, 108, 111, 97, 116, 62, 59, 32, 83, 84, 79, 82, 69, 32, 61, 32, 68, 105, 114, 101, 99, 116, 83, 116, 111, 114, 101, 60, 102, 108, 111, 97, 116, 44, 32, 102, 108, 111, 97, 116, 62, 59, 32, 67, 111, 109, 112, 117, 116, 101, 84, 121, 112, 101, 32, 61, 32, 102, 108, 111, 97, 116, 59, 32, 105, 110, 116, 32, 112, 97, 99, 107, 95, 115, 105, 122, 101, 32, 61, 32, 49, 59, 32, 105, 110, 116, 32, 109, 97, 120, 95, 99, 111, 108, 115, 95, 112, 101, 114, 95, 116, 104, 114, 101, 97, 100, 32, 61, 32, 50, 48, 59, 32, 105, 110, 116, 32, 109, 105, 110, 95, 99, 111, 108, 115, 95, 112, 101, 114, 95, 116, 104, 114, 101, 97, 100, 32, 61, 32, 50, 48, 59, 32, 105, 110, 116, 32, 116, 104, 114, 101, 97, 100, 95, 103, 114, 111, 117, 112, 95, 119, 105, 100, 116, 104, 32, 61, 32, 51, 50, 59, 32, 105, 110, 116, 32, 114, 111, 119, 115, 95, 112, 101, 114, 95, 97, 99, 99, 101, 115, 115, 32, 61, 32, 49, 59, 32, 95, 95, 110, 118, 95, 98, 111, 111, 108, 32, 112, 97, 100, 100, 105, 110, 103, 32, 61, 32, 102, 97, 108, 115, 101, 93};
.global .align 1 .b8 __unnamed_60[324] = {118, 111, 105, 100, 32, 76, 97, 121, 101, 114, 78, 111, 114, 109, 87, 97, 114, 112, 73, 109, 112, 108, 40, 76, 79, 65, 68, 44, 32, 83, 84, 79, 82, 69, 44, 32, 115, 105, 103, 110, 101, 100, 32, 108, 111, 110, 103, 44, 32, 115, 105, 103, 110, 101, 100, 32, 108, 111, 110, 103, 44, 32, 100, 111, 117, 98, 108, 101, 41, 32, 91, 119, 105, 116, 104, 32, 76, 79, 65, 68, 32, 61, 32, 68, 105, 114, 101, 99, 116, 76, 111, 97, 100, 60, 102, 108, 111, 97, 116, 44, 32, 102, 108, 111, 97, 116, 62, 59, 32, 83, 84, 79, 82, 69, 32, 61, 32, 68, 105, 114, 101, 99, 116, 83, 116, 111, 114, 101, 60, 102, 108, 111, 97, 116, 44, 32, 102, 108, 111, 97, 116, 62, 59, 32, 67, 111, 109, 112, 117, 116, 101, 84, 121, 112, 101, 32, 61, 32, 102, 108, 111, 97, 116, 59, 32, 105, 110, 116, 32, 112, 97, 99, 107, 95, 115, 105, 122, 101, 32, 61, 32, 49, 59, 32, 105, 110, 116, 32, 109, 97, 120, 95, 99, 111, 108, 115, 95, 112, 101, 114, 95, 116, 104, 114, 101, 97, 100, 32, 61, 32, 50, 48, 59, 32, 105, 110, 116, 32, 109, 105, 110, 95, 99, 111, 108, 115, 95, 112, 101, 114, 95, 116, 104, 114, 101, 97, 100, 32, 61, 32, 49, 54, 59, 32, 105, 110, 116, 32, 116, 104, 114, 101, 97, 100, 95, 103, 114, 111, 117, 112, 95, 119, 105, 100, 116, 104, 32, 61, 32, 51, 50, 59, 32, 105, 110, 116, 32, 114, 111, 119, 115, 95, 112, 101, 114, 95, 97, 99, 99, 101, 115, 115, 32, 61, 32, 49, 59, 32, 95, 95, 110, 118, 95, 98, 111, 111, 108, 32, 112, 97, 100, 100, 105, 110, 103, 32, 61, 32, 116, 114, 117, 101, 93};
.global .align 1 .b8 __unnamed_61[325] = {118, 111, 105, 100, 32, 76, 97, 121, 101, 114, 78, 111, 114, 109, 87, 97, 114, 112, 73, 109, 112, 108, 40, 76, 79, 65, 68, 44, 32, 83, 84, 79, 82, 69, 44, 32, 115, 105, 103, 110, 101, 100, 32, 108, 111, 110, 103, 44, 32, 115, 105, 103, 110, 101, 100, 32, 108, 111, 110, 103, 44, 32, 100, 111, 117, 98, 108, 101, 41, 32, 91, 119, 105, 116, 104, 32, 76, 79, 65, 68, 32, 61, 32, 68, 105, 114, 101, 99, 116, 76, 111, 97, 100, 60, 102, 108, 111, 97, 116, 44, 32, 102, 108, 111, 97, 116, 62, 59, 32, 83, 84, 79, 82, 69, 32, 61, 32, 68, 105, 114, 101, 99, 116, 83, 116, 111, 114, 101, 60, 102, 108, 111, 97, 116, 44, 32, 102, 108, 111, 97, 116, 62, 59, 32, 67, 111, 109, 112, 117, 116, 101, 84, 121, 112, 101, 32, 61, 32, 102, 108, 111, 97, 116, 59, 32, 105, 110, 116, 32, 112, 97, 99, 107, 95, 115, 105, 122, 101, 32, 61, 32, 49, 59, 32, 105, 110, 116, 32, 109, 97, 120, 95, 99, 111, 108, 115, 95, 112, 101, 114, 95, 116, 104, 114, 101, 97, 100, 32, 61, 32, 50, 52, 59, 32, 105, 110, 116, 32, 109, 105, 110, 95, 99, 111, 108, 115, 95, 112, 101, 114, 95, 116, 104, 114, 101, 97, 100, 32, 61, 32, 50, 52, 59, 32, 105, 110, 116, 32, 116, 104, 114, 101, 97, 100, 95, 103, 114, 111, 117, 112, 95, 119, 105, 100, 116, 104, 32, 61, 32, 51, 50, 59, 32, 105, 110, 116, 32, 114, 111, 119, 115, 95, 112, 101, 114, 95, 97, 99, 99, 101, 115, 115, 32, 61, 32, 49, 59, 32, 95, 95, 110, 118, 95, 98, 111, 111, 108, 32, 112, 97, 100, 100, 105, 110, 103, 32, 61, 32, 102, 97, 108, 115, 101, 93};
.global .align 1 .b8 __unnamed_62[324] = {118, 111, 105, 100, 32, 76, 97, 121, 101, 114, 78, 111, 114, 109, 87, 97, 114, 112, 73, 109, 112, 108, 40, 76, 79, 65, 68, 44, 32, 83, 84, 79, 82, 69, 44, 32, 115, 105, 103, 110, 101, 100, 32, 108, 111, 110, 103, 44, 32, 115, 105, 103, 110, 101, 100, 32, 108, 111, 110, 103, 44, 32, 100, 111, 117, 98, 108, 101, 41, 32, 91, 119, 105, 116, 104, 32, 76, 79, 65, 68, 32, 61, 32, 68, 105, 114, 101, 99, 116, 76, 111, 97, 100, 60, 102, 108, 111, 97, 116, 44, 32, 102, 108, 111, 97, 116, 62, 59, 32, 83, 84, 79, 82, 69, 32, 61, 32, 68, 105, 114, 101, 99, 116, 83, 116, 111, 114, 101, 60, 102, 108, 111, 97, 116, 44, 32, 102, 108, 111, 97, 116, 62, 59, 32, 67, 111, 109, 112, 117, 116, 101, 84, 121, 112, 101, 32, 61, 32, 102, 108, 111, 97, 116, 59, 32, 105, 110, 116, 32, 112, 97, 99, 107, 95, 115, 105, 122, 101, 32, 61, 32, 49, 59, 32, 105, 110, 116, 32, 109, 97, 120, 95, 99, 111, 108, 115, 95, 112, 101, 114, 95, 116, 104, 114, 101, 97, 100, 32, 61, 32, 50, 52, 59, 32, 105, 110, 116, 32, 109, 105, 110, 95, 99, 111, 108, 115, 95, 112, 101, 114, 95, 116, 104, 114, 101, 97, 100, 32, 61, 32, 50, 48, 59, 32, 105, 110, 116, 32, 116, 104, 114, 101, 97, 100, 95, 103, 114, 111, 117, 112, 95, 119, 105, 100, 116, 104, 32, 61, 32, 51, 50, 59, 32, 105, 110, 116, 32, 114, 111, 119, 115, 95, 112, 101, 114, 95, 97, 99, 99, 101, 115, 115, 32, 61, 32, 49, 59, 32, 95, 95, 110, 118, 95, 98, 111, 111, 108, 32, 112, 97, 100, 100, 105, 110, 103, 32, 61, 32, 116, 114, 117, 101, 93};
.global .align 1 .b8 __unnamed_63[325] = {118, 111, 105, 100, 32, 76, 97, 121, 101, 114, 78, 111, 114, 109, 87, 97, 114, 112, 73, 109, 112, 108, 40, 76, 79, 65, 68, 44, 32, 83, 84, 79, 82, 69, 44, 32, 115, 105, 103, 110, 101, 100, 32, 108, 111, 110, 103, 44, 32, 115, 105, 103, 110, 101, 100, 32, 108, 111, 110, 103, 44, 32, 100, 111, 117, 98, 108, 101, 41, 32, 91, 119, 105, 116, 104, 32, 76, 79, 65, 68, 32, 61, 32, 68, 105, 114, 101, 99, 116, 76, 111, 97, 100, 60, 102, 108, 111, 97, 116, 44, 32, 102, 108, 111, 97, 116, 62, 59, 32, 83, 84, 79, 82, 69, 32, 61, 32, 68, 105, 114, 101, 99, 116, 83, 116, 111, 114, 101, 60, 102, 108, 111, 97, 116, 44, 32, 102, 108, 111, 97, 116, 62, 59, 32, 67, 111, 109, 112, 117, 116, 101, 84, 121, 112, 101, 32, 61, 32, 102, 108, 111, 97, 116, 59, 32, 105, 110, 116, 32, 112, 97, 99, 107, 95, 115, 105, 122, 101, 32, 61, 32, 49, 59, 32, 105, 110, 116, 32, 109, 97, 120, 95, 99, 111, 108, 115, 95, 112, 101, 114, 95, 116, 104, 114, 101, 97, 100, 32, 61, 32, 50, 56, 59, 32, 105, 110, 116, 32, 109, 105, 110, 95, 99, 111, 108, 115, 95, 112, 101, 114, 95, 116, 104, 114, 101, 97, 100, 32, 61, 32, 50, 56, 59, 32, 105, 110, 116, 32, 116, 104, 114, 101, 97, 100, 95, 103, 114, 111, 117, 112, 95, 119, 105, 100, 116, 104, 32, 61, 32, 51, 50, 59, 32, 105, 110, 116, 32, 114, 111, 119, 115, 95, 112, 101, 114, 95, 97, 99, 99, 101, 115, 115, 32, 61, 32, 49, 59, 32, 95, 95, 110, 118, 95, 98, 111, 111, 108, 32, 112, 97, 100, 100, 105, 110, 103, 32, 61, 32, 102, 97, 108, 115, 101, 93};
.global .align 1 .b8 __unnamed_64[324] = {118, 111, 105, 100, 32, 76, 97, 121, 101, 114, 78, 111, 114, 109, 87, 97, 114, 112, 73, 109, 112, 108, 40, 76, 79, 65, 68, 44, 32, 83, 84, 79, 82, 69, 44, 32, 115, 105, 103, 110, 101, 100, 32, 108, 111, 110, 103, 44, 32, 115, 105, 103, 110, 101, 100, 32, 108, 111, 110, 103, 44, 32, 100, 111, 117, 98, 108, 101, 41, 32, 91, 119, 105, 116, 104, 32, 76, 79, 65, 68, 32, 61, 32, 68, 105, 114, 101, 99, 116, 76, 111, 97, 100, 60, 102, 108, 111, 97, 116, 44, 32, 102, 108, 111, 97, 116, 62, 59, 32, 83, 84, 79, 82, 69, 32, 61, 32, 68, 105, 114, 101, 99, 116, 83, 116, 111, 114, 101, 60, 102, 108, 111, 97, 116, 44, 32, 102, 108, 111, 97, 116, 62, 59, 32, 67, 111, 109, 112, 117, 116, 101, 84, 121, 112, 101, 32, 61, 32, 102, 108, 111, 97, 116, 59, 32, 105, 110, 116, 32, 112, 97, 99, 107, 95, 115, 105, 122, 101, 32, 61, 32, 49, 59, 32, 105, 110, 116, 32, 109, 97, 120, 95, 99, 111, 108, 115, 95, 112, 101, 114, 95, 116, 104, 114, 101, 97, 100, 32, 61, 32, 50, 56, 59, 32, 105, 110, 116, 32, 109, 105, 110, 95, 99, 111, 108, 115, 95, 112, 101, 114, 95, 116, 104, 114, 101, 97, 100, 32, 61, 32, 50, 52, 59, 32, 105, 110, 116, 32, 116, 104, 114, 101, 97, 100, 95, 103, 114, 111, 117, 112, 95, 119, 105, 100, 116, 104, 32, 61, 32, 51, 50, 59, 32, 105, 110, 116, 32, 114, 111, 119, 115, 95, 112, 101, 114, 95, 97, 99, 99, 101, 115, 115, 32, 61, 32, 49, 59, 32, 95, 95, 110, 118, 95, 98, 111, 111, 108, 32, 112, 97, 100, 100, 105, 110, 103, 32, 61, 32, 116, 114, 117, 101, 93};
.global .align 1 .b8 __unnamed_65[325] = {118, 111, 105, 100, 32, 76, 97, 121, 101, 114, 78, 111, 114, 109, 87, 97, 114, 112, 73, 109, 112, 108, 40, 76, 79, 65, 68, 44, 32, 83, 84, 79, 82, 69, 44, 32, 115, 105, 103, 110, 101, 100, 32, 108, 111, 110, 103, 44, 32, 115, 105, 103, 110, 101, 100, 32, 108, 111, 110, 103, 44, 32, 100, 111, 117, 98, 108, 101, 41, 32, 91, 119, 105, 116, 104, 32, 76, 79, 65, 68, 32, 61, 32, 68, 105, 114, 101, 99, 116, 76, 111, 97, 100, 60, 102, 108, 111, 97, 116, 44, 32, 102, 108, 111, 97, 116, 62, 59, 32, 83, 84, 79, 82, 69, 32, 61, 32, 68, 105, 114, 101, 99, 116, 83, 116, 111, 114, 101, 60, 102, 108, 111, 97, 116, 44, 32, 102, 108, 111, 97, 116, 62, 59, 32, 67, 111, 109, 112, 117, 116, 101, 84, 121, 112, 101, 32, 61, 32, 102, 108, 111, 97, 116, 59, 32, 105, 110, 116, 32, 112, 97, 99, 107, 95, 115, 105, 122, 101, 32, 61, 32, 49, 59, 32, 105, 110, 116, 32, 109, 97, 120, 95, 99, 111, 108, 115, 95, 112, 101, 114, 95, 116, 104, 114, 101, 97, 100, 32, 61, 32, 51, 50, 59, 32, 105, 110, 116, 32, 109, 105, 110, 95, 99, 111, 108, 115, 95, 112, 101, 114, 95, 116, 104, 114, 101, 97, 100, 32, 61, 32, 51, 50, 59, 32, 105, 110, 116, 32, 116, 104, 114, 101, 97, 100, 95, 103, 114, 111, 117, 112, 95, 119, 105, 100, 116, 104, 32, 61, 32, 51, 50, 59, 32, 105, 110, 116, 32, 114, 111, 119, 115, 95, 112, 101, 114, 95, 97, 99, 99, 101, 115, 115, 32, 61, 32, 49, 59, 32, 95, 95, 110, 118, 95, 98, 111, 111, 108, 32, 112, 97, 100, 100, 105, 110, 103, 32, 61, 32, 102, 97, 108, 115, 101, 93};
.global .align 1 .b8 __unnamed_66[324] = {118, 111, 105, 100, 32, 76, 97, 121, 101, 114, 78, 111, 114, 109, 87, 97, 114, 112, 73, 109, 112, 108, 40, 76, 79, 65, 68, 44, 32, 83, 84, 79, 82, 69, 44, 32, 115, 105, 103, 110, 101, 100, 32, 108, 111, 110, 103, 44, 32, 115, 105, 103, 110, 101, 100, 32, 108, 111, 110, 103, 44, 32, 100, 111, 117, 98, 108, 101, 41, 32, 91, 119, 105, 116, 104, 32, 76, 79, 65, 68, 32, 61, 32, 68, 105, 114, 101, 99, 116, 76, 111, 97, 100, 60, 102, 108, 111, 97, 116, 44, 32, 102, 108, 111, 97, 116, 62, 59, 32, 83, 84, 79, 82, 69, 32, 61, 32, 68, 105, 114, 101, 99, 116, 83, 116, 111, 114, 101, 60, 102, 108, 111, 97, 116, 44, 32, 102, 108, 111, 97, 116, 62, 59, 32, 67, 111, 109, 112, 117, 116, 101, 84, 121, 112, 101, 32, 61, 32, 102, 108, 111, 97, 116, 59, 32, 105, 110, 116, 32, 112, 97, 99, 107, 95, 115, 105, 122, 101, 32, 61, 32, 49, 59, 32, 105, 110, 116, 32, 109, 97, 120, 95, 99, 111, 108, 115, 95, 112, 101, 114, 95, 116, 104, 114, 101, 97, 100, 32, 61, 32, 51, 50, 59, 32, 105, 110, 116, 32, 109, 105, 110, 95, 99, 111, 108, 115, 95, 112, 101, 114, 95, 116, 104, 114, 101, 97, 100, 32, 61, 32, 50, 56, 59, 32, 105, 110, 116, 32, 116, 104, 114, 101, 97, 100, 95, 103, 114, 111, 117, 112, 95, 119, 105, 100, 116, 104, 32, 61, 32, 51, 50, 59, 32, 105, 110, 116, 32, 114, 111, 119, 115, 95, 112, 101, 114, 95, 97, 99, 99, 101, 115, 115, 32, 61, 32, 49, 59, 32, 95, 95, 110, 118, 95, 98, 111, 111, 108, 32, 112, 97, 100, 100, 105, 110, 103, 32, 61, 32, 116, 114, 117, 101, 93};
.global .align 1 .b8 __unnamed_67[211] = {118, 111, 105, 100, 32, 76, 97, 121, 101, 114, 78, 111, 114, 109, 66, 108, 111, 99, 107, 83, 77, 101, 109, 73, 109, 112, 108, 40, 76, 79, 65, 68, 44, 32, 83, 84, 79, 82, 69, 44, 32, 115, 105, 103, 110, 101, 100, 32, 108, 111, 110, 103, 44, 32, 115, 105, 103, 110, 101, 100, 32, 108, 111, 110, 103, 44, 32, 100, 111, 117, 98, 108, 101, 41, 32, 91, 119, 105, 116, 104, 32, 76, 79, 65, 68, 32, 61, 32, 68, 105, 114, 101, 99, 116, 76, 111, 97, 100, 60, 102, 108, 111, 97, 116, 44, 32, 102, 108, 111, 97, 116, 62, 59, 32, 83, 84, 79, 82, 69, 32, 61, 32, 68, 105, 114, 101, 99, 116, 83, 116, 111, 114, 101, 60, 102, 108, 111, 97, 116, 44, 32, 102, 108, 111, 97, 116, 62, 59, 32, 67, 111, 109, 112, 117, 116, 101, 84, 121, 112, 101, 32, 61, 32, 102, 108, 111, 97, 116, 59, 32, 105, 110, 116, 32, 112, 97, 99, 107, 95, 115, 105, 122, 101, 32, 61, 32, 52, 59, 32, 105, 110, 116, 32, 98, 108, 111, 99, 107, 95, 115, 105, 122, 101, 32, 61, 32, 49, 50, 56, 93};
.shared .align 4 .b8 _ZZ21WelfordBlockAllReduceIfEvT_S0_S0_PS0_S1_S1_E11mean_shared[128];
.shared .align 4 .b8 _ZZ21WelfordBlockAllReduceIfEvT_S0_S0_PS0_S1_S1_E9m2_shared[128];
.shared .align 4 .b8 _ZZ21WelfordBlockAllReduceIfEvT_S0_S0_PS0_S1_S1_E12count_shared[128];
.shared .align 4 .f32 _ZZ21WelfordBlockAllReduceIfEvT_S0_S0_PS0_S1_S1_E21mean_result_broadcast;
.shared .align 4 .f32 _ZZ21WelfordBlockAllReduceIfEvT_S0_S0_PS0_S1_S1_E19m2_result_broadcast;
.shared .align 4 .f32 _ZZ21WelfordBlockAllReduceIfEvT_S0_S0_PS0_S1_S1_E22count_result_broadcast;
.global .align 1 .b8 __unnamed_68[211] = {118, 111, 105, 100, 32, 76, 97, 121, 101, 114, 78, 111, 114, 109, 66, 108, 111, 99, 107, 83, 77, 101, 109, 73, 109, 112, 108, 40, 76, 79, 65, 68, 44, 32, 83, 84, 79, 82, 69, 44, 32, 115, 105, 103, 110, 101, 100, 32, 108, 111, 110, 103, 44, 32, 115, 105, 103, 110, 101, 100, 32, 108, 111, 110, 103, 44, 32, 100, 111, 117, 98, 108, 101, 41, 32, 91, 119, 105, 116, 104, 32, 76, 79, 65, 68, 32, 61, 32, 68, 105, 114, 101, 99, 116, 76, 111, 97, 100, 60, 102, 108, 111, 97, 116, 44, 32, 102, 108, 111, 97, 116, 62, 59, 32, 83, 84, 79, 82, 69, 32, 61, 32, 68, 105, 114, 101, 99, 116, 83, 116, 111, 114, 101, 60, 102, 108, 111, 97, 116, 44, 32, 102, 108, 111, 97, 116, 62, 59, 32, 67, 111, 109, 112, 117, 116, 101, 84, 121, 112, 101, 32, 61, 32, 102, 108, 111, 97, 116, 59, 32, 105, 110, 116, 32, 112, 97, 99, 107, 95, 115, 105, 122, 101, 32, 61, 32, 52, 59, 32, 105, 110, 116, 32, 98, 108, 111, 99, 107, 95, 115, 105, 122, 101, 32, 61, 32, 50, 53, 54, 93};
.global .align 1 .b8 __unnamed_69[211] = {118, 111, 105, 100, 32, 76, 97, 121, 101, 114, 78, 111, 114, 109, 66, 108, 111, 99, 107, 83, 77, 101, 109, 73, 109, 112, 108, 40, 76, 79, 65, 68, 44, 32, 83, 84, 79, 82, 69, 44, 32, 115, 105, 103, 110, 101, 100, 32, 108, 111, 110, 103, 44, 32, 115, 105, 103, 110, 101, 100, 32, 108, 111, 110, 103, 44, 32, 100, 111, 117, 98, 108, 101, 41, 32, 91, 119, 105, 116, 104, 32, 76, 79, 65, 68, 32, 61, 32, 68, 105, 114, 101, 99, 116, 76, 111, 97, 100, 60, 102, 108, 111, 97, 116, 44, 32, 102, 108, 111, 97, 116, 62, 59, 32, 83, 84, 79, 82, 69, 32, 61, 32, 68, 105, 114, 101, 99, 116, 83, 116, 111, 114, 101, 60, 102, 108, 111, 97, 116, 44, 32, 102, 108, 111, 97, 116, 62, 59, 32, 67, 111, 109, 112, 117, 116, 101, 84, 121, 112, 101, 32, 61, 32, 102, 108, 111, 97, 116, 59, 32, 105, 110, 116, 32, 112, 97, 99, 107, 95, 115, 105, 122, 101, 32, 61, 32, 52, 59, 32, 105, 110, 116, 32, 98, 108, 111, 99, 107, 95, 115, 105, 122, 101, 32, 61, 32, 53, 49, 50, 93};
.global .align 1 .b8 __unnamed_70[212] = {118, 111, 105, 100, 32, 76, 97, 121, 101, 114, 78, 111, 114, 109, 66, 108, 111, 99, 107, 83, 77, 101, 109, 73, 109, 112, 108, 40, 76, 79, 65, 68, 44, 32, 83, 84, 79, 82, 69, 44, 32, 115, 105, 103, 110, 101, 100, 32, 108, 111, 110, 103, 44, 32, 115, 105, 103, 110, 101, 100, 32, 108, 111, 110, 103, 44, 32, 100, 111, 117, 98, 108, 101, 41, 32, 91, 119, 105, 116, 104, 32, 76, 79, 65, 68, 32, 61, 32, 68, 105, 114, 101, 99, 116, 76, 111, 97, 100, 60, 102, 108, 111, 97, 116, 44, 32, 102, 108, 111, 97, 116, 62, 59, 32, 83, 84, 79, 82, 69, 32, 61, 32, 68, 105, 114, 101, 99, 116, 83, 116, 111, 114, 101, 60, 102, 108, 111, 97, 116, 44, 32, 102, 108, 111, 97, 116, 62, 59, 32, 67, 111, 109, 112, 117, 116, 101, 84, 121, 112, 101, 32, 61, 32, 102, 108, 111, 97, 116, 59, 32, 105, 110, 116, 32, 112, 97, 99, 107, 95, 115, 105, 122, 101, 32, 61, 32, 52, 59, 32, 105, 110, 116, 32, 98, 108, 111, 99, 107, 95, 115, 105, 122, 101, 32, 61, 32, 49, 48, 50, 52, 93};
.global .align 1 .b8 __unnamed_71[211] = {118, 111, 105, 100, 32, 76, 97, 121, 101, 114, 78, 111, 114, 109, 66, 108, 111, 99, 107, 83, 77, 101, 109, 73, 109, 112, 108, 40, 76, 79, 65, 68, 44, 32, 83, 84, 79, 82, 69, 44, 32, 115, 105, 103, 110, 101, 100, 32, 108, 111, 110, 103, 44, 32, 115, 105, 103, 110, 101, 100, 32, 108, 111, 110, 103, 44, 32, 100, 111, 117, 98, 108, 101, 41, 32, 91, 119, 105, 116, 104, 32, 76, 79, 65, 68, 32, 61, 32, 68, 105, 114, 101, 99, 116, 76, 111, 97, 100, 60, 102, 108, 111, 97, 116, 44, 32, 102, 108, 111, 97, 116, 62, 59, 32, 83, 84, 79, 82, 69, 32, 61, 32, 68, 105, 114, 101, 99, 116, 83, 116, 111, 114, 101, 60, 102, 108, 111, 97, 116, 44, 32, 102, 108, 111, 97, 116, 62, 59, 32, 67, 111, 109, 112, 117, 116, 101, 84, 121, 112, 101, 32, 61, 32, 102, 108, 111, 97, 116, 59, 32, 105, 110, 116, 32, 112, 97, 99, 107, 95, 115, 105, 122, 101, 32, 61, 32, 50, 59, 32, 105, 110, 116, 32, 98, 108, 111, 99, 107, 95, 115, 105, 122, 101, 32, 61, 32, 49, 50, 56, 93};
.global .align 1 .b8 __unnamed_72[211] = {118, 111, 105, 100, 32, 76, 97, 121, 101, 114, 78, 111, 114, 109, 66, 108, 111, 99, 107, 83, 77, 101, 109, 73, 109, 112, 108, 40, 76, 79, 65, 68, 44, 32, 83, 84, 79, 82, 69, 44, 32, 115, 105, 103, 110, 101, 100, 32, 108, 111, 110, 103, 44, 32, 115, 105, 103, 110, 101, 100, 32, 108, 111, 110, 103, 44, 32, 100, 111, 117, 98, 108, 101, 41, 32, 91, 119, 105, 116, 104, 32, 76, 79, 65, 68, 32, 61, 32, 68, 105, 114, 101, 99, 116, 76, 111, 97, 100, 60, 102, 108, 111, 97, 116, 44, 32, 102, 108, 111, 97, 116, 62, 59, 32, 83, 84, 79, 82, 69, 32, 61, 32, 68, 105, 114, 101, 99, 116, 83, 116, 111, 114, 101, 60, 102, 108, 111, 97, 116, 44, 32, 102, 108, 111, 97, 116, 62, 59, 32, 67, 111, 109, 112, 117, 116, 101, 84, 121, 112, 101, 32, 61, 32, 102, 108, 111, 97, 116, 59, 32, 105, 110, 116, 32, 112, 97, 99, 107, 95, 115, 105, 122, 101, 32, 61, 32, 50, 59, 32, 105, 110, 116, 32, 98, 108, 111, 99, 107, 95, 115, 105, 122, 101, 32, 61, 32, 50, 53, 54, 93};
.global .align 1 .b8 __unnamed_73[211] = {118, 111, 105, 100, 32, 76, 97, 121, 101, 114, 78, 111, 114, 109, 66, 108, 111, 99, 107, 83, 77, 101, 109, 73, 109, 112, 108, 40, 76, 79, 65, 68, 44, 32, 83, 84, 79, 82, 69, 44, 32, 115, 105, 103, 110, 101, 100, 32, 108, 111, 110, 103, 44, 32, 115, 105, 103, 110, 101, 100, 32, 108, 111, 110, 103, 44, 32, 100, 111, 117, 98, 108, 101, 41, 32, 91, 119, 105, 116, 104, 32, 76, 79, 65, 68, 32, 61, 32, 68, 105, 114, 101, 99, 116, 76, 111, 97, 100, 60, 102, 108, 111, 97, 116, 44, 32, 102, 108, 111, 97, 116, 62, 59, 32, 83, 84, 79, 82, 69, 32, 61, 32, 68, 105, 114, 101, 99, 116, 83, 116, 111, 114, 101, 60, 102, 108, 111, 97, 116, 44, 32, 102, 108, 111, 97, 116, 62, 59, 32, 67, 111, 109, 112, 117, 116, 101, 84, 121, 112, 101, 32, 61, 32, 102, 108, 111, 97, 116, 59, 32, 105, 110, 116, 32, 112, 97, 99, 107, 95, 115, 105, 122, 101, 32, 61, 32, 50, 59, 32, 105, 110, 116, 32, 98, 108, 111, 99, 107, 95, 115, 105, 122, 101, 32, 61, 32, 53, 49, 50, 93};
.global .align 1 .b8 __unnamed_74[212] = {118, 111, 105, 100, 32, 76, 97, 121, 101, 114, 78, 111, 114, 109, 66, 108, 111, 99, 107, 83, 77, 101, 109, 73, 109, 112, 108, 40, 76, 79, 65, 68, 44, 32, 83, 84, 79, 82, 69, 44, 32, 115, 105, 103, 110, 101, 100, 32, 108, 111, 110, 103, 44, 32, 115, 105, 103, 110, 101, 100, 32, 108, 111, 110, 103, 44, 32, 100, 111, 117, 98, 108, 101, 41, 32, 91, 119, 105, 116, 104, 32, 76, 79, 65, 68, 32, 61, 32, 68, 105, 114, 101, 99, 116, 76, 111, 97, 100, 60, 102, 108, 111, 97, 116, 44, 32, 102, 108, 111, 97, 116, 62, 59, 32, 83, 84, 79, 82, 69, 32, 61, 32, 68, 105, 114, 101, 99, 116, 83, 116, 111, 114, 101, 60, 102, 108, 111, 97, 116, 44, 32, 102, 108, 111, 97, 116, 62, 59, 32, 67, 111, 109, 112, 117, 116, 101, 84, 121, 112, 101, 32, 61, 32, 102, 108, 111, 97, 116, 59, 32, 105, 110, 116, 32, 112, 97, 99, 107, 95, 115, 105, 122, 101, 32, 61, 32, 50, 59, 32, 105, 110, 116, 32, 98, 108, 111, 99, 107, 95, 115, 105, 122, 101, 32, 61, 32, 49, 48, 50, 52, 93};
.global .align 1 .b8 __unnamed_75[216] = {118, 111, 105, 100, 32, 76, 97, 121, 101, 114, 78, 111, 114, 109, 66, 108, 111, 99, 107, 85, 110, 99, 97, 99, 104, 101, 100, 73, 109, 112, 108, 40, 76, 79, 65, 68, 44, 32, 83, 84, 79, 82, 69, 44, 32, 115, 105, 103, 110, 101, 100, 32, 108, 111, 110, 103, 44, 32, 115, 105, 103, 110, 101, 100, 32, 108, 111, 110, 103, 44, 32, 100, 111, 117, 98, 108, 101, 41, 32, 91, 119, 105, 116, 104, 32, 76, 79, 65, 68, 32, 61, 32, 68, 105, 114, 101, 99, 116, 76, 111, 97, 100, 60, 102, 108, 111, 97, 116, 44, 32, 102, 108, 111, 97, 116, 62, 59, 32, 83, 84, 79, 82, 69, 32, 61, 32, 68, 105, 114, 101, 99, 116, 83, 116, 111, 114, 101, 60, 102, 108, 111, 97, 116, 44, 32, 102, 108, 111, 97, 116, 62, 59, 32, 67, 111, 109, 112, 117, 116, 101, 84, 121, 112, 101, 32, 61, 32, 102, 108, 111, 97, 116, 59, 32, 105, 110, 116, 32, 112, 97, 99, 107, 95, 115, 105, 122, 101, 32, 61, 32, 52, 59, 32, 105, 110, 116, 32, 98, 108, 111, 99, 107, 95, 115, 105, 122, 101, 32, 61, 32, 49, 48, 50, 52, 93};
.global .align 1 .b8 __unnamed_76[216] = {118, 111, 105, 100, 32, 76, 97, 121, 101, 114, 78, 111, 114, 109, 66, 108, 111, 99, 107, 85, 110, 99, 97, 99, 104, 101, 100, 73, 109, 112, 108, 40, 76, 79, 65, 68, 44, 32, 83, 84, 79, 82, 69, 44, 32, 115, 105, 103, 110, 101, 100, 32, 108, 111, 110, 103, 44, 32, 115, 105, 103, 110, 101, 100, 32, 108, 111, 110, 103, 44, 32, 100, 111, 117, 98, 108, 101, 41, 32, 91, 119, 105, 116, 104, 32, 76, 79, 65, 68, 32, 61, 32, 68, 105, 114, 101, 99, 116, 76, 111, 97, 100, 60, 102, 108, 111, 97, 116, 44, 32, 102, 108, 111, 97, 116, 62, 59, 32, 83, 84, 79, 82, 69, 32, 61, 32, 68, 105, 114, 101, 99, 116, 83, 116, 111, 114, 101, 60, 102, 108, 111, 97, 116, 44, 32, 102, 108, 111, 97, 116, 62, 59, 32, 67, 111, 109, 112, 117, 116, 101, 84, 121, 112, 101, 32, 61, 32, 102, 108, 111, 97, 116, 59, 32, 105, 110, 116, 32, 112, 97, 99, 107, 95, 115, 105, 122, 101, 32, 61, 32, 50, 59, 32, 105, 110, 116, 32, 98, 108, 111, 99, 107, 95, 115, 105, 122, 101, 32, 61, 32, 49, 48, 50, 52, 93};
.global .align 1 .b8 _ZN34_INTERNAL_570185be_4_k_cu_a3a723b24cuda3std3__45__cpo5beginE[1];
.global .align 1 .b8 _ZN34_INTERNAL_570185be_4_k_cu_a3a723b24cuda3std3__45__cpo3endE[1];
.global .align 1 .b8 _ZN34_INTERNAL_570185be_4_k_cu_a3a723b24cuda3std3__45__cpo6cbeginE[1];
.global .align 1 .b8 _ZN34_INTERNAL_570185be_4_k_cu_a3a723b24cuda3std3__45__cpo4cendE[1];
.global .align 1 .b8 _ZN34_INTERNAL_570185be_4_k_cu_a3a723b24cuda3std3__45__cpo6rbeginE[1];
.global .align 1 .b8 _ZN34_INTERNAL_570185be_4_k_cu_a3a723b24cuda3std3__45__cpo4rendE[1];
.global .align 1 .b8 _ZN34_INTERNAL_570185be_4_k_cu_a3a723b24cuda3std3__45__cpo7crbeginE[1];
.global .align 1 .b8 _ZN34_INTERNAL_570185be_4_k_cu_a3a723b24cuda3std3__45__cpo5crendE[1];
.global .align 1 .b8 _ZN34_INTERNAL_570185be_4_k_cu_a3a723b24cuda3std3__436_GLOBAL__N__570185be_4_k_cu_a3a723b26ignoreE[1];
.global .align 1 .b8 _ZN34_INTERNAL_570185be_4_k_cu_a3a723b24cuda3std3__419piecewise_constructE[1];
.global .align 1 .b8 _ZN34_INTERNAL_570185be_4_k_cu_a3a723b24cuda3std3__48in_placeE[1];
.global .align 1 .b8 _ZN34_INTERNAL_570185be_4_k_cu_a3a723b24cuda3std3__420unreachable_sentinelE[1];
.global .align 1 .b8 _ZN34_INTERNAL_570185be_4_k_cu_a3a723b24cuda3std3__47nulloptE[1];
.global .align 1 .b8 _ZN34_INTERNAL_570185be_4_k_cu_a3a723b24cuda3std3__48unexpectE[1];
.global .align 1 .b8 _ZN34_INTERNAL_570185be_4_k_cu_a3a723b24cuda3std6ranges3__45__cpo4swapE[1];
.global .align 1 .b8 _ZN34_INTERNAL_570185be_4_k_cu_a3a723b24cuda3std6ranges3__45__cpo9iter_moveE[1];
.global .align 1 .b8 _ZN34_INTERNAL_570185be_4_k_cu_a3a723b24cuda3std6ranges3__45__cpo5beginE[1];
.global .align 1 .b8 _ZN34_INTERNAL_570185be_4_k_cu_a3a723b24cuda3std6ranges3__45__cpo3endE[1];
.global .align 1 .b8 _ZN34_INTERNAL_570185be_4_k_cu_a3a723b24cuda3std6ranges3__45__cpo6cbeginE[1];
.global .align 1 .b8 _ZN34_INTERNAL_570185be_4_k_cu_a3a723b24cuda3std6ranges3__45__cpo4cendE[1];
.global .align 1 .b8 _ZN34_INTERNAL_570185be_4_k_cu_a3a723b24cuda3std6ranges3__45__cpo7advanceE[1];
.global .align 1 .b8 _ZN34_INTERNAL_570185be_4_k_cu_a3a723b24cuda3std6ranges3__45__cpo9iter_swapE[1];
.global .align 1 .b8 _ZN34_INTERNAL_570185be_4_k_cu_a3a723b24cuda3std6ranges3__45__cpo4nextE[1];
.global .align 1 .b8 _ZN34_INTERNAL_570185be_4_k_cu_a3a723b24cuda3std6ranges3__45__cpo4prevE[1];
.global .align 1 .b8 _ZN34_INTERNAL_570185be_4_k_cu_a3a723b24cuda3std6ranges3__45__cpo4dataE[1];
.global .align 1 .b8 _ZN34_INTERNAL_570185be_4_k_cu_a3a723b24cuda3std6ranges3__45__cpo5cdataE[1];
.global .align 1 .b8 _ZN34_INTERNAL_570185be_4_k_cu_a3a723b24cuda3std6ranges3__45__cpo4sizeE[1];
.global .align 1 .b8 _ZN34_INTERNAL_570185be_4_k_cu_a3a723b24cuda3std6ranges3__45__cpo5ssizeE[1];
.global .align 1 .b8 _ZN34_INTERNAL_570185be_4_k_cu_a3a723b24cuda3std6ranges3__45__cpo8distanceE[1];
.global .align 1 .b8 _ZN34_INTERNAL_570185be_4_k_cu_a3a723b26thrust24THRUST_300001_SM_1000_NS6system6detail10sequential3seqE[1];
.global .align 1 .b8 _ZN34_INTERNAL_570185be_4_k_cu_a3a723b26thrust24THRUST_300001_SM_1000_NS12placeholders2_1E[1];
.global .align 1 .b8 _ZN34_INTERNAL_570185be_4_k_cu_a3a723b26thrust24THRUST_300001_SM_1000_NS12placeholders2_2E[1];
.global .align 1 .b8 _ZN34_INTERNAL_570185be_4_k_cu_a3a723b26thrust24THRUST_300001_SM_1000_NS12placeholders2_3E[1];
.global .align 1 .b8 _ZN34_INTERNAL_570185be_4_k_cu_a3a723b26thrust24THRUST_300001_SM_1000_NS12placeholders2_4E[1];
.global .align 1 .b8 _ZN34_INTERNAL_570185be_4_k_cu_a3a723b26thrust24THRUST_300001_SM_1000_NS12placeholders2_5E[1];
.global .align 1 .b8 _ZN34_INTERNAL_570185be_4_k_cu_a3a723b26thrust24THRUST_300001_SM_1000_NS12placeholders2_6E[1];
.global .align 1 .b8 _ZN34_INTERNAL_570185be_4_k_cu_a3a723b26thrust24THRUST_300001_SM_1000_NS12placeholders2_7E[1];
.global .align 1 .b8 _ZN34_INTERNAL_570185be_4_k_cu_a3a723b26thrust24THRUST_300001_SM_1000_NS12placeholders2_8E[1];
.global .align 1 .b8 _ZN34_INTERNAL_570185be_4_k_cu_a3a723b26thrust24THRUST_300001_SM_1000_NS12placeholders2_9E[1];
.global .align 1 .b8 _ZN34_INTERNAL_570185be_4_k_cu_a3a723b26thrust24THRUST_300001_SM_1000_NS12placeholders3_10E[1];
.global .align 1 .b8 $str[49] = {99, 111, 108, 115, 32, 60, 61, 32, 109, 97, 120, 95, 99, 111, 108, 115, 95, 112, 101, 114, 95, 116, 104, 114, 101, 97, 100, 32, 42, 32, 116, 104, 114, 101, 97, 100, 95, 103, 114, 111, 117, 112, 95, 119, 105, 100, 116, 104};
.global .align 1 .b8 $str$1[27] = {47, 116, 109, 112, 47, 115, 97, 115, 115, 95, 99, 117, 95, 51, 114, 120, 122, 56, 107, 95, 110, 47, 107, 46, 99, 117};
.extern .shared .align 16 .b8 shared_buf[];
.global .align 1 .b8 $str$2[22] = {99, 111, 108, 115, 32, 37, 32, 112, 97, 99, 107, 95, 115, 105, 122, 101, 32, 61, 61, 32, 48};

.visible .entry _Z17LayerNormWarpImplI10DirectLoadIffE11DirectStoreIffEfLi2ELi2ELi2ELi4ELi2ELb0EEvT_T0_lld(
	.param .align 8 .b8 _Z17LayerNormWarpImplI10DirectLoadIffE11DirectStoreIffEfLi2ELi2ELi2ELi4ELi2ELb0EEvT_T0_lld_param_0[32],
	.param .align 8 .b8 _Z17LayerNormWarpImplI10DirectLoadIffE11DirectStoreIffEfLi2ELi2ELi2ELi4ELi2ELb0EEvT_T0_lld_param_1[16],
	.param .u64 _Z17LayerNormWarpImplI10DirectLoadIffE11DirectStoreIffEfLi2ELi2ELi2ELi4ELi2ELb0EEvT_T0_lld_param_2,
	.param .u64 _Z17LayerNormWarpImplI10DirectLoadIffE11DirectStoreIffEfLi2ELi2ELi2ELi4ELi2ELb0EEvT_T0_lld_param_3,
	.param .f64 _Z17LayerNormWarpImplI10DirectLoadIffE11DirectStoreIffEfLi2ELi2ELi2ELi4ELi2ELb0EEvT_T0_lld_param_4
)
{
	.reg .pred 	%p<26>;
	.reg .b32 	%r<45>;
	.reg .b32 	%f<120>;
	.reg .b64 	%rd<68>;
	.reg .b64 	%fd<2>;

	ld.param.u64 	%rd24, [_Z17LayerNormWarpImplI10DirectLoadIffE11DirectStoreIffEfLi2ELi2ELi2ELi4ELi2ELb0EEvT_T0_lld_param_1+8];
	ld.param.u64 	%rd23, [_Z17LayerNormWarpImplI10DirectLoadIffE11DirectStoreIffEfLi2ELi2ELi2ELi4ELi2ELb0EEvT_T0_lld_param_1];
	ld.param.u64 	%rd22, [_Z17LayerNormWarpImplI10DirectLoadIffE11DirectStoreIffEfLi2ELi2ELi2ELi4ELi2ELb0EEvT_T0_lld_param_0+24];
	ld.param.u64 	%rd21, [_Z17LayerNormWarpImplI10DirectLoadIffE11DirectStoreIffEfLi2ELi2ELi2ELi4ELi2ELb0EEvT_T0_lld_param_0+16];
	ld.param.u64 	%rd20, [_Z17LayerNormWarpImplI10DirectLoadIffE11DirectStoreIffEfLi2ELi2ELi2ELi4ELi2ELb0EEvT_T0_lld_param_0+8];
	ld.param.u64 	%rd19, [_Z17LayerNormWarpImplI10DirectLoadIffE11DirectStoreIffEfLi2ELi2ELi2ELi4ELi2ELb0EEvT_T0_lld_param_0];
	ld.param.u64 	%rd25, [_Z17LayerNormWarpImplI10DirectLoadIffE11DirectStoreIffEfLi2ELi2ELi2ELi4ELi2ELb0EEvT_T0_lld_param_2];
	ld.param.u64 	%rd26, [_Z17LayerNormWarpImplI10DirectLoadIffE11DirectStoreIffEfLi2ELi2ELi2ELi4ELi2ELb0EEvT_T0_lld_param_3];
	ld.param.f64 	%fd1, [_Z17LayerNormWarpImplI10DirectLoadIffE11DirectStoreIffEfLi2ELi2ELi2ELi4ELi2ELb0EEvT_T0_lld_param_4];
	setp.lt.s64 	%p1, %rd26, 9;
	@%p1 bra 	$L__BB0_2;
	mov.u64 	%rd27, $str;
	cvta.global.u64 	%rd28, %rd27;
	mov.u64 	%rd29, $str$1;
	cvta.global.u64 	%rd30, %rd29;
	mov.u64 	%rd31, __unnamed_1;
	cvta.global.u64 	%rd32, %rd31;
	{ // callseq 0, 0
	.param .b64 param0;
	st.param.b64 	[param0], %rd28;
	.param .b64 param1;
	st.param.b64 	[param1], %rd30;
	.param .b32 param2;
	st.param.b32 	[param2], 336;
	.param .b64 param3;
	st.param.b64 	[param3], %rd32;
	.param .b64 param4;
	st.param.b64 	[param4], 1;
	call.uni 
	__assertfail, 
	(
	param0, 
	param1, 
	param2, 
	param3, 
	param4
	);
	} // callseq 0
$L__BB0_2:
	mov.u32 	%r11, %ctaid.x;
	mov.u32 	%r12, %ntid.y;
	mov.u32 	%r13, %tid.y;
	mad.lo.s32 	%r14, %r11, %r12, %r13;
	cvt.u64.u32 	%rd4, %r14;
	mov.u32 	%r15, %nctaid.x;
	mul.lo.s32 	%r1, %r15, %r12;
	mov.u32 	%r2, %tid.x;
	cvta.to.global.u64 	%rd33, %rd20;
	mul.wide.u32 	%rd34, %r2, 8;
	add.s64 	%rd35, %rd33, %rd34;
	ld.global.v2.f32 	{%f1, %f2}, [%rd35];
	cvta.to.global.u64 	%rd36, %rd21;
	add.s64 	%rd37, %rd36, %rd34;
	ld.global.v2.f32 	{%f3, %f4}, [%rd37];
	mul.wide.u32 	%rd67, %r14, 2;
	setp.ge.s64 	%p2, %rd67, %rd25;
	@%p2 bra 	$L__BB0_13;
	cvt.u64.u32 	%rd38, %r1;
	shl.b32 	%r16, %r2, 1;
	cvt.u64.u32 	%rd6, %r16;
	cvt.rn.f32.f64 	%f5, %fd1;
	shl.b64 	%rd66, %rd4, 33;
	shl.b64 	%rd8, %rd38, 33;
	mad.lo.s64 	%rd9, %rd22, %rd67, %rd22;
	mul.lo.s64 	%rd39, %rd22, %rd38;
	shl.b64 	%rd10, %rd39, 1;
	mul.lo.s64 	%rd40, %rd22, %rd4;
	shl.b64 	%rd11, %rd40, 1;
	mul.wide.u32 	%rd12, %r1, 2;
	mov.u64 	%rd65, %rd6;
$L__BB0_4:
	add.s64 	%rd41, %rd11, %rd65;
	cvta.to.global.u64 	%rd42, %rd19;
	shl.b64 	%rd43, %rd41, 2;
	add.s64 	%rd44, %rd42, %rd43;
	ld.global.v2.f32 	{%f6, %f7}, [%rd44];
	add.f32 	%f43, %f6, 0f00000000;
	sub.f32 	%f44, %f6, %f43;
	fma.rn.f32 	%f45, %f6, %f44, 0f00000000;
	sub.f32 	%f46, %f7, %f43;
	fma.rn.f32 	%f111, %f46, 0f3F000000, %f43;
	sub.f32 	%f47, %f7, %f111;
	fma.rn.f32 	%f112, %f46, %f47, %f45;
	add.s64 	%rd45, %rd9, %rd65;
	shr.u64 	%rd46, %rd45, 63;
	add.s64 	%rd47, %rd45, %rd46;
	shl.b64 	%rd48, %rd47, 2;
	and.b64  	%rd49, %rd48, -8;
	add.s64 	%rd50, %rd42, %rd49;
	ld.global.v2.f32 	{%f10, %f11}, [%rd50];
	add.f32 	%f48, %f10, 0f00000000;
	sub.f32 	%f49, %f10, %f48;
	fma.rn.f32 	%f50, %f10, %f49, 0f00000000;
	sub.f32 	%f51, %f11, %f48;
	fma.rn.f32 	%f117, %f51, 0f3F000000, %f48;
	sub.f32 	%f52, %f11, %f117;
	fma.rn.f32 	%f118, %f51, %f52, %f50;
	mov.b32 	%r17, %f111;
	shfl.sync.down.b32	%r3|%p3, %r17, 2, 7199, -1;
	mov.b32 	%r18, %f112;
	shfl.sync.down.b32	%r4|%p4, %r18, 2, 7199, -1;
	mov.b32 	%r19, 1073741824;
	shfl.sync.down.b32	%r20|%p5, %r19, 2, 7199, -1;
	mov.b32 	%f14, %r20;
	setp.eq.f32 	%p6, %f14, 0f00000000;
	mov.f32 	%f113, 0f40000000;
	@%p6 bra 	$L__BB0_6;
	mov.b32 	%f53, %r4;
	mov.b32 	%f54, %r3;
	add.f32 	%f113, %f14, 0f40000000;
	div.rn.f32 	%f55, %f14, %f113;
	sub.f32 	%f56, %f54, %f111;
	fma.rn.f32 	%f111, %f56, %f55, %f111;
	mul.f32 	%f57, %f56, %f56;
	fma.rn.f32 	%f58, %f56, %f56, %f57;
	fma.rn.f32 	%f59, %f55, %f58, %f53;
	add.f32 	%f112, %f112, %f59;
$L__BB0_6:
	mov.b32 	%r21, %f111;
	shfl.sync.down.b32	%r5|%p7, %r21, 1, 7199, -1;
	mov.b32 	%r22, %f112;
	shfl.sync.down.b32	%r6|%p8, %r22, 1, 7199, -1;
	mov.b32 	%r23, %f113;
	shfl.sync.down.b32	%r24|%p9, %r23, 1, 7199, -1;
	mov.b32 	%f21, %r24;
	setp.eq.f32 	%p10, %f21, 0f00000000;
	@%p10 bra 	$L__BB0_8;
	mov.b32 	%f60, %r6;
	mov.b32 	%f61, %r5;
	add.f32 	%f22, %f113, %f21;
	div.rn.f32 	%f62, %f21, %f22;
	sub.f32 	%f63, %f61, %f111;
	fma.rn.f32 	%f111, %f63, %f62, %f111;
	mul.f32 	%f64, %f63, %f63;
	mul.f32 	%f65, %f64, %f113;
	fma.rn.f32 	%f66, %f62, %f65, %f60;
	add.f32 	%f112, %f112, %f66;
	mov.f32 	%f113, %f22;
$L__BB0_8:
	mov.b32 	%r25, %f111;
	shfl.sync.idx.b32	%r26|%p11, %r25, 0, 7199, -1;
	mov.b32 	%f68, %r26;
	mov.b32 	%r27, %f112;
	shfl.sync.idx.b32	%r28|%p12, %r27, 0, 7199, -1;
	mov.b32 	%r29, %f113;
	shfl.sync.idx.b32	%r30|%p13, %r29, 0, 7199, -1;
	mov.b32 	%f69, %r28;
	mov.b32 	%f70, %r30;
	div.rn.f32 	%f71, %f69, %f70;
	max.f32 	%f72, %f71, 0f00000000;
	add.f32 	%f73, %f72, %f5;
	rsqrt.approx.f32 	%f74, %f73;
	sub.f32 	%f75, %f6, %f68;
	mul.f32 	%f76, %f74, %f75;
	fma.rn.f32 	%f77, %f1, %f76, %f3;
	sub.f32 	%f78, %f7, %f68;
	mul.f32 	%f79, %f74, %f78;
	fma.rn.f32 	%f80, %f2, %f79, %f4;
	shr.s64 	%rd51, %rd66, 32;
	mad.lo.s64 	%rd52, %rd24, %rd51, %rd6;
	cvta.to.global.u64 	%rd53, %rd23;
	shl.b64 	%rd54, %rd52, 2;
	add.s64 	%rd55, %rd53, %rd54;
	st.global.v2.f32 	[%rd55], {%f77, %f80};
	mov.b32 	%r31, %f117;
	shfl.sync.down.b32	%r7|%p14, %r31, 2, 7199, -1;
	mov.b32 	%r32, %f118;
	shfl.sync.down.b32	%r8|%p15, %r32, 2, 7199, -1;
	mov.b32 	%r33, 1073741824;
	shfl.sync.down.b32	%r34|%p16, %r33, 2, 7199, -1;
	mov.b32 	%f28, %r34;
	setp.eq.f32 	%p17, %f28, 0f00000000;
	mov.f32 	%f119, 0f40000000;
	@%p17 bra 	$L__BB0_10;
	mov.b32 	%f81, %r8;
	mov.b32 	%f82, %r7;
	add.f32 	%f119, %f28, 0f40000000;
	div.rn.f32 	%f83, %f28, %f119;
	sub.f32 	%f84, %f82, %f117;
	fma.rn.f32 	%f117, %f84, %f83, %f117;
	mul.f32 	%f85, %f84, %f84;
	fma.rn.f32 	%f86, %f84, %f84, %f85;
	fma.rn.f32 	%f87, %f83, %f86, %f81;
	add.f32 	%f118, %f118, %f87;
$L__BB0_10:
	mov.b32 	%r35, %f117;
	shfl.sync.down.b32	%r9|%p18, %r35, 1, 7199, -1;
	mov.b32 	%r36, %f118;
	shfl.sync.down.b32	%r10|%p19, %r36, 1, 7199, -1;
	mov.b32 	%r37, %f119;
	shfl.sync.down.b32	%r38|%p20, %r37, 1, 7199, -1;
	mov.b32 	%f35, %r38;
	setp.eq.f32 	%p21, %f35, 0f00000000;
	@%p21 bra 	$L__BB0_12;
	mov.b32 	%f88, %r10;
	mov.b32 	%f89, %r9;
	add.f32 	%f36, %f119, %f35;
	div.rn.f32 	%f90, %f35, %f36;
	sub.f32 	%f91, %f89, %f117;
	fma.rn.f32 	%f117, %f91, %f90, %f117;
	mul.f32 	%f92, %f91, %f91;
	mul.f32 	%f93, %f92, %f119;
	fma.rn.f32 	%f94, %f90, %f93, %f88;
	add.f32 	%f118, %f118, %f94;
	mov.f32 	%f119, %f36;
$L__BB0_12:
	mov.b32 	%r39, %f117;
	shfl.sync.idx.b32	%r40|%p22, %r39, 0, 7199, -1;
	mov.b32 	%f95, %r40;
	mov.b32 	%r41, %f118;
	shfl.sync.idx.b32	%r42|%p23, %r41, 0, 7199, -1;
	mov.b32 	%r43, %f119;
	shfl.sync.idx.b32	%r44|%p24, %r43, 0, 7199, -1;
	mov.b32 	%f96, %r42;
	mov.b32 	%f97, %r44;
	div.rn.f32 	%f98, %f96, %f97;
	max.f32 	%f99, %f98, 0f00000000;
	add.f32 	%f100, %f99, %f5;
	rsqrt.approx.f32 	%f101, %f100;
	sub.f32 	%f102, %f10, %f95;
	mul.f32 	%f103, %f101, %f102;
	fma.rn.f32 	%f104, %f1, %f103, %f3;
	sub.f32 	%f105, %f11, %f95;
	mul.f32 	%f106, %f101, %f105;
	fma.rn.f32 	%f107, %f2, %f106, %f4;
	add.s64 	%rd56, %rd66, 4294967296;
	shr.s64 	%rd57, %rd56, 32;
	mad.lo.s64 	%rd58, %rd24, %rd57, %rd6;
	shr.u64 	%rd59, %rd58, 63;
	add.s64 	%rd60, %rd58, %rd59;
	cvta.to.global.u64 	%rd61, %rd23;
	shl.b64 	%rd62, %rd60, 2;
	and.b64  	%rd63, %rd62, -8;
	add.s64 	%rd64, %rd61, %rd63;
	st.global.v2.f32 	[%rd64], {%f104, %f107};
	add.s64 	%rd67, %rd67, %rd12;
	add.s64 	%rd66, %rd66, %rd8;
	add.s64 	%rd65, %rd65, %rd10;
	setp.lt.s64 	%p25, %rd67, %rd25;
	@%p25 bra 	$L__BB0_4;
$L__BB0_13:
	ret;

}
	// .globl	_Z17LayerNormWarpImplI10DirectLoadIffE11DirectStoreIffEfLi2ELi2ELi0ELi4ELi2ELb1EEvT_T0_lld
.visible .entry _Z17LayerNormWarpImplI10DirectLoadIffE11DirectStoreIffEfLi2ELi2ELi0ELi4ELi2ELb1EEvT_T0_lld(
	.param .align 8 .b8 _Z17LayerNormWarpImplI10DirectLoadIffE11DirectStoreIffEfLi2ELi2ELi0ELi4ELi2ELb1EEvT_T0_lld_param_0[32],
	.param .align 8 .b8 _Z17LayerNormWarpImplI10DirectLoadIffE11DirectStoreIffEfLi2ELi2ELi0ELi4ELi2ELb1EEvT_T0_lld_param_1[16],
	.param .u64 _Z17LayerNormWarpImplI10DirectLoadIffE11DirectStoreIffEfLi2ELi2ELi0ELi4ELi2ELb1EEvT_T0_lld_param_2,
	.param .u64 _Z17LayerNormWarpImplI10DirectLoadIffE11DirectStoreIffEfLi2ELi2ELi0ELi4ELi2ELb1EEvT_T0_lld_param_3,
	.param .f64 _Z17LayerNormWarpImplI10DirectLoadIffE11DirectStoreIffEfLi2ELi2ELi0ELi4ELi2ELb1EEvT_T0_lld_param_4
)
{
	.reg .pred 	%p<30>;
	.reg .b32 	%r<47>;
	.reg .b32 	%f<103>;
	.reg .b64 	%rd<64>;

	ld.param.u64 	%rd22, [_Z17LayerNormWarpImplI10DirectLoadIffE11DirectStoreIffEfLi2ELi2ELi0ELi4ELi2ELb1EEvT_T0_lld_param_1+8];
	ld.param.u64 	%rd21, [_Z17LayerNormWarpImplI10DirectLoadIffE11DirectStoreIffEfLi2ELi2ELi0ELi4ELi2ELb1EEvT_T0_lld_param_1];
	ld.param.u64 	%rd20, [_Z17LayerNormWarpImplI10DirectLoadIffE11DirectStoreIffEfLi2ELi2ELi0ELi4ELi2ELb1EEvT_T0_lld_param_0+24];
	ld.param.u64 	%rd17, [_Z17LayerNormWarpImplI10DirectLoadIffE11DirectStoreIffEfLi2ELi2ELi0ELi4ELi2ELb1EEvT_T0_lld_param_0];
	ld.param.u64 	%rd24, [_Z17LayerNormWarpImplI10DirectLoadIffE11DirectStoreIffEfLi2ELi2ELi0ELi4ELi2ELb1EEvT_T0_lld_param_3];
	setp.lt.s64 	%p1, %rd24, 9;
	@%p1 bra 	$L__BB1_2;
	mov.u64 	%rd25, $str;
	cvta.global.u64 	%rd26, %rd25;
	mov.u64 	%rd27, $str$1;
	cvta.global.u64 	%rd28, %rd27;
	mov.u64 	%rd29, __unnamed_2;
	cvta.global.u64 	%rd30, %rd29;
	{ // callseq 1, 0
	.param .b64 param0;
	st.param.b64 	[param0], %rd26;
	.param .b64 param1;
	st.param.b64 	[param1], %rd28;
	.param .b32 param2;
	st.param.b32 	[param2], 336;
	.param .b64 param3;
	st.param.b64 	[param3], %rd30;
	.param .b64 param4;
	st.param.b64 	[param4], 1;
	call.uni 
	__assertfail, 
	(
	param0, 
	param1, 
	param2, 
	param3, 
	param4
	);
	} // callseq 1
$L__BB1_2:
	ld.param.u64 	%rd59, [_Z17LayerNormWarpImplI10DirectLoadIffE11DirectStoreIffEfLi2ELi2ELi0ELi4ELi2ELb1EEvT_T0_lld_param_2];
	mov.u32 	%r10, %ctaid.x;
	mov.u32 	%r11, %ntid.y;
	mov.u32 	%r12, %tid.y;
	mad.lo.s32 	%r13, %r10, %r11, %r12;
	cvt.u64.u32 	%rd2, %r13;
	mov.u32 	%r14, %nctaid.x;
	mul.lo.s32 	%r1, %r14, %r11;
	mul.wide.u32 	%rd63, %r13, 2;
	setp.ge.s64 	%p2, %rd63, %rd59;
	@%p2 bra 	$L__BB1_21;
	cvt.u64.u32 	%rd31, %r1;
	mov.u32 	%r15, %tid.x;
	shl.b32 	%r16, %r15, 1;
	cvt.u64.u32 	%rd4, %r16;
	shl.b64 	%rd62, %rd2, 33;
	shl.b64 	%rd6, %rd31, 33;
	mul.lo.s64 	%rd32, %rd20, %rd2;
	shl.b64 	%rd7, %rd32, 1;
	mul.lo.s64 	%rd33, %rd20, %rd31;
	shl.b64 	%rd8, %rd33, 1;
	mad.lo.s64 	%rd9, %rd20, %rd63, %rd20;
	mul.wide.u32 	%rd10, %r1, 2;
	mov.u64 	%rd61, %rd4;
$L__BB1_4:
	setp.le.s64 	%p3, %rd24, %rd4;
	mov.f32 	%f91, 0f00000000;
	mov.f32 	%f92, %f91;
	mov.f32 	%f93, %f91;
	@%p3 bra 	$L__BB1_6;
	add.s64 	%rd34, %rd7, %rd61;
	cvta.to.global.u64 	%rd35, %rd17;
	shl.b64 	%rd36, %rd34, 2;
	add.s64 	%rd37, %rd35, %rd36;
	ld.global.v2.f32 	{%f41, %f42}, [%rd37];
	add.f32 	%f43, %f41, 0f00000000;
	sub.f32 	%f44, %f41, %f43;
	fma.rn.f32 	%f45, %f41, %f44, 0f00000000;
	sub.f32 	%f46, %f42, %f43;
	fma.rn.f32 	%f91, %f46, 0f3F000000, %f43;
	sub.f32 	%f47, %f42, %f91;
	fma.rn.f32 	%f92, %f46, %f47, %f45;
	mov.f32 	%f93, 0f40000000;
$L__BB1_6:
	mov.f32 	%f97, 0f00000000;
	mov.f32 	%f98, %f97;
	mov.f32 	%f99, %f97;
	@%p3 bra 	$L__BB1_8;
	add.s64 	%rd38, %rd9, %rd61;
	shr.u64 	%rd39, %rd38, 63;
	add.s64 	%rd40, %rd38, %rd39;
	cvta.to.global.u64 	%rd41, %rd17;
	shl.b64 	%rd42, %rd40, 2;
	and.b64  	%rd43, %rd42, -8;
	add.s64 	%rd44, %rd41, %rd43;
	ld.global.v2.f32 	{%f50, %f51}, [%rd44];
	add.f32 	%f52, %f50, 0f00000000;
	sub.f32 	%f53, %f50, %f52;
	fma.rn.f32 	%f54, %f50, %f53, 0f00000000;
	sub.f32 	%f55, %f51, %f52;
	fma.rn.f32 	%f97, %f55, 0f3F000000, %f52;
	sub.f32 	%f56, %f51, %f97;
	fma.rn.f32 	%f98, %f55, %f56, %f54;
	mov.f32 	%f99, 0f40000000;
$L__BB1_8:
	mov.b32 	%r17, %f91;
	shfl.sync.down.b32	%r2|%p5, %r17, 2, 7199, -1;
	mov.b32 	%r18, %f92;
	shfl.sync.down.b32	%r3|%p6, %r18, 2, 7199, -1;
	mov.b32 	%r19, %f93;
	shfl.sync.down.b32	%r20|%p7, %r19, 2, 7199, -1;
	mov.b32 	%f11, %r20;
	setp.eq.f32 	%p8, %f11, 0f00000000;
	@%p8 bra 	$L__BB1_10;
	mov.b32 	%f57, %r3;
	mov.b32 	%f58, %r2;
	add.f32 	%f12, %f93, %f11;
	div.rn.f32 	%f59, %f11, %f12;
	sub.f32 	%f60, %f58, %f91;
	fma.rn.f32 	%f91, %f60, %f59, %f91;
	mul.f32 	%f61, %f60, %f60;
	mul.f32 	%f62, %f61, %f93;
	fma.rn.f32 	%f63, %f59, %f62, %f57;
	add.f32 	%f92, %f92, %f63;
	mov.f32 	%f93, %f12;
$L__BB1_10:
	mov.b32 	%r21, %f91;
	shfl.sync.down.b32	%r4|%p9, %r21, 1, 7199, -1;
	mov.b32 	%r22, %f92;
	shfl.sync.down.b32	%r5|%p10, %r22, 1, 7199, -1;
	mov.b32 	%r23, %f93;
	shfl.sync.down.b32	%r24|%p11, %r23, 1, 7199, -1;
	mov.b32 	%f18, %r24;
	setp.eq.f32 	%p12, %f18, 0f00000000;
	@%p12 bra 	$L__BB1_12;
	mov.b32 	%f64, %r5;
	mov.b32 	%f65, %r4;
	add.f32 	%f19, %f93, %f18;
	div.rn.f32 	%f66, %f18, %f19;
	sub.f32 	%f67, %f65, %f91;
	fma.rn.f32 	%f91, %f67, %f66, %f91;
	mul.f32 	%f68, %f67, %f67;
	mul.f32 	%f69, %f68, %f93;
	fma.rn.f32 	%f70, %f66, %f69, %f64;
	add.f32 	%f92, %f92, %f70;
	mov.f32 	%f93, %f19;
$L__BB1_12:
	mov.b32 	%r25, %f91;
	shfl.sync.idx.b32	%r26|%p14, %r25, 0, 7199, -1;
	mov.b32 	%r27, %f92;
	shfl.sync.idx.b32	%r28|%p15, %r27, 0, 7199, -1;
	mov.b32 	%r29, %f93;
	shfl.sync.idx.b32	%r30|%p16, %r29, 0, 7199, -1;
	@%p3 bra 	$L__BB1_14;
	shr.s64 	%rd45, %rd62, 32;
	mad.lo.s64 	%rd46, %rd22, %rd45, %rd4;
	cvta.to.global.u64 	%rd47, %rd21;
	shl.b64 	%rd48, %rd46, 2;
	add.s64 	%rd49, %rd47, %rd48;
	mov.b32 	%r31, 2143289344;
	st.global.v2.u32 	[%rd49], {%r31, %r31};
$L__BB1_14:
	mov.b32 	%r32, %f97;
	shfl.sync.down.b32	%r6|%p17, %r32, 2, 7199, -1;
	mov.b32 	%r33, %f98;
	shfl.sync.down.b32	%r7|%p18, %r33, 2, 7199, -1;
	mov.b32 	%r34, %f99;
	shfl.sync.down.b32	%r35|%p19, %r34, 2, 7199, -1;
	mov.b32 	%f25, %r35;
	setp.eq.f32 	%p20, %f25, 0f00000000;
	@%p20 bra 	$L__BB1_16;
	mov.b32 	%f71, %r7;
	mov.b32 	%f72, %r6;
	add.f32 	%f26, %f99, %f25;
	div.rn.f32 	%f73, %f25, %f26;
	sub.f32 	%f74, %f72, %f97;
	fma.rn.f32 	%f97, %f74, %f73, %f97;
	mul.f32 	%f75, %f74, %f74;
	mul.f32 	%f76, %f75, %f99;
	fma.rn.f32 	%f77, %f73, %f76, %f71;
	add.f32 	%f98, %f98, %f77;
	mov.f32 	%f99, %f26;
$L__BB1_16:
	mov.b32 	%r36, %f97;
	shfl.sync.down.b32	%r8|%p21, %r36, 1, 7199, -1;
	mov.b32 	%r37, %f98;
	shfl.sync.down.b32	%r9|%p22, %r37, 1, 7199, -1;
	mov.b32 	%r38, %f99;
	shfl.sync.down.b32	%r39|%p23, %r38, 1, 7199, -1;
	mov.b32 	%f32, %r39;
	setp.eq.f32 	%p24, %f32, 0f00000000;
	@%p24 bra 	$L__BB1_18;
	mov.b32 	%f78, %r9;
	mov.b32 	%f79, %r8;
	add.f32 	%f33, %f99, %f32;
	div.rn.f32 	%f80, %f32, %f33;
	sub.f32 	%f81, %f79, %f97;
	fma.rn.f32 	%f97, %f81, %f80, %f97;
	mul.f32 	%f82, %f81, %f81;
	mul.f32 	%f83, %f82, %f99;
	fma.rn.f32 	%f84, %f80, %f83, %f78;
	add.f32 	%f98, %f98, %f84;
	mov.f32 	%f99, %f33;
$L__BB1_18:
	mov.b32 	%r40, %f97;
	shfl.sync.idx.b32	%r41|%p26, %r40, 0, 7199, -1;
	mov.b32 	%r42, %f98;
	shfl.sync.idx.b32	%r43|%p27, %r42, 0, 7199, -1;
	mov.b32 	%r44, %f99;
	shfl.sync.idx.b32	%r45|%p28, %r44, 0, 7199, -1;
	@%p3 bra 	$L__BB1_20;
	add.s64 	%rd50, %rd62, 4294967296;
	shr.s64 	%rd51, %rd50, 32;
	mad.lo.s64 	%rd52, %rd22, %rd51, %rd4;
	shr.u64 	%rd53, %rd52, 63;
	add.s64 	%rd54, %rd52, %rd53;
	cvta.to.global.u64 	%rd55, %rd21;
	shl.b64 	%rd56, %rd54, 2;
	and.b64  	%rd57, %rd56, -8;
	add.s64 	%rd58, %rd55, %rd57;
	mov.b32 	%r46, 2143289344;
	st.global.v2.u32 	[%rd58], {%r46, %r46};
$L__BB1_20:
	ld.param.u64 	%rd60, [_Z17LayerNormWarpImplI10DirectLoadIffE11DirectStoreIffEfLi2ELi2ELi0ELi4ELi2ELb1EEvT_T0_lld_param_2];
	add.s64 	%rd63, %rd63, %rd10;
	add.s64 	%rd62, %rd62, %rd6;
	add.s64 	%rd61, %rd61, %rd8;
	setp.lt.s64 	%p29, %rd63, %rd60;
	@%p29 bra 	$L__BB1_4;
$L__BB1_21:
	ret;

}
	// .globl	_Z17LayerNormWarpImplI10DirectLoadIffE11DirectStoreIffEfLi2ELi2ELi2ELi4ELi1ELb0EEvT_T0_lld
.visible .entry _Z17LayerNormWarpImplI10DirectLoadIffE11DirectStoreIffEfLi2ELi2ELi2ELi4ELi1ELb0EEvT_T0_lld(
	.param .align 8 .b8 _Z17LayerNormWarpImplI10DirectLoadIffE11DirectStoreIffEfLi2ELi2ELi2ELi4ELi1ELb0EEvT_T0_lld_param_0[32],
	.param .align 8 .b8 _Z17LayerNormWarpImplI10DirectLoadIffE11DirectStoreIffEfLi2ELi2ELi2ELi4ELi1ELb0EEvT_T0_lld_param_1[16],
	.param .u64 _Z17LayerNormWarpImplI10DirectLoadIffE11DirectStoreIffEfLi2ELi2ELi2ELi4ELi1ELb0EEvT_T0_lld_param_2,
	.param .u64 _Z17LayerNormWarpImplI10DirectLoadIffE11DirectStoreIffEfLi2ELi2ELi2ELi4ELi1ELb0EEvT_T0_lld_param_3,
	.param .f64 _Z17LayerNormWarpImplI10DirectLoadIffE11DirectStoreIffEfLi2ELi2ELi2ELi4ELi1ELb0EEvT_T0_lld_param_4
)
{
	.reg .pred 	%p<15>;
	.reg .b32 	%r<27>;
	.reg .b32 	%f<63>;
	.reg .b64 	%rd<54>;
	.reg .b64 	%fd<2>;

	ld.param.u64 	%rd24, [_Z17LayerNormWarpImplI10DirectLoadIffE11DirectStoreIffEfLi2ELi2ELi2ELi4ELi1ELb0EEvT_T0_lld_param_1+8];
	ld.param.u64 	%rd23, [_Z17LayerNormWarpImplI10DirectLoadIffE11DirectStoreIffEfLi2ELi2ELi2ELi4ELi1ELb0EEvT_T0_lld_param_1];
	ld.param.u64 	%rd22, [_Z17LayerNormWarpImplI10DirectLoadIffE11DirectStoreIffEfLi2ELi2ELi2ELi4ELi1ELb0EEvT_T0_lld_param_0+24];
	ld.param.u64 	%rd21, [_Z17LayerNormWarpImplI10DirectLoadIffE11DirectStoreIffEfLi2ELi2ELi2ELi4ELi1ELb0EEvT_T0_lld_param_0+16];
	ld.param.u64 	%rd20, [_Z17LayerNormWarpImplI10DirectLoadIffE11DirectStoreIffEfLi2ELi2ELi2ELi4ELi1ELb0EEvT_T0_lld_param_0+8];
	ld.param.u64 	%rd19, [_Z17LayerNormWarpImplI10DirectLoadIffE11DirectStoreIffEfLi2ELi2ELi2ELi4ELi1ELb0EEvT_T0_lld_param_0];
	ld.param.u64 	%rd25, [_Z17LayerNormWarpImplI10DirectLoadIffE11DirectStoreIffEfLi2ELi2ELi2ELi4ELi1ELb0EEvT_T0_lld_param_2];
	ld.param.u64 	%rd26, [_Z17LayerNormWarpImplI10DirectLoadIffE11DirectStoreIffEfLi2ELi2ELi2ELi4ELi1ELb0EEvT_T0_lld_param_3];
	ld.param.f64 	%fd1, [_Z17LayerNormWarpImplI10DirectLoadIffE11DirectStoreIffEfLi2ELi2ELi2ELi4ELi1ELb0EEvT_T0_lld_param_4];
	setp.lt.s64 	%p1, %rd26, 9;
	@%p1 bra 	$L__BB2_2;
	mov.u64 	%rd27, $str;
	cvta.global.u64 	%rd28, %rd27;
	mov.u64 	%rd29, $str$1;
	cvta.global.u64 	%rd30, %rd29;
	mov.u64 	%rd31, __unnamed_3;
	cvta.global.u64 	%rd32, %rd31;
	{ // callseq 2, 0
	.param .b64 param0;
	st.param.b64 	[param0], %rd28;
	.param .b64 param1;
	st.param.b64 	[param1], %rd30;
	.param .b32 param2;
	st.param.b32 	[param2], 336;
	.param .b64 param3;
	st.param.b64 	[param3], %rd32;
	.param .b64 param4;
	st.param.b64 	[param4], 1;
	call.uni 
	__assertfail, 
	(
	param0, 
	param1, 
	param2, 
	param3, 
	param4
	);
	} // callseq 2
$L__BB2_2:
	mov.u32 	%r6, %ctaid.x;
	mov.u32 	%r7, %ntid.y;
	mov.u32 	%r8, %tid.y;
	mad.lo.s32 	%r9, %r6, %r7, %r8;
	cvt.u64.u32 	%rd53, %r9;
	mov.u32 	%r10, %nctaid.x;
	mul.lo.s32 	%r11, %r10, %r7;
	cvt.u64.u32 	%rd7, %r11;
	mov.u32 	%r1, %tid.x;
	cvta.to.global.u64 	%rd33, %rd20;
	mul.wide.u32 	%rd34, %r1, 8;
	add.s64 	%rd35, %rd33, %rd34;
	ld.global.v2.f32 	{%f1, %f2}, [%rd35];
	cvta.to.global.u64 	%rd36, %rd21;
	add.s64 	%rd37, %rd36, %rd34;
	ld.global.v2.f32 	{%f3, %f4}, [%rd37];
	setp.le.s64 	%p2, %rd25, %rd53;
	@%p2 bra 	$L__BB2_9;
	shl.b32 	%r12, %r1, 1;
	cvt.u64.u32 	%rd8, %r12;
	cvt.rn.f32.f64 	%f5, %fd1;
	shl.b64 	%rd52, %rd53, 32;
	mad.lo.s64 	%rd51, %rd22, %rd53, %rd8;
	cvta.to.global.u64 	%rd11, %rd23;
	cvta.to.global.u64 	%rd12, %rd19;
$L__BB2_4:
	shr.u64 	%rd38, %rd51, 63;
	add.s64 	%rd39, %rd51, %rd38;
	shl.b64 	%rd40, %rd39, 2;
	and.b64  	%rd41, %rd40, -8;
	add.s64 	%rd42, %rd12, %rd41;
	ld.global.v2.f32 	{%f6, %f7}, [%rd42];
	add.f32 	%f25, %f6, 0f00000000;
	sub.f32 	%f26, %f6, %f25;
	fma.rn.f32 	%f27, %f6, %f26, 0f00000000;
	sub.f32 	%f28, %f7, %f25;
	fma.rn.f32 	%f60, %f28, 0f3F000000, %f25;
	sub.f32 	%f29, %f7, %f60;
	fma.rn.f32 	%f61, %f28, %f29, %f27;
	mov.b32 	%r13, %f60;
	shfl.sync.down.b32	%r2|%p3, %r13, 2, 7199, -1;
	mov.b32 	%r14, %f61;
	shfl.sync.down.b32	%r3|%p4, %r14, 2, 7199, -1;
	mov.b32 	%r15, 1073741824;
	shfl.sync.down.b32	%r16|%p5, %r15, 2, 7199, -1;
	mov.b32 	%f10, %r16;
	setp.eq.f32 	%p6, %f10, 0f00000000;
	mov.f32 	%f62, 0f40000000;
	@%p6 bra 	$L__BB2_6;
	mov.b32 	%f30, %r3;
	mov.b32 	%f31, %r2;
	add.f32 	%f62, %f10, 0f40000000;
	div.rn.f32 	%f32, %f10, %f62;
	sub.f32 	%f33, %f31, %f60;
	fma.rn.f32 	%f60, %f33, %f32, %f60;
	mul.f32 	%f34, %f33, %f33;
	fma.rn.f32 	%f35, %f33, %f33, %f34;
	fma.rn.f32 	%f36, %f35, %f32, %f30;
	add.f32 	%f61, %f61, %f36;
$L__BB2_6:
	mov.b32 	%r17, %f60;
	shfl.sync.down.b32	%r4|%p7, %r17, 1, 7199, -1;
	mov.b32 	%r18, %f61;
	shfl.sync.down.b32	%r5|%p8, %r18, 1, 7199, -1;
	mov.b32 	%r19, %f62;
	shfl.sync.down.b32	%r20|%p9, %r19, 1, 7199, -1;
	mov.b32 	%f17, %r20;
	setp.eq.f32 	%p10, %f17, 0f00000000;
	@%p10 bra 	$L__BB2_8;
	mov.b32 	%f37, %r5;
	mov.b32 	%f38, %r4;
	add.f32 	%f18, %f62, %f17;
	div.rn.f32 	%f39, %f17, %f18;
	sub.f32 	%f40, %f38, %f60;
	fma.rn.f32 	%f60, %f40, %f39, %f60;
	mul.f32 	%f41, %f40, %f40;
	mul.f32 	%f42, %f62, %f41;
	fma.rn.f32 	%f43, %f42, %f39, %f37;
	add.f32 	%f61, %f61, %f43;
	mov.f32 	%f62, %f18;
$L__BB2_8:
	mov.b32 	%r21, %f60;
	shfl.sync.idx.b32	%r22|%p11, %r21, 0, 7199, -1;
	mov.b32 	%r23, %f61;
	shfl.sync.idx.b32	%r24|%p12, %r23, 0, 7199, -1;
	mov.b32 	%r25, %f62;
	shfl.sync.idx.b32	%r26|%p13, %r25, 0, 7199, -1;
	mov.b32 	%f44, %r24;
	mov.b32 	%f45, %r26;
	div.rn.f32 	%f46, %f44, %f45;
	max.f32 	%f47, %f46, 0f00000000;
	add.f32 	%f48, %f47, %f5;
	rsqrt.approx.f32 	%f49, %f48;
	mov.b32 	%f50, %r22;
	sub.f32 	%f51, %f6, %f50;
	mul.f32 	%f52, %f49, %f51;
	fma.rn.f32 	%f53, %f1, %f52, %f3;
	sub.f32 	%f54, %f7, %f50;
	mul.f32 	%f55, %f49, %f54;
	fma.rn.f32 	%f56, %f2, %f55, %f4;
	shr.s64 	%rd43, %rd52, 32;
	mad.lo.s64 	%rd44, %rd43, %rd24, %rd8;
	shr.u64 	%rd45, %rd44, 63;
	add.s64 	%rd46, %rd44, %rd45;
	shl.b64 	%rd47, %rd46, 2;
	and.b64  	%rd48, %rd47, -8;
	add.s64 	%rd49, %rd11, %rd48;
	st.global.v2.f32 	[%rd49], {%f53, %f56};
	add.s64 	%rd53, %rd53, %rd7;
	shl.b64 	%rd50, %rd7, 32;
	add.s64 	%rd52, %rd52, %rd50;
	mad.lo.s64 	%rd51, %rd22, %rd7, %rd51;
	setp.lt.s64 	%p14, %rd53, %rd25;
	@%p14 bra 	$L__BB2_4;
$L__BB2_9:
	ret;

}
	// .globl	_Z17LayerNormWarpImplI10DirectLoadIffE11DirectStoreIffEfLi2ELi2ELi0ELi4ELi1ELb1EEvT_T0_lld
.visible .entry _Z17LayerNormWarpImplI10DirectLoadIffE11DirectStoreIffEfLi2ELi2ELi0ELi4ELi1ELb1EEvT_T0_lld(
	.param .align 8 .b8 _Z17LayerNormWarpImplI10DirectLoadIffE11DirectStoreIffEfLi2ELi2ELi0ELi4ELi1ELb1EEvT_T0_lld_param_0[32],
	.param .align 8 .b8 _Z17LayerNormWarpImplI10DirectLoadIffE11DirectStoreIffEfLi2ELi2ELi0ELi4ELi1ELb1EEvT_T0_lld_param_1[16],
	.param .u64 _Z17LayerNormWarpImplI10DirectLoadIffE11DirectStoreIffEfLi2ELi2ELi0ELi4ELi1ELb1EEvT_T0_lld_param_2,
	.param .u64 _Z17LayerNormWarpImplI10DirectLoadIffE11DirectStoreIffEfLi2ELi2ELi0ELi4ELi1ELb1EEvT_T0_lld_param_3,
	.param .f64 _Z17LayerNormWarpImplI10DirectLoadIffE11DirectStoreIffEfLi2ELi2ELi0ELi4ELi1ELb1EEvT_T0_lld_param_4
)
{
	.reg .pred 	%p<17>;
	.reg .b32 	%r<28>;
	.reg .b32 	%f<52>;
	.reg .b64 	%rd<44>;

	ld.param.u64 	%rd20, [_Z17LayerNormWarpImplI10DirectLoadIffE11DirectStoreIffEfLi2ELi2ELi0ELi4ELi1ELb1EEvT_T0_lld_param_1+8];
	ld.param.u64 	%rd19, [_Z17LayerNormWarpImplI10DirectLoadIffE11DirectStoreIffEfLi2ELi2ELi0ELi4ELi1ELb1EEvT_T0_lld_param_1];
	ld.param.u64 	%rd1, [_Z17LayerNormWarpImplI10DirectLoadIffE11DirectStoreIffEfLi2ELi2ELi0ELi4ELi1ELb1EEvT_T0_lld_param_0];
	ld.param.u64 	%rd2, [_Z17LayerNormWarpImplI10DirectLoadIffE11DirectStoreIffEfLi2ELi2ELi0ELi4ELi1ELb1EEvT_T0_lld_param_0+24];
	ld.param.u64 	%rd21, [_Z17LayerNormWarpImplI10DirectLoadIffE11DirectStoreIffEfLi2ELi2ELi0ELi4ELi1ELb1EEvT_T0_lld_param_2];
	ld.param.u64 	%rd22, [_Z17LayerNormWarpImplI10DirectLoadIffE11DirectStoreIffEfLi2ELi2ELi0ELi4ELi1ELb1EEvT_T0_lld_param_3];
	setp.lt.s64 	%p1, %rd22, 9;
	@%p1 bra 	$L__BB3_2;
	mov.u64 	%rd23, $str;
	cvta.global.u64 	%rd24, %rd23;
	mov.u64 	%rd25, $str$1;
	cvta.global.u64 	%rd26, %rd25;
	mov.u64 	%rd27, __unnamed_4;
	cvta.global.u64 	%rd28, %rd27;
	{ // callseq 3, 0
	.param .b64 param0;
	st.param.b64 	[param0], %rd24;
	.param .b64 param1;
	st.param.b64 	[param1], %rd26;
	.param .b32 param2;
	st.param.b32 	[param2], 336;
	.param .b64 param3;
	st.param.b64 	[param3], %rd28;
	.param .b64 param4;
	st.param.b64 	[param4], 1;
	call.uni 
	__assertfail, 
	(
	param0, 
	param1, 
	param2, 
	param3, 
	param4
	);
	} // callseq 3
$L__BB3_2:
	mov.u32 	%r5, %ctaid.x;
	mov.u32 	%r6, %ntid.y;
	mov.u32 	%r7, %tid.y;
	mad.lo.s32 	%r8, %r5, %r6, %r7;
	cvt.u64.u32 	%rd43, %r8;
	mov.u32 	%r9, %nctaid.x;
	mul.lo.s32 	%r10, %r9, %r6;
	cvt.u64.u32 	%rd5, %r10;
	setp.le.s64 	%p2, %rd21, %rd43;
	@%p2 bra 	$L__BB3_13;
	mov.u32 	%r11, %tid.x;
	shl.b32 	%r12, %r11, 1;
	cvt.u64.u32 	%rd6, %r12;
	shl.b64 	%rd42, %rd43, 32;
	shl.b64 	%rd8, %rd5, 32;
	mad.lo.s64 	%rd41, %rd2, %rd43, %rd6;
	mul.lo.s64 	%rd10, %rd2, %rd5;
	cvta.to.global.u64 	%rd11, %rd19;
	cvta.to.global.u64 	%rd12, %rd1;
$L__BB3_4:
	setp.le.s64 	%p3, %rd22, %rd6;
	mov.f32 	%f46, 0f00000000;
	mov.f32 	%f47, %f46;
	mov.f32 	%f48, %f46;
	@%p3 bra 	$L__BB3_6;
	shr.u64 	%rd29, %rd41, 63;
	add.s64 	%rd30, %rd41, %rd29;
	shl.b64 	%rd31, %rd30, 2;
	and.b64  	%rd32, %rd31, -8;
	add.s64 	%rd33, %rd12, %rd32;
	ld.global.v2.f32 	{%f22, %f23}, [%rd33];
	add.f32 	%f24, %f22, 0f00000000;
	sub.f32 	%f25, %f22, %f24;
	fma.rn.f32 	%f26, %f22, %f25, 0f00000000;
	sub.f32 	%f27, %f23, %f24;
	fma.rn.f32 	%f46, %f27, 0f3F000000, %f24;
	sub.f32 	%f28, %f23, %f46;
	fma.rn.f32 	%f47, %f27, %f28, %f26;
	mov.f32 	%f48, 0f40000000;
$L__BB3_6:
	mov.b32 	%r13, %f46;
	shfl.sync.down.b32	%r1|%p4, %r13, 2, 7199, -1;
	mov.b32 	%r14, %f47;
	shfl.sync.down.b32	%r2|%p5, %r14, 2, 7199, -1;
	mov.b32 	%r15, %f48;
	shfl.sync.down.b32	%r16|%p6, %r15, 2, 7199, -1;
	mov.b32 	%f6, %r16;
	setp.eq.f32 	%p7, %f6, 0f00000000;
	@%p7 bra 	$L__BB3_8;
	mov.b32 	%f29, %r2;
	mov.b32 	%f30, %r1;
	add.f32 	%f7, %f48, %f6;
	div.rn.f32 	%f31, %f6, %f7;
	sub.f32 	%f32, %f30, %f46;
	fma.rn.f32 	%f46, %f32, %f31, %f46;
	mul.f32 	%f33, %f32, %f32;
	mul.f32 	%f34, %f48, %f33;
	fma.rn.f32 	%f35, %f34, %f31, %f29;
	add.f32 	%f47, %f47, %f35;
	mov.f32 	%f48, %f7;
$L__BB3_8:
	mov.b32 	%r17, %f46;
	shfl.sync.down.b32	%r3|%p8, %r17, 1, 7199, -1;
	mov.b32 	%r18, %f47;
	shfl.sync.down.b32	%r4|%p9, %r18, 1, 7199, -1;
	mov.b32 	%r19, %f48;
	shfl.sync.down.b32	%r20|%p10, %r19, 1, 7199, -1;
	mov.b32 	%f13, %r20;
	setp.eq.f32 	%p11, %f13, 0f00000000;
	@%p11 bra 	$L__BB3_10;
	mov.b32 	%f36, %r4;
	mov.b32 	%f37, %r3;
	add.f32 	%f14, %f48, %f13;
	div.rn.f32 	%f38, %f13, %f14;
	sub.f32 	%f39, %f37, %f46;
	fma.rn.f32 	%f46, %f39, %f38, %f46;
	mul.f32 	%f40, %f39, %f39;
	mul.f32 	%f41, %f48, %f40;
	fma.rn.f32 	%f42, %f41, %f38, %f36;
	add.f32 	%f47, %f47, %f42;
	mov.f32 	%f48, %f14;
$L__BB3_10:
	mov.b32 	%r21, %f46;
	shfl.sync.idx.b32	%r22|%p13, %r21, 0, 7199, -1;
	mov.b32 	%r23, %f47;
	shfl.sync.idx.b32	%r24|%p14, %r23, 0, 7199, -1;
	mov.b32 	%r25, %f48;
	shfl.sync.idx.b32	%r26|%p15, %r25, 0, 7199, -1;
	@%p3 bra 	$L__BB3_12;
	shr.s64 	%rd34, %rd42, 32;
	mad.lo.s64 	%rd35, %rd34, %rd20, %rd6;
	shr.u64 	%rd36, %rd35, 63;
	add.s64 	%rd37, %rd35, %rd36;
	shl.b64 	%rd38, %rd37, 2;
	and.b64  	%rd39, %rd38, -8;
	add.s64 	%rd40, %rd11, %rd39;
	mov.b32 	%r27, 2143289344;
	st.global.v2.u32 	[%rd40], {%r27, %r27};
$L__BB3_12:
	add.s64 	%rd43, %rd43, %rd5;
	add.s64 	%rd42, %rd42, %rd8;
	add.s64 	%rd41, %rd41, %rd10;
	setp.lt.s64 	%p16, %rd43, %rd21;
	@%p16 bra 	$L__BB3_4;
$L__BB3_13:
	ret;

}
	// .globl	_Z17LayerNormWarpImplI10DirectLoadIffE11DirectStoreIffEfLi2ELi2ELi2ELi8ELi2ELb0EEvT_T0_lld
.visible .entry _Z17LayerNormWarpImplI10DirectLoadIffE11DirectStoreIffEfLi2ELi2ELi2ELi8ELi2ELb0EEvT_T0_lld(
	.param .align 8 .b8 _Z17LayerNormWarpImplI10DirectLoadIffE11DirectStoreIffEfLi2ELi2ELi2ELi8ELi2ELb0EEvT_T0_lld_param_0[32],
	.param .align 8 .b8 _Z17LayerNormWarpImplI10DirectLoadIffE11DirectStoreIffEfLi2ELi2ELi2ELi8ELi2ELb0EEvT_T0_lld_param_1[16],
	.param .u64 _Z17LayerNormWarpImplI10DirectLoadIffE11DirectStoreIffEfLi2ELi2ELi2ELi8ELi2ELb0EEvT_T0_lld_param_2,
	.param .u64 _Z17LayerNormWarpImplI10DirectLoadIffE11DirectStoreIffEfLi2ELi2ELi2ELi8ELi2ELb0EEvT_T0_lld_param_3,
	.param .f64 _Z17LayerNormWarpImplI10DirectLoadIffE11DirectStoreIffEfLi2ELi2ELi2ELi8ELi2ELb0EEvT_T0_lld_param_4
)
{
	.reg .pred 	%p<34>;
	.reg .b32 	%r<57>;
	.reg .b32 	%f<154>;
	.reg .b64 	%rd<68>;
	.reg .b64 	%fd<2>;

	ld.param.u64 	%rd24, [_Z17LayerNormWarpImplI10DirectLoadIffE11DirectStoreIffEfLi2ELi2ELi2ELi8ELi2ELb0EEvT_T0_lld_param_1+8];
	ld.param.u64 	%rd23, [_Z17LayerNormWarpImplI10DirectLoadIffE11DirectStoreIffEfLi2ELi2ELi2ELi8ELi2ELb0EEvT_T0_lld_param_1];
	ld.param.u64 	%rd22, [_Z17LayerNormWarpImplI10DirectLoadIffE11DirectStoreIffEfLi2ELi2ELi2ELi8ELi2ELb0EEvT_T0_lld_param_0+24];
	ld.param.u64 	%rd21, [_Z17LayerNormWarpImplI10DirectLoadIffE11DirectStoreIffEfLi2ELi2ELi2ELi8ELi2ELb0EEvT_T0_lld_param_0+16];
	ld.param.u64 	%rd20, [_Z17LayerNormWarpImplI10DirectLoadIffE11DirectStoreIffEfLi2ELi2ELi2ELi8ELi2ELb0EEvT_T0_lld_param_0+8];
	ld.param.u64 	%rd19, [_Z17LayerNormWarpImplI10DirectLoadIffE11DirectStoreIffEfLi2ELi2ELi2ELi8ELi2ELb0EEvT_T0_lld_param_0];
	ld.param.u64 	%rd25, [_Z17LayerNormWarpImplI10DirectLoadIffE11DirectStoreIffEfLi2ELi2ELi2ELi8ELi2ELb0EEvT_T0_lld_param_2];
	ld.param.u64 	%rd26, [_Z17LayerNormWarpImplI10DirectLoadIffE11DirectStoreIffEfLi2ELi2ELi2ELi8ELi2ELb0EEvT_T0_lld_param_3];
	ld.param.f64 	%fd1, [_Z17LayerNormWarpImplI10DirectLoadIffE11DirectStoreIffEfLi2ELi2ELi2ELi8ELi2ELb0EEvT_T0_lld_param_4];
	setp.lt.s64 	%p1, %rd26, 17;
	@%p1 bra 	$L__BB4_2;
	mov.u64 	%rd27, $str;
	cvta.global.u64 	%rd28, %rd27;
	mov.u64 	%rd29, $str$1;
	cvta.global.u64 	%rd30, %rd29;
	mov.u64 	%rd31, __unnamed_5;
	cvta.global.u64 	%rd32, %rd31;
	{ // callseq 4, 0
	.param .b64 param0;
	st.param.b64 	[param0], %rd28;
	.param .b64 param1;
	st.param.b64 	[param1], %rd30;
	.param .b32 param2;
	st.param.b32 	[param2], 336;
	.param .b64 param3;
	st.param.b64 	[param3], %rd32;
	.param .b64 param4;
	st.param.b64 	[param4], 1;
	call.uni 
	__assertfail, 
	(
	param0, 
	param1, 
	param2, 
	param3, 
	param4
	);
	} // callseq 4
$L__BB4_2:
	mov.u32 	%r15, %ctaid.x;
	mov.u32 	%r16, %ntid.y;
	mov.u32 	%r17, %tid.y;
	mad.lo.s32 	%r18, %r15, %r16, %r17;
	cvt.u64.u32 	%rd4, %r18;
	mov.u32 	%r19, %nctaid.x;
	mul.lo.s32 	%r1, %r19, %r16;
	mov.u32 	%r2, %tid.x;
	cvta.to.global.u64 	%rd33, %rd20;
	mul.wide.u32 	%rd34, %r2, 8;
	add.s64 	%rd35, %rd33, %rd34;
	ld.global.v2.f32 	{%f1, %f2}, [%rd35];
	cvta.to.global.u64 	%rd36, %rd21;
	add.s64 	%rd37, %rd36, %rd34;
	ld.global.v2.f32 	{%f3, %f4}, [%rd37];
	mul.wide.u32 	%rd67, %r18, 2;
	setp.ge.s64 	%p2, %rd67, %rd25;
	@%p2 bra 	$L__BB4_17;
	cvt.u64.u32 	%rd38, %r1;
	shl.b32 	%r20, %r2, 1;
	cvt.u64.u32 	%rd6, %r20;
	cvt.rn.f32.f64 	%f5, %fd1;
	shl.b64 	%rd66, %rd4, 33;
	shl.b64 	%rd8, %rd38, 33;
	mad.lo.s64 	%rd9, %rd22, %rd67, %rd22;
	mul.lo.s64 	%rd39, %rd22, %rd38;
	shl.b64 	%rd10, %rd39, 1;
	mul.lo.s64 	%rd40, %rd22, %rd4;
	shl.b64 	%rd11, %rd40, 1;
	mul.wide.u32 	%rd12, %r1, 2;
	mov.u64 	%rd65, %rd6;
$L__BB4_4:
	add.s64 	%rd41, %rd11, %rd65;
	cvta.to.global.u64 	%rd42, %rd19;
	shl.b64 	%rd43, %rd41, 2;
	add.s64 	%rd44, %rd42, %rd43;
	ld.global.v2.f32 	{%f6, %f7}, [%rd44];
	add.f32 	%f57, %f6, 0f00000000;
	sub.f32 	%f58, %f6, %f57;
	fma.rn.f32 	%f59, %f6, %f58, 0f00000000;
	sub.f32 	%f60, %f7, %f57;
	fma.rn.f32 	%f139, %f60, 0f3F000000, %f57;
	sub.f32 	%f61, %f7, %f139;
	fma.rn.f32 	%f140, %f60, %f61, %f59;
	add.s64 	%rd45, %rd9, %rd65;
	shr.u64 	%rd46, %rd45, 63;
	add.s64 	%rd47, %rd45, %rd46;
	shl.b64 	%rd48, %rd47, 2;
	and.b64  	%rd49, %rd48, -8;
	add.s64 	%rd50, %rd42, %rd49;
	ld.global.v2.f32 	{%f10, %f11}, [%rd50];
	add.f32 	%f62, %f10, 0f00000000;
	sub.f32 	%f63, %f10, %f62;
	fma.rn.f32 	%f64, %f10, %f63, 0f00000000;
	sub.f32 	%f65, %f11, %f62;
	fma.rn.f32 	%f148, %f65, 0f3F000000, %f62;
	sub.f32 	%f66, %f11, %f148;
	fma.rn.f32 	%f149, %f65, %f66, %f64;
	mov.b32 	%r21, %f139;
	shfl.sync.down.b32	%r3|%p3, %r21, 4, 6175, -1;
	mov.b32 	%r22, %f140;
	shfl.sync.down.b32	%r4|%p4, %r22, 4, 6175, -1;
	mov.b32 	%r23, 1073741824;
	shfl.sync.down.b32	%r24|%p5, %r23, 4, 6175, -1;
	mov.b32 	%f14, %r24;
	setp.eq.f32 	%p6, %f14, 0f00000000;
	mov.f32 	%f141, 0f40000000;
	@%p6 bra 	$L__BB4_6;
	mov.b32 	%f67, %r4;
	mov.b32 	%f68, %r3;
	add.f32 	%f141, %f14, 0f40000000;
	div.rn.f32 	%f69, %f14, %f141;
	sub.f32 	%f70, %f68, %f139;
	fma.rn.f32 	%f139, %f70, %f69, %f139;
	mul.f32 	%f71, %f70, %f70;
	fma.rn.f32 	%f72, %f70, %f70, %f71;
	fma.rn.f32 	%f73, %f69, %f72, %f67;
	add.f32 	%f140, %f140, %f73;
$L__BB4_6:
	mov.b32 	%r25, %f139;
	shfl.sync.down.b32	%r5|%p7, %r25, 2, 6175, -1;
	mov.b32 	%r26, %f140;
	shfl.sync.down.b32	%r6|%p8, %r26, 2, 6175, -1;
	mov.b32 	%r27, %f141;
	shfl.sync.down.b32	%r28|%p9, %r27, 2, 6175, -1;
	mov.b32 	%f21, %r28;
	setp.eq.f32 	%p10, %f21, 0f00000000;
	@%p10 bra 	$L__BB4_8;
	mov.b32 	%f74, %r6;
	mov.b32 	%f75, %r5;
	add.f32 	%f22, %f141, %f21;
	div.rn.f32 	%f76, %f21, %f22;
	sub.f32 	%f77, %f75, %f139;
	fma.rn.f32 	%f139, %f77, %f76, %f139;
	mul.f32 	%f78, %f77, %f77;
	mul.f32 	%f79, %f78, %f141;
	fma.rn.f32 	%f80, %f76, %f79, %f74;
	add.f32 	%f140, %f140, %f80;
	mov.f32 	%f141, %f22;
$L__BB4_8:
	mov.b32 	%r29, %f139;
	shfl.sync.down.b32	%r7|%p11, %r29, 1, 6175, -1;
	mov.b32 	%r30, %f140;
	shfl.sync.down.b32	%r8|%p12, %r30, 1, 6175, -1;
	mov.b32 	%r31, %f141;
	shfl.sync.down.b32	%r32|%p13, %r31, 1, 6175, -1;
	mov.b32 	%f28, %r32;
	setp.eq.f32 	%p14, %f28, 0f00000000;
	@%p14 bra 	$L__BB4_10;
	mov.b32 	%f81, %r8;
	mov.b32 	%f82, %r7;
	add.f32 	%f29, %f141, %f28;
	div.rn.f32 	%f83, %f28, %f29;
	sub.f32 	%f84, %f82, %f139;
	fma.rn.f32 	%f139, %f84, %f83, %f139;
	mul.f32 	%f85, %f84, %f84;
	mul.f32 	%f86, %f85, %f141;
	fma.rn.f32 	%f87, %f83, %f86, %f81;
	add.f32 	%f140, %f140, %f87;
	mov.f32 	%f141, %f29;
$L__BB4_10:
	mov.b32 	%r33, %f139;
	shfl.sync.idx.b32	%r34|%p15, %r33, 0, 6175, -1;
	mov.b32 	%f89, %r34;
	mov.b32 	%r35, %f140;
	shfl.sync.idx.b32	%r36|%p16, %r35, 0, 6175, -1;
	mov.b32 	%r37, %f141;
	shfl.sync.idx.b32	%r38|%p17, %r37, 0, 6175, -1;
	mov.b32 	%f90, %r36;
	mov.b32 	%f91, %r38;
	div.rn.f32 	%f92, %f90, %f91;
	max.f32 	%f93, %f92, 0f00000000;
	add.f32 	%f94, %f93, %f5;
	rsqrt.approx.f32 	%f95, %f94;
	sub.f32 	%f96, %f6, %f89;
	mul.f32 	%f97, %f95, %f96;
	fma.rn.f32 	%f98, %f1, %f97, %f3;
	sub.f32 	%f99, %f7, %f89;
	mul.f32 	%f100, %f95, %f99;
	fma.rn.f32 	%f101, %f2, %f100, %f4;
	shr.s64 	%rd51, %rd66, 32;
	mad.lo.s64 	%rd52, %rd24, %rd51, %rd6;
	cvta.to.global.u64 	%rd53, %rd23;
	shl.b64 	%rd54, %rd52, 2;
	add.s64 	%rd55, %rd53, %rd54;
	st.global.v2.f32 	[%rd55], {%f98, %f101};
	mov.b32 	%r39, %f148;
	shfl.sync.down.b32	%r9|%p18, %r39, 4, 6175, -1;
	mov.b32 	%r40, %f149;
	shfl.sync.down.b32	%r10|%p19, %r40, 4, 6175, -1;
	mov.b32 	%r41, 1073741824;
	shfl.sync.down.b32	%r42|%p20, %r41, 4, 6175, -1;
	mov.b32 	%f35, %r42;
	setp.eq.f32 	%p21, %f35, 0f00000000;
	mov.f32 	%f150, 0f40000000;
	@%p21 bra 	$L__BB4_12;
	mov.b32 	%f102, %r10;
	mov.b32 	%f103, %r9;
	add.f32 	%f150, %f35, 0f40000000;
	div.rn.f32 	%f104, %f35, %f150;
	sub.f32 	%f105, %f103, %f148;
	fma.rn.f32 	%f148, %f105, %f104, %f148;
	mul.f32 	%f106, %f105, %f105;
	fma.rn.f32 	%f107, %f105, %f105, %f106;
	fma.rn.f32 	%f108, %f104, %f107, %f102;
	add.f32 	%f149, %f149, %f108;
$L__BB4_12:
	mov.b32 	%r43, %f148;
	shfl.sync.down.b32	%r11|%p22, %r43, 2, 6175, -1;
	mov.b32 	%r44, %f149;
	shfl.sync.down.b32	%r12|%p23, %r44, 2, 6175, -1;
	mov.b32 	%r45, %f150;
	shfl.sync.down.b32	%r46|%p24, %r45, 2, 6175, -1;
	mov.b32 	%f42, %r46;
	setp.eq.f32 	%p25, %f42, 0f00000000;
	@%p25 bra 	$L__BB4_14;
	mov.b32 	%f109, %r12;
	mov.b32 	%f110, %r11;
	add.f32 	%f43, %f150, %f42;
	div.rn.f32 	%f111, %f42, %f43;
	sub.f32 	%f112, %f110, %f148;
	fma.rn.f32 	%f148, %f112, %f111, %f148;
	mul.f32 	%f113, %f112, %f112;
	mul.f32 	%f114, %f113, %f150;
	fma.rn.f32 	%f115, %f111, %f114, %f109;
	add.f32 	%f149, %f149, %f115;
	mov.f32 	%f150, %f43;
$L__BB4_14:
	mov.b32 	%r47, %f148;
	shfl.sync.down.b32	%r13|%p26, %r47, 1, 6175, -1;
	mov.b32 	%r48, %f149;
	shfl.sync.down.b32	%r14|%p27, %r48, 1, 6175, -1;
	mov.b32 	%r49, %f150;
	shfl.sync.down.b32	%r50|%p28, %r49, 1, 6175, -1;
	mov.b32 	%f49, %r50;
	setp.eq.f32 	%p29, %f49, 0f00000000;
	@%p29 bra 	$L__BB4_16;
	mov.b32 	%f116, %r14;
	mov.b32 	%f117, %r13;
	add.f32 	%f50, %f150, %f49;
	div.rn.f32 	%f118, %f49, %f50;
	sub.f32 	%f119, %f117, %f148;
	fma.rn.f32 	%f148, %f119, %f118, %f148;
	mul.f32 	%f120, %f119, %f119;
	mul.f32 	%f121, %f120, %f150;
	fma.rn.f32 	%f122, %f118, %f121, %f116;
	add.f32 	%f149, %f149, %f122;
	mov.f32 	%f150, %f50;
$L__BB4_16:
	mov.b32 	%r51, %f148;
	shfl.sync.idx.b32	%r52|%p30, %r51, 0, 6175, -1;
	mov.b32 	%f123, %r52;
	mov.b32 	%r53, %f149;
	shfl.sync.idx.b32	%r54|%p31, %r53, 0, 6175, -1;
	mov.b32 	%r55, %f150;
	shfl.sync.idx.b32	%r56|%p32, %r55, 0, 6175, -1;
	mov.b32 	%f124, %r54;
	mov.b32 	%f125, %r56;
	div.rn.f32 	%f126, %f124, %f125;
	max.f32 	%f127, %f126, 0f00000000;
	add.f32 	%f128, %f127, %f5;
	rsqrt.approx.f32 	%f129, %f128;
	sub.f32 	%f130, %f10, %f123;
	mul.f32 	%f131, %f129, %f130;
	fma.rn.f32 	%f132, %f1, %f131, %f3;
	sub.f32 	%f133, %f11, %f123;
	mul.f32 	%f134, %f129, %f133;
	fma.rn.f32 	%f135, %f2, %f134, %f4;
	add.s64 	%rd56, %rd66, 4294967296;
	shr.s64 	%rd57, %rd56, 32;
	mad.lo.s64 	%rd58, %rd24, %rd57, %rd6;
	shr.u64 	%rd59, %rd58, 63;
	add.s64 	%rd60, %rd58, %rd59;
	cvta.to.global.u64 	%rd61, %rd23;
	shl.b64 	%rd62, %rd60, 2;
	and.b64  	%rd63, %rd62, -8;
	add.s64 	%rd64, %rd61, %rd63;
	st.global.v2.f32 	[%rd64], {%f132, %f135};
	add.s64 	%rd67, %rd67, %rd12;
	add.s64 	%rd66, %rd66, %rd8;
	add.s64 	%rd65, %rd65, %rd10;
	setp.lt.s64 	%p33, %rd67, %rd25;
	@%p33 bra 	$L__BB4_4;
$L__BB4_17:
	ret;

}
	// .globl	_Z17LayerNormWarpImplI10DirectLoadIffE11DirectStoreIffEfLi2ELi2ELi0ELi8ELi2ELb1EEvT_T0_lld
.visible .entry _Z17LayerNormWarpImplI10DirectLoadIffE11DirectStoreIffEfLi2ELi2ELi0ELi8ELi2ELb1EEvT_T0_lld(
	.param .align 8 .b8 _Z17LayerNormWarpImplI10DirectLoadIffE11DirectStoreIffEfLi2ELi2ELi0ELi8ELi2ELb1EEvT_T0_lld_param_0[32],
	.param .align 8 .b8 _Z17LayerNormWarpImplI10DirectLoadIffE11DirectStoreIffEfLi2ELi2ELi0ELi8ELi2ELb1EEvT_T0_lld_param_1[16],
	.param .u64 _Z17LayerNormWarpImplI10DirectLoadIffE11DirectStoreIffEfLi2ELi2ELi0ELi8ELi2ELb1EEvT_T0_lld_param_2,
	.param .u64 _Z17LayerNormWarpImplI10DirectLoadIffE11DirectStoreIffEfLi2ELi2ELi0ELi8ELi2ELb1EEvT_T0_lld_param_3,
	.param .f64 _Z17LayerNormWarpImplI10DirectLoadIffE11DirectStoreIffEfLi2ELi2ELi0ELi8ELi2ELb1EEvT_T0_lld_param_4
)
{
	.reg .pred 	%p<38>;
	.reg .b32 	%r<59>;
	.reg .b32 	%f<137>;
	.reg .b64 	%rd<64>;

	ld.param.u64 	%rd22, [_Z17LayerNormWarpImplI10DirectLoadIffE11DirectStoreIffEfLi2ELi2ELi0ELi8ELi2ELb1EEvT_T0_lld_param_1+8];
	ld.param.u64 	%rd21, [_Z17LayerNormWarpImplI10DirectLoadIffE11DirectStoreIffEfLi2ELi2ELi0ELi8ELi2ELb1EEvT_T0_lld_param_1];
	ld.param.u64 	%rd20, [_Z17LayerNormWarpImplI10DirectLoadIffE11DirectStoreIffEfLi2ELi2ELi0ELi8ELi2ELb1EEvT_T0_lld_param_0+24];
	ld.param.u64 	%rd17, [_Z17LayerNormWarpImplI10DirectLoadIffE11DirectStoreIffEfLi2ELi2ELi0ELi8ELi2ELb1EEvT_T0_lld_param_0];
	ld.param.u64 	%rd24, [_Z17LayerNormWarpImplI10DirectLoadIffE11DirectStoreIffEfLi2ELi2ELi0ELi8ELi2ELb1EEvT_T0_lld_param_3];
	setp.lt.s64 	%p1, %rd24, 17;
	@%p1 bra 	$L__BB5_2;
	mov.u64 	%rd25, $str;
	cvta.global.u64 	%rd26, %rd25;
	mov.u64 	%rd27, $str$1;
	cvta.global.u64 	%rd28, %rd27;
	mov.u64 	%rd29, __unnamed_6;
	cvta.global.u64 	%rd30, %rd29;
	{ // callseq 5, 0
	.param .b64 param0;
	st.param.b64 	[param0], %rd26;
	.param .b64 param1;
	st.param.b64 	[param1], %rd28;
	.param .b32 param2;
	st.param.b32 	[param2], 336;
	.param .b64 param3;
	st.param.b64 	[param3], %rd30;
	.param .b64 param4;
	st.param.b64 	[param4], 1;
	call.uni 
	__assertfail, 
	(
	param0, 
	param1, 
	param2, 
	param3, 
	param4
	);
	} // callseq 5
$L__BB5_2:
	ld.param.u64 	%rd59, [_Z17LayerNormWarpImplI10DirectLoadIffE11DirectStoreIffEfLi2ELi2ELi0ELi8ELi2ELb1EEvT_T0_lld_param_2];
	mov.u32 	%r14, %ctaid.x;
	mov.u32 	%r15, %ntid.y;
	mov.u32 	%r16, %tid.y;
	mad.lo.s32 	%r17, %r14, %r15, %r16;
	cvt.u64.u32 	%rd2, %r17;
	mov.u32 	%r18, %nctaid.x;
	mul.lo.s32 	%r1, %r18, %r15;
	mul.wide.u32 	%rd63, %r17, 2;
	setp.ge.s64 	%p2, %rd63, %rd59;
	@%p2 bra 	$L__BB5_25;
	cvt.u64.u32 	%rd31, %r1;
	mov.u32 	%r19, %tid.x;
	shl.b32 	%r20, %r19, 1;
	cvt.u64.u32 	%rd4, %r20;
	shl.b64 	%rd62, %rd2, 33;
	shl.b64 	%rd6, %rd31, 33;
	mul.lo.s64 	%rd32, %rd20, %rd2;
	shl.b64 	%rd7, %rd32, 1;
	mul.lo.s64 	%rd33, %rd20, %rd31;
	shl.b64 	%rd8, %rd33, 1;
	mad.lo.s64 	%rd9, %rd20, %rd63, %rd20;
	mul.wide.u32 	%rd10, %r1, 2;
	mov.u64 	%rd61, %rd4;
$L__BB5_4:
	setp.le.s64 	%p3, %rd24, %rd4;
	mov.f32 	%f119, 0f00000000;
	mov.f32 	%f120, %f119;
	mov.f32 	%f121, %f119;
	@%p3 bra 	$L__BB5_6;
	add.s64 	%rd34, %rd7, %rd61;
	cvta.to.global.u64 	%rd35, %rd17;
	shl.b64 	%rd36, %rd34, 2;
	add.s64 	%rd37, %rd35, %rd36;
	ld.global.v2.f32 	{%f55, %f56}, [%rd37];
	add.f32 	%f57, %f55, 0f00000000;
	sub.f32 	%f58, %f55, %f57;
	fma.rn.f32 	%f59, %f55, %f58, 0f00000000;
	sub.f32 	%f60, %f56, %f57;
	fma.rn.f32 	%f119, %f60, 0f3F000000, %f57;
	sub.f32 	%f61, %f56, %f119;
	fma.rn.f32 	%f120, %f60, %f61, %f59;
	mov.f32 	%f121, 0f40000000;
$L__BB5_6:
	mov.f32 	%f128, 0f00000000;
	mov.f32 	%f129, %f128;
	mov.f32 	%f130, %f128;
	@%p3 bra 	$L__BB5_8;
	add.s64 	%rd38, %rd9, %rd61;
	shr.u64 	%rd39, %rd38, 63;
	add.s64 	%rd40, %rd38, %rd39;
	cvta.to.global.u64 	%rd41, %rd17;
	shl.b64 	%rd42, %rd40, 2;
	and.b64  	%rd43, %rd42, -8;
	add.s64 	%rd44, %rd41, %rd43;
	ld.global.v2.f32 	{%f64, %f65}, [%rd44];
	add.f32 	%f66, %f64, 0f00000000;
	sub.f32 	%f67, %f64, %f66;
	fma.rn.f32 	%f68, %f64, %f67, 0f00000000;
	sub.f32 	%f69, %f65, %f66;
	fma.rn.f32 	%f128, %f69, 0f3F000000, %f66;
	sub.f32 	%f70, %f65, %f128;
	fma.rn.f32 	%f129, %f69, %f70, %f68;
	mov.f32 	%f130, 0f40000000;
$L__BB5_8:
	mov.b32 	%r21, %f119;
	shfl.sync.down.b32	%r2|%p5, %r21, 4, 6175, -1;
	mov.b32 	%r22, %f120;
	shfl.sync.down.b32	%r3|%p6, %r22, 4, 6175, -1;
	mov.b32 	%r23, %f121;
	shfl.sync.down.b32	%r24|%p7, %r23, 4, 6175, -1;
	mov.b32 	%f11, %r24;
	setp.eq.f32 	%p8, %f11, 0f00000000;
	@%p8 bra 	$L__BB5_10;
	mov.b32 	%f71, %r3;
	mov.b32 	%f72, %r2;
	add.f32 	%f12, %f121, %f11;
	div.rn.f32 	%f73, %f11, %f12;
	sub.f32 	%f74, %f72, %f119;
	fma.rn.f32 	%f119, %f74, %f73, %f119;
	mul.f32 	%f75, %f74, %f74;
	mul.f32 	%f76, %f75, %f121;
	fma.rn.f32 	%f77, %f73, %f76, %f71;
	add.f32 	%f120, %f120, %f77;
	mov.f32 	%f121, %f12;
$L__BB5_10:
	mov.b32 	%r25, %f119;
	shfl.sync.down.b32	%r4|%p9, %r25, 2, 6175, -1;
	mov.b32 	%r26, %f120;
	shfl.sync.down.b32	%r5|%p10, %r26, 2, 6175, -1;
	mov.b32 	%r27, %f121;
	shfl.sync.down.b32	%r28|%p11, %r27, 2, 6175, -1;
	mov.b32 	%f18, %r28;
	setp.eq.f32 	%p12, %f18, 0f00000000;
	@%p12 bra 	$L__BB5_12;
	mov.b32 	%f78, %r5;
	mov.b32 	%f79, %r4;
	add.f32 	%f19, %f121, %f18;
	div.rn.f32 	%f80, %f18, %f19;
	sub.f32 	%f81, %f79, %f119;
	fma.rn.f32 	%f119, %f81, %f80, %f119;
	mul.f32 	%f82, %f81, %f81;
	mul.f32 	%f83, %f82, %f121;
	fma.rn.f32 	%f84, %f80, %f83, %f78;
	add.f32 	%f120, %f120, %f84;
	mov.f32 	%f121, %f19;
$L__BB5_12:
	mov.b32 	%r29, %f119;
	shfl.sync.down.b32	%r6|%p13, %r29, 1, 6175, -1;
	mov.b32 	%r30, %f120;
	shfl.sync.down.b32	%r7|%p14, %r30, 1, 6175, -1;
	mov.b32 	%r31, %f121;
	shfl.sync.down.b32	%r32|%p15, %r31, 1, 6175, -1;
	mov.b32 	%f25, %r32;
	setp.eq.f32 	%p16, %f25, 0f00000000;
	@%p16 bra 	$L__BB5_14;
	mov.b32 	%f85, %r7;
	mov.b32 	%f86, %r6;
	add.f32 	%f26, %f121, %f25;
	div.rn.f32 	%f87, %f25, %f26;
	sub.f32 	%f88, %f86, %f119;
	fma.rn.f32 	%f119, %f88, %f87, %f119;
	mul.f32 	%f89, %f88, %f88;
	mul.f32 	%f90, %f89, %f121;
	fma.rn.f32 	%f91, %f87, %f90, %f85;
	add.f32 	%f120, %f120, %f91;
	mov.f32 	%f121, %f26;
$L__BB5_14:
	mov.b32 	%r33, %f119;
	shfl.sync.idx.b32	%r34|%p18, %r33, 0, 6175, -1;
	mov.b32 	%r35, %f120;
	shfl.sync.idx.b32	%r36|%p19, %r35, 0, 6175, -1;
	mov.b32 	%r37, %f121;
	shfl.sync.idx.b32	%r38|%p20, %r37, 0, 6175, -1;
	@%p3 bra 	$L__BB5_16;
	shr.s64 	%rd45, %rd62, 32;
	mad.lo.s64 	%rd46, %rd22, %rd45, %rd4;
	cvta.to.global.u64 	%rd47, %rd21;
	shl.b64 	%rd48, %rd46, 2;
	add.s64 	%rd49, %rd47, %rd48;
	mov.b32 	%r39, 2143289344;
	st.global.v2.u32 	[%rd49], {%r39, %r39};
$L__BB5_16:
	mov.b32 	%r40, %f128;
	shfl.sync.down.b32	%r8|%p21, %r40, 4, 6175, -1;
	mov.b32 	%r41, %f129;
	shfl.sync.down.b32	%r9|%p22, %r41, 4, 6175, -1;
	mov.b32 	%r42, %f130;
	shfl.sync.down.b32	%r43|%p23, %r42, 4, 6175, -1;
	mov.b32 	%f32, %r43;
	setp.eq.f32 	%p24, %f32, 0f00000000;
	@%p24 bra 	$L__BB5_18;
	mov.b32 	%f92, %r9;
	mov.b32 	%f93, %r8;
	add.f32 	%f33, %f130, %f32;
	div.rn.f32 	%f94, %f32, %f33;
	sub.f32 	%f95, %f93, %f128;
	fma.rn.f32 	%f128, %f95, %f94, %f128;
	mul.f32 	%f96, %f95, %f95;
	mul.f32 	%f97, %f96, %f130;
	fma.rn.f32 	%f98, %f94, %f97, %f92;
	add.f32 	%f129, %f129, %f98;
	mov.f32 	%f130, %f33;
$L__BB5_18:
	mov.b32 	%r44, %f128;
	shfl.sync.down.b32	%r10|%p25, %r44, 2, 6175, -1;
	mov.b32 	%r45, %f129;
	shfl.sync.down.b32	%r11|%p26, %r45, 2, 6175, -1;
	mov.b32 	%r46, %f130;
	shfl.sync.down.b32	%r47|%p27, %r46, 2, 6175, -1;
	mov.b32 	%f39, %r47;
	setp.eq.f32 	%p28, %f39, 0f00000000;
	@%p28 bra 	$L__BB5_20;
	mov.b32 	%f99, %r11;
	mov.b32 	%f100, %r10;
	add.f32 	%f40, %f130, %f39;
	div.rn.f32 	%f101, %f39, %f40;
	sub.f32 	%f102, %f100, %f128;
	fma.rn.f32 	%f128, %f102, %f101, %f128;
	mul.f32 	%f103, %f102, %f102;
	mul.f32 	%f104, %f103, %f130;
	fma.rn.f32 	%f105, %f101, %f104, %f99;
	add.f32 	%f129, %f129, %f105;
	mov.f32 	%f130, %f40;
$L__BB5_20:
	mov.b32 	%r48, %f128;
	shfl.sync.down.b32	%r12|%p29, %r48, 1, 6175, -1;
	mov.b32 	%r49, %f129;
	shfl.sync.down.b32	%r13|%p30, %r49, 1, 6175, -1;
	mov.b32 	%r50, %f130;
	shfl.sync.down.b32	%r51|%p31, %r50, 1, 6175, -1;
	mov.b32 	%f46, %r51;
	setp.eq.f32 	%p32, %f46, 0f00000000;
	@%p32 bra 	$L__BB5_22;
	mov.b32 	%f106, %r13;
	mov.b32 	%f107, %r12;
	add.f32 	%f47, %f130, %f46;
	div.rn.f32 	%f108, %f46, %f47;
	sub.f32 	%f109, %f107, %f128;
	fma.rn.f32 	%f128, %f109, %f108, %f128;
	mul.f32 	%f110, %f109, %f109;
	mul.f32 	%f111, %f110, %f130;
	fma.rn.f32 	%f112, %f108, %f111, %f106;
	add.f32 	%f129, %f129, %f112;
	mov.f32 	%f130, %f47;
$L__BB5_22:
	mov.b32 	%r52, %f128;
	shfl.sync.idx.b32	%r53|%p34, %r52, 0, 6175, -1;
	mov.b32 	%r54, %f129;
	shfl.sync.idx.b32	%r55|%p35, %r54, 0, 6175, -1;
	mov.b32 	%r56, %f130;
	shfl.sync.idx.b32	%r57|%p36, %r56, 0, 6175, -1;
	@%p3 bra 	$L__BB5_24;
	add.s64 	%rd50, %rd62, 4294967296;
	shr.s64 	%rd51, %rd50, 32;
	mad.lo.s64 	%rd52, %rd22, %rd51, %rd4;
	shr.u64 	%rd53, %rd52, 63;
	add.s64 	%rd54, %rd52, %rd53;
	cvta.to.global.u64 	%rd55, %rd21;
	shl.b64 	%rd56, %rd54, 2;
	and.b64  	%rd57, %rd56, -8;
	add.s64 	%rd58, %rd55, %rd57;
	mov.b32 	%r58, 2143289344;
	st.global.v2.u32 	[%rd58], {%r58, %r58};
$L__BB5_24:
	ld.param.u64 	%rd60, [_Z17LayerNormWarpImplI10DirectLoadIffE11DirectStoreIffEfLi2ELi2ELi0ELi8ELi2ELb1EEvT_T0_lld_param_2];
	add.s64 	%rd63, %rd63, %rd10;
	add.s64 	%rd62, %rd62, %rd6;
	add.s64 	%rd61, %rd61, %rd8;
	setp.lt.s64 	%p37, %rd63, %rd60;
	@%p37 bra 	$L__BB5_4;
$L__BB5_25:
	ret;

}
	// .globl	_Z17LayerNormWarpImplI10DirectLoadIffE11DirectStoreIffEfLi2ELi2ELi2ELi8ELi1ELb0EEvT_T0_lld
.visible .entry _Z17LayerNormWarpImplI10DirectLoadIffE11DirectStoreIffEfLi2ELi2ELi2ELi8ELi1ELb0EEvT_T0_lld(
	.param .align 8 .b8 _Z17LayerNormWarpImplI10DirectLoadIffE11DirectStoreIffEfLi2ELi2ELi2ELi8ELi1ELb0EEvT_T0_lld_param_0[32],
	.param .align 8 .b8 _Z17LayerNormWarpImplI10DirectLoadIffE11DirectStoreIffEfLi2ELi2ELi2ELi8ELi1ELb0EEvT_T0_lld_param_1[16],
	.param .u64 _Z17LayerNormWarpImplI10DirectLoadIffE11DirectStoreIffEfLi2ELi2ELi2ELi8ELi1ELb0EEvT_T0_lld_param_2,
	.param .u64 _Z17LayerNormWarpImplI10DirectLoadIffE11DirectStoreIffEfLi2ELi2ELi2ELi8ELi1ELb0EEvT_T0_lld_param_3,
	.param .f64 _Z17LayerNormWarpImplI10DirectLoadIffE11DirectStoreIffEfLi2ELi2ELi2ELi8ELi1ELb0EEvT_T0_lld_param_4
)
{
	.reg .pred 	%p<19>;
	.reg .b32 	%r<33>;
	.reg .b32 	%f<80>;
	.reg .b64 	%rd<54>;
	.reg .b64 	%fd<2>;

	ld.param.u64 	%rd24, [_Z17LayerNormWarpImplI10DirectLoadIffE11DirectStoreIffEfLi2ELi2ELi2ELi8ELi1ELb0EEvT_T0_lld_param_1+8];
	ld.param.u64 	%rd23, [_Z17LayerNormWarpImplI10DirectLoadIffE11DirectStoreIffEfLi2ELi2ELi2ELi8ELi1ELb0EEvT_T0_lld_param_1];
	ld.param.u64 	%rd22, [_Z17LayerNormWarpImplI10DirectLoadIffE11DirectStoreIffEfLi2ELi2ELi2ELi8ELi1ELb0EEvT_T0_lld_param_0+24];
	ld.param.u64 	%rd21, [_Z17LayerNormWarpImplI10DirectLoadIffE11DirectStoreIffEfLi2ELi2ELi2ELi8ELi1ELb0EEvT_T0_lld_param_0+16];
	ld.param.u64 	%rd20, [_Z17LayerNormWarpImplI10DirectLoadIffE11DirectStoreIffEfLi2ELi2ELi2ELi8ELi1ELb0EEvT_T0_lld_param_0+8];
	ld.param.u64 	%rd19, [_Z17LayerNormWarpImplI10DirectLoadIffE11DirectStoreIffEfLi2ELi2ELi2ELi8ELi1ELb0EEvT_T0_lld_param_0];
	ld.param.u64 	%rd25, [_Z17LayerNormWarpImplI10DirectLoadIffE11DirectStoreIffEfLi2ELi2ELi2ELi8ELi1ELb0EEvT_T0_lld_param_2];
	ld.param.u64 	%rd26, [_Z17LayerNormWarpImplI10DirectLoadIffE11DirectStoreIffEfLi2ELi2ELi2ELi8ELi1ELb0EEvT_T0_lld_param_3];
	ld.param.f64 	%fd1, [_Z17LayerNormWarpImplI10DirectLoadIffE11DirectStoreIffEfLi2ELi2ELi2ELi8ELi1ELb0EEvT_T0_lld_param_4];
	setp.lt.s64 	%p1, %rd26, 17;
	@%p1 bra 	$L__BB6_2;
	mov.u64 	%rd27, $str;
	cvta.global.u64 	%rd28, %rd27;
	mov.u64 	%rd29, $str$1;
	cvta.global.u64 	%rd30, %rd29;
	mov.u64 	%rd31, __unnamed_7;
	cvta.global.u64 	%rd32, %rd31;
	{ // callseq 6, 0
	.param .b64 param0;
	st.param.b64 	[param0], %rd28;
	.param .b64 param1;
	st.param.b64 	[param1], %rd30;
	.param .b32 param2;
	st.param.b32 	[param2], 336;
	.param .b64 param3;
	st.param.b64 	[param3], %rd32;
	.param .b64 param4;
	st.param.b64 	[param4], 1;
	call.uni 
	__assertfail, 
	(
	param0, 
	param1, 
	param2, 
	param3, 
	param4
	);
	} // callseq 6
$L__BB6_2:
	mov.u32 	%r8, %ctaid.x;
	mov.u32 	%r9, %ntid.y;
	mov.u32 	%r10, %tid.y;
	mad.lo.s32 	%r11, %r8, %r9, %r10;
	cvt.u64.u32 	%rd53, %r11;
	mov.u32 	%r12, %nctaid.x;
	mul.lo.s32 	%r13, %r12, %r9;
	cvt.u64.u32 	%rd7, %r13;
	mov.u32 	%r1, %tid.x;
	cvta.to.global.u64 	%rd33, %rd20;
	mul.wide.u32 	%rd34, %r1, 8;
	add.s64 	%rd35, %rd33, %rd34;
	ld.global.v2.f32 	{%f1, %f2}, [%rd35];
	cvta.to.global.u64 	%rd36, %rd21;
	add.s64 	%rd37, %rd36, %rd34;
	ld.global.v2.f32 	{%f3, %f4}, [%rd37];
	setp.le.s64 	%p2, %rd25, %rd53;
	@%p2 bra 	$L__BB6_11;
	shl.b32 	%r14, %r1, 1;
	cvt.u64.u32 	%rd8, %r14;
	cvt.rn.f32.f64 	%f5, %fd1;
	shl.b64 	%rd52, %rd53, 32;
	mad.lo.s64 	%rd51, %rd22, %rd53, %rd8;
	cvta.to.global.u64 	%rd11, %rd23;
	cvta.to.global.u64 	%rd12, %rd19;
$L__BB6_4:
	shr.u64 	%rd38, %rd51, 63;
	add.s64 	%rd39, %rd51, %rd38;
	shl.b64 	%rd40, %rd39, 2;
	and.b64  	%rd41, %rd40, -8;
	add.s64 	%rd42, %rd12, %rd41;
	ld.global.v2.f32 	{%f6, %f7}, [%rd42];
	add.f32 	%f32, %f6, 0f00000000;
	sub.f32 	%f33, %f6, %f32;
	fma.rn.f32 	%f34, %f6, %f33, 0f00000000;
	sub.f32 	%f35, %f7, %f32;
	fma.rn.f32 	%f74, %f35, 0f3F000000, %f32;
	sub.f32 	%f36, %f7, %f74;
	fma.rn.f32 	%f75, %f35, %f36, %f34;
	mov.b32 	%r15, %f74;
	shfl.sync.down.b32	%r2|%p3, %r15, 4, 6175, -1;
	mov.b32 	%r16, %f75;
	shfl.sync.down.b32	%r3|%p4, %r16, 4, 6175, -1;
	mov.b32 	%r17, 1073741824;
	shfl.sync.down.b32	%r18|%p5, %r17, 4, 6175, -1;
	mov.b32 	%f10, %r18;
	setp.eq.f32 	%p6, %f10, 0f00000000;
	mov.f32 	%f76, 0f40000000;
	@%p6 bra 	$L__BB6_6;
	mov.b32 	%f37, %r3;
	mov.b32 	%f38, %r2;
	add.f32 	%f76, %f10, 0f40000000;
	div.rn.f32 	%f39, %f10, %f76;
	sub.f32 	%f40, %f38, %f74;
	fma.rn.f32 	%f74, %f40, %f39, %f74;
	mul.f32 	%f41, %f40, %f40;
	fma.rn.f32 	%f42, %f40, %f40, %f41;
	fma.rn.f32 	%f43, %f42, %f39, %f37;
	add.f32 	%f75, %f75, %f43;
$L__BB6_6:
	mov.b32 	%r19, %f74;
	shfl.sync.down.b32	%r4|%p7, %r19, 2, 6175, -1;
	mov.b32 	%r20, %f75;
	shfl.sync.down.b32	%r5|%p8, %r20, 2, 6175, -1;
	mov.b32 	%r21, %f76;
	shfl.sync.down.b32	%r22|%p9, %r21, 2, 6175, -1;
	mov.b32 	%f17, %r22;
	setp.eq.f32 	%p10, %f17, 0f00000000;
	@%p10 bra 	$L__BB6_8;
	mov.b32 	%f44, %r5;
	mov.b32 	%f45, %r4;
	add.f32 	%f18, %f76, %f17;
	div.rn.f32 	%f46, %f17, %f18;
	sub.f32 	%f47, %f45, %f74;
	fma.rn.f32 	%f74, %f47, %f46, %f74;
	mul.f32 	%f48, %f47, %f47;
	mul.f32 	%f49, %f76, %f48;
	fma.rn.f32 	%f50, %f49, %f46, %f44;
	add.f32 	%f75, %f75, %f50;
	mov.f32 	%f76, %f18;
$L__BB6_8:
	mov.b32 	%r23, %f74;
	shfl.sync.down.b32	%r6|%p11, %r23, 1, 6175, -1;
	mov.b32 	%r24, %f75;
	shfl.sync.down.b32	%r7|%p12, %r24, 1, 6175, -1;
	mov.b32 	%r25, %f76;
	shfl.sync.down.b32	%r26|%p13, %r25, 1, 6175, -1;
	mov.b32 	%f24, %r26;
	setp.eq.f32 	%p14, %f24, 0f00000000;
	@%p14 bra 	$L__BB6_10;
	mov.b32 	%f51, %r7;
	mov.b32 	%f52, %r6;
	add.f32 	%f25, %f76, %f24;
	div.rn.f32 	%f53, %f24, %f25;
	sub.f32 	%f54, %f52, %f74;
	fma.rn.f32 	%f74, %f54, %f53, %f74;
	mul.f32 	%f55, %f54, %f54;
	mul.f32 	%f56, %f76, %f55;
	fma.rn.f32 	%f57, %f56, %f53, %f51;
	add.f32 	%f75, %f75, %f57;
	mov.f32 	%f76, %f25;
$L__BB6_10:
	mov.b32 	%r27, %f74;
	shfl.sync.idx.b32	%r28|%p15, %r27, 0, 6175, -1;
	mov.b32 	%r29, %f75;
	shfl.sync.idx.b32	%r30|%p16, %r29, 0, 6175, -1;
	mov.b32 	%r31, %f76;
	shfl.sync.idx.b32	%r32|%p17, %r31, 0, 6175, -1;
	mov.b32 	%f58, %r30;
	mov.b32 	%f59, %r32;
	div.rn.f32 	%f60, %f58, %f59;
	max.f32 	%f61, %f60, 0f00000000;
	add.f32 	%f62, %f61, %f5;
	rsqrt.approx.f32 	%f63, %f62;
	mov.b32 	%f64, %r28;
	sub.f32 	%f65, %f6, %f64;
	mul.f32 	%f66, %f63, %f65;
	fma.rn.f32 	%f67, %f1, %f66, %f3;
	sub.f32 	%f68, %f7, %f64;
	mul.f32 	%f69, %f63, %f68;
	fma.rn.f32 	%f70, %f2, %f69, %f4;
	shr.s64 	%rd43, %rd52, 32;
	mad.lo.s64 	%rd44, %rd43, %rd24, %rd8;
	shr.u64 	%rd45, %rd44, 63;
	add.s64 	%rd46, %rd44, %rd45;
	shl.b64 	%rd47, %rd46, 2;
	and.b64  	%rd48, %rd47, -8;
	add.s64 	%rd49, %rd11, %rd48;
	st.global.v2.f32 	[%rd49], {%f67, %f70};
	add.s64 	%rd53, %rd53, %rd7;
	shl.b64 	%rd50, %rd7, 32;
	add.s64 	%rd52, %rd52, %rd50;
	mad.lo.s64 	%rd51, %rd22, %rd7, %rd51;
	setp.lt.s64 	%p18, %rd53, %rd25;
	@%p18 bra 	$L__BB6_4;
$L__BB6_11:
	ret;

}
	// .globl	_Z17LayerNormWarpImplI10DirectLoadIffE11DirectStoreIffEfLi2ELi2ELi0ELi8ELi1ELb1EEvT_T0_lld
.visible .entry _Z17LayerNormWarpImplI10DirectLoadIffE11DirectStoreIffEfLi2ELi2ELi0ELi8ELi1ELb1EEvT_T0_lld(
	.param .align 8 .b8 _Z17LayerNormWarpImplI10DirectLoadIffE11DirectStoreIffEfLi2ELi2ELi0ELi8ELi1ELb1EEvT_T0_lld_param_0[32],
	.param .align 8 .b8 _Z17LayerNormWarpImplI10DirectLoadIffE11DirectStoreIffEfLi2ELi2ELi0ELi8ELi1ELb1EEvT_T0_lld_param_1[16],
	.param .u64 _Z17LayerNormWarpImplI10DirectLoadIffE11DirectStoreIffEfLi2ELi2ELi0ELi8ELi1ELb1EEvT_T0_lld_param_2,
	.param .u64 _Z17LayerNormWarpImplI10DirectLoadIffE11DirectStoreIffEfLi2ELi2ELi0ELi8ELi1ELb1EEvT_T0_lld_param_3,
	.param .f64 _Z17LayerNormWarpImplI10DirectLoadIffE11DirectStoreIffEfLi2ELi2ELi0ELi8ELi1ELb1EEvT_T0_lld_param_4
)
{
	.reg .pred 	%p<21>;
	.reg .b32 	%r<34>;
	.reg .b32 	%f<69>;
	.reg .b64 	%rd<44>;

	ld.param.u64 	%rd20, [_Z17LayerNormWarpImplI10DirectLoadIffE11DirectStoreIffEfLi2ELi2ELi0ELi8ELi1ELb1EEvT_T0_lld_param_1+8];
	ld.param.u64 	%rd19, [_Z17LayerNormWarpImplI10DirectLoadIffE11DirectStoreIffEfLi2ELi2ELi0ELi8ELi1ELb1EEvT_T0_lld_param_1];
	ld.param.u64 	%rd1, [_Z17LayerNormWarpImplI10DirectLoadIffE11DirectStoreIffEfLi2ELi2ELi0ELi8ELi1ELb1EEvT_T0_lld_param_0];
	ld.param.u64 	%rd2, [_Z17LayerNormWarpImplI10DirectLoadIffE11DirectStoreIffEfLi2ELi2ELi0ELi8ELi1ELb1EEvT_T0_lld_param_0+24];
	ld.param.u64 	%rd21, [_Z17LayerNormWarpImplI10DirectLoadIffE11DirectStoreIffEfLi2ELi2ELi0ELi8ELi1ELb1EEvT_T0_lld_param_2];
	ld.param.u64 	%rd22, [_Z17LayerNormWarpImplI10DirectLoadIffE11DirectStoreIffEfLi2ELi2ELi0ELi8ELi1ELb1EEvT_T0_lld_param_3];
	setp.lt.s64 	%p1, %rd22, 17;
	@%p1 bra 	$L__BB7_2;
	mov.u64 	%rd23, $str;
	cvta.global.u64 	%rd24, %rd23;
	mov.u64 	%rd25, $str$1;
	cvta.global.u64 	%rd26, %rd25;
	mov.u64 	%rd27, __unnamed_8;
	cvta.global.u64 	%rd28, %rd27;
	{ // callseq 7, 0
	.param .b64 param0;
	st.param.b64 	[param0], %rd24;
	.param .b64 param1;
	st.param.b64 	[param1], %rd26;
	.param .b32 param2;
	st.param.b32 	[param2], 336;
	.param .b64 param3;
	st.param.b64 	[param3], %rd28;
	.param .b64 param4;
	st.param.b64 	[param4], 1;
	call.uni 
	__assertfail, 
	(
	param0, 
	param1, 
	param2, 
	param3, 
	param4
	);
	} // callseq 7
$L__BB7_2:
	mov.u32 	%r7, %ctaid.x;
	mov.u32 	%r8, %ntid.y;
	mov.u32 	%r9, %tid.y;
	mad.lo.s32 	%r10, %r7, %r8, %r9;
	cvt.u64.u32 	%rd43, %r10;
	mov.u32 	%r11, %nctaid.x;
	mul.lo.s32 	%r12, %r11, %r8;
	cvt.u64.u32 	%rd5, %r12;
	setp.le.s64 	%p2, %rd21, %rd43;
	@%p2 bra 	$L__BB7_15;
	mov.u32 	%r13, %tid.x;
	shl.b32 	%r14, %r13, 1;
	cvt.u64.u32 	%rd6, %r14;
	shl.b64 	%rd42, %rd43, 32;
	shl.b64 	%rd8, %rd5, 32;
	mad.lo.s64 	%rd41, %rd2, %rd43, %rd6;
	mul.lo.s64 	%rd10, %rd2, %rd5;
	cvta.to.global.u64 	%rd11, %rd19;
	cvta.to.global.u64 	%rd12, %rd1;
$L__BB7_4:
	setp.le.s64 	%p3, %rd22, %rd6;
	mov.f32 	%f60, 0f00000000;
	mov.f32 	%f61, %f60;
	mov.f32 	%f62, %f60;
	@%p3 bra 	$L__BB7_6;
	shr.u64 	%rd29, %rd41, 63;
	add.s64 	%rd30, %rd41, %rd29;
	shl.b64 	%rd31, %rd30, 2;
	and.b64  	%rd32, %rd31, -8;
	add.s64 	%rd33, %rd12, %rd32;
	ld.global.v2.f32 	{%f29, %f30}, [%rd33];
	add.f32 	%f31, %f29, 0f00000000;
	sub.f32 	%f32, %f29, %f31;
	fma.rn.f32 	%f33, %f29, %f32, 0f00000000;
	sub.f32 	%f34, %f30, %f31;
	fma.rn.f32 	%f60, %f34, 0f3F000000, %f31;
	sub.f32 	%f35, %f30, %f60;
	fma.rn.f32 	%f61, %f34, %f35, %f33;
	mov.f32 	%f62, 0f40000000;
$L__BB7_6:
	mov.b32 	%r15, %f60;
	shfl.sync.down.b32	%r1|%p4, %r15, 4, 6175, -1;
	mov.b32 	%r16, %f61;
	shfl.sync.down.b32	%r2|%p5, %r16, 4, 6175, -1;
	mov.b32 	%r17, %f62;
	shfl.sync.down.b32	%r18|%p6, %r17, 4, 6175, -1;
	mov.b32 	%f6, %r18;
	setp.eq.f32 	%p7, %f6, 0f00000000;
	@%p7 bra 	$L__BB7_8;
	mov.b32 	%f36, %r2;
	mov.b32 	%f37, %r1;
	add.f32 	%f7, %f62, %f6;
	div.rn.f32 	%f38, %f6, %f7;
	sub.f32 	%f39, %f37, %f60;
	fma.rn.f32 	%f60, %f39, %f38, %f60;
	mul.f32 	%f40, %f39, %f39;
	mul.f32 	%f41, %f62, %f40;
	fma.rn.f32 	%f42, %f41, %f38, %f36;
	add.f32 	%f61, %f61, %f42;
	mov.f32 	%f62, %f7;
$L__BB7_8:
	mov.b32 	%r19, %f60;
	shfl.sync.down.b32	%r3|%p8, %r19, 2, 6175, -1;
	mov.b32 	%r20, %f61;
	shfl.sync.down.b32	%r4|%p9, %r20, 2, 6175, -1;
	mov.b32 	%r21, %f62;
	shfl.sync.down.b32	%r22|%p10, %r21, 2, 6175, -1;
	mov.b32 	%f13, %r22;
	setp.eq.f32 	%p11, %f13, 0f00000000;
	@%p11 bra 	$L__BB7_10;
	mov.b32 	%f43, %r4;
	mov.b32 	%f44, %r3;
	add.f32 	%f14, %f62, %f13;
	div.rn.f32 	%f45, %f13, %f14;
	sub.f32 	%f46, %f44, %f60;
	fma.rn.f32 	%f60, %f46, %f45, %f60;
	mul.f32 	%f47, %f46, %f46;
	mul.f32 	%f48, %f62, %f47;
	fma.rn.f32 	%f49, %f48, %f45, %f43;
	add.f32 	%f61, %f61, %f49;
	mov.f32 	%f62, %f14;
$L__BB7_10:
	mov.b32 	%r23, %f60;
	shfl.sync.down.b32	%r5|%p12, %r23, 1, 6175, -1;
	mov.b32 	%r24, %f61;
	shfl.sync.down.b32	%r6|%p13, %r24, 1, 6175, -1;
	mov.b32 	%r25, %f62;
	shfl.sync.down.b32	%r26|%p14, %r25, 1, 6175, -1;
	mov.b32 	%f20, %r26;
	setp.eq.f32 	%p15, %f20, 0f00000000;
	@%p15 bra 	$L__BB7_12;
	mov.b32 	%f50, %r6;
	mov.b32 	%f51, %r5;
	add.f32 	%f21, %f62, %f20;
	div.rn.f32 	%f52, %f20, %f21;
	sub.f32 	%f53, %f51, %f60;
	fma.rn.f32 	%f60, %f53, %f52, %f60;
	mul.f32 	%f54, %f53, %f53;
	mul.f32 	%f55, %f62, %f54;
	fma.rn.f32 	%f56, %f55, %f52, %f50;
	add.f32 	%f61, %f61, %f56;
	mov.f32 	%f62, %f21;
$L__BB7_12:
	mov.b32 	%r27, %f60;
	shfl.sync.idx.b32	%r28|%p17, %r27, 0, 6175, -1;
	mov.b32 	%r29, %f61;
	shfl.sync.idx.b32	%r30|%p18, %r29, 0, 6175, -1;
	mov.b32 	%r31, %f62;
	shfl.sync.idx.b32	%r32|%p19, %r31, 0, 6175, -1;
	@%p3 bra 	$L__BB7_14;
	shr.s64 	%rd34, %rd42, 32;
	mad.lo.s64 	%rd35, %rd34, %rd20, %rd6;
	shr.u64 	%rd36, %rd35, 63;
	add.s64 	%rd37, %rd35, %rd36;
	shl.b64 	%rd38, %rd37, 2;
	and.b64  	%rd39, %rd38, -8;
	add.s64 	%rd40, %rd11, %rd39;
	mov.b32 	%r33, 2143289344;
	st.global.v2.u32 	[%rd40], {%r33, %r33};
$L__BB7_14:
	add.s64 	%rd43, %rd43, %rd5;
	add.s64 	%rd42, %rd42, %rd8;
	add.s64 	%rd41, %rd41, %rd10;
	setp.lt.s64 	%p20, %rd43, %rd21;
	@%p20 bra 	$L__BB7_4;
$L__BB7_15:
	ret;

}
	// .globl	_Z17LayerNormWarpImplI10DirectLoadIffE11DirectStoreIffEfLi2ELi2ELi2ELi16ELi2ELb0EEvT_T0_lld
.visible .entry _Z17LayerNormWarpImplI10DirectLoadIffE11DirectStoreIffEfLi2ELi2ELi2ELi16ELi2ELb0EEvT_T0_lld(
	.param .align 8 .b8 _Z17LayerNormWarpImplI10DirectLoadIffE11DirectStoreIffEfLi2ELi2ELi2ELi16ELi2ELb0EEvT_T0_lld_param_0[32],
	.param .align 8 .b8 _Z17LayerNormWarpImplI10DirectLoadIffE11DirectStoreIffEfLi2ELi2ELi2ELi16ELi2ELb0EEvT_T0_lld_param_1[16],
	.param .u64 _Z17LayerNormWarpImplI10DirectLoadIffE11DirectStoreIffEfLi2ELi2ELi2ELi16ELi2ELb0EEvT_T0_lld_param_2,
	.param .u64 _Z17LayerNormWarpImplI10DirectLoadIffE11DirectStoreIffEfLi2ELi2ELi2ELi16ELi2ELb0EEvT_T0_lld_param_3,
	.param .f64 _Z17LayerNormWarpImplI10DirectLoadIffE11DirectStoreIffEfLi2ELi2ELi2ELi16ELi2ELb0EEvT_T0_lld_param_4
)
{
	.reg .pred 	%p<42>;
	.reg .b32 	%r<69>;
	.reg .b32 	%f<188>;
	.reg .b64 	%rd<68>;
	.reg .b64 	%fd<2>;

	ld.param.u64 	%rd24, [_Z17LayerNormWarpImplI10DirectLoadIffE11DirectStoreIffEfLi2ELi2ELi2ELi16ELi2ELb0EEvT_T0_lld_param_1+8];
	ld.param.u64 	%rd23, [_Z17LayerNormWarpImplI10DirectLoadIffE11DirectStoreIffEfLi2ELi2ELi2ELi16ELi2ELb0EEvT_T0_lld_param_1];
	ld.param.u64 	%rd22, [_Z17LayerNormWarpImplI10DirectLoadIffE11DirectStoreIffEfLi2ELi2ELi2ELi16ELi2ELb0EEvT_T0_lld_param_0+24];
	ld.param.u64 	%rd21, [_Z17LayerNormWarpImplI10DirectLoadIffE11DirectStoreIffEfLi2ELi2ELi2ELi16ELi2ELb0EEvT_T0_lld_param_0+16];
	ld.param.u64 	%rd20, [_Z17LayerNormWarpImplI10DirectLoadIffE11DirectStoreIffEfLi2ELi2ELi2ELi16ELi2ELb0EEvT_T0_lld_param_0+8];
	ld.param.u64 	%rd19, [_Z17LayerNormWarpImplI10DirectLoadIffE11DirectStoreIffEfLi2ELi2ELi2ELi16ELi2ELb0EEvT_T0_lld_param_0];
	ld.param.u64 	%rd25, [_Z17LayerNormWarpImplI10DirectLoadIffE11DirectStoreIffEfLi2ELi2ELi2ELi16ELi2ELb0EEvT_T0_lld_param_2];
	ld.param.u64 	%rd26, [_Z17LayerNormWarpImplI10DirectLoadIffE11DirectStoreIffEfLi2ELi2ELi2ELi16ELi2ELb0EEvT_T0_lld_param_3];
	ld.param.f64 	%fd1, [_Z17LayerNormWarpImplI10DirectLoadIffE11DirectStoreIffEfLi2ELi2ELi2ELi16ELi2ELb0EEvT_T0_lld_param_4];
	setp.lt.s64 	%p1, %rd26, 33;
	@%p1 bra 	$L__BB8_2;
	mov.u64 	%rd27, $str;
	cvta.global.u64 	%rd28, %rd27;
	mov.u64 	%rd29, $str$1;
	cvta.global.u64 	%rd30, %rd29;
	mov.u64 	%rd31, __unnamed_9;
	cvta.global.u64 	%rd32, %rd31;
	{ // callseq 8, 0
	.param .b64 param0;
	st.param.b64 	[param0], %rd28;
	.param .b64 param1;
	st.param.b64 	[param1], %rd30;
	.param .b32 param2;
	st.param.b32 	[param2], 336;
	.param .b64 param3;
	st.param.b64 	[param3], %rd32;
	.param .b64 param4;
	st.param.b64 	[param4], 1;
	call.uni 
	__assertfail, 
	(
	param0, 
	param1, 
	param2, 
	param3, 
	param4
	);
	} // callseq 8
$L__BB8_2:
	mov.u32 	%r19, %ctaid.x;
	mov.u32 	%r20, %ntid.y;
	mov.u32 	%r21, %tid.y;
	mad.lo.s32 	%r22, %r19, %r20, %r21;
	cvt.u64.u32 	%rd4, %r22;
	mov.u32 	%r23, %nctaid.x;
	mul.lo.s32 	%r1, %r23, %r20;
	mov.u32 	%r2, %tid.x;
	cvta.to.global.u64 	%rd33, %rd20;
	mul.wide.u32 	%rd34, %r2, 8;
	add.s64 	%rd35, %rd33, %rd34;
	ld.global.v2.f32 	{%f1, %f2}, [%rd35];
	cvta.to.global.u64 	%rd36, %rd21;
	add.s64 	%rd37, %rd36, %rd34;
	ld.global.v2.f32 	{%f3, %f4}, [%rd37];
	mul.wide.u32 	%rd67, %r22, 2;
	setp.ge.s64 	%p2, %rd67, %rd25;
	@%p2 bra 	$L__BB8_21;
	cvt.u64.u32 	%rd38, %r1;
	shl.b32 	%r24, %r2, 1;
	cvt.u64.u32 	%rd6, %r24;
	cvt.rn.f32.f64 	%f5, %fd1;
	shl.b64 	%rd66, %rd4, 33;
	shl.b64 	%rd8, %rd38, 33;
	mad.lo.s64 	%rd9, %rd22, %rd67, %rd22;
	mul.lo.s64 	%rd39, %rd22, %rd38;
	shl.b64 	%rd10, %rd39, 1;
	mul.lo.s64 	%rd40, %rd22, %rd4;
	shl.b64 	%rd11, %rd40, 1;
	mul.wide.u32 	%rd12, %r1, 2;
	mov.u64 	%rd65, %rd6;
$L__BB8_4:
	add.s64 	%rd41, %rd11, %rd65;
	cvta.to.global.u64 	%rd42, %rd19;
	shl.b64 	%rd43, %rd41, 2;
	add.s64 	%rd44, %rd42, %rd43;
	ld.global.v2.f32 	{%f6, %f7}, [%rd44];
	add.f32 	%f71, %f6, 0f00000000;
	sub.f32 	%f72, %f6, %f71;
	fma.rn.f32 	%f73, %f6, %f72, 0f00000000;
	sub.f32 	%f74, %f7, %f71;
	fma.rn.f32 	%f167, %f74, 0f3F000000, %f71;
	sub.f32 	%f75, %f7, %f167;
	fma.rn.f32 	%f168, %f74, %f75, %f73;
	add.s64 	%rd45, %rd9, %rd65;
	shr.u64 	%rd46, %rd45, 63;
	add.s64 	%rd47, %rd45, %rd46;
	shl.b64 	%rd48, %rd47, 2;
	and.b64  	%rd49, %rd48, -8;
	add.s64 	%rd50, %rd42, %rd49;
	ld.global.v2.f32 	{%f10, %f11}, [%rd50];
	add.f32 	%f76, %f10, 0f00000000;
	sub.f32 	%f77, %f10, %f76;
	fma.rn.f32 	%f78, %f10, %f77, 0f00000000;
	sub.f32 	%f79, %f11, %f76;
	fma.rn.f32 	%f179, %f79, 0f3F000000, %f76;
	sub.f32 	%f80, %f11, %f179;
	fma.rn.f32 	%f180, %f79, %f80, %f78;
	mov.b32 	%r25, %f167;
	shfl.sync.down.b32	%r3|%p3, %r25, 8, 4127, -1;
	mov.b32 	%r26, %f168;
	shfl.sync.down.b32	%r4|%p4, %r26, 8, 4127, -1;
	mov.b32 	%r27, 1073741824;
	shfl.sync.down.b32	%r28|%p5, %r27, 8, 4127, -1;
	mov.b32 	%f14, %r28;
	setp.eq.f32 	%p6, %f14, 0f00000000;
	mov.f32 	%f169, 0f40000000;
	@%p6 bra 	$L__BB8_6;
	mov.b32 	%f81, %r4;
	mov.b32 	%f82, %r3;
	add.f32 	%f169, %f14, 0f40000000;
	div.rn.f32 	%f83, %f14, %f169;
	sub.f32 	%f84, %f82, %f167;
	fma.rn.f32 	%f167, %f84, %f83, %f167;
	mul.f32 	%f85, %f84, %f84;
	fma.rn.f32 	%f86, %f84, %f84, %f85;
	fma.rn.f32 	%f87, %f83, %f86, %f81;
	add.f32 	%f168, %f168, %f87;
$L__BB8_6:
	mov.b32 	%r29, %f167;
	shfl.sync.down.b32	%r5|%p7, %r29, 4, 4127, -1;
	mov.b32 	%r30, %f168;
	shfl.sync.down.b32	%r6|%p8, %r30, 4, 4127, -1;
	mov.b32 	%r31, %f169;
	shfl.sync.down.b32	%r32|%p9, %r31, 4, 4127, -1;
	mov.b32 	%f21, %r32;
	setp.eq.f32 	%p10, %f21, 0f00000000;
	@%p10 bra 	$L__BB8_8;
	mov.b32 	%f88, %r6;
	mov.b32 	%f89, %r5;
	add.f32 	%f22, %f169, %f21;
	div.rn.f32 	%f90, %f21, %f22;
	sub.f32 	%f91, %f89, %f167;
	fma.rn.f32 	%f167, %f91, %f90, %f167;
	mul.f32 	%f92, %f91, %f91;
	mul.f32 	%f93, %f92, %f169;
	fma.rn.f32 	%f94, %f90, %f93, %f88;
	add.f32 	%f168, %f168, %f94;
	mov.f32 	%f169, %f22;
$L__BB8_8:
	mov.b32 	%r33, %f167;
	shfl.sync.down.b32	%r7|%p11, %r33, 2, 4127, -1;
	mov.b32 	%r34, %f168;
	shfl.sync.down.b32	%r8|%p12, %r34, 2, 4127, -1;
	mov.b32 	%r35, %f169;
	shfl.sync.down.b32	%r36|%p13, %r35, 2, 4127, -1;
	mov.b32 	%f28, %r36;
	setp.eq.f32 	%p14, %f28, 0f00000000;
	@%p14 bra 	$L__BB8_10;
	mov.b32 	%f95, %r8;
	mov.b32 	%f96, %r7;
	add.f32 	%f29, %f169, %f28;
	div.rn.f32 	%f97, %f28, %f29;
	sub.f32 	%f98, %f96, %f167;
	fma.rn.f32 	%f167, %f98, %f97, %f167;
	mul.f32 	%f99, %f98, %f98;
	mul.f32 	%f100, %f99, %f169;
	fma.rn.f32 	%f101, %f97, %f100, %f95;
	add.f32 	%f168, %f168, %f101;
	mov.f32 	%f169, %f29;
$L__BB8_10:
	mov.b32 	%r37, %f167;
	shfl.sync.down.b32	%r9|%p15, %r37, 1, 4127, -1;
	mov.b32 	%r38, %f168;
	shfl.sync.down.b32	%r10|%p16, %r38, 1, 4127, -1;
	mov.b32 	%r39, %f169;
	shfl.sync.down.b32	%r40|%p17, %r39, 1, 4127, -1;
	mov.b32 	%f35, %r40;
	setp.eq.f32 	%p18, %f35, 0f00000000;
	@%p18 bra 	$L__BB8_12;
	mov.b32 	%f102, %r10;
	mov.b32 	%f103, %r9;
	add.f32 	%f36, %f169, %f35;
	div.rn.f32 	%f104, %f35, %f36;
	sub.f32 	%f105, %f103, %f167;
	fma.rn.f32 	%f167, %f105, %f104, %f167;
	mul.f32 	%f106, %f105, %f105;
	mul.f32 	%f107, %f106, %f169;
	fma.rn.f32 	%f108, %f104, %f107, %f102;
	add.f32 	%f168, %f168, %f108;
	mov.f32 	%f169, %f36;
$L__BB8_12:
	mov.b32 	%r41, %f167;
	shfl.sync.idx.b32	%r42|%p19, %r41, 0, 4127, -1;
	mov.b32 	%f110, %r42;
	mov.b32 	%r43, %f168;
	shfl.sync.idx.b32	%r44|%p20, %r43, 0, 4127, -1;
	mov.b32 	%r45, %f169;
	shfl.sync.idx.b32	%r46|%p21, %r45, 0, 4127, -1;
	mov.b32 	%f111, %r44;
	mov.b32 	%f112, %r46;
	div.rn.f32 	%f113, %f111, %f112;
	max.f32 	%f114, %f113, 0f00000000;
	add.f32 	%f115, %f114, %f5;
	rsqrt.approx.f32 	%f116, %f115;
	sub.f32 	%f117, %f6, %f110;
	mul.f32 	%f118, %f116, %f117;
	fma.rn.f32 	%f119, %f1, %f118, %f3;
	sub.f32 	%f120, %f7, %f110;
	mul.f32 	%f121, %f116, %f120;
	fma.rn.f32 	%f122, %f2, %f121, %f4;
	shr.s64 	%rd51, %rd66, 32;
	mad.lo.s64 	%rd52, %rd24, %rd51, %rd6;
	cvta.to.global.u64 	%rd53, %rd23;
	shl.b64 	%rd54, %rd52, 2;
	add.s64 	%rd55, %rd53, %rd54;
	st.global.v2.f32 	[%rd55], {%f119, %f122};
	mov.b32 	%r47, %f179;
	shfl.sync.down.b32	%r11|%p22, %r47, 8, 4127, -1;
	mov.b32 	%r48, %f180;
	shfl.sync.down.b32	%r12|%p23, %r48, 8, 4127, -1;
	mov.b32 	%r49, 1073741824;
	shfl.sync.down.b32	%r50|%p24, %r49, 8, 4127, -1;
	mov.b32 	%f42, %r50;
	setp.eq.f32 	%p25, %f42, 0f00000000;
	mov.f32 	%f181, 0f40000000;
	@%p25 bra 	$L__BB8_14;
	mov.b32 	%f123, %r12;
	mov.b32 	%f124, %r11;
	add.f32 	%f181, %f42, 0f40000000;
	div.rn.f32 	%f125, %f42, %f181;
	sub.f32 	%f126, %f124, %f179;
	fma.rn.f32 	%f179, %f126, %f125, %f179;
	mul.f32 	%f127, %f126, %f126;
	fma.rn.f32 	%f128, %f126, %f126, %f127;
	fma.rn.f32 	%f129, %f125, %f128, %f123;
	add.f32 	%f180, %f180, %f129;
$L__BB8_14:
	mov.b32 	%r51, %f179;
	shfl.sync.down.b32	%r13|%p26, %r51, 4, 4127, -1;
	mov.b32 	%r52, %f180;
	shfl.sync.down.b32	%r14|%p27, %r52, 4, 4127, -1;
	mov.b32 	%r53, %f181;
	shfl.sync.down.b32	%r54|%p28, %r53, 4, 4127, -1;
	mov.b32 	%f49, %r54;
	setp.eq.f32 	%p29, %f49, 0f00000000;
	@%p29 bra 	$L__BB8_16;
	mov.b32 	%f130, %r14;
	mov.b32 	%f131, %r13;
	add.f32 	%f50, %f181, %f49;
	div.rn.f32 	%f132, %f49, %f50;
	sub.f32 	%f133, %f131, %f179;
	fma.rn.f32 	%f179, %f133, %f132, %f179;
	mul.f32 	%f134, %f133, %f133;
	mul.f32 	%f135, %f134, %f181;
	fma.rn.f32 	%f136, %f132, %f135, %f130;
	add.f32 	%f180, %f180, %f136;
	mov.f32 	%f181, %f50;
$L__BB8_16:
	mov.b32 	%r55, %f179;
	shfl.sync.down.b32	%r15|%p30, %r55, 2, 4127, -1;
	mov.b32 	%r56, %f180;
	shfl.sync.down.b32	%r16|%p31, %r56, 2, 4127, -1;
	mov.b32 	%r57, %f181;
	shfl.sync.down.b32	%r58|%p32, %r57, 2, 4127, -1;
	mov.b32 	%f56, %r58;
	setp.eq.f32 	%p33, %f56, 0f00000000;
	@%p33 bra 	$L__BB8_18;
	mov.b32 	%f137, %r16;
	mov.b32 	%f138, %r15;
	add.f32 	%f57, %f181, %f56;
	div.rn.f32 	%f139, %f56, %f57;
	sub.f32 	%f140, %f138, %f179;
	fma.rn.f32 	%f179, %f140, %f139, %f179;
	mul.f32 	%f141, %f140, %f140;
	mul.f32 	%f142, %f141, %f181;
	fma.rn.f32 	%f143, %f139, %f142, %f137;
	add.f32 	%f180, %f180, %f143;
	mov.f32 	%f181, %f57;
$L__BB8_18:
	mov.b32 	%r59, %f179;
	shfl.sync.down.b32	%r17|%p34, %r59, 1, 4127, -1;
	mov.b32 	%r60, %f180;
	shfl.sync.down.b32	%r18|%p35, %r60, 1, 4127, -1;
	mov.b32 	%r61, %f181;
	shfl.sync.down.b32	%r62|%p36, %r61, 1, 4127, -1;
	mov.b32 	%f63, %r62;
	setp.eq.f32 	%p37, %f63, 0f00000000;
	@%p37 bra 	$L__BB8_20;
	mov.b32 	%f144, %r18;
	mov.b32 	%f145, %r17;
	add.f32 	%f64, %f181, %f63;
	div.rn.f32 	%f146, %f63, %f64;
	sub.f32 	%f147, %f145, %f179;
	fma.rn.f32 	%f179, %f147, %f146, %f179;
	mul.f32 	%f148, %f147, %f147;
	mul.f32 	%f149, %f148, %f181;
	fma.rn.f32 	%f150, %f146, %f149, %f144;
	add.f32 	%f180, %f180, %f150;
	mov.f32 	%f181, %f64;
$L__BB8_20:
	mov.b32 	%r63, %f179;
	shfl.sync.idx.b32	%r64|%p38, %r63, 0, 4127, -1;
	mov.b32 	%f151, %r64;
	mov.b32 	%r65, %f180;
	shfl.sync.idx.b32	%r66|%p39, %r65, 0, 4127, -1;
	mov.b32 	%r67, %f181;
	shfl.sync.idx.b32	%r68|%p40, %r67, 0, 4127, -1;
	mov.b32 	%f152, %r66;
	mov.b32 	%f153, %r68;
	div.rn.f32 	%f154, %f152, %f153;
	max.f32 	%f155, %f154, 0f00000000;
	add.f32 	%f156, %f155, %f5;
	rsqrt.approx.f32 	%f157, %f156;
	sub.f32 	%f158, %f10, %f151;
	mul.f32 	%f159, %f157, %f158;
	fma.rn.f32 	%f160, %f1, %f159, %f3;
	sub.f32 	%f161, %f11, %f151;
	mul.f32 	%f162, %f157, %f161;
	fma.rn.f32 	%f163, %f2, %f162, %f4;
	add.s64 	%rd56, %rd66, 4294967296;
	shr.s64 	%rd57, %rd56, 32;
	mad.lo.s64 	%rd58, %rd24, %rd57, %rd6;
	shr.u64 	%rd59, %rd58, 63;
	add.s64 	%rd60, %rd58, %rd59;
	cvta.to.global.u64 	%rd61, %rd23;
	shl.b64 	%rd62, %rd60, 2;
	and.b64  	%rd63, %rd62, -8;
	add.s64 	%rd64, %rd61, %rd63;
	st.global.v2.f32 	[%rd64], {%f160, %f163};
	add.s64 	%rd67, %rd67, %rd12;
	add.s64 	%rd66, %rd66, %rd8;
	add.s64 	%rd65, %rd65, %rd10;
	setp.lt.s64 	%p41, %rd67, %rd25;
	@%p41 bra 	$L__BB8_4;
$L__BB8_21:
	ret;

}
	// .globl	_Z17LayerNormWarpImplI10DirectLoadIffE11DirectStoreIffEfLi2ELi2ELi0ELi16ELi2ELb1EEvT_T0_lld
.visible .entry _Z17LayerNormWarpImplI10DirectLoadIffE11DirectStoreIffEfLi2ELi2ELi0ELi16ELi2ELb1EEvT_T0_lld(
	.param .align 8 .b8 _Z17LayerNormWarpImplI10DirectLoadIffE11DirectStoreIffEfLi2ELi2ELi0ELi16ELi2ELb1EEvT_T0_lld_param_0[32],
	.param .align 8 .b8 _Z17LayerNormWarpImplI10DirectLoadIffE11DirectStoreIffEfLi2ELi2ELi0ELi16ELi2ELb1EEvT_T0_lld_param_1[16],
	.param .u64 _Z17LayerNormWarpImplI10DirectLoadIffE11DirectStoreIffEfLi2ELi2ELi0ELi16ELi2ELb1EEvT_T0_lld_param_2,
	.param .u64 _Z17LayerNormWarpImplI10DirectLoadIffE11DirectStoreIffEfLi2ELi2ELi0ELi16ELi2ELb1EEvT_T0_lld_param_3,
	.param .f64 _Z17LayerNormWarpImplI10DirectLoadIffE11DirectStoreIffEfLi2ELi2ELi0ELi16ELi2ELb1EEvT_T0_lld_param_4
)
{
	.reg .pred 	%p<46>;
	.reg .b32 	%r<71>;
	.reg .b32 	%f<171>;
	.reg .b64 	%rd<64>;

	ld.param.u64 	%rd22, [_Z17LayerNormWarpImplI10DirectLoadIffE11DirectStoreIffEfLi2ELi2ELi0ELi16ELi2ELb1EEvT_T0_lld_param_1+8];
	ld.param.u64 	%rd21, [_Z17LayerNormWarpImplI10DirectLoadIffE11DirectStoreIffEfLi2ELi2ELi0ELi16ELi2ELb1EEvT_T0_lld_param_1];
	ld.param.u64 	%rd20, [_Z17LayerNormWarpImplI10DirectLoadIffE11DirectStoreIffEfLi2ELi2ELi0ELi16ELi2ELb1EEvT_T0_lld_param_0+24];
	ld.param.u64 	%rd17, [_Z17LayerNormWarpImplI10DirectLoadIffE11DirectStoreIffEfLi2ELi2ELi0ELi16ELi2ELb1EEvT_T0_lld_param_0];
	ld.param.u64 	%rd24, [_Z17LayerNormWarpImplI10DirectLoadIffE11DirectStoreIffEfLi2ELi2ELi0ELi16ELi2ELb1EEvT_T0_lld_param_3];
	setp.lt.s64 	%p1, %rd24, 33;
	@%p1 bra 	$L__BB9_2;
	mov.u64 	%rd25, $str;
	cvta.global.u64 	%rd26, %rd25;
	mov.u64 	%rd27, $str$1;
	cvta.global.u64 	%rd28, %rd27;
	mov.u64 	%rd29, __unnamed_10;
	cvta.global.u64 	%rd30, %rd29;
	{ // callseq 9, 0
	.param .b64 param0;
	st.param.b64 	[param0], %rd26;
	.param .b64 param1;
	st.param.b64 	[param1], %rd28;
	.param .b32 param2;
	st.param.b32 	[param2], 336;
	.param .b64 param3;
	st.param.b64 	[param3], %rd30;
	.param .b64 param4;
	st.param.b64 	[param4], 1;
	call.uni 
	__assertfail, 
	(
	param0, 
	param1, 
	param2, 
	param3, 
	param4
	);
	} // callseq 9
$L__BB9_2:
	ld.param.u64 	%rd59, [_Z17LayerNormWarpImplI10DirectLoadIffE11DirectStoreIffEfLi2ELi2ELi0ELi16ELi2ELb1EEvT_T0_lld_param_2];
	mov.u32 	%r18, %ctaid.x;
	mov.u32 	%r19, %ntid.y;
	mov.u32 	%r20, %tid.y;
	mad.lo.s32 	%r21, %r18, %r19, %r20;
	cvt.u64.u32 	%rd2, %r21;
	mov.u32 	%r22, %nctaid.x;
	mul.lo.s32 	%r1, %r22, %r19;
	mul.wide.u32 	%rd63, %r21, 2;
	setp.ge.s64 	%p2, %rd63, %rd59;
	@%p2 bra 	$L__BB9_29;
	cvt.u64.u32 	%rd31, %r1;
	mov.u32 	%r23, %tid.x;
	shl.b32 	%r24, %r23, 1;
	cvt.u64.u32 	%rd4, %r24;
	shl.b64 	%rd62, %rd2, 33;
	shl.b64 	%rd6, %rd31, 33;
	mul.lo.s64 	%rd32, %rd20, %rd2;
	shl.b64 	%rd7, %rd32, 1;
	mul.lo.s64 	%rd33, %rd20, %rd31;
	shl.b64 	%rd8, %rd33, 1;
	mad.lo.s64 	%rd9, %rd20, %rd63, %rd20;
	mul.wide.u32 	%rd10, %r1, 2;
	mov.u64 	%rd61, %rd4;
$L__BB9_4:
	setp.le.s64 	%p3, %rd24, %rd4;
	mov.f32 	%f147, 0f00000000;
	mov.f32 	%f148, %f147;
	mov.f32 	%f149, %f147;
	@%p3 bra 	$L__BB9_6;
	add.s64 	%rd34, %rd7, %rd61;
	cvta.to.global.u64 	%rd35, %rd17;
	shl.b64 	%rd36, %rd34, 2;
	add.s64 	%rd37, %rd35, %rd36;
	ld.global.v2.f32 	{%f69, %f70}, [%rd37];
	add.f32 	%f71, %f69, 0f00000000;
	sub.f32 	%f72, %f69, %f71;
	fma.rn.f32 	%f73, %f69, %f72, 0f00000000;
	sub.f32 	%f74, %f70, %f71;
	fma.rn.f32 	%f147, %f74, 0f3F000000, %f71;
	sub.f32 	%f75, %f70, %f147;
	fma.rn.f32 	%f148, %f74, %f75, %f73;
	mov.f32 	%f149, 0f40000000;
$L__BB9_6:
	mov.f32 	%f159, 0f00000000;
	mov.f32 	%f160, %f159;
	mov.f32 	%f161, %f159;
	@%p3 bra 	$L__BB9_8;
	add.s64 	%rd38, %rd9, %rd61;
	shr.u64 	%rd39, %rd38, 63;
	add.s64 	%rd40, %rd38, %rd39;
	cvta.to.global.u64 	%rd41, %rd17;
	shl.b64 	%rd42, %rd40, 2;
	and.b64  	%rd43, %rd42, -8;
	add.s64 	%rd44, %rd41, %rd43;
	ld.global.v2.f32 	{%f78, %f79}, [%rd44];
	add.f32 	%f80, %f78, 0f00000000;
	sub.f32 	%f81, %f78, %f80;
	fma.rn.f32 	%f82, %f78, %f81, 0f00000000;
	sub.f32 	%f83, %f79, %f80;
	fma.rn.f32 	%f159, %f83, 0f3F000000, %f80;
	sub.f32 	%f84, %f79, %f159;
	fma.rn.f32 	%f160, %f83, %f84, %f82;
	mov.f32 	%f161, 0f40000000;
$L__BB9_8:
	mov.b32 	%r25, %f147;
	shfl.sync.down.b32	%r2|%p5, %r25, 8, 4127, -1;
	mov.b32 	%r26, %f148;
	shfl.sync.down.b32	%r3|%p6, %r26, 8, 4127, -1;
	mov.b32 	%r27, %f149;
	shfl.sync.down.b32	%r28|%p7, %r27, 8, 4127, -1;
	mov.b32 	%f11, %r28;
	setp.eq.f32 	%p8, %f11, 0f00000000;
	@%p8 bra 	$L__BB9_10;
	mov.b32 	%f85, %r3;
	mov.b32 	%f86, %r2;
	add.f32 	%f12, %f149, %f11;
	div.rn.f32 	%f87, %f11, %f12;
	sub.f32 	%f88, %f86, %f147;
	fma.rn.f32 	%f147, %f88, %f87, %f147;
	mul.f32 	%f89, %f88, %f88;
	mul.f32 	%f90, %f89, %f149;
	fma.rn.f32 	%f91, %f87, %f90, %f85;
	add.f32 	%f148, %f148, %f91;
	mov.f32 	%f149, %f12;
$L__BB9_10:
	mov.b32 	%r29, %f147;
	shfl.sync.down.b32	%r4|%p9, %r29, 4, 4127, -1;
	mov.b32 	%r30, %f148;
	shfl.sync.down.b32	%r5|%p10, %r30, 4, 4127, -1;
	mov.b32 	%r31, %f149;
	shfl.sync.down.b32	%r32|%p11, %r31, 4, 4127, -1;
	mov.b32 	%f18, %r32;
	setp.eq.f32 	%p12, %f18, 0f00000000;
	@%p12 bra 	$L__BB9_12;
	mov.b32 	%f92, %r5;
	mov.b32 	%f93, %r4;
	add.f32 	%f19, %f149, %f18;
	div.rn.f32 	%f94, %f18, %f19;
	sub.f32 	%f95, %f93, %f147;
	fma.rn.f32 	%f147, %f95, %f94, %f147;
	mul.f32 	%f96, %f95, %f95;
	mul.f32 	%f97, %f96, %f149;
	fma.rn.f32 	%f98, %f94, %f97, %f92;
	add.f32 	%f148, %f148, %f98;
	mov.f32 	%f149, %f19;
$L__BB9_12:
	mov.b32 	%r33, %f147;
	shfl.sync.down.b32	%r6|%p13, %r33, 2, 4127, -1;
	mov.b32 	%r34, %f148;
	shfl.sync.down.b32	%r7|%p14, %r34, 2, 4127, -1;
	mov.b32 	%r35, %f149;
	shfl.sync.down.b32	%r36|%p15, %r35, 2, 4127, -1;
	mov.b32 	%f25, %r36;
	setp.eq.f32 	%p16, %f25, 0f00000000;
	@%p16 bra 	$L__BB9_14;
	mov.b32 	%f99, %r7;
	mov.b32 	%f100, %r6;
	add.f32 	%f26, %f149, %f25;
	div.rn.f32 	%f101, %f25, %f26;
	sub.f32 	%f102, %f100, %f147;
	fma.rn.f32 	%f147, %f102, %f101, %f147;
	mul.f32 	%f103, %f102, %f102;
	mul.f32 	%f104, %f103, %f149;
	fma.rn.f32 	%f105, %f101, %f104, %f99;
	add.f32 	%f148, %f148, %f105;
	mov.f32 	%f149, %f26;
$L__BB9_14:
	mov.b32 	%r37, %f147;
	shfl.sync.down.b32	%r8|%p17, %r37, 1, 4127, -1;
	mov.b32 	%r38, %f148;
	shfl.sync.down.b32	%r9|%p18, %r38, 1, 4127, -1;
	mov.b32 	%r39, %f149;
	shfl.sync.down.b32	%r40|%p19, %r39, 1, 4127, -1;
	mov.b32 	%f32, %r40;
	setp.eq.f32 	%p20, %f32, 0f00000000;
	@%p20 bra 	$L__BB9_16;
	mov.b32 	%f106, %r9;
	mov.b32 	%f107, %r8;
	add.f32 	%f33, %f149, %f32;
	div.rn.f32 	%f108, %f32, %f33;
	sub.f32 	%f109, %f107, %f147;
	fma.rn.f32 	%f147, %f109, %f108, %f147;
	mul.f32 	%f110, %f109, %f109;
	mul.f32 	%f111, %f110, %f149;
	fma.rn.f32 	%f112, %f108, %f111, %f106;
	add.f32 	%f148, %f148, %f112;
	mov.f32 	%f149, %f33;
$L__BB9_16:
	mov.b32 	%r41, %f147;
	shfl.sync.idx.b32	%r42|%p22, %r41, 0, 4127, -1;
	mov.b32 	%r43, %f148;
	shfl.sync.idx.b32	%r44|%p23, %r43, 0, 4127, -1;
	mov.b32 	%r45, %f149;
	shfl.sync.idx.b32	%r46|%p24, %r45, 0, 4127, -1;
	@%p3 bra 	$L__BB9_18;
	shr.s64 	%rd45, %rd62, 32;
	mad.lo.s64 	%rd46, %rd22, %rd45, %rd4;
	cvta.to.global.u64 	%rd47, %rd21;
	shl.b64 	%rd48, %rd46, 2;
	add.s64 	%rd49, %rd47, %rd48;
	mov.b32 	%r47, 2143289344;
	st.global.v2.u32 	[%rd49], {%r47, %r47};
$L__BB9_18:
	mov.b32 	%r48, %f159;
	shfl.sync.down.b32	%r10|%p25, %r48, 8, 4127, -1;
	mov.b32 	%r49, %f160;
	shfl.sync.down.b32	%r11|%p26, %r49, 8, 4127, -1;
	mov.b32 	%r50, %f161;
	shfl.sync.down.b32	%r51|%p27, %r50, 8, 4127, -1;
	mov.b32 	%f39, %r51;
	setp.eq.f32 	%p28, %f39, 0f00000000;
	@%p28 bra 	$L__BB9_20;
	mov.b32 	%f113, %r11;
	mov.b32 	%f114, %r10;
	add.f32 	%f40, %f161, %f39;
	div.rn.f32 	%f115, %f39, %f40;
	sub.f32 	%f116, %f114, %f159;
	fma.rn.f32 	%f159, %f116, %f115, %f159;
	mul.f32 	%f117, %f116, %f116;
	mul.f32 	%f118, %f117, %f161;
	fma.rn.f32 	%f119, %f115, %f118, %f113;
	add.f32 	%f160, %f160, %f119;
	mov.f32 	%f161, %f40;
$L__BB9_20:
	mov.b32 	%r52, %f159;
	shfl.sync.down.b32	%r12|%p29, %r52, 4, 4127, -1;
	mov.b32 	%r53, %f160;
	shfl.sync.down.b32	%r13|%p30, %r53, 4, 4127, -1;
	mov.b32 	%r54, %f161;
	shfl.sync.down.b32	%r55|%p31, %r54, 4, 4127, -1;
	mov.b32 	%f46, %r55;
	setp.eq.f32 	%p32, %f46, 0f00000000;
	@%p32 bra 	$L__BB9_22;
	mov.b32 	%f120, %r13;
	mov.b32 	%f121, %r12;
	add.f32 	%f47, %f161, %f46;
	div.rn.f32 	%f122, %f46, %f47;
	sub.f32 	%f123, %f121, %f159;
	fma.rn.f32 	%f159, %f123, %f122, %f159;
	mul.f32 	%f124, %f123, %f123;
	mul.f32 	%f125, %f124, %f161;
	fma.rn.f32 	%f126, %f122, %f125, %f120;
	add.f32 	%f160, %f160, %f126;
	mov.f32 	%f161, %f47;
$L__BB9_22:
	mov.b32 	%r56, %f159;
	shfl.sync.down.b32	%r14|%p33, %r56, 2, 4127, -1;
	mov.b32 	%r57, %f160;
	shfl.sync.down.b32	%r15|%p34, %r57, 2, 4127, -1;
	mov.b32 	%r58, %f161;
	shfl.sync.down.b32	%r59|%p35, %r58, 2, 4127, -1;
	mov.b32 	%f53, %r59;
	setp.eq.f32 	%p36, %f53, 0f00000000;
	@%p36 bra 	$L__BB9_24;
	mov.b32 	%f127, %r15;
	mov.b32 	%f128, %r14;
	add.f32 	%f54, %f161, %f53;
	div.rn.f32 	%f129, %f53, %f54;
	sub.f32 	%f130, %f128, %f159;
	fma.rn.f32 	%f159, %f130, %f129, %f159;
	mul.f32 	%f131, %f130, %f130;
	mul.f32 	%f132, %f131, %f161;
	fma.rn.f32 	%f133, %f129, %f132, %f127;
	add.f32 	%f160, %f160, %f133;
	mov.f32 	%f161, %f54;
$L__BB9_24:
	mov.b32 	%r60, %f159;
	shfl.sync.down.b32	%r16|%p37, %r60, 1, 4127, -1;
	mov.b32 	%r61, %f160;
	shfl.sync.down.b32	%r17|%p38, %r61, 1, 4127, -1;
	mov.b32 	%r62, %f161;
	shfl.sync.down.b32	%r63|%p39, %r62, 1, 4127, -1;
	mov.b32 	%f60, %r63;
	setp.eq.f32 	%p40, %f60, 0f00000000;
	@%p40 bra 	$L__BB9_26;
	mov.b32 	%f134, %r17;
	mov.b32 	%f135, %r16;
	add.f32 	%f61, %f161, %f60;
	div.rn.f32 	%f136, %f60, %f61;
	sub.f32 	%f137, %f135, %f159;
	fma.rn.f32 	%f159, %f137, %f136, %f159;
	mul.f32 	%f138, %f137, %f137;
	mul.f32 	%f139, %f138, %f161;
	fma.rn.f32 	%f140, %f136, %f139, %f134;
	add.f32 	%f160, %f160, %f140;
	mov.f32 	%f161, %f61;
$L__BB9_26:
	mov.b32 	%r64, %f159;
	shfl.sync.idx.b32	%r65|%p42, %r64, 0, 4127, -1;
	mov.b32 	%r66, %f160;
	shfl.sync.idx.b32	%r67|%p43, %r66, 0, 4127, -1;
	mov.b32 	%r68, %f161;
	shfl.sync.idx.b32	%r69|%p44, %r68, 0, 4127, -1;
	@%p3 bra 	$L__BB9_28;
	add.s64 	%rd50, %rd62, 4294967296;
	shr.s64 	%rd51, %rd50, 32;
	mad.lo.s64 	%rd52, %rd22, %rd51, %rd4;
	shr.u64 	%rd53, %rd52, 63;
	add.s64 	%rd54, %rd52, %rd53;
	cvta.to.global.u64 	%rd55, %rd21;
	shl.b64 	%rd56, %rd54, 2;
	and.b64  	%rd57, %rd56, -8;
	add.s64 	%rd58, %rd55, %rd57;
	mov.b32 	%r70, 2143289344;
	st.global.v2.u32 	[%rd58], {%r70, %r70};
$L__BB9_28:
	ld.param.u64 	%rd60, [_Z17LayerNormWarpImplI10DirectLoadIffE11DirectStoreIffEfLi2ELi2ELi0ELi16ELi2ELb1EEvT_T0_lld_param_2];
	add.s64 	%rd63, %rd63, %rd10;
	add.s64 	%rd62, %rd62, %rd6;
	add.s64 	%rd61, %rd61, %rd8;
	setp.lt.s64 	%p45, %rd63, %rd60;
	@%p45 bra 	$L__BB9_4;
$L__BB9_29:
	ret;

}
	// .globl	_Z17LayerNormWarpImplI10DirectLoadIffE11DirectStoreIffEfLi2ELi2ELi2ELi16ELi1ELb0EEvT_T0_lld
.visible .entry _Z17LayerNormWarpImplI10DirectLoadIffE11DirectStoreIffEfLi2ELi2ELi2ELi16ELi1ELb0EEvT_T0_lld(
	.param .align 8 .b8 _Z17LayerNormWarpImplI10DirectLoadIffE11DirectStoreIffEfLi2ELi2ELi2ELi16ELi1ELb0EEvT_T0_lld_param_0[32],
	.param .align 8 .b8 _Z17LayerNormWarpImplI10DirectLoadIffE11DirectStoreIffEfLi2ELi2ELi2ELi16ELi1ELb0EEvT_T0_lld_param_1[16],
	.param .u64 _Z17LayerNormWarpImplI10DirectLoadIffE11DirectStoreIffEfLi2ELi2ELi2ELi16ELi1ELb0EEvT_T0_lld_param_2,
	.param .u64 _Z17LayerNormWarpImplI10DirectLoadIffE11DirectStoreIffEfLi2ELi2ELi2ELi16ELi1ELb0EEvT_T0_lld_param_3,
	.param .f64 _Z17LayerNormWarpImplI10DirectLoadIffE11DirectStoreIffEfLi2ELi2ELi2ELi16ELi1ELb0EEvT_T0_lld_param_4
)
{
	.reg .pred 	%p<23>;
	.reg .b32 	%r<39>;
	.reg .b32 	%f<97>;
	.reg .b64 	%rd<54>;
	.reg .b64 	%fd<2>;

	ld.param.u64 	%rd24, [_Z17LayerNormWarpImplI10DirectLoadIffE11DirectStoreIffEfLi2ELi2ELi2ELi16ELi1ELb0EEvT_T0_lld_param_1+8];
	ld.param.u64 	%rd23, [_Z17LayerNormWarpImplI10DirectLoadIffE11DirectStoreIffEfLi2ELi2ELi2ELi16ELi1ELb0EEvT_T0_lld_param_1];
	ld.param.u64 	%rd22, [_Z17LayerNormWarpImplI10DirectLoadIffE11DirectStoreIffEfLi2ELi2ELi2ELi16ELi1ELb0EEvT_T0_lld_param_0+24];
	ld.param.u64 	%rd21, [_Z17LayerNormWarpImplI10DirectLoadIffE11DirectStoreIffEfLi2ELi2ELi2ELi16ELi1ELb0EEvT_T0_lld_param_0+16];
	ld.param.u64 	%rd20, [_Z17LayerNormWarpImplI10DirectLoadIffE11DirectStoreIffEfLi2ELi2ELi2ELi16ELi1ELb0EEvT_T0_lld_param_0+8];
	ld.param.u64 	%rd19, [_Z17LayerNormWarpImplI10DirectLoadIffE11DirectStoreIffEfLi2ELi2ELi2ELi16ELi1ELb0EEvT_T0_lld_param_0];
	ld.param.u64 	%rd25, [_Z17LayerNormWarpImplI10DirectLoadIffE11DirectStoreIffEfLi2ELi2ELi2ELi16ELi1ELb0EEvT_T0_lld_param_2];
	ld.param.u64 	%rd26, [_Z17LayerNormWarpImplI10DirectLoadIffE11DirectStoreIffEfLi2ELi2ELi2ELi16ELi1ELb0EEvT_T0_lld_param_3];
	ld.param.f64 	%fd1, [_Z17LayerNormWarpImplI10DirectLoadIffE11DirectStoreIffEfLi2ELi2ELi2ELi16ELi1ELb0EEvT_T0_lld_param_4];
	setp.lt.s64 	%p1, %rd26, 33;
	@%p1 bra 	$L__BB10_2;
	mov.u64 	%rd27, $str;
	cvta.global.u64 	%rd28, %rd27;
	mov.u64 	%rd29, $str$1;
	cvta.global.u64 	%rd30, %rd29;
	mov.u64 	%rd31, __unnamed_11;
	cvta.global.u64 	%rd32, %rd31;
	{ // callseq 10, 0
	.param .b64 param0;
	st.param.b64 	[param0], %rd28;
	.param .b64 param1;
	st.param.b64 	[param1], %rd30;
	.param .b32 param2;
	st.param.b32 	[param2], 336;
	.param .b64 param3;
	st.param.b64 	[param3], %rd32;
	.param .b64 param4;
	st.param.b64 	[param4], 1;
	call.uni 
	__assertfail, 
	(
	param0, 
	param1, 
	param2, 
	param3, 
	param4
	);
	} // callseq 10
$L__BB10_2:
	mov.u32 	%r10, %ctaid.x;
	mov.u32 	%r11, %ntid.y;
	mov.u32 	%r12, %tid.y;
	mad.lo.s32 	%r13, %r10, %r11, %r12;
	cvt.u64.u32 	%rd53, %r13;
	mov.u32 	%r14, %nctaid.x;
	mul.lo.s32 	%r15, %r14, %r11;
	cvt.u64.u32 	%rd7, %r15;
	mov.u32 	%r1, %tid.x;
	cvta.to.global.u64 	%rd33, %rd20;
	mul.wide.u32 	%rd34, %r1, 8;
	add.s64 	%rd35, %rd33, %rd34;
	ld.global.v2.f32 	{%f1, %f2}, [%rd35];
	cvta.to.global.u64 	%rd36, %rd21;
	add.s64 	%rd37, %rd36, %rd34;
	ld.global.v2.f32 	{%f3, %f4}, [%rd37];
	setp.le.s64 	%p2, %rd25, %rd53;
	@%p2 bra 	$L__BB10_13;
	shl.b32 	%r16, %r1, 1;
	cvt.u64.u32 	%rd8, %r16;
	cvt.rn.f32.f64 	%f5, %fd1;
	shl.b64 	%rd52, %rd53, 32;
	mad.lo.s64 	%rd51, %rd22, %rd53, %rd8;
	cvta.to.global.u64 	%rd11, %rd23;
	cvta.to.global.u64 	%rd12, %rd19;
$L__BB10_4:
	shr.u64 	%rd38, %rd51, 63;
	add.s64 	%rd39, %rd51, %rd38;
	shl.b64 	%rd40, %rd39, 2;
	and.b64  	%rd41, %rd40, -8;
	add.s64 	%rd42, %rd12, %rd41;
	ld.global.v2.f32 	{%f6, %f7}, [%rd42];
	add.f32 	%f39, %f6, 0f00000000;
	sub.f32 	%f40, %f6, %f39;
	fma.rn.f32 	%f41, %f6, %f40, 0f00000000;
	sub.f32 	%f42, %f7, %f39;
	fma.rn.f32 	%f88, %f42, 0f3F000000, %f39;
	sub.f32 	%f43, %f7, %f88;
	fma.rn.f32 	%f89, %f42, %f43, %f41;
	mov.b32 	%r17, %f88;
	shfl.sync.down.b32	%r2|%p3, %r17, 8, 4127, -1;
	mov.b32 	%r18, %f89;
	shfl.sync.down.b32	%r3|%p4, %r18, 8, 4127, -1;
	mov.b32 	%r19, 1073741824;
	shfl.sync.down.b32	%r20|%p5, %r19, 8, 4127, -1;
	mov.b32 	%f10, %r20;
	setp.eq.f32 	%p6, %f10, 0f00000000;
	mov.f32 	%f90, 0f40000000;
	@%p6 bra 	$L__BB10_6;
	mov.b32 	%f44, %r3;
	mov.b32 	%f45, %r2;
	add.f32 	%f90, %f10, 0f40000000;
	div.rn.f32 	%f46, %f10, %f90;
	sub.f32 	%f47, %f45, %f88;
	fma.rn.f32 	%f88, %f47, %f46, %f88;
	mul.f32 	%f48, %f47, %f47;
	fma.rn.f32 	%f49, %f47, %f47, %f48;
	fma.rn.f32 	%f50, %f49, %f46, %f44;
	add.f32 	%f89, %f89, %f50;
$L__BB10_6:
	mov.b32 	%r21, %f88;
	shfl.sync.down.b32	%r4|%p7, %r21, 4, 4127, -1;
	mov.b32 	%r22, %f89;
	shfl.sync.down.b32	%r5|%p8, %r22, 4, 4127, -1;
	mov.b32 	%r23, %f90;
	shfl.sync.down.b32	%r24|%p9, %r23, 4, 4127, -1;
	mov.b32 	%f17, %r24;
	setp.eq.f32 	%p10, %f17, 0f00000000;
	@%p10 bra 	$L__BB10_8;
	mov.b32 	%f51, %r5;
	mov.b32 	%f52, %r4;
	add.f32 	%f18, %f90, %f17;
	div.rn.f32 	%f53, %f17, %f18;
	sub.f32 	%f54, %f52, %f88;
	fma.rn.f32 	%f88, %f54, %f53, %f88;
	mul.f32 	%f55, %f54, %f54;
	mul.f32 	%f56, %f90, %f55;
	fma.rn.f32 	%f57, %f56, %f53, %f51;
	add.f32 	%f89, %f89, %f57;
	mov.f32 	%f90, %f18;
$L__BB10_8:
	mov.b32 	%r25, %f88;
	shfl.sync.down.b32	%r6|%p11, %r25, 2, 4127, -1;
	mov.b32 	%r26, %f89;
	shfl.sync.down.b32	%r7|%p12, %r26, 2, 4127, -1;
	mov.b32 	%r27, %f90;
	shfl.sync.down.b32	%r28|%p13, %r27, 2, 4127, -1;
	mov.b32 	%f24, %r28;
	setp.eq.f32 	%p14, %f24, 0f00000000;
	@%p14 bra 	$L__BB10_10;
	mov.b32 	%f58, %r7;
	mov.b32 	%f59, %r6;
	add.f32 	%f25, %f90, %f24;
	div.rn.f32 	%f60, %f24, %f25;
	sub.f32 	%f61, %f59, %f88;
	fma.rn.f32 	%f88, %f61, %f60, %f88;
	mul.f32 	%f62, %f61, %f61;
	mul.f32 	%f63, %f90, %f62;
	fma.rn.f32 	%f64, %f63, %f60, %f58;
	add.f32 	%f89, %f89, %f64;
	mov.f32 	%f90, %f25;
$L__BB10_10:
	mov.b32 	%r29, %f88;
	shfl.sync.down.b32	%r8|%p15, %r29, 1, 4127, -1;
	mov.b32 	%r30, %f89;
	shfl.sync.down.b32	%r9|%p16, %r30, 1, 4127, -1;
	mov.b32 	%r31, %f90;
	shfl.sync.down.b32	%r32|%p17, %r31, 1, 4127, -1;
	mov.b32 	%f31, %r32;
	setp.eq.f32 	%p18, %f31, 0f00000000;
	@%p18 bra 	$L__BB10_12;
	mov.b32 	%f65, %r9;
	mov.b32 	%f66, %r8;
	add.f32 	%f32, %f90, %f31;
	div.rn.f32 	%f67, %f31, %f32;
	sub.f32 	%f68, %f66, %f88;
	fma.rn.f32 	%f88, %f68, %f67, %f88;
	mul.f32 	%f69, %f68, %f68;
	mul.f32 	%f70, %f90, %f69;
	fma.rn.f32 	%f71, %f70, %f67, %f65;
	add.f32 	%f89, %f89, %f71;
	mov.f32 	%f90, %f32;
$L__BB10_12:
	mov.b32 	%r33, %f88;
	shfl.sync.idx.b32	%r34|%p19, %r33, 0, 4127, -1;
	mov.b32 	%r35, %f89;
	shfl.sync.idx.b32	%r36|%p20, %r35, 0, 4127, -1;
	mov.b32 	%r37, %f90;
	shfl.sync.idx.b32	%r38|%p21, %r37, 0, 4127, -1;
	mov.b32 	%f72, %r36;
	mov.b32 	%f73, %r38;
	div.rn.f32 	%f74, %f72, %f73;
	max.f32 	%f75, %f74, 0f00000000;
	add.f32 	%f76, %f75, %f5;
	rsqrt.approx.f32 	%f77, %f76;
	mov.b32 	%f78, %r34;
	sub.f32 	%f79, %f6, %f78;
	mul.f32 	%f80, %f77, %f79;
	fma.rn.f32 	%f81, %f1, %f80, %f3;
	sub.f32 	%f82, %f7, %f78;
	mul.f32 	%f83, %f77, %f82;
	fma.rn.f32 	%f84, %f2, %f83, %f4;
	shr.s64 	%rd43, %rd52, 32;
	mad.lo.s64 	%rd44, %rd43, %rd24, %rd8;
	shr.u64 	%rd45, %rd44, 63;
	add.s64 	%rd46, %rd44, %rd45;
	shl.b64 	%rd47, %rd46, 2;
	and.b64  	%rd48, %rd47, -8;
	add.s64 	%rd49, %rd11, %rd48;
	st.global.v2.f32 	[%rd49], {%f81, %f84};
	add.s64 	%rd53, %rd53, %rd7;
	shl.b64 	%rd50, %rd7, 32;
	add.s64 	%rd52, %rd52, %rd50;
	mad.lo.s64 	%rd51, %rd22, %rd7, %rd51;
	setp.lt.s64 	%p22, %rd53, %rd25;
	@%p22 bra 	$L__BB10_4;
$L__BB10_13:
	ret;

}
	// .globl	_Z17LayerNormWarpImplI10DirectLoadIffE11DirectStoreIffEfLi2ELi2ELi0ELi16ELi1ELb1EEvT_T0_lld
.visible .entry _Z17LayerNormWarpImplI10DirectLoadIffE11DirectStoreIffEfLi2ELi2ELi0ELi16ELi1ELb1EEvT_T0_lld(
	.param .align 8 .b8 _Z17LayerNormWarpImplI10DirectLoadIffE11DirectStoreIffEfLi2ELi2ELi0ELi16ELi1ELb1EEvT_T0_lld_param_0[32],
	.param .align 8 .b8 _Z17LayerNormWarpImplI10DirectLoadIffE11DirectStoreIffEfLi2ELi2ELi0ELi16ELi1ELb1EEvT_T0_lld_param_1[16],
	.param .u64 _Z17LayerNormWarpImplI10DirectLoadIffE11DirectStoreIffEfLi2ELi2ELi0ELi16ELi1ELb1EEvT_T0_lld_param_2,
	.param .u64 _Z17LayerNormWarpImplI10DirectLoadIffE11DirectStoreIffEfLi2ELi2ELi0ELi16ELi1ELb1EEvT_T0_lld_param_3,
	.param .f64 _Z17LayerNormWarpImplI10DirectLoadIffE11DirectStoreIffEfLi2ELi2ELi0ELi16ELi1ELb1EEvT_T0_lld_param_4
)
{
	.reg .pred 	%p<25>;
	.reg .b32 	%r<40>;
	.reg .b32 	%f<86>;
	.reg .b64 	%rd<44>;

	ld.param.u64 	%rd20, [_Z17LayerNormWarpImplI10DirectLoadIffE11DirectStoreIffEfLi2ELi2ELi0ELi16ELi1ELb1EEvT_T0_lld_param_1+8];
	ld.param.u64 	%rd19, [_Z17LayerNormWarpImplI10DirectLoadIffE11DirectStoreIffEfLi2ELi2ELi0ELi16ELi1ELb1EEvT_T0_lld_param_1];
	ld.param.u64 	%rd1, [_Z17LayerNormWarpImplI10DirectLoadIffE11DirectStoreIffEfLi2ELi2ELi0ELi16ELi1ELb1EEvT_T0_lld_param_0];
	ld.param.u64 	%rd2, [_Z17LayerNormWarpImplI10DirectLoadIffE11DirectStoreIffEfLi2ELi2ELi0ELi16ELi1ELb1EEvT_T0_lld_param_0+24];
	ld.param.u64 	%rd21, [_Z17LayerNormWarpImplI10DirectLoadIffE11DirectStoreIffEfLi2ELi2ELi0ELi16ELi1ELb1EEvT_T0_lld_param_2];
	ld.param.u64 	%rd22, [_Z17LayerNormWarpImplI10DirectLoadIffE11DirectStoreIffEfLi2ELi2ELi0ELi16ELi1ELb1EEvT_T0_lld_param_3];
	setp.lt.s64 	%p1, %rd22, 33;
	@%p1 bra 	$L__BB11_2;
	mov.u64 	%rd23, $str;
	cvta.global.u64 	%rd24, %rd23;
	mov.u64 	%rd25, $str$1;
	cvta.global.u64 	%rd26, %rd25;
	mov.u64 	%rd27, __unnamed_12;
	cvta.global.u64 	%rd28, %rd27;
	{ // callseq 11, 0
	.param .b64 param0;
	st.param.b64 	[param0], %rd24;
	.param .b64 param1;
	st.param.b64 	[param1], %rd26;
	.param .b32 param2;
	st.param.b32 	[param2], 336;
	.param .b64 param3;
	st.param.b64 	[param3], %rd28;
	.param .b64 param4;
	st.param.b64 	[param4], 1;
	call.uni 
	__assertfail, 
	(
	param0, 
	param1, 
	param2, 
	param3, 
	param4
	);
	} // callseq 11
$L__BB11_2:
	mov.u32 	%r9, %ctaid.x;
	mov.u32 	%r10, %ntid.y;
	mov.u32 	%r11, %tid.y;
	mad.lo.s32 	%r12, %r9, %r10, %r11;
	cvt.u64.u32 	%rd43, %r12;
	mov.u32 	%r13, %nctaid.x;
	mul.lo.s32 	%r14, %r13, %r10;
	cvt.u64.u32 	%rd5, %r14;
	setp.le.s64 	%p2, %rd21, %rd43;
	@%p2 bra 	$L__BB11_17;
	mov.u32 	%r15, %tid.x;
	shl.b32 	%r16, %r15, 1;
	cvt.u64.u32 	%rd6, %r16;
	shl.b64 	%rd42, %rd43, 32;
	shl.b64 	%rd8, %rd5, 32;
	mad.lo.s64 	%rd41, %rd2, %rd43, %rd6;
	mul.lo.s64 	%rd10, %rd2, %rd5;
	cvta.to.global.u64 	%rd11, %rd19;
	cvta.to.global.u64 	%rd12, %rd1;
$L__BB11_4:
	setp.le.s64 	%p3, %rd22, %rd6;
	mov.f32 	%f74, 0f00000000;
	mov.f32 	%f75, %f74;
	mov.f32 	%f76, %f74;
	@%p3 bra 	$L__BB11_6;
	shr.u64 	%rd29, %rd41, 63;
	add.s64 	%rd30, %rd41, %rd29;
	shl.b64 	%rd31, %rd30, 2;
	and.b64  	%rd32, %rd31, -8;
	add.s64 	%rd33, %rd12, %rd32;
	ld.global.v2.f32 	{%f36, %f37}, [%rd33];
	add.f32 	%f38, %f36, 0f00000000;
	sub.f32 	%f39, %f36, %f38;
	fma.rn.f32 	%f40, %f36, %f39, 0f00000000;
	sub.f32 	%f41, %f37, %f38;
	fma.rn.f32 	%f74, %f41, 0f3F000000, %f38;
	sub.f32 	%f42, %f37, %f74;
	fma.rn.f32 	%f75, %f41, %f42, %f40;
	mov.f32 	%f76, 0f40000000;
$L__BB11_6:
	mov.b32 	%r17, %f74;
	shfl.sync.down.b32	%r1|%p4, %r17, 8, 4127, -1;
	mov.b32 	%r18, %f75;
	shfl.sync.down.b32	%r2|%p5, %r18, 8, 4127, -1;
	mov.b32 	%r19, %f76;
	shfl.sync.down.b32	%r20|%p6, %r19, 8, 4127, -1;
	mov.b32 	%f6, %r20;
	setp.eq.f32 	%p7, %f6, 0f00000000;
	@%p7 bra 	$L__BB11_8;
	mov.b32 	%f43, %r2;
	mov.b32 	%f44, %r1;
	add.f32 	%f7, %f76, %f6;
	div.rn.f32 	%f45, %f6, %f7;
	sub.f32 	%f46, %f44, %f74;
	fma.rn.f32 	%f74, %f46, %f45, %f74;
	mul.f32 	%f47, %f46, %f46;
	mul.f32 	%f48, %f76, %f47;
	fma.rn.f32 	%f49, %f48, %f45, %f43;
	add.f32 	%f75, %f75, %f49;
	mov.f32 	%f76, %f7;
$L__BB11_8:
	mov.b32 	%r21, %f74;
	shfl.sync.down.b32	%r3|%p8, %r21, 4, 4127, -1;
	mov.b32 	%r22, %f75;
	shfl.sync.down.b32	%r4|%p9, %r22, 4, 4127, -1;
	mov.b32 	%r23, %f76;
	shfl.sync.down.b32	%r24|%p10, %r23, 4, 4127, -1;
	mov.b32 	%f13, %r24;
	setp.eq.f32 	%p11, %f13, 0f00000000;
	@%p11 bra 	$L__BB11_10;
	mov.b32 	%f50, %r4;
	mov.b32 	%f51, %r3;
	add.f32 	%f14, %f76, %f13;
	div.rn.f32 	%f52, %f13, %f14;
	sub.f32 	%f53, %f51, %f74;
	fma.rn.f32 	%f74, %f53, %f52, %f74;
	mul.f32 	%f54, %f53, %f53;
	mul.f32 	%f55, %f76, %f54;
	fma.rn.f32 	%f56, %f55, %f52, %f50;
	add.f32 	%f75, %f75, %f56;
	mov.f32 	%f76, %f14;
$L__BB11_10:
	mov.b32 	%r25, %f74;
	shfl.sync.down.b32	%r5|%p12, %r25, 2, 4127, -1;
	mov.b32 	%r26, %f75;
	shfl.sync.down.b32	%r6|%p13, %r26, 2, 4127, -1;
	mov.b32 	%r27, %f76;
	shfl.sync.down.b32	%r28|%p14, %r27, 2, 4127, -1;
	mov.b32 	%f20, %r28;
	setp.eq.f32 	%p15, %f20, 0f00000000;
	@%p15 bra 	$L__BB11_12;
	mov.b32 	%f57, %r6;
	mov.b32 	%f58, %r5;
	add.f32 	%f21, %f76, %f20;
	div.rn.f32 	%f59, %f20, %f21;
	sub.f32 	%f60, %f58, %f74;
	fma.rn.f32 	%f74, %f60, %f59, %f74;
	mul.f32 	%f61, %f60, %f60;
	mul.f32 	%f62, %f76, %f61;
	fma.rn.f32 	%f63, %f62, %f59, %f57;
	add.f32 	%f75, %f75, %f63;
	mov.f32 	%f76, %f21;
$L__BB11_12:
	mov.b32 	%r29, %f74;
	shfl.sync.down.b32	%r7|%p16, %r29, 1, 4127, -1;
	mov.b32 	%r30, %f75;
	shfl.sync.down.b32	%r8|%p17, %r30, 1, 4127, -1;
	mov.b32 	%r31, %f76;
	shfl.sync.down.b32	%r32|%p18, %r31, 1, 4127, -1;
	mov.b32 	%f27, %r32;
	setp.eq.f32 	%p19, %f27, 0f00000000;
	@%p19 bra 	$L__BB11_14;
	mov.b32 	%f64, %r8;
	mov.b32 	%f65, %r7;
	add.f32 	%f28, %f76, %f27;
	div.rn.f32 	%f66, %f27, %f28;
	sub.f32 	%f67, %f65, %f74;
	fma.rn.f32 	%f74, %f67, %f66, %f74;
	mul.f32 	%f68, %f67, %f67;
	mul.f32 	%f69, %f76, %f68;
	fma.rn.f32 	%f70, %f69, %f66, %f64;
	add.f32 	%f75, %f75, %f70;
	mov.f32 	%f76, %f28;
$L__BB11_14:
	mov.b32 	%r33, %f74;
	shfl.sync.idx.b32	%r34|%p21, %r33, 0, 4127, -1;
	mov.b32 	%r35, %f75;
	shfl.sync.idx.b32	%r36|%p22, %r35, 0, 4127, -1;
	mov.b32 	%r37, %f76;
	shfl.sync.idx.b32	%r38|%p23, %r37, 0, 4127, -1;
	@%p3 bra 	$L__BB11_16;
	shr.s64 	%rd34, %rd42, 32;
	mad.lo.s64 	%rd35, %rd34, %rd20, %rd6;
	shr.u64 	%rd36, %rd35, 63;
	add.s64 	%rd37, %rd35, %rd36;
	shl.b64 	%rd38, %rd37, 2;
	and.b64  	%rd39, %rd38, -8;
	add.s64 	%rd40, %rd11, %rd39;
	mov.b32 	%r39, 2143289344;
	st.global.v2.u32 	[%rd40], {%r39, %r39};
$L__BB11_16:
	add.s64 	%rd43, %rd43, %rd5;
	add.s64 	%rd42, %rd42, %rd8;
	add.s64 	%rd41, %rd41, %rd10;
	setp.lt.s64 	%p24, %rd43, %rd21;
	@%p24 bra 	$L__BB11_4;
$L__BB11_17:
	ret;

}
	// .globl	_Z17LayerNormWarpImplI10DirectLoadIffE11DirectStoreIffEfLi2ELi2ELi2ELi32ELi2ELb0EEvT_T0_lld
.visible .entry _Z17LayerNormWarpImplI10DirectLoadIffE11DirectStoreIffEfLi2ELi2ELi2ELi32ELi2ELb0EEvT_T0_lld(
	.param .align 8 .b8 _Z17LayerNormWarpImplI10DirectLoadIffE11DirectStoreIffEfLi2ELi2ELi2ELi32ELi2ELb0EEvT_T0_lld_param_0[32],
	.param .align 8 .b8 _Z17LayerNormWarpImplI10DirectLoadIffE11DirectStoreIffEfLi2ELi2ELi2ELi32ELi2ELb0EEvT_T0_lld_param_1[16],
	.param .u64 _Z17LayerNormWarpImplI10DirectLoadIffE11DirectStoreIffEfLi2ELi2ELi2ELi32ELi2ELb0EEvT_T0_lld_param_2,
	.param .u64 _Z17LayerNormWarpImplI10DirectLoadIffE11DirectStoreIffEfLi2ELi2ELi2ELi32ELi2ELb0EEvT_T0_lld_param_3,
	.param .f64 _Z17LayerNormWarpImplI10DirectLoadIffE11DirectStoreIffEfLi2ELi2ELi2ELi32ELi2ELb0EEvT_T0_lld_param_4
)
{
	.reg .pred 	%p<50>;
	.reg .b32 	%r<81>;
	.reg .b32 	%f<222>;
	.reg .b64 	%rd<68>;
	.reg .b64 	%fd<2>;

	ld.param.u64 	%rd24, [_Z17LayerNormWarpImplI10DirectLoadIffE11DirectStoreIffEfLi2ELi2ELi2ELi32ELi2ELb0EEvT_T0_lld_param_1+8];
	ld.param.u64 	%rd23, [_Z17LayerNormWarpImplI10DirectLoadIffE11DirectStoreIffEfLi2ELi2ELi2ELi32ELi2ELb0EEvT_T0_lld_param_1];
	ld.param.u64 	%rd22, [_Z17LayerNormWarpImplI10DirectLoadIffE11DirectStoreIffEfLi2ELi2ELi2ELi32ELi2ELb0EEvT_T0_lld_param_0+24];
	ld.param.u64 	%rd21, [_Z17LayerNormWarpImplI10DirectLoadIffE11DirectStoreIffEfLi2ELi2ELi2ELi32ELi2ELb0EEvT_T0_lld_param_0+16];
	ld.param.u64 	%rd20, [_Z17LayerNormWarpImplI10DirectLoadIffE11DirectStoreIffEfLi2ELi2ELi2ELi32ELi2ELb0EEvT_T0_lld_param_0+8];
	ld.param.u64 	%rd19, [_Z17LayerNormWarpImplI10DirectLoadIffE11DirectStoreIffEfLi2ELi2ELi2ELi32ELi2ELb0EEvT_T0_lld_param_0];
	ld.param.u64 	%rd25, [_Z17LayerNormWarpImplI10DirectLoadIffE11DirectStoreIffEfLi2ELi2ELi2ELi32ELi2ELb0EEvT_T0_lld_param_2];
	ld.param.u64 	%rd26, [_Z17LayerNormWarpImplI10DirectLoadIffE11DirectStoreIffEfLi2ELi2ELi2ELi32ELi2ELb0EEvT_T0_lld_param_3];
	ld.param.f64 	%fd1, [_Z17LayerNormWarpImplI10DirectLoadIffE11DirectStoreIffEfLi2ELi2ELi2ELi32ELi2ELb0EEvT_T0_lld_param_4];
	setp.lt.s64 	%p1, %rd26, 65;
	@%p1 bra 	$L__BB12_2;
	mov.u64 	%rd27, $str;
	cvta.global.u64 	%rd28, %rd27;
	mov.u64 	%rd29, $str$1;
	cvta.global.u64 	%rd30, %rd29;
	mov.u64 	%rd31, __unnamed_13;
	cvta.global.u64 	%rd32, %rd31;
	{ // callseq 12, 0
	.param .b64 param0;
	st.param.b64 	[param0], %rd28;
	.param .b64 param1;
	st.param.b64 	[param1], %rd30;
	.param .b32 param2;
	st.param.b32 	[param2], 336;
	.param .b64 param3;
	st.param.b64 	[param3], %rd32;
	.param .b64 param4;
	st.param.b64 	[param4], 1;
	call.uni 
	__assertfail, 
	(
	param0, 
	param1, 
	param2, 
	param3, 
	param4
	);
	} // callseq 12
$L__BB12_2:
	mov.u32 	%r23, %ctaid.x;
	mov.u32 	%r24, %ntid.y;
	mov.u32 	%r25, %tid.y;
	mad.lo.s32 	%r26, %r23, %r24, %r25;
	cvt.u64.u32 	%rd4, %r26;
	mov.u32 	%r27, %nctaid.x;
	mul.lo.s32 	%r1, %r27, %r24;
	mov.u32 	%r2, %tid.x;
	cvta.to.global.u64 	%rd33, %rd20;
	mul.wide.u32 	%rd34, %r2, 8;
	add.s64 	%rd35, %rd33, %rd34;
	ld.global.v2.f32 	{%f1, %f2}, [%rd35];
	cvta.to.global.u64 	%rd36, %rd21;
	add.s64 	%rd37, %rd36, %rd34;
	ld.global.v2.f32 	{%f3, %f4}, [%rd37];
	mul.wide.u32 	%rd67, %r26, 2;
	setp.ge.s64 	%p2, %rd67, %rd25;
	@%p2 bra 	$L__BB12_25;
	cvt.u64.u32 	%rd38, %r1;
	shl.b32 	%r28, %r2, 1;
	cvt.u64.u32 	%rd6, %r28;
	cvt.rn.f32.f64 	%f5, %fd1;
	shl.b64 	%rd66, %rd4, 33;
	shl.b64 	%rd8, %rd38, 33;
	mad.lo.s64 	%rd9, %rd22, %rd67, %rd22;
	mul.lo.s64 	%rd39, %rd22, %rd38;
	shl.b64 	%rd10, %rd39, 1;
	mul.lo.s64 	%rd40, %rd22, %rd4;
	shl.b64 	%rd11, %rd40, 1;
	mul.wide.u32 	%rd12, %r1, 2;
	mov.u64 	%rd65, %rd6;
$L__BB12_4:
	add.s64 	%rd41, %rd11, %rd65;
	cvta.to.global.u64 	%rd42, %rd19;
	shl.b64 	%rd43, %rd41, 2;
	add.s64 	%rd44, %rd42, %rd43;
	ld.global.v2.f32 	{%f6, %f7}, [%rd44];
	add.f32 	%f85, %f6, 0f00000000;
	sub.f32 	%f86, %f6, %f85;
	fma.rn.f32 	%f87, %f6, %f86, 0f00000000;
	sub.f32 	%f88, %f7, %f85;
	fma.rn.f32 	%f195, %f88, 0f3F000000, %f85;
	sub.f32 	%f89, %f7, %f195;
	fma.rn.f32 	%f196, %f88, %f89, %f87;
	add.s64 	%rd45, %rd9, %rd65;
	shr.u64 	%rd46, %rd45, 63;
	add.s64 	%rd47, %rd45, %rd46;
	shl.b64 	%rd48, %rd47, 2;
	and.b64  	%rd49, %rd48, -8;
	add.s64 	%rd50, %rd42, %rd49;
	ld.global.v2.f32 	{%f10, %f11}, [%rd50];
	add.f32 	%f90, %f10, 0f00000000;
	sub.f32 	%f91, %f10, %f90;
	fma.rn.f32 	%f92, %f10, %f91, 0f00000000;
	sub.f32 	%f93, %f11, %f90;
	fma.rn.f32 	%f210, %f93, 0f3F000000, %f90;
	sub.f32 	%f94, %f11, %f210;
	fma.rn.f32 	%f211, %f93, %f94, %f92;
	mov.b32 	%r29, %f195;
	shfl.sync.down.b32	%r3|%p3, %r29, 16, 31, -1;
	mov.b32 	%r30, %f196;
	shfl.sync.down.b32	%r4|%p4, %r30, 16, 31, -1;
	mov.b32 	%r31, 1073741824;
	shfl.sync.down.b32	%r32|%p5, %r31, 16, 31, -1;
	mov.b32 	%f14, %r32;
	setp.eq.f32 	%p6, %f14, 0f00000000;
	mov.f32 	%f197, 0f40000000;
	@%p6 bra 	$L__BB12_6;
	mov.b32 	%f95, %r4;
	mov.b32 	%f96, %r3;
	add.f32 	%f197, %f14, 0f40000000;
	div.rn.f32 	%f97, %f14, %f197;
	sub.f32 	%f98, %f96, %f195;
	fma.rn.f32 	%f195, %f98, %f97, %f195;
	mul.f32 	%f99, %f98, %f98;
	fma.rn.f32 	%f100, %f98, %f98, %f99;
	fma.rn.f32 	%f101, %f97, %f100, %f95;
	add.f32 	%f196, %f196, %f101;
$L__BB12_6:
	mov.b32 	%r33, %f195;
	shfl.sync.down.b32	%r5|%p7, %r33, 8, 31, -1;
	mov.b32 	%r34, %f196;
	shfl.sync.down.b32	%r6|%p8, %r34, 8, 31, -1;
	mov.b32 	%r35, %f197;
	shfl.sync.down.b32	%r36|%p9, %r35, 8, 31, -1;
	mov.b32 	%f21, %r36;
	setp.eq.f32 	%p10, %f21, 0f00000000;
	@%p10 bra 	$L__BB12_8;
	mov.b32 	%f102, %r6;
	mov.b32 	%f103, %r5;
	add.f32 	%f22, %f197, %f21;
	div.rn.f32 	%f104, %f21, %f22;
	sub.f32 	%f105, %f103, %f195;
	fma.rn.f32 	%f195, %f105, %f104, %f195;
	mul.f32 	%f106, %f105, %f105;
	mul.f32 	%f107, %f106, %f197;
	fma.rn.f32 	%f108, %f104, %f107, %f102;
	add.f32 	%f196, %f196, %f108;
	mov.f32 	%f197, %f22;
$L__BB12_8:
	mov.b32 	%r37, %f195;
	shfl.sync.down.b32	%r7|%p11, %r37, 4, 31, -1;
	mov.b32 	%r38, %f196;
	shfl.sync.down.b32	%r8|%p12, %r38, 4, 31, -1;
	mov.b32 	%r39, %f197;
	shfl.sync.down.b32	%r40|%p13, %r39, 4, 31, -1;
	mov.b32 	%f28, %r40;
	setp.eq.f32 	%p14, %f28, 0f00000000;
	@%p14 bra 	$L__BB12_10;
	mov.b32 	%f109, %r8;
	mov.b32 	%f110, %r7;
	add.f32 	%f29, %f197, %f28;
	div.rn.f32 	%f111, %f28, %f29;
	sub.f32 	%f112, %f110, %f195;
	fma.rn.f32 	%f195, %f112, %f111, %f195;
	mul.f32 	%f113, %f112, %f112;
	mul.f32 	%f114, %f113, %f197;
	fma.rn.f32 	%f115, %f111, %f114, %f109;
	add.f32 	%f196, %f196, %f115;
	mov.f32 	%f197, %f29;
$L__BB12_10:
	mov.b32 	%r41, %f195;
	shfl.sync.down.b32	%r9|%p15, %r41, 2, 31, -1;
	mov.b32 	%r42, %f196;
	shfl.sync.down.b32	%r10|%p16, %r42, 2, 31, -1;
	mov.b32 	%r43, %f197;
	shfl.sync.down.b32	%r44|%p17, %r43, 2, 31, -1;
	mov.b32 	%f35, %r44;
	setp.eq.f32 	%p18, %f35, 0f00000000;
	@%p18 bra 	$L__BB12_12;
	mov.b32 	%f116, %r10;
	mov.b32 	%f117, %r9;
	add.f32 	%f36, %f197, %f35;
	div.rn.f32 	%f118, %f35, %f36;
	sub.f32 	%f119, %f117, %f195;
	fma.rn.f32 	%f195, %f119, %f118, %f195;
	mul.f32 	%f120, %f119, %f119;
	mul.f32 	%f121, %f120, %f197;
	fma.rn.f32 	%f122, %f118, %f121, %f116;
	add.f32 	%f196, %f196, %f122;
	mov.f32 	%f197, %f36;
$L__BB12_12:
	mov.b32 	%r45, %f195;
	shfl.sync.down.b32	%r11|%p19, %r45, 1, 31, -1;
	mov.b32 	%r46, %f196;
	shfl.sync.down.b32	%r12|%p20, %r46, 1, 31, -1;
	mov.b32 	%r47, %f197;
	shfl.sync.down.b32	%r48|%p21, %r47, 1, 31, -1;
	mov.b32 	%f42, %r48;
	setp.eq.f32 	%p22, %f42, 0f00000000;
	@%p22 bra 	$L__BB12_14;
	mov.b32 	%f123, %r12;
	mov.b32 	%f124, %r11;
	add.f32 	%f43, %f197, %f42;
	div.rn.f32 	%f125, %f42, %f43;
	sub.f32 	%f126, %f124, %f195;
	fma.rn.f32 	%f195, %f126, %f125, %f195;
	mul.f32 	%f127, %f126, %f126;
	mul.f32 	%f128, %f127, %f197;
	fma.rn.f32 	%f129, %f125, %f128, %f123;
	add.f32 	%f196, %f196, %f129;
	mov.f32 	%f197, %f43;
$L__BB12_14:
	mov.b32 	%r49, %f195;
	shfl.sync.idx.b32	%r50|%p23, %r49, 0, 31, -1;
	mov.b32 	%f131, %r50;
	mov.b32 	%r51, %f196;
	shfl.sync.idx.b32	%r52|%p24, %r51, 0, 31, -1;
	mov.b32 	%r53, %f197;
	shfl.sync.idx.b32	%r54|%p25, %r53, 0, 31, -1;
	mov.b32 	%f132, %r52;
	mov.b32 	%f133, %r54;
	div.rn.f32 	%f134, %f132, %f133;
	max.f32 	%f135, %f134, 0f00000000;
	add.f32 	%f136, %f135, %f5;
	rsqrt.approx.f32 	%f137, %f136;
	sub.f32 	%f138, %f6, %f131;
	mul.f32 	%f139, %f137, %f138;
	fma.rn.f32 	%f140, %f1, %f139, %f3;
	sub.f32 	%f141, %f7, %f131;
	mul.f32 	%f142, %f137, %f141;
	fma.rn.f32 	%f143, %f2, %f142, %f4;
	shr.s64 	%rd51, %rd66, 32;
	mad.lo.s64 	%rd52, %rd24, %rd51, %rd6;
	cvta.to.global.u64 	%rd53, %rd23;
	shl.b64 	%rd54, %rd52, 2;
	add.s64 	%rd55, %rd53, %rd54;
	st.global.v2.f32 	[%rd55], {%f140, %f143};
	mov.b32 	%r55, %f210;
	shfl.sync.down.b32	%r13|%p26, %r55, 16, 31, -1;
	mov.b32 	%r56, %f211;
	shfl.sync.down.b32	%r14|%p27, %r56, 16, 31, -1;
	mov.b32 	%r57, 1073741824;
	shfl.sync.down.b32	%r58|%p28, %r57, 16, 31, -1;
	mov.b32 	%f49, %r58;
	setp.eq.f32 	%p29, %f49, 0f00000000;
	mov.f32 	%f212, 0f40000000;
	@%p29 bra 	$L__BB12_16;
	mov.b32 	%f144, %r14;
	mov.b32 	%f145, %r13;
	add.f32 	%f212, %f49, 0f40000000;
	div.rn.f32 	%f146, %f49, %f212;
	sub.f32 	%f147, %f145, %f210;
	fma.rn.f32 	%f210, %f147, %f146, %f210;
	mul.f32 	%f148, %f147, %f147;
	fma.rn.f32 	%f149, %f147, %f147, %f148;
	fma.rn.f32 	%f150, %f146, %f149, %f144;
	add.f32 	%f211, %f211, %f150;
$L__BB12_16:
	mov.b32 	%r59, %f210;
	shfl.sync.down.b32	%r15|%p30, %r59, 8, 31, -1;
	mov.b32 	%r60, %f211;
	shfl.sync.down.b32	%r16|%p31, %r60, 8, 31, -1;
	mov.b32 	%r61, %f212;
	shfl.sync.down.b32	%r62|%p32, %r61, 8, 31, -1;
	mov.b32 	%f56, %r62;
	setp.eq.f32 	%p33, %f56, 0f00000000;
	@%p33 bra 	$L__BB12_18;
	mov.b32 	%f151, %r16;
	mov.b32 	%f152, %r15;
	add.f32 	%f57, %f212, %f56;
	div.rn.f32 	%f153, %f56, %f57;
	sub.f32 	%f154, %f152, %f210;
	fma.rn.f32 	%f210, %f154, %f153, %f210;
	mul.f32 	%f155, %f154, %f154;
	mul.f32 	%f156, %f155, %f212;
	fma.rn.f32 	%f157, %f153, %f156, %f151;
	add.f32 	%f211, %f211, %f157;
	mov.f32 	%f212, %f57;
$L__BB12_18:
	mov.b32 	%r63, %f210;
	shfl.sync.down.b32	%r17|%p34, %r63, 4, 31, -1;
	mov.b32 	%r64, %f211;
	shfl.sync.down.b32	%r18|%p35, %r64, 4, 31, -1;
	mov.b32 	%r65, %f212;
	shfl.sync.down.b32	%r66|%p36, %r65, 4, 31, -1;
	mov.b32 	%f63, %r66;
	setp.eq.f32 	%p37, %f63, 0f00000000;
	@%p37 bra 	$L__BB12_20;
	mov.b32 	%f158, %r18;
	mov.b32 	%f159, %r17;
	add.f32 	%f64, %f212, %f63;
	div.rn.f32 	%f160, %f63, %f64;
	sub.f32 	%f161, %f159, %f210;
	fma.rn.f32 	%f210, %f161, %f160, %f210;
	mul.f32 	%f162, %f161, %f161;
	mul.f32 	%f163, %f162, %f212;
	fma.rn.f32 	%f164, %f160, %f163, %f158;
	add.f32 	%f211, %f211, %f164;
	mov.f32 	%f212, %f64;
$L__BB12_20:
	mov.b32 	%r67, %f210;
	shfl.sync.down.b32	%r19|%p38, %r67, 2, 31, -1;
	mov.b32 	%r68, %f211;
	shfl.sync.down.b32	%r20|%p39, %r68, 2, 31, -1;
	mov.b32 	%r69, %f212;
	shfl.sync.down.b32	%r70|%p40, %r69, 2, 31, -1;
	mov.b32 	%f70, %r70;
	setp.eq.f32 	%p41, %f70, 0f00000000;
	@%p41 bra 	$L__BB12_22;
	mov.b32 	%f165, %r20;
	mov.b32 	%f166, %r19;
	add.f32 	%f71, %f212, %f70;
	div.rn.f32 	%f167, %f70, %f71;
	sub.f32 	%f168, %f166, %f210;
	fma.rn.f32 	%f210, %f168, %f167, %f210;
	mul.f32 	%f169, %f168, %f168;
	mul.f32 	%f170, %f169, %f212;
	fma.rn.f32 	%f171, %f167, %f170, %f165;
	add.f32 	%f211, %f211, %f171;
	mov.f32 	%f212, %f71;
$L__BB12_22:
	mov.b32 	%r71, %f210;
	shfl.sync.down.b32	%r21|%p42, %r71, 1, 31, -1;
	mov.b32 	%r72, %f211;
	shfl.sync.down.b32	%r22|%p43, %r72, 1, 31, -1;
	mov.b32 	%r73, %f212;
	shfl.sync.down.b32	%r74|%p44, %r73, 1, 31, -1;
	mov.b32 	%f77, %r74;
	setp.eq.f32 	%p45, %f77, 0f00000000;
	@%p45 bra 	$L__BB12_24;
	mov.b32 	%f172, %r22;
	mov.b32 	%f173, %r21;
	add.f32 	%f78, %f212, %f77;
	div.rn.f32 	%f174, %f77, %f78;
	sub.f32 	%f175, %f173, %f210;
	fma.rn.f32 	%f210, %f175, %f174, %f210;
	mul.f32 	%f176, %f175, %f175;
	mul.f32 	%f177, %f176, %f212;
	fma.rn.f32 	%f178, %f174, %f177, %f172;
	add.f32 	%f211, %f211, %f178;
	mov.f32 	%f212, %f78;
$L__BB12_24:
	mov.b32 	%r75, %f210;
	shfl.sync.idx.b32	%r76|%p46, %r75, 0, 31, -1;
	mov.b32 	%f179, %r76;
	mov.b32 	%r77, %f211;
	shfl.sync.idx.b32	%r78|%p47, %r77, 0, 31, -1;
	mov.b32 	%r79, %f212;
	shfl.sync.idx.b32	%r80|%p48, %r79, 0, 31, -1;
	mov.b32 	%f180, %r78;
	mov.b32 	%f181, %r80;
	div.rn.f32 	%f182, %f180, %f181;
	max.f32 	%f183, %f182, 0f00000000;
	add.f32 	%f184, %f183, %f5;
	rsqrt.approx.f32 	%f185, %f184;
	sub.f32 	%f186, %f10, %f179;
	mul.f32 	%f187, %f185, %f186;
	fma.rn.f32 	%f188, %f1, %f187, %f3;
	sub.f32 	%f189, %f11, %f179;
	mul.f32 	%f190, %f185, %f189;
	fma.rn.f32 	%f191, %f2, %f190, %f4;
	add.s64 	%rd56, %rd66, 4294967296;
	shr.s64 	%rd57, %rd56, 32;
	mad.lo.s64 	%rd58, %rd24, %rd57, %rd6;
	shr.u64 	%rd59, %rd58, 63;
	add.s64 	%rd60, %rd58, %rd59;
	cvta.to.global.u64 	%rd61, %rd23;
	shl.b64 	%rd62, %rd60, 2;
	and.b64  	%rd63, %rd62, -8;
	add.s64 	%rd64, %rd61, %rd63;
	st.global.v2.f32 	[%rd64], {%f188, %f191};
	add.s64 	%rd67, %rd67, %rd12;
	add.s64 	%rd66, %rd66, %rd8;
	add.s64 	%rd65, %rd65, %rd10;
	setp.lt.s64 	%p49, %rd67, %rd25;
	@%p49 bra 	$L__BB12_4;
$L__BB12_25:
	ret;

}
	// .globl	_Z17LayerNormWarpImplI10DirectLoadIffE11DirectStoreIffEfLi2ELi2ELi0ELi32ELi2ELb1EEvT_T0_lld
.visible .entry _Z17LayerNormWarpImplI10DirectLoadIffE11DirectStoreIffEfLi2ELi2ELi0ELi32ELi2ELb1EEvT_T0_lld(
	.param .align 8 .b8 _Z17LayerNormWarpImplI10DirectLoadIffE11DirectStoreIffEfLi2ELi2ELi0ELi32ELi2ELb1EEvT_T0_lld_param_0[32],
	.param .align 8 .b8 _Z17LayerNormWarpImplI10DirectLoadIffE11DirectStoreIffEfLi2ELi2ELi0ELi32ELi2ELb1EEvT_T0_lld_param_1[16],
	.param .u64 _Z17LayerNormWarpImplI10DirectLoadIffE11DirectStoreIffEfLi2ELi2ELi0ELi32ELi2ELb1EEvT_T0_lld_param_2,
	.param .u64 _Z17LayerNormWarpImplI10DirectLoadIffE11DirectStoreIffEfLi2ELi2ELi0ELi32ELi2ELb1EEvT_T0_lld_param_3,
	.param .f64 _Z17LayerNormWarpImplI10DirectLoadIffE11DirectStoreIffEfLi2ELi2ELi0ELi32ELi2ELb1EEvT_T0_lld_param_4
)
{
	.reg .pred 	%p<54>;
	.reg .b32 	%r<83>;
	.reg .b32 	%f<205>;
	.reg .b64 	%rd<64>;

	ld.param.u64 	%rd22, [_Z17LayerNormWarpImplI10DirectLoadIffE11DirectStoreIffEfLi2ELi2ELi0ELi32ELi2ELb1EEvT_T0_lld_param_1+8];
	ld.param.u64 	%rd21, [_Z17LayerNormWarpImplI10DirectLoadIffE11DirectStoreIffEfLi2ELi2ELi0ELi32ELi2ELb1EEvT_T0_lld_param_1];
	ld.param.u64 	%rd20, [_Z17LayerNormWarpImplI10DirectLoadIffE11DirectStoreIffEfLi2ELi2ELi0ELi32ELi2ELb1EEvT_T0_lld_param_0+24];
	ld.param.u64 	%rd17, [_Z17LayerNormWarpImplI10DirectLoadIffE11DirectStoreIffEfLi2ELi2ELi0ELi32ELi2ELb1EEvT_T0_lld_param_0];
	ld.param.u64 	%rd24, [_Z17LayerNormWarpImplI10DirectLoadIffE11DirectStoreIffEfLi2ELi2ELi0ELi32ELi2ELb1EEvT_T0_lld_param_3];
	setp.lt.s64 	%p1, %rd24, 65;
	@%p1 bra 	$L__BB13_2;
	mov.u64 	%rd25, $str;
	cvta.global.u64 	%rd26, %rd25;
	mov.u64 	%rd27, $str$1;
	cvta.global.u64 	%rd28, %rd27;
	mov.u64 	%rd29, __unnamed_14;
	cvta.global.u64 	%rd30, %rd29;
	{ // callseq 13, 0
	.param .b64 param0;
	st.param.b64 	[param0], %rd26;
	.param .b64 param1;
	st.param.b64 	[param1], %rd28;
	.param .b32 param2;
	st.param.b32 	[param2], 336;
	.param .b64 param3;
	st.param.b64 	[param3], %rd30;
	.param .b64 param4;
	st.param.b64 	[param4], 1;
	call.uni 
	__assertfail, 
	(
	param0, 
	param1, 
	param2, 
	param3, 
	param4
	);
	} // callseq 13
$L__BB13_2:
	ld.param.u64 	%rd59, [_Z17LayerNormWarpImplI10DirectLoadIffE11DirectStoreIffEfLi2ELi2ELi0ELi32ELi2ELb1EEvT_T0_lld_param_2];
	mov.u32 	%r22, %ctaid.x;
	mov.u32 	%r23, %ntid.y;
	mov.u32 	%r24, %tid.y;
	mad.lo.s32 	%r25, %r22, %r23, %r24;
	cvt.u64.u32 	%rd2, %r25;
	mov.u32 	%r26, %nctaid.x;
	mul.lo.s32 	%r1, %r26, %r23;
	mul.wide.u32 	%rd63, %r25, 2;
	setp.ge.s64 	%p2, %rd63, %rd59;
	@%p2 bra 	$L__BB13_33;
	cvt.u64.u32 	%rd31, %r1;
	mov.u32 	%r27, %tid.x;
	shl.b32 	%r28, %r27, 1;
	cvt.u64.u32 	%rd4, %r28;
	shl.b64 	%rd62, %rd2, 33;
	shl.b64 	%rd6, %rd31, 33;
	mul.lo.s64 	%rd32, %rd20, %rd2;
	shl.b64 	%rd7, %rd32, 1;
	mul.lo.s64 	%rd33, %rd20, %rd31;
	shl.b64 	%rd8, %rd33, 1;
	mad.lo.s64 	%rd9, %rd20, %rd63, %rd20;
	mul.wide.u32 	%rd10, %r1, 2;
	mov.u64 	%rd61, %rd4;
$L__BB13_4:
	setp.le.s64 	%p3, %rd24, %rd4;
	mov.f32 	%f175, 0f00000000;
	mov.f32 	%f176, %f175;
	mov.f32 	%f177, %f175;
	@%p3 bra 	$L__BB13_6;
	add.s64 	%rd34, %rd7, %rd61;
	cvta.to.global.u64 	%rd35, %rd17;
	shl.b64 	%rd36, %rd34, 2;
	add.s64 	%rd37, %rd35, %rd36;
	ld.global.v2.f32 	{%f83, %f84}, [%rd37];
	add.f32 	%f85, %f83, 0f00000000;
	sub.f32 	%f86, %f83, %f85;
	fma.rn.f32 	%f87, %f83, %f86, 0f00000000;
	sub.f32 	%f88, %f84, %f85;
	fma.rn.f32 	%f175, %f88, 0f3F000000, %f85;
	sub.f32 	%f89, %f84, %f175;
	fma.rn.f32 	%f176, %f88, %f89, %f87;
	mov.f32 	%f177, 0f40000000;
$L__BB13_6:
	mov.f32 	%f190, 0f00000000;
	mov.f32 	%f191, %f190;
	mov.f32 	%f192, %f190;
	@%p3 bra 	$L__BB13_8;
	add.s64 	%rd38, %rd9, %rd61;
	shr.u64 	%rd39, %rd38, 63;
	add.s64 	%rd40, %rd38, %rd39;
	cvta.to.global.u64 	%rd41, %rd17;
	shl.b64 	%rd42, %rd40, 2;
	and.b64  	%rd43, %rd42, -8;
	add.s64 	%rd44, %rd41, %rd43;
	ld.global.v2.f32 	{%f92, %f93}, [%rd44];
	add.f32 	%f94, %f92, 0f00000000;
	sub.f32 	%f95, %f92, %f94;
	fma.rn.f32 	%f96, %f92, %f95, 0f00000000;
	sub.f32 	%f97, %f93, %f94;
	fma.rn.f32 	%f190, %f97, 0f3F000000, %f94;
	sub.f32 	%f98, %f93, %f190;
	fma.rn.f32 	%f191, %f97, %f98, %f96;
	mov.f32 	%f192, 0f40000000;
$L__BB13_8:
	mov.b32 	%r29, %f175;
	shfl.sync.down.b32	%r2|%p5, %r29, 16, 31, -1;
	mov.b32 	%r30, %f176;
	shfl.sync.down.b32	%r3|%p6, %r30, 16, 31, -1;
	mov.b32 	%r31, %f177;
	shfl.sync.down.b32	%r32|%p7, %r31, 16, 31, -1;
	mov.b32 	%f11, %r32;
	setp.eq.f32 	%p8, %f11, 0f00000000;
	@%p8 bra 	$L__BB13_10;
	mov.b32 	%f99, %r3;
	mov.b32 	%f100, %r2;
	add.f32 	%f12, %f177, %f11;
	div.rn.f32 	%f101, %f11, %f12;
	sub.f32 	%f102, %f100, %f175;
	fma.rn.f32 	%f175, %f102, %f101, %f175;
	mul.f32 	%f103, %f102, %f102;
	mul.f32 	%f104, %f103, %f177;
	fma.rn.f32 	%f105, %f101, %f104, %f99;
	add.f32 	%f176, %f176, %f105;
	mov.f32 	%f177, %f12;
$L__BB13_10:
	mov.b32 	%r33, %f175;
	shfl.sync.down.b32	%r4|%p9, %r33, 8, 31, -1;
	mov.b32 	%r34, %f176;
	shfl.sync.down.b32	%r5|%p10, %r34, 8, 31, -1;
	mov.b32 	%r35, %f177;
	shfl.sync.down.b32	%r36|%p11, %r35, 8, 31, -1;
	mov.b32 	%f18, %r36;
	setp.eq.f32 	%p12, %f18, 0f00000000;
	@%p12 bra 	$L__BB13_12;
	mov.b32 	%f106, %r5;
	mov.b32 	%f107, %r4;
	add.f32 	%f19, %f177, %f18;
	div.rn.f32 	%f108, %f18, %f19;
	sub.f32 	%f109, %f107, %f175;
	fma.rn.f32 	%f175, %f109, %f108, %f175;
	mul.f32 	%f110, %f109, %f109;
	mul.f32 	%f111, %f110, %f177;
	fma.rn.f32 	%f112, %f108, %f111, %f106;
	add.f32 	%f176, %f176, %f112;
	mov.f32 	%f177, %f19;
$L__BB13_12:
	mov.b32 	%r37, %f175;
	shfl.sync.down.b32	%r6|%p13, %r37, 4, 31, -1;
	mov.b32 	%r38, %f176;
	shfl.sync.down.b32	%r7|%p14, %r38, 4, 31, -1;
	mov.b32 	%r39, %f177;
	shfl.sync.down.b32	%r40|%p15, %r39, 4, 31, -1;
	mov.b32 	%f25, %r40;
	setp.eq.f32 	%p16, %f25, 0f00000000;
	@%p16 bra 	$L__BB13_14;
	mov.b32 	%f113, %r7;
	mov.b32 	%f114, %r6;
	add.f32 	%f26, %f177, %f25;
	div.rn.f32 	%f115, %f25, %f26;
	sub.f32 	%f116, %f114, %f175;
	fma.rn.f32 	%f175, %f116, %f115, %f175;
	mul.f32 	%f117, %f116, %f116;
	mul.f32 	%f118, %f117, %f177;
	fma.rn.f32 	%f119, %f115, %f118, %f113;
	add.f32 	%f176, %f176, %f119;
	mov.f32 	%f177, %f26;
$L__BB13_14:
	mov.b32 	%r41, %f175;
	shfl.sync.down.b32	%r8|%p17, %r41, 2, 31, -1;
	mov.b32 	%r42, %f176;
	shfl.sync.down.b32	%r9|%p18, %r42, 2, 31, -1;
	mov.b32 	%r43, %f177;
	shfl.sync.down.b32	%r44|%p19, %r43, 2, 31, -1;
	mov.b32 	%f32, %r44;
	setp.eq.f32 	%p20, %f32, 0f00000000;
	@%p20 bra 	$L__BB13_16;
	mov.b32 	%f120, %r9;
	mov.b32 	%f121, %r8;
	add.f32 	%f33, %f177, %f32;
	div.rn.f32 	%f122, %f32, %f33;
	sub.f32 	%f123, %f121, %f175;
	fma.rn.f32 	%f175, %f123, %f122, %f175;
	mul.f32 	%f124, %f123, %f123;
	mul.f32 	%f125, %f124, %f177;
	fma.rn.f32 	%f126, %f122, %f125, %f120;
	add.f32 	%f176, %f176, %f126;
	mov.f32 	%f177, %f33;
$L__BB13_16:
	mov.b32 	%r45, %f175;
	shfl.sync.down.b32	%r10|%p21, %r45, 1, 31, -1;
	mov.b32 	%r46, %f176;
	shfl.sync.down.b32	%r11|%p22, %r46, 1, 31, -1;
	mov.b32 	%r47, %f177;
	shfl.sync.down.b32	%r48|%p23, %r47, 1, 31, -1;
	mov.b32 	%f39, %r48;
	setp.eq.f32 	%p24, %f39, 0f00000000;
	@%p24 bra 	$L__BB13_18;
	mov.b32 	%f127, %r11;
	mov.b32 	%f128, %r10;
	add.f32 	%f40, %f177, %f39;
	div.rn.f32 	%f129, %f39, %f40;
	sub.f32 	%f130, %f128, %f175;
	fma.rn.f32 	%f175, %f130, %f129, %f175;
	mul.f32 	%f131, %f130, %f130;
	mul.f32 	%f132, %f131, %f177;
	fma.rn.f32 	%f133, %f129, %f132, %f127;
	add.f32 	%f176, %f176, %f133;
	mov.f32 	%f177, %f40;
$L__BB13_18:
	mov.b32 	%r49, %f175;
	shfl.sync.idx.b32	%r50|%p26, %r49, 0, 31, -1;
	mov.b32 	%r51, %f176;
	shfl.sync.idx.b32	%r52|%p27, %r51, 0, 31, -1;
	mov.b32 	%r53, %f177;
	shfl.sync.idx.b32	%r54|%p28, %r53, 0, 31, -1;
	@%p3 bra 	$L__BB13_20;
	shr.s64 	%rd45, %rd62, 32;
	mad.lo.s64 	%rd46, %rd22, %rd45, %rd4;
	cvta.to.global.u64 	%rd47, %rd21;
	shl.b64 	%rd48, %rd46, 2;
	add.s64 	%rd49, %rd47, %rd48;
	mov.b32 	%r55, 2143289344;
	st.global.v2.u32 	[%rd49], {%r55, %r55};
$L__BB13_20:
	mov.b32 	%r56, %f190;
	shfl.sync.down.b32	%r12|%p29, %r56, 16, 31, -1;
	mov.b32 	%r57, %f191;
	shfl.sync.down.b32	%r13|%p30, %r57, 16, 31, -1;
	mov.b32 	%r58, %f192;
	shfl.sync.down.b32	%r59|%p31, %r58, 16, 31, -1;
	mov.b32 	%f46, %r59;
	setp.eq.f32 	%p32, %f46, 0f00000000;
	@%p32 bra 	$L__BB13_22;
	mov.b32 	%f134, %r13;
	mov.b32 	%f135, %r12;
	add.f32 	%f47, %f192, %f46;
	div.rn.f32 	%f136, %f46, %f47;
	sub.f32 	%f137, %f135, %f190;
	fma.rn.f32 	%f190, %f137, %f136, %f190;
	mul.f32 	%f138, %f137, %f137;
	mul.f32 	%f139, %f138, %f192;
	fma.rn.f32 	%f140, %f136, %f139, %f134;
	add.f32 	%f191, %f191, %f140;
	mov.f32 	%f192, %f47;
$L__BB13_22:
	mov.b32 	%r60, %f190;
	shfl.sync.down.b32	%r14|%p33, %r60, 8, 31, -1;
	mov.b32 	%r61, %f191;
	shfl.sync.down.b32	%r15|%p34, %r61, 8, 31, -1;
	mov.b32 	%r62, %f192;
	shfl.sync.down.b32	%r63|%p35, %r62, 8, 31, -1;
	mov.b32 	%f53, %r63;
	setp.eq.f32 	%p36, %f53, 0f00000000;
	@%p36 bra 	$L__BB13_24;
	mov.b32 	%f141, %r15;
	mov.b32 	%f142, %r14;
	add.f32 	%f54, %f192, %f53;
	div.rn.f32 	%f143, %f53, %f54;
	sub.f32 	%f144, %f142, %f190;
	fma.rn.f32 	%f190, %f144, %f143, %f190;
	mul.f32 	%f145, %f144, %f144;
	mul.f32 	%f146, %f145, %f192;
	fma.rn.f32 	%f147, %f143, %f146, %f141;
	add.f32 	%f191, %f191, %f147;
	mov.f32 	%f192, %f54;
$L__BB13_24:
	mov.b32 	%r64, %f190;
	shfl.sync.down.b32	%r16|%p37, %r64, 4, 31, -1;
	mov.b32 	%r65, %f191;
	shfl.sync.down.b32	%r17|%p38, %r65, 4, 31, -1;
	mov.b32 	%r66, %f192;
	shfl.sync.down.b32	%r67|%p39, %r66, 4, 31, -1;
	mov.b32 	%f60, %r67;
	setp.eq.f32 	%p40, %f60, 0f00000000;
	@%p40 bra 	$L__BB13_26;
	mov.b32 	%f148, %r17;
	mov.b32 	%f149, %r16;
	add.f32 	%f61, %f192, %f60;
	div.rn.f32 	%f150, %f60, %f61;
	sub.f32 	%f151, %f149, %f190;
	fma.rn.f32 	%f190, %f151, %f150, %f190;
	mul.f32 	%f152, %f151, %f151;
	mul.f32 	%f153, %f152, %f192;
	fma.rn.f32 	%f154, %f150, %f153, %f148;
	add.f32 	%f191, %f191, %f154;
	mov.f32 	%f192, %f61;
$L__BB13_26:
	mov.b32 	%r68, %f190;
	shfl.sync.down.b32	%r18|%p41, %r68, 2, 31, -1;
	mov.b32 	%r69, %f191;
	shfl.sync.down.b32	%r19|%p42, %r69, 2, 31, -1;
	mov.b32 	%r70, %f192;
	shfl.sync.down.b32	%r71|%p43, %r70, 2, 31, -1;
	mov.b32 	%f67, %r71;
	setp.eq.f32 	%p44, %f67, 0f00000000;
	@%p44 bra 	$L__BB13_28;
	mov.b32 	%f155, %r19;
	mov.b32 	%f156, %r18;
	add.f32 	%f68, %f192, %f67;
	div.rn.f32 	%f157, %f67, %f68;
	sub.f32 	%f158, %f156, %f190;
	fma.rn.f32 	%f190, %f158, %f157, %f190;
	mul.f32 	%f159, %f158, %f158;
	mul.f32 	%f160, %f159, %f192;
	fma.rn.f32 	%f161, %f157, %f160, %f155;
	add.f32 	%f191, %f191, %f161;
	mov.f32 	%f192, %f68;
$L__BB13_28:
	mov.b32 	%r72, %f190;
	shfl.sync.down.b32	%r20|%p45, %r72, 1, 31, -1;
	mov.b32 	%r73, %f191;
	shfl.sync.down.b32	%r21|%p46, %r73, 1, 31, -1;
	mov.b32 	%r74, %f192;
	shfl.sync.down.b32	%r75|%p47, %r74, 1, 31, -1;
	mov.b32 	%f74, %r75;
	setp.eq.f32 	%p48, %f74, 0f00000000;
	@%p48 bra 	$L__BB13_30;
	mov.b32 	%f162, %r21;
	mov.b32 	%f163, %r20;
	add.f32 	%f75, %f192, %f74;
	div.rn.f32 	%f164, %f74, %f75;
	sub.f32 	%f165, %f163, %f190;
	fma.rn.f32 	%f190, %f165, %f164, %f190;
	mul.f32 	%f166, %f165, %f165;
	mul.f32 	%f167, %f166, %f192;
	fma.rn.f32 	%f168, %f164, %f167, %f162;
	add.f32 	%f191, %f191, %f168;
	mov.f32 	%f192, %f75;
$L__BB13_30:
	mov.b32 	%r76, %f190;
	shfl.sync.idx.b32	%r77|%p50, %r76, 0, 31, -1;
	mov.b32 	%r78, %f191;
	shfl.sync.idx.b32	%r79|%p51, %r78, 0, 31, -1;
	mov.b32 	%r80, %f192;
	shfl.sync.idx.b32	%r81|%p52, %r80, 0, 31, -1;
	@%p3 bra 	$L__BB13_32;
	add.s64 	%rd50, %rd62, 4294967296;
	shr.s64 	%rd51, %rd50, 32;
	mad.lo.s64 	%rd52, %rd22, %rd51, %rd4;
	shr.u64 	%rd53, %rd52, 63;
	add.s64 	%rd54, %rd52, %rd53;
	cvta.to.global.u64 	%rd55, %rd21;
	shl.b64 	%rd56, %rd54, 2;
	and.b64  	%rd57, %rd56, -8;
	add.s64 	%rd58, %rd55, %rd57;
	mov.b32 	%r82, 2143289344;
	st.global.v2.u32 	[%rd58], {%r82, %r82};
$L__BB13_32:
	ld.param.u64 	%rd60, [_Z17LayerNormWarpImplI10DirectLoadIffE11DirectStoreIffEfLi2ELi2ELi0ELi32ELi2ELb1EEvT_T0_lld_param_2];
	add.s64 	%rd63, %rd63, %rd10;
	add.s64 	%rd62, %rd62, %rd6;
	add.s64 	%rd61, %rd61, %rd8;
	setp.lt.s64 	%p53, %rd63, %rd60;
	@%p53 bra 	$L__BB13_4;
$L__BB13_33:
	ret;

}
	// .globl	_Z17LayerNormWarpImplI10DirectLoadIffE11DirectStoreIffEfLi2ELi2ELi2ELi32ELi1ELb0EEvT_T0_lld
.visible .entry _Z17LayerNormWarpImplI10DirectLoadIffE11DirectStoreIffEfLi2ELi2ELi2ELi32ELi1ELb0EEvT_T0_lld(
	.param .align 8 .b8 _Z17LayerNormWarpImplI10DirectLoadIffE11DirectStoreIffEfLi2ELi2ELi2ELi32ELi1ELb0EEvT_T0_lld_param_0[32],
	.param .align 8 .b8 _Z17LayerNormWarpImplI10DirectLoadIffE11DirectStoreIffEfLi2ELi2ELi2ELi32ELi1ELb0EEvT_T0_lld_param_1[16],
	.param .u64 _Z17LayerNormWarpImplI10DirectLoadIffE11DirectStoreIffEfLi2ELi2ELi2ELi32ELi1ELb0EEvT_T0_lld_param_2,
	.param .u64 _Z17LayerNormWarpImplI10DirectLoadIffE11DirectStoreIffEfLi2ELi2ELi2ELi32ELi1ELb0EEvT_T0_lld_param_3,
	.param .f64 _Z17LayerNormWarpImplI10DirectLoadIffE11DirectStoreIffEfLi2ELi2ELi2ELi32ELi1ELb0EEvT_T0_lld_param_4
)
{
	.reg .pred 	%p<27>;
	.reg .b32 	%r<45>;
	.reg .b32 	%f<114>;
	.reg .b64 	%rd<54>;
	.reg .b64 	%fd<2>;

	ld.param.u64 	%rd24, [_Z17LayerNormWarpImplI10DirectLoadIffE11DirectStoreIffEfLi2ELi2ELi2ELi32ELi1ELb0EEvT_T0_lld_param_1+8];
	ld.param.u64 	%rd23, [_Z17LayerNormWarpImplI10DirectLoadIffE11DirectStoreIffEfLi2ELi2ELi2ELi32ELi1ELb0EEvT_T0_lld_param_1];
	ld.param.u64 	%rd22, [_Z17LayerNormWarpImplI10DirectLoadIffE11DirectStoreIffEfLi2ELi2ELi2ELi32ELi1ELb0EEvT_T0_lld_param_0+24];
	ld.param.u64 	%rd21, [_Z17LayerNormWarpImplI10DirectLoadIffE11DirectStoreIffEfLi2ELi2ELi2ELi32ELi1ELb0EEvT_T0_lld_param_0+16];
	ld.param.u64 	%rd20, [_Z17LayerNormWarpImplI10DirectLoadIffE11DirectStoreIffEfLi2ELi2ELi2ELi32ELi1ELb0EEvT_T0_lld_param_0+8];
	ld.param.u64 	%rd19, [_Z17LayerNormWarpImplI10DirectLoadIffE11DirectStoreIffEfLi2ELi2ELi2ELi32ELi1ELb0EEvT_T0_lld_param_0];
	ld.param.u64 	%rd25, [_Z17LayerNormWarpImplI10DirectLoadIffE11DirectStoreIffEfLi2ELi2ELi2ELi32ELi1ELb0EEvT_T0_lld_param_2];
	ld.param.u64 	%rd26, [_Z17LayerNormWarpImplI10DirectLoadIffE11DirectStoreIffEfLi2ELi2ELi2ELi32ELi1ELb0EEvT_T0_lld_param_3];
	ld.param.f64 	%fd1, [_Z17LayerNormWarpImplI10DirectLoadIffE11DirectStoreIffEfLi2ELi2ELi2ELi32ELi1ELb0EEvT_T0_lld_param_4];
	setp.lt.s64 	%p1, %rd26, 65;
	@%p1 bra 	$L__BB14_2;
	mov.u64 	%rd27, $str;
	cvta.global.u64 	%rd28, %rd27;
	mov.u64 	%rd29, $str$1;
	cvta.global.u64 	%rd30, %rd29;
	mov.u64 	%rd31, __unnamed_15;
	cvta.global.u64 	%rd32, %rd31;
	{ // callseq 14, 0
	.param .b64 param0;
	st.param.b64 	[param0], %rd28;
	.param .b64 param1;
	st.param.b64 	[param1], %rd30;
	.param .b32 param2;
	st.param.b32 	[param2], 336;
	.param .b64 param3;
	st.param.b64 	[param3], %rd32;
	.param .b64 param4;
	st.param.b64 	[param4], 1;
	call.uni 
	__assertfail, 
	(
	param0, 
	param1, 
	param2, 
	param3, 
	param4
	);
	} // callseq 14
$L__BB14_2:
	mov.u32 	%r12, %ctaid.x;
	mov.u32 	%r13, %ntid.y;
	mov.u32 	%r14, %tid.y;
	mad.lo.s32 	%r15, %r12, %r13, %r14;
	cvt.u64.u32 	%rd53, %r15;
	mov.u32 	%r16, %nctaid.x;
	mul.lo.s32 	%r17, %r16, %r13;
	cvt.u64.u32 	%rd7, %r17;
	mov.u32 	%r1, %tid.x;
	cvta.to.global.u64 	%rd33, %rd20;
	mul.wide.u32 	%rd34, %r1, 8;
	add.s64 	%rd35, %rd33, %rd34;
	ld.global.v2.f32 	{%f1, %f2}, [%rd35];
	cvta.to.global.u64 	%rd36, %rd21;
	add.s64 	%rd37, %rd36, %rd34;
	ld.global.v2.f32 	{%f3, %f4}, [%rd37];
	setp.le.s64 	%p2, %rd25, %rd53;
	@%p2 bra 	$L__BB14_15;
	shl.b32 	%r18, %r1, 1;
	cvt.u64.u32 	%rd8, %r18;
	cvt.rn.f32.f64 	%f5, %fd1;
	shl.b64 	%rd52, %rd53, 32;
	mad.lo.s64 	%rd51, %rd22, %rd53, %rd8;
	cvta.to.global.u64 	%rd11, %rd23;
	cvta.to.global.u64 	%rd12, %rd19;
$L__BB14_4:
	shr.u64 	%rd38, %rd51, 63;
	add.s64 	%rd39, %rd51, %rd38;
	shl.b64 	%rd40, %rd39, 2;
	and.b64  	%rd41, %rd40, -8;
	add.s64 	%rd42, %rd12, %rd41;
	ld.global.v2.f32 	{%f6, %f7}, [%rd42];
	add.f32 	%f46, %f6, 0f00000000;
	sub.f32 	%f47, %f6, %f46;
	fma.rn.f32 	%f48, %f6, %f47, 0f00000000;
	sub.f32 	%f49, %f7, %f46;
	fma.rn.f32 	%f102, %f49, 0f3F000000, %f46;
	sub.f32 	%f50, %f7, %f102;
	fma.rn.f32 	%f103, %f49, %f50, %f48;
	mov.b32 	%r19, %f102;
	shfl.sync.down.b32	%r2|%p3, %r19, 16, 31, -1;
	mov.b32 	%r20, %f103;
	shfl.sync.down.b32	%r3|%p4, %r20, 16, 31, -1;
	mov.b32 	%r21, 1073741824;
	shfl.sync.down.b32	%r22|%p5, %r21, 16, 31, -1;
	mov.b32 	%f10, %r22;
	setp.eq.f32 	%p6, %f10, 0f00000000;
	mov.f32 	%f104, 0f40000000;
	@%p6 bra 	$L__BB14_6;
	mov.b32 	%f51, %r3;
	mov.b32 	%f52, %r2;
	add.f32 	%f104, %f10, 0f40000000;
	div.rn.f32 	%f53, %f10, %f104;
	sub.f32 	%f54, %f52, %f102;
	fma.rn.f32 	%f102, %f54, %f53, %f102;
	mul.f32 	%f55, %f54, %f54;
	fma.rn.f32 	%f56, %f54, %f54, %f55;
	fma.rn.f32 	%f57, %f56, %f53, %f51;
	add.f32 	%f103, %f103, %f57;
$L__BB14_6:
	mov.b32 	%r23, %f102;
	shfl.sync.down.b32	%r4|%p7, %r23, 8, 31, -1;
	mov.b32 	%r24, %f103;
	shfl.sync.down.b32	%r5|%p8, %r24, 8, 31, -1;
	mov.b32 	%r25, %f104;
	shfl.sync.down.b32	%r26|%p9, %r25, 8, 31, -1;
	mov.b32 	%f17, %r26;
	setp.eq.f32 	%p10, %f17, 0f00000000;
	@%p10 bra 	$L__BB14_8;
	mov.b32 	%f58, %r5;
	mov.b32 	%f59, %r4;
	add.f32 	%f18, %f104, %f17;
	div.rn.f32 	%f60, %f17, %f18;
	sub.f32 	%f61, %f59, %f102;
	fma.rn.f32 	%f102, %f61, %f60, %f102;
	mul.f32 	%f62, %f61, %f61;
	mul.f32 	%f63, %f104, %f62;
	fma.rn.f32 	%f64, %f63, %f60, %f58;
	add.f32 	%f103, %f103, %f64;
	mov.f32 	%f104, %f18;
$L__BB14_8:
	mov.b32 	%r27, %f102;
	shfl.sync.down.b32	%r6|%p11, %r27, 4, 31, -1;
	mov.b32 	%r28, %f103;
	shfl.sync.down.b32	%r7|%p12, %r28, 4, 31, -1;
	mov.b32 	%r29, %f104;
	shfl.sync.down.b32	%r30|%p13, %r29, 4, 31, -1;
	mov.b32 	%f24, %r30;
	setp.eq.f32 	%p14, %f24, 0f00000000;
	@%p14 bra 	$L__BB14_10;
	mov.b32 	%f65, %r7;
	mov.b32 	%f66, %r6;
	add.f32 	%f25, %f104, %f24;
	div.rn.f32 	%f67, %f24, %f25;
	sub.f32 	%f68, %f66, %f102;
	fma.rn.f32 	%f102, %f68, %f67, %f102;
	mul.f32 	%f69, %f68, %f68;
	mul.f32 	%f70, %f104, %f69;
	fma.rn.f32 	%f71, %f70, %f67, %f65;
	add.f32 	%f103, %f103, %f71;
	mov.f32 	%f104, %f25;
$L__BB14_10:
	mov.b32 	%r31, %f102;
	shfl.sync.down.b32	%r8|%p15, %r31, 2, 31, -1;
	mov.b32 	%r32, %f103;
	shfl.sync.down.b32	%r9|%p16, %r32, 2, 31, -1;
	mov.b32 	%r33, %f104;
	shfl.sync.down.b32	%r34|%p17, %r33, 2, 31, -1;
	mov.b32 	%f31, %r34;
	setp.eq.f32 	%p18, %f31, 0f00000000;
	@%p18 bra 	$L__BB14_12;
	mov.b32 	%f72, %r9;
	mov.b32 	%f73, %r8;
	add.f32 	%f32, %f104, %f31;
	div.rn.f32 	%f74, %f31, %f32;
	sub.f32 	%f75, %f73, %f102;
	fma.rn.f32 	%f102, %f75, %f74, %f102;
	mul.f32 	%f76, %f75, %f75;
	mul.f32 	%f77, %f104, %f76;
	fma.rn.f32 	%f78, %f77, %f74, %f72;
	add.f32 	%f103, %f103, %f78;
	mov.f32 	%f104, %f32;
$L__BB14_12:
	mov.b32 	%r35, %f102;
	shfl.sync.down.b32	%r10|%p19, %r35, 1, 31, -1;
	mov.b32 	%r36, %f103;
	shfl.sync.down.b32	%r11|%p20, %r36, 1, 31, -1;
	mov.b32 	%r37, %f104;
	shfl.sync.down.b32	%r38|%p21, %r37, 1, 31, -1;
	mov.b32 	%f38, %r38;
	setp.eq.f32 	%p22, %f38, 0f00000000;
	@%p22 bra 	$L__BB14_14;
	mov.b32 	%f79, %r11;
	mov.b32 	%f80, %r10;
	add.f32 	%f39, %f104, %f38;
	div.rn.f32 	%f81, %f38, %f39;
	sub.f32 	%f82, %f80, %f102;
	fma.rn.f32 	%f102, %f82, %f81, %f102;
	mul.f32 	%f83, %f82, %f82;
	mul.f32 	%f84, %f104, %f83;
	fma.rn.f32 	%f85, %f84, %f81, %f79;
	add.f32 	%f103, %f103, %f85;
	mov.f32 	%f104, %f39;
$L__BB14_14:
	mov.b32 	%r39, %f102;
	shfl.sync.idx.b32	%r40|%p23, %r39, 0, 31, -1;
	mov.b32 	%r41, %f103;
	shfl.sync.idx.b32	%r42|%p24, %r41, 0, 31, -1;
	mov.b32 	%r43, %f104;
	shfl.sync.idx.b32	%r44|%p25, %r43, 0, 31, -1;
	mov.b32 	%f86, %r42;
	mov.b32 	%f87, %r44;
	div.rn.f32 	%f88, %f86, %f87;
	max.f32 	%f89, %f88, 0f00000000;
	add.f32 	%f90, %f89, %f5;
	rsqrt.approx.f32 	%f91, %f90;
	mov.b32 	%f92, %r40;
	sub.f32 	%f93, %f6, %f92;
	mul.f32 	%f94, %f91, %f93;
	fma.rn.f32 	%f95, %f1, %f94, %f3;
	sub.f32 	%f96, %f7, %f92;
	mul.f32 	%f97, %f91, %f96;
	fma.rn.f32 	%f98, %f2, %f97, %f4;
	shr.s64 	%rd43, %rd52, 32;
	mad.lo.s64 	%rd44, %rd43, %rd24, %rd8;
	shr.u64 	%rd45, %rd44, 63;
	add.s64 	%rd46, %rd44, %rd45;
	shl.b64 	%rd47, %rd46, 2;
	and.b64  	%rd48, %rd47, -8;
	add.s64 	%rd49, %rd11, %rd48;
	st.global.v2.f32 	[%rd49], {%f95, %f98};
	add.s64 	%rd53, %rd53, %rd7;
	shl.b64 	%rd50, %rd7, 32;
	add.s64 	%rd52, %rd52, %rd50;
	mad.lo.s64 	%rd51, %rd22, %rd7, %rd51;
	setp.lt.s64 	%p26, %rd53, %rd25;
	@%p26 bra 	$L__BB14_4;
$L__BB14_15:
	ret;

}
	// .globl	_Z17LayerNormWarpImplI10DirectLoadIffE11DirectStoreIffEfLi2ELi2ELi0ELi32ELi1ELb1EEvT_T0_lld
.visible .entry _Z17LayerNormWarpImplI10DirectLoadIffE11DirectStoreIffEfLi2ELi2ELi0ELi32ELi1ELb1EEvT_T0_lld(
	.param .align 8 .b8 _Z17LayerNormWarpImplI10DirectLoadIffE11DirectStoreIffEfLi2ELi2ELi0ELi32ELi1ELb1EEvT_T0_lld_param_0[32],
	.param .align 8 .b8 _Z17LayerNormWarpImplI10DirectLoadIffE11DirectStoreIffEfLi2ELi2ELi0ELi32ELi1ELb1EEvT_T0_lld_param_1[16],
	.param .u64 _Z17LayerNormWarpImplI10DirectLoadIffE11DirectStoreIffEfLi2ELi2ELi0ELi32ELi1ELb1EEvT_T0_lld_param_2,
	.param .u64 _Z17LayerNormWarpImplI10DirectLoadIffE11DirectStoreIffEfLi2ELi2ELi0ELi32ELi1ELb1EEvT_T0_lld_param_3,
	.param .f64 _Z17LayerNormWarpImplI10DirectLoadIffE11DirectStoreIffEfLi2ELi2ELi0ELi32ELi1ELb1EEvT_T0_lld_param_4
)
{
	.reg .pred 	%p<29>;
	.reg .b32 	%r<46>;
	.reg .b32 	%f<103>;
	.reg .b64 	%rd<44>;

	ld.param.u64 	%rd20, [_Z17LayerNormWarpImplI10DirectLoadIffE11DirectStoreIffEfLi2ELi2ELi0ELi32ELi1ELb1EEvT_T0_lld_param_1+8];
	ld.param.u64 	%rd19, [_Z17LayerNormWarpImplI10DirectLoadIffE11DirectStoreIffEfLi2ELi2ELi0ELi32ELi1ELb1EEvT_T0_lld_param_1];
	ld.param.u64 	%rd1, [_Z17LayerNormWarpImplI10DirectLoadIffE11DirectStoreIffEfLi2ELi2ELi0ELi32ELi1ELb1EEvT_T0_lld_param_0];
	ld.param.u64 	%rd2, [_Z17LayerNormWarpImplI10DirectLoadIffE11DirectStoreIffEfLi2ELi2ELi0ELi32ELi1ELb1EEvT_T0_lld_param_0+24];
	ld.param.u64 	%rd21, [_Z17LayerNormWarpImplI10DirectLoadIffE11DirectStoreIffEfLi2ELi2ELi0ELi32ELi1ELb1EEvT_T0_lld_param_2];
	ld.param.u64 	%rd22, [_Z17LayerNormWarpImplI10DirectLoadIffE11DirectStoreIffEfLi2ELi2ELi0ELi32ELi1ELb1EEvT_T0_lld_param_3];
	setp.lt.s64 	%p1, %rd22, 65;
	@%p1 bra 	$L__BB15_2;
	mov.u64 	%rd23, $str;
	cvta.global.u64 	%rd24, %rd23;
	mov.u64 	%rd25, $str$1;
	cvta.global.u64 	%rd26, %rd25;
	mov.u64 	%rd27, __unnamed_16;
	cvta.global.u64 	%rd28, %rd27;
	{ // callseq 15, 0
	.param .b64 param0;
	st.param.b64 	[param0], %rd24;
	.param .b64 param1;
	st.param.b64 	[param1], %rd26;
	.param .b32 param2;
	st.param.b32 	[param2], 336;
	.param .b64 param3;
	st.param.b64 	[param3], %rd28;
	.param .b64 param4;
	st.param.b64 	[param4], 1;
	call.uni 
	__assertfail, 
	(
	param0, 
	param1, 
	param2, 
	param3, 
	param4
	);
	} // callseq 15
$L__BB15_2:
	mov.u32 	%r11, %ctaid.x;
	mov.u32 	%r12, %ntid.y;
	mov.u32 	%r13, %tid.y;
	mad.lo.s32 	%r14, %r11, %r12, %r13;
	cvt.u64.u32 	%rd43, %r14;
	mov.u32 	%r15, %nctaid.x;
	mul.lo.s32 	%r16, %r15, %r12;
	cvt.u64.u32 	%rd5, %r16;
	setp.le.s64 	%p2, %rd21, %rd43;
	@%p2 bra 	$L__BB15_19;
	mov.u32 	%r17, %tid.x;
	shl.b32 	%r18, %r17, 1;
	cvt.u64.u32 	%rd6, %r18;
	shl.b64 	%rd42, %rd43, 32;
	shl.b64 	%rd8, %rd5, 32;
	mad.lo.s64 	%rd41, %rd2, %rd43, %rd6;
	mul.lo.s64 	%rd10, %rd2, %rd5;
	cvta.to.global.u64 	%rd11, %rd19;
	cvta.to.global.u64 	%rd12, %rd1;
$L__BB15_4:
	setp.le.s64 	%p3, %rd22, %rd6;
	mov.f32 	%f88, 0f00000000;
	mov.f32 	%f89, %f88;
	mov.f32 	%f90, %f88;
	@%p3 bra 	$L__BB15_6;
	shr.u64 	%rd29, %rd41, 63;
	add.s64 	%rd30, %rd41, %rd29;
	shl.b64 	%rd31, %rd30, 2;
	and.b64  	%rd32, %rd31, -8;
	add.s64 	%rd33, %rd12, %rd32;
	ld.global.v2.f32 	{%f43, %f44}, [%rd33];
	add.f32 	%f45, %f43, 0f00000000;
	sub.f32 	%f46, %f43, %f45;
	fma.rn.f32 	%f47, %f43, %f46, 0f00000000;
	sub.f32 	%f48, %f44, %f45;
	fma.rn.f32 	%f88, %f48, 0f3F000000, %f45;
	sub.f32 	%f49, %f44, %f88;
	fma.rn.f32 	%f89, %f48, %f49, %f47;
	mov.f32 	%f90, 0f40000000;
$L__BB15_6:
	mov.b32 	%r19, %f88;
	shfl.sync.down.b32	%r1|%p4, %r19, 16, 31, -1;
	mov.b32 	%r20, %f89;
	shfl.sync.down.b32	%r2|%p5, %r20, 16, 31, -1;
	mov.b32 	%r21, %f90;
	shfl.sync.down.b32	%r22|%p6, %r21, 16, 31, -1;
	mov.b32 	%f6, %r22;
	setp.eq.f32 	%p7, %f6, 0f00000000;
	@%p7 bra 	$L__BB15_8;
	mov.b32 	%f50, %r2;
	mov.b32 	%f51, %r1;
	add.f32 	%f7, %f90, %f6;
	div.rn.f32 	%f52, %f6, %f7;
	sub.f32 	%f53, %f51, %f88;
	fma.rn.f32 	%f88, %f53, %f52, %f88;
	mul.f32 	%f54, %f53, %f53;
	mul.f32 	%f55, %f90, %f54;
	fma.rn.f32 	%f56, %f55, %f52, %f50;
	add.f32 	%f89, %f89, %f56;
	mov.f32 	%f90, %f7;
$L__BB15_8:
	mov.b32 	%r23, %f88;
	shfl.sync.down.b32	%r3|%p8, %r23, 8, 31, -1;
	mov.b32 	%r24, %f89;
	shfl.sync.down.b32	%r4|%p9, %r24, 8, 31, -1;
	mov.b32 	%r25, %f90;
	shfl.sync.down.b32	%r26|%p10, %r25, 8, 31, -1;
	mov.b32 	%f13, %r26;
	setp.eq.f32 	%p11, %f13, 0f00000000;
	@%p11 bra 	$L__BB15_10;
	mov.b32 	%f57, %r4;
	mov.b32 	%f58, %r3;
	add.f32 	%f14, %f90, %f13;
	div.rn.f32 	%f59, %f13, %f14;
	sub.f32 	%f60, %f58, %f88;
	fma.rn.f32 	%f88, %f60, %f59, %f88;
	mul.f32 	%f61, %f60, %f60;
	mul.f32 	%f62, %f90, %f61;
	fma.rn.f32 	%f63, %f62, %f59, %f57;
	add.f32 	%f89, %f89, %f63;
	mov.f32 	%f90, %f14;
$L__BB15_10:
	mov.b32 	%r27, %f88;
	shfl.sync.down.b32	%r5|%p12, %r27, 4, 31, -1;
	mov.b32 	%r28, %f89;
	shfl.sync.down.b32	%r6|%p13, %r28, 4, 31, -1;
	mov.b32 	%r29, %f90;
	shfl.sync.down.b32	%r30|%p14, %r29, 4, 31, -1;
	mov.b32 	%f20, %r30;
	setp.eq.f32 	%p15, %f20, 0f00000000;
	@%p15 bra 	$L__BB15_12;
	mov.b32 	%f64, %r6;
	mov.b32 	%f65, %r5;
	add.f32 	%f21, %f90, %f20;
	div.rn.f32 	%f66, %f20, %f21;
	sub.f32 	%f67, %f65, %f88;
	fma.rn.f32 	%f88, %f67, %f66, %f88;
	mul.f32 	%f68, %f67, %f67;
	mul.f32 	%f69, %f90, %f68;
	fma.rn.f32 	%f70, %f69, %f66, %f64;
	add.f32 	%f89, %f89, %f70;
	mov.f32 	%f90, %f21;
$L__BB15_12:
	mov.b32 	%r31, %f88;
	shfl.sync.down.b32	%r7|%p16, %r31, 2, 31, -1;
	mov.b32 	%r32, %f89;
	shfl.sync.down.b32	%r8|%p17, %r32, 2, 31, -1;
	mov.b32 	%r33, %f90;
	shfl.sync.down.b32	%r34|%p18, %r33, 2, 31, -1;
	mov.b32 	%f27, %r34;
	setp.eq.f32 	%p19, %f27, 0f00000000;
	@%p19 bra 	$L__BB15_14;
	mov.b32 	%f71, %r8;
	mov.b32 	%f72, %r7;
	add.f32 	%f28, %f90, %f27;
	div.rn.f32 	%f73, %f27, %f28;
	sub.f32 	%f74, %f72, %f88;
	fma.rn.f32 	%f88, %f74, %f73, %f88;
	mul.f32 	%f75, %f74, %f74;
	mul.f32 	%f76, %f90, %f75;
	fma.rn.f32 	%f77, %f76, %f73, %f71;
	add.f32 	%f89, %f89, %f77;
	mov.f32 	%f90, %f28;
$L__BB15_14:
	mov.b32 	%r35, %f88;
	shfl.sync.down.b32	%r9|%p20, %r35, 1, 31, -1;
	mov.b32 	%r36, %f89;
	shfl.sync.down.b32	%r10|%p21, %r36, 1, 31, -1;
	mov.b32 	%r37, %f90;
	shfl.sync.down.b32	%r38|%p22, %r37, 1, 31, -1;
	mov.b32 	%f34, %r38;
	setp.eq.f32 	%p23, %f34, 0f00000000;
	@%p23 bra 	$L__BB15_16;
	mov.b32 	%f78, %r10;
	mov.b32 	%f79, %r9;
	add.f32 	%f35, %f90, %f34;
	div.rn.f32 	%f80, %f34, %f35;
	sub.f32 	%f81, %f79, %f88;
	fma.rn.f32 	%f88, %f81, %f80, %f88;
	mul.f32 	%f82, %f81, %f81;
	mul.f32 	%f83, %f90, %f82;
	fma.rn.f32 	%f84, %f83, %f80, %f78;
	add.f32 	%f89, %f89, %f84;
	mov.f32 	%f90, %f35;
$L__BB15_16:
	mov.b32 	%r39, %f88;
	shfl.sync.idx.b32	%r40|%p25, %r39, 0, 31, -1;
	mov.b32 	%r41, %f89;
	shfl.sync.idx.b32	%r42|%p26, %r41, 0, 31, -1;
	mov.b32 	%r43, %f90;
	shfl.sync.idx.b32	%r44|%p27, %r43, 0, 31, -1;
	@%p3 bra 	$L__BB15_18;
	shr.s64 	%rd34, %rd42, 32;
	mad.lo.s64 	%rd35, %rd34, %rd20, %rd6;
	shr.u64 	%rd36, %rd35, 63;
	add.s64 	%rd37, %rd35, %rd36;
	shl.b64 	%rd38, %rd37, 2;
	and.b64  	%rd39, %rd38, -8;
	add.s64 	%rd40, %rd11, %rd39;
	mov.b32 	%r45, 2143289344;
	st.global.v2.u32 	[%rd40], {%r45, %r45};
$L__BB15_18:
	add.s64 	%rd43, %rd43, %rd5;
	add.s64 	%rd42, %rd42, %rd8;
	add.s64 	%rd41, %rd41, %rd10;
	setp.lt.s64 	%p28, %rd43, %rd21;
	@%p28 bra 	$L__BB15_4;
$L__BB15_19:
	ret;

}
	// .globl	_Z17LayerNormWarpImplI10DirectLoadIffE11DirectStoreIffEfLi2ELi4ELi4ELi32ELi1ELb0EEvT_T0_lld
.visible .entry _Z17LayerNormWarpImplI10DirectLoadIffE11DirectStoreIffEfLi2ELi4ELi4ELi32ELi1ELb0EEvT_T0_lld(
	.param .align 8 .b8 _Z17LayerNormWarpImplI10DirectLoadIffE11DirectStoreIffEfLi2ELi4ELi4ELi32ELi1ELb0EEvT_T0_lld_param_0[32],
	.param .align 8 .b8 _Z17LayerNormWarpImplI10DirectLoadIffE11DirectStoreIffEfLi2ELi4ELi4ELi32ELi1ELb0EEvT_T0_lld_param_1[16],
	.param .u64 _Z17LayerNormWarpImplI10DirectLoadIffE11DirectStoreIffEfLi2ELi4ELi4ELi32ELi1ELb0EEvT_T0_lld_param_2,
	.param .u64 _Z17LayerNormWarpImplI10DirectLoadIffE11DirectStoreIffEfLi2ELi4ELi4ELi32ELi1ELb0EEvT_T0_lld_param_3,
	.param .f64 _Z17LayerNormWarpImplI10DirectLoadIffE11DirectStoreIffEfLi2ELi4ELi4ELi32ELi1ELb0EEvT_T0_lld_param_4
)
{
	.reg .pred 	%p<27>;
	.reg .b32 	%r<45>;
	.reg .b32 	%f<135>;
	.reg .b64 	%rd<66>;
	.reg .b64 	%fd<2>;

	ld.param.u64 	%rd26, [_Z17LayerNormWarpImplI10DirectLoadIffE11DirectStoreIffEfLi2ELi4ELi4ELi32ELi1ELb0EEvT_T0_lld_param_1+8];
	ld.param.u64 	%rd25, [_Z17LayerNormWarpImplI10DirectLoadIffE11DirectStoreIffEfLi2ELi4ELi4ELi32ELi1ELb0EEvT_T0_lld_param_1];
	ld.param.u64 	%rd24, [_Z17LayerNormWarpImplI10DirectLoadIffE11DirectStoreIffEfLi2ELi4ELi4ELi32ELi1ELb0EEvT_T0_lld_param_0+24];
	ld.param.u64 	%rd23, [_Z17LayerNormWarpImplI10DirectLoadIffE11DirectStoreIffEfLi2ELi4ELi4ELi32ELi1ELb0EEvT_T0_lld_param_0+16];
	ld.param.u64 	%rd22, [_Z17LayerNormWarpImplI10DirectLoadIffE11DirectStoreIffEfLi2ELi4ELi4ELi32ELi1ELb0EEvT_T0_lld_param_0+8];
	ld.param.u64 	%rd21, [_Z17LayerNormWarpImplI10DirectLoadIffE11DirectStoreIffEfLi2ELi4ELi4ELi32ELi1ELb0EEvT_T0_lld_param_0];
	ld.param.u64 	%rd27, [_Z17LayerNormWarpImplI10DirectLoadIffE11DirectStoreIffEfLi2ELi4ELi4ELi32ELi1ELb0EEvT_T0_lld_param_2];
	ld.param.u64 	%rd28, [_Z17LayerNormWarpImplI10DirectLoadIffE11DirectStoreIffEfLi2ELi4ELi4ELi32ELi1ELb0EEvT_T0_lld_param_3];
	ld.param.f64 	%fd1, [_Z17LayerNormWarpImplI10DirectLoadIffE11DirectStoreIffEfLi2ELi4ELi4ELi32ELi1ELb0EEvT_T0_lld_param_4];
	setp.lt.s64 	%p1, %rd28, 129;
	@%p1 bra 	$L__BB16_2;
	mov.u64 	%rd29, $str;
	cvta.global.u64 	%rd30, %rd29;
	mov.u64 	%rd31, $str$1;
	cvta.global.u64 	%rd32, %rd31;
	mov.u64 	%rd33, __unnamed_17;
	cvta.global.u64 	%rd34, %rd33;
	{ // callseq 16, 0
	.param .b64 param0;
	st.param.b64 	[param0], %rd30;
	.param .b64 param1;
	st.param.b64 	[param1], %rd32;
	.param .b32 param2;
	st.param.b32 	[param2], 336;
	.param .b64 param3;
	st.param.b64 	[param3], %rd34;
	.param .b64 param4;
	st.param.b64 	[param4], 1;
	call.uni 
	__assertfail, 
	(
	param0, 
	param1, 
	param2, 
	param3, 
	param4
	);
	} // callseq 16
$L__BB16_2:
	mov.u32 	%r12, %ctaid.x;
	mov.u32 	%r13, %ntid.y;
	mov.u32 	%r14, %tid.y;
	mad.lo.s32 	%r15, %r12, %r13, %r14;
	cvt.u64.u32 	%rd65, %r15;
	mov.u32 	%r16, %nctaid.x;
	mul.lo.s32 	%r17, %r16, %r13;
	cvt.u64.u32 	%rd6, %r17;
	mov.u32 	%r1, %tid.x;
	cvta.to.global.u64 	%rd35, %rd22;
	mul.wide.u32 	%rd36, %r1, 8;
	add.s64 	%rd7, %rd35, %rd36;
	ld.global.v2.f32 	{%f1, %f2}, [%rd7];
	cvta.to.global.u64 	%rd37, %rd23;
	add.s64 	%rd8, %rd37, %rd36;
	setp.le.s64 	%p2, %rd27, %rd65;
	@%p2 bra 	$L__BB16_15;
	ld.global.v2.f32 	{%f9, %f8}, [%rd8];
	ld.global.v2.f32 	{%f7, %f6}, [%rd7+256];
	ld.global.v2.f32 	{%f5, %f4}, [%rd8+256];
	cvta.to.global.u64 	%rd9, %rd25;
	shl.b32 	%r18, %r1, 1;
	cvt.rn.f32.f64 	%f3, %fd1;
	cvt.u64.u32 	%rd10, %r18;
	shl.b64 	%rd64, %rd65, 32;
	shl.b64 	%rd12, %rd6, 32;
	mad.lo.s64 	%rd63, %rd24, %rd65, %rd10;
	mul.lo.s64 	%rd14, %rd24, %rd6;
$L__BB16_4:
	shr.u64 	%rd38, %rd63, 63;
	add.s64 	%rd39, %rd63, %rd38;
	cvta.to.global.u64 	%rd40, %rd21;
	shl.b64 	%rd41, %rd39, 2;
	and.b64  	%rd42, %rd41, -8;
	add.s64 	%rd43, %rd40, %rd42;
	ld.global.v2.f32 	{%f10, %f11}, [%rd43];
	add.f32 	%f52, %f10, 0f00000000;
	sub.f32 	%f53, %f10, %f52;
	fma.rn.f32 	%f54, %f10, %f53, 0f00000000;
	sub.f32 	%f55, %f11, %f52;
	fma.rn.f32 	%f56, %f55, 0f3F000000, %f52;
	sub.f32 	%f57, %f11, %f56;
	fma.rn.f32 	%f58, %f55, %f57, %f54;
	add.s64 	%rd44, %rd63, 64;
	shr.u64 	%rd45, %rd44, 63;
	add.s64 	%rd46, %rd44, %rd45;
	shl.b64 	%rd47, %rd46, 2;
	and.b64  	%rd48, %rd47, -8;
	add.s64 	%rd49, %rd40, %rd48;
	ld.global.v2.f32 	{%f12, %f13}, [%rd49];
	sub.f32 	%f59, %f12, %f56;
	div.rn.f32 	%f60, %f59, 0f40400000;
	add.f32 	%f61, %f56, %f60;
	sub.f32 	%f62, %f12, %f61;
	fma.rn.f32 	%f63, %f59, %f62, %f58;
	sub.f32 	%f64, %f13, %f61;
	fma.rn.f32 	%f123, %f64, 0f3E800000, %f61;
	sub.f32 	%f65, %f13, %f123;
	fma.rn.f32 	%f124, %f64, %f65, %f63;
	mov.b32 	%r19, %f123;
	shfl.sync.down.b32	%r2|%p3, %r19, 16, 31, -1;
	mov.b32 	%r20, %f124;
	shfl.sync.down.b32	%r3|%p4, %r20, 16, 31, -1;
	mov.b32 	%r21, 1082130432;
	shfl.sync.down.b32	%r22|%p5, %r21, 16, 31, -1;
	mov.b32 	%f16, %r22;
	setp.eq.f32 	%p6, %f16, 0f00000000;
	mov.f32 	%f125, 0f40800000;
	@%p6 bra 	$L__BB16_6;
	mov.b32 	%f66, %r3;
	mov.b32 	%f67, %r2;
	add.f32 	%f125, %f16, 0f40800000;
	div.rn.f32 	%f68, %f16, %f125;
	sub.f32 	%f69, %f67, %f123;
	fma.rn.f32 	%f123, %f69, %f68, %f123;
	mul.f32 	%f70, %f69, %f69;
	mul.f32 	%f71, %f70, 0f40800000;
	fma.rn.f32 	%f72, %f71, %f68, %f66;
	add.f32 	%f124, %f124, %f72;
$L__BB16_6:
	mov.b32 	%r23, %f123;
	shfl.sync.down.b32	%r4|%p7, %r23, 8, 31, -1;
	mov.b32 	%r24, %f124;
	shfl.sync.down.b32	%r5|%p8, %r24, 8, 31, -1;
	mov.b32 	%r25, %f125;
	shfl.sync.down.b32	%r26|%p9, %r25, 8, 31, -1;
	mov.b32 	%f23, %r26;
	setp.eq.f32 	%p10, %f23, 0f00000000;
	@%p10 bra 	$L__BB16_8;
	mov.b32 	%f73, %r5;
	mov.b32 	%f74, %r4;
	add.f32 	%f24, %f125, %f23;
	div.rn.f32 	%f75, %f23, %f24;
	sub.f32 	%f76, %f74, %f123;
	fma.rn.f32 	%f123, %f76, %f75, %f123;
	mul.f32 	%f77, %f76, %f76;
	mul.f32 	%f78, %f125, %f77;
	fma.rn.f32 	%f79, %f78, %f75, %f73;
	add.f32 	%f124, %f124, %f79;
	mov.f32 	%f125, %f24;
$L__BB16_8:
	mov.b32 	%r27, %f123;
	shfl.sync.down.b32	%r6|%p11, %r27, 4, 31, -1;
	mov.b32 	%r28, %f124;
	shfl.sync.down.b32	%r7|%p12, %r28, 4, 31, -1;
	mov.b32 	%r29, %f125;
	shfl.sync.down.b32	%r30|%p13, %r29, 4, 31, -1;
	mov.b32 	%f30, %r30;
	setp.eq.f32 	%p14, %f30, 0f00000000;
	@%p14 bra 	$L__BB16_10;
	mov.b32 	%f80, %r7;
	mov.b32 	%f81, %r6;
	add.f32 	%f31, %f125, %f30;
	div.rn.f32 	%f82, %f30, %f31;
	sub.f32 	%f83, %f81, %f123;
	fma.rn.f32 	%f123, %f83, %f82, %f123;
	mul.f32 	%f84, %f83, %f83;
	mul.f32 	%f85, %f125, %f84;
	fma.rn.f32 	%f86, %f85, %f82, %f80;
	add.f32 	%f124, %f124, %f86;
	mov.f32 	%f125, %f31;
$L__BB16_10:
	mov.b32 	%r31, %f123;
	shfl.sync.down.b32	%r8|%p15, %r31, 2, 31, -1;
	mov.b32 	%r32, %f124;
	shfl.sync.down.b32	%r9|%p16, %r32, 2, 31, -1;
	mov.b32 	%r33, %f125;
	shfl.sync.down.b32	%r34|%p17, %r33, 2, 31, -1;
	mov.b32 	%f37, %r34;
	setp.eq.f32 	%p18, %f37, 0f00000000;
	@%p18 bra 	$L__BB16_12;
	mov.b32 	%f87, %r9;
	mov.b32 	%f88, %r8;
	add.f32 	%f38, %f125, %f37;
	div.rn.f32 	%f89, %f37, %f38;
	sub.f32 	%f90, %f88, %f123;
	fma.rn.f32 	%f123, %f90, %f89, %f123;
	mul.f32 	%f91, %f90, %f90;
	mul.f32 	%f92, %f125, %f91;
	fma.rn.f32 	%f93, %f92, %f89, %f87;
	add.f32 	%f124, %f124, %f93;
	mov.f32 	%f125, %f38;
$L__BB16_12:
	mov.b32 	%r35, %f123;
	shfl.sync.down.b32	%r10|%p19, %r35, 1, 31, -1;
	mov.b32 	%r36, %f124;
	shfl.sync.down.b32	%r11|%p20, %r36, 1, 31, -1;
	mov.b32 	%r37, %f125;
	shfl.sync.down.b32	%r38|%p21, %r37, 1, 31, -1;
	mov.b32 	%f44, %r38;
	setp.eq.f32 	%p22, %f44, 0f00000000;
	@%p22 bra 	$L__BB16_14;
	mov.b32 	%f94, %r11;
	mov.b32 	%f95, %r10;
	add.f32 	%f45, %f125, %f44;
	div.rn.f32 	%f96, %f44, %f45;
	sub.f32 	%f97, %f95, %f123;
	fma.rn.f32 	%f123, %f97, %f96, %f123;
	mul.f32 	%f98, %f97, %f97;
	mul.f32 	%f99, %f125, %f98;
	fma.rn.f32 	%f100, %f99, %f96, %f94;
	add.f32 	%f124, %f124, %f100;
	mov.f32 	%f125, %f45;
$L__BB16_14:
	mov.b32 	%r39, %f123;
	shfl.sync.idx.b32	%r40|%p23, %r39, 0, 31, -1;
	mov.b32 	%r41, %f124;
	shfl.sync.idx.b32	%r42|%p24, %r41, 0, 31, -1;
	mov.b32 	%r43, %f125;
	shfl.sync.idx.b32	%r44|%p25, %r43, 0, 31, -1;
	mov.b32 	%f101, %r42;
	mov.b32 	%f102, %r44;
	div.rn.f32 	%f103, %f101, %f102;
	max.f32 	%f104, %f103, 0f00000000;
	add.f32 	%f105, %f104, %f3;
	rsqrt.approx.f32 	%f106, %f105;
	mov.b32 	%f107, %r40;
	sub.f32 	%f108, %f10, %f107;
	mul.f32 	%f109, %f106, %f108;
	fma.rn.f32 	%f110, %f1, %f109, %f9;
	sub.f32 	%f111, %f11, %f107;
	mul.f32 	%f112, %f106, %f111;
	fma.rn.f32 	%f113, %f2, %f112, %f8;
	sub.f32 	%f114, %f12, %f107;
	mul.f32 	%f115, %f106, %f114;
	fma.rn.f32 	%f116, %f7, %f115, %f5;
	sub.f32 	%f117, %f13, %f107;
	mul.f32 	%f118, %f106, %f117;
	fma.rn.f32 	%f119, %f6, %f118, %f4;
	shr.s64 	%rd50, %rd64, 32;
	mad.lo.s64 	%rd51, %rd50, %rd26, %rd10;
	shr.u64 	%rd52, %rd51, 63;
	add.s64 	%rd53, %rd51, %rd52;
	shl.b64 	%rd54, %rd53, 2;
	and.b64  	%rd55, %rd54, -8;
	add.s64 	%rd56, %rd9, %rd55;
	st.global.v2.f32 	[%rd56], {%f110, %f113};
	add.s64 	%rd57, %rd51, 64;
	shr.u64 	%rd58, %rd57, 63;
	add.s64 	%rd59, %rd57, %rd58;
	shl.b64 	%rd60, %rd59, 2;
	and.b64  	%rd61, %rd60, -8;
	add.s64 	%rd62, %rd9, %rd61;
	st.global.v2.f32 	[%rd62], {%f116, %f119};
	add.s64 	%rd65, %rd65, %rd6;
	add.s64 	%rd64, %rd64, %rd12;
	add.s64 	%rd63, %rd63, %rd14;
	setp.lt.s64 	%p26, %rd65, %rd27;
	@%p26 bra 	$L__BB16_4;
$L__BB16_15:
	ret;

}
	// .globl	_Z17LayerNormWarpImplI10DirectLoadIffE11DirectStoreIffEfLi2ELi4ELi2ELi32ELi1ELb1EEvT_T0_lld
.visible .entry _Z17LayerNormWarpImplI10DirectLoadIffE11DirectStoreIffEfLi2ELi4ELi2ELi32ELi1ELb1EEvT_T0_lld(
	.param .align 8 .b8 _Z17LayerNormWarpImplI10DirectLoadIffE11DirectStoreIffEfLi2ELi4ELi2ELi32ELi1ELb1EEvT_T0_lld_param_0[32],
	.param .align 8 .b8 _Z17LayerNormWarpImplI10DirectLoadIffE11DirectStoreIffEfLi2ELi4ELi2ELi32ELi1ELb1EEvT_T0_lld_param_1[16],
	.param .u64 _Z17LayerNormWarpImplI10DirectLoadIffE11DirectStoreIffEfLi2ELi4ELi2ELi32ELi1ELb1EEvT_T0_lld_param_2,
	.param .u64 _Z17LayerNormWarpImplI10DirectLoadIffE11DirectStoreIffEfLi2ELi4ELi2ELi32ELi1ELb1EEvT_T0_lld_param_3,
	.param .f64 _Z17LayerNormWarpImplI10DirectLoadIffE11DirectStoreIffEfLi2ELi4ELi2ELi32ELi1ELb1EEvT_T0_lld_param_4
)
{
	.reg .pred 	%p<29>;
	.reg .b32 	%r<47>;
	.reg .b32 	%f<132>;
	.reg .b64 	%rd<63>;
	.reg .b64 	%fd<2>;

	ld.param.u64 	%rd22, [_Z17LayerNormWarpImplI10DirectLoadIffE11DirectStoreIffEfLi2ELi4ELi2ELi32ELi1ELb1EEvT_T0_lld_param_1+8];
	ld.param.u64 	%rd2, [_Z17LayerNormWarpImplI10DirectLoadIffE11DirectStoreIffEfLi2ELi4ELi2ELi32ELi1ELb1EEvT_T0_lld_param_0+8];
	ld.param.u64 	%rd3, [_Z17LayerNormWarpImplI10DirectLoadIffE11DirectStoreIffEfLi2ELi4ELi2ELi32ELi1ELb1EEvT_T0_lld_param_0+16];
	ld.param.u64 	%rd4, [_Z17LayerNormWarpImplI10DirectLoadIffE11DirectStoreIffEfLi2ELi4ELi2ELi32ELi1ELb1EEvT_T0_lld_param_0+24];
	ld.param.u64 	%rd21, [_Z17LayerNormWarpImplI10DirectLoadIffE11DirectStoreIffEfLi2ELi4ELi2ELi32ELi1ELb1EEvT_T0_lld_param_1];
	ld.param.u64 	%rd25, [_Z17LayerNormWarpImplI10DirectLoadIffE11DirectStoreIffEfLi2ELi4ELi2ELi32ELi1ELb1EEvT_T0_lld_param_0];
	ld.param.u64 	%rd23, [_Z17LayerNormWarpImplI10DirectLoadIffE11DirectStoreIffEfLi2ELi4ELi2ELi32ELi1ELb1EEvT_T0_lld_param_2];
	ld.param.u64 	%rd24, [_Z17LayerNormWarpImplI10DirectLoadIffE11DirectStoreIffEfLi2ELi4ELi2ELi32ELi1ELb1EEvT_T0_lld_param_3];
	ld.param.f64 	%fd1, [_Z17LayerNormWarpImplI10DirectLoadIffE11DirectStoreIffEfLi2ELi4ELi2ELi32ELi1ELb1EEvT_T0_lld_param_4];
	cvta.to.global.u64 	%rd1, %rd25;
	cvta.to.global.u64 	%rd5, %rd21;
	setp.lt.s64 	%p1, %rd24, 129;
	@%p1 bra 	$L__BB17_2;
	mov.u64 	%rd26, $str;
	cvta.global.u64 	%rd27, %rd26;
	mov.u64 	%rd28, $str$1;
	cvta.global.u64 	%rd29, %rd28;
	mov.u64 	%rd30, __unnamed_18;
	cvta.global.u64 	%rd31, %rd30;
	{ // callseq 17, 0
	.param .b64 param0;
	st.param.b64 	[param0], %rd27;
	.param .b64 param1;
	st.param.b64 	[param1], %rd29;
	.param .b32 param2;
	st.param.b32 	[param2], 336;
	.param .b64 param3;
	st.param.b64 	[param3], %rd31;
	.param .b64 param4;
	st.param.b64 	[param4], 1;
	call.uni 
	__assertfail, 
	(
	param0, 
	param1, 
	param2, 
	param3, 
	param4
	);
	} // callseq 17
$L__BB17_2:
	mov.u32 	%r12, %ctaid.x;
	mov.u32 	%r13, %ntid.y;
	mov.u32 	%r14, %tid.y;
	mad.lo.s32 	%r15, %r12, %r13, %r14;
	cvt.u64.u32 	%rd62, %r15;
	mov.u32 	%r16, %nctaid.x;
	mul.lo.s32 	%r17, %r16, %r13;
	cvt.u64.u32 	%rd7, %r17;
	mov.u32 	%r1, %tid.x;
	cvta.to.global.u64 	%rd32, %rd2;
	mul.wide.u32 	%rd33, %r1, 8;
	add.s64 	%rd34, %rd32, %rd33;
	ld.global.v2.f32 	{%f1, %f2}, [%rd34];
	cvta.to.global.u64 	%rd35, %rd3;
	add.s64 	%rd36, %rd35, %rd33;
	ld.global.v2.f32 	{%f3, %f4}, [%rd36];
	setp.le.s64 	%p2, %rd23, %rd62;
	@%p2 bra 	$L__BB17_19;
	shl.b32 	%r18, %r1, 1;
	cvt.u64.u32 	%rd8, %r18;
	add.s32 	%r19, %r18, 64;
	cvt.u64.u32 	%rd9, %r19;
	cvt.rn.f32.f64 	%f5, %fd1;
	shl.b64 	%rd61, %rd62, 32;
	shl.b64 	%rd11, %rd7, 32;
	mad.lo.s64 	%rd60, %rd4, %rd62, %rd8;
	mul.lo.s64 	%rd13, %rd4, %rd7;
$L__BB17_4:
	setp.le.s64 	%p3, %rd24, %rd9;
	shr.u64 	%rd37, %rd60, 63;
	add.s64 	%rd38, %rd60, %rd37;
	shl.b64 	%rd39, %rd38, 2;
	and.b64  	%rd40, %rd39, -8;
	add.s64 	%rd41, %rd1, %rd40;
	ld.global.v2.f32 	{%f6, %f7}, [%rd41];
	add.f32 	%f51, %f6, 0f00000000;
	sub.f32 	%f52, %f6, %f51;
	fma.rn.f32 	%f53, %f6, %f52, 0f00000000;
	sub.f32 	%f54, %f7, %f51;
	fma.rn.f32 	%f117, %f54, 0f3F000000, %f51;
	sub.f32 	%f55, %f7, %f117;
	fma.rn.f32 	%f118, %f54, %f55, %f53;
	mov.f32 	%f119, 0f40000000;
	@%p3 bra 	$L__BB17_6;
	add.s64 	%rd42, %rd60, 64;
	shr.u64 	%rd43, %rd42, 63;
	add.s64 	%rd44, %rd42, %rd43;
	shl.b64 	%rd45, %rd44, 2;
	and.b64  	%rd46, %rd45, -8;
	add.s64 	%rd47, %rd1, %rd46;
	ld.global.v2.f32 	{%f57, %f58}, [%rd47];
	sub.f32 	%f59, %f57, %f117;
	div.rn.f32 	%f60, %f59, 0f40400000;
	add.f32 	%f61, %f117, %f60;
	sub.f32 	%f62, %f57, %f61;
	fma.rn.f32 	%f63, %f59, %f62, %f118;
	sub.f32 	%f64, %f58, %f61;
	fma.rn.f32 	%f117, %f64, 0f3E800000, %f61;
	sub.f32 	%f65, %f58, %f117;
	fma.rn.f32 	%f118, %f64, %f65, %f63;
	mov.f32 	%f119, 0f40800000;
$L__BB17_6:
	mov.b32 	%r20, %f117;
	shfl.sync.down.b32	%r2|%p4, %r20, 16, 31, -1;
	mov.b32 	%r21, %f118;
	shfl.sync.down.b32	%r3|%p5, %r21, 16, 31, -1;
	mov.b32 	%r22, %f119;
	shfl.sync.down.b32	%r23|%p6, %r22, 16, 31, -1;
	mov.b32 	%f15, %r23;
	setp.eq.f32 	%p7, %f15, 0f00000000;
	@%p7 bra 	$L__BB17_8;
	mov.b32 	%f66, %r3;
	mov.b32 	%f67, %r2;
	add.f32 	%f16, %f119, %f15;
	div.rn.f32 	%f68, %f15, %f16;
	sub.f32 	%f69, %f67, %f117;
	fma.rn.f32 	%f117, %f69, %f68, %f117;
	mul.f32 	%f70, %f69, %f69;
	mul.f32 	%f71, %f119, %f70;
	fma.rn.f32 	%f72, %f71, %f68, %f66;
	add.f32 	%f118, %f118, %f72;
	mov.f32 	%f119, %f16;
$L__BB17_8:
	mov.b32 	%r24, %f117;
	shfl.sync.down.b32	%r4|%p8, %r24, 8, 31, -1;
	mov.b32 	%r25, %f118;
	shfl.sync.down.b32	%r5|%p9, %r25, 8, 31, -1;
	mov.b32 	%r26, %f119;
	shfl.sync.down.b32	%r27|%p10, %r26, 8, 31, -1;
	mov.b32 	%f22, %r27;
	setp.eq.f32 	%p11, %f22, 0f00000000;
	@%p11 bra 	$L__BB17_10;
	mov.b32 	%f73, %r5;
	mov.b32 	%f74, %r4;
	add.f32 	%f23, %f119, %f22;
	div.rn.f32 	%f75, %f22, %f23;
	sub.f32 	%f76, %f74, %f117;
	fma.rn.f32 	%f117, %f76, %f75, %f117;
	mul.f32 	%f77, %f76, %f76;
	mul.f32 	%f78, %f119, %f77;
	fma.rn.f32 	%f79, %f78, %f75, %f73;
	add.f32 	%f118, %f118, %f79;
	mov.f32 	%f119, %f23;
$L__BB17_10:
	mov.b32 	%r28, %f117;
	shfl.sync.down.b32	%r6|%p12, %r28, 4, 31, -1;
	mov.b32 	%r29, %f118;
	shfl.sync.down.b32	%r7|%p13, %r29, 4, 31, -1;
	mov.b32 	%r30, %f119;
	shfl.sync.down.b32	%r31|%p14, %r30, 4, 31, -1;
	mov.b32 	%f29, %r31;
	setp.eq.f32 	%p15, %f29, 0f00000000;
	@%p15 bra 	$L__BB17_12;
	mov.b32 	%f80, %r7;
	mov.b32 	%f81, %r6;
	add.f32 	%f30, %f119, %f29;
	div.rn.f32 	%f82, %f29, %f30;
	sub.f32 	%f83, %f81, %f117;
	fma.rn.f32 	%f117, %f83, %f82, %f117;
	mul.f32 	%f84, %f83, %f83;
	mul.f32 	%f85, %f119, %f84;
	fma.rn.f32 	%f86, %f85, %f82, %f80;
	add.f32 	%f118, %f118, %f86;
	mov.f32 	%f119, %f30;
$L__BB17_12:
	mov.b32 	%r32, %f117;
	shfl.sync.down.b32	%r8|%p16, %r32, 2, 31, -1;
	mov.b32 	%r33, %f118;
	shfl.sync.down.b32	%r9|%p17, %r33, 2, 31, -1;
	mov.b32 	%r34, %f119;
	shfl.sync.down.b32	%r35|%p18, %r34, 2, 31, -1;
	mov.b32 	%f36, %r35;
	setp.eq.f32 	%p19, %f36, 0f00000000;
	@%p19 bra 	$L__BB17_14;
	mov.b32 	%f87, %r9;
	mov.b32 	%f88, %r8;
	add.f32 	%f37, %f119, %f36;
	div.rn.f32 	%f89, %f36, %f37;
	sub.f32 	%f90, %f88, %f117;
	fma.rn.f32 	%f117, %f90, %f89, %f117;
	mul.f32 	%f91, %f90, %f90;
	mul.f32 	%f92, %f119, %f91;
	fma.rn.f32 	%f93, %f92, %f89, %f87;
	add.f32 	%f118, %f118, %f93;
	mov.f32 	%f119, %f37;
$L__BB17_14:
	mov.b32 	%r36, %f117;
	shfl.sync.down.b32	%r10|%p20, %r36, 1, 31, -1;
	mov.b32 	%r37, %f118;
	shfl.sync.down.b32	%r11|%p21, %r37, 1, 31, -1;
	mov.b32 	%r38, %f119;
	shfl.sync.down.b32	%r39|%p22, %r38, 1, 31, -1;
	mov.b32 	%f43, %r39;
	setp.eq.f32 	%p23, %f43, 0f00000000;
	@%p23 bra 	$L__BB17_16;
	mov.b32 	%f94, %r11;
	mov.b32 	%f95, %r10;
	add.f32 	%f44, %f119, %f43;
	div.rn.f32 	%f96, %f43, %f44;
	sub.f32 	%f97, %f95, %f117;
	fma.rn.f32 	%f117, %f97, %f96, %f117;
	mul.f32 	%f98, %f97, %f97;
	mul.f32 	%f99, %f119, %f98;
	fma.rn.f32 	%f100, %f99, %f96, %f94;
	add.f32 	%f118, %f118, %f100;
	mov.f32 	%f119, %f44;
$L__BB17_16:
	mov.b32 	%r40, %f117;
	shfl.sync.idx.b32	%r41|%p25, %r40, 0, 31, -1;
	mov.b32 	%r42, %f118;
	shfl.sync.idx.b32	%r43|%p26, %r42, 0, 31, -1;
	mov.b32 	%r44, %f119;
	shfl.sync.idx.b32	%r45|%p27, %r44, 0, 31, -1;
	mov.b32 	%f101, %r43;
	mov.b32 	%f102, %r45;
	div.rn.f32 	%f103, %f101, %f102;
	max.f32 	%f104, %f103, 0f00000000;
	add.f32 	%f105, %f104, %f5;
	rsqrt.approx.f32 	%f106, %f105;
	mov.b32 	%f107, %r41;
	sub.f32 	%f108, %f6, %f107;
	mul.f32 	%f109, %f106, %f108;
	fma.rn.f32 	%f110, %f1, %f109, %f3;
	sub.f32 	%f111, %f7, %f107;
	mul.f32 	%f112, %f106, %f111;
	fma.rn.f32 	%f113, %f2, %f112, %f4;
	shr.s64 	%rd48, %rd61, 32;
	mad.lo.s64 	%rd17, %rd48, %rd22, %rd8;
	shr.u64 	%rd49, %rd17, 63;
	add.s64 	%rd50, %rd17, %rd49;
	shl.b64 	%rd51, %rd50, 2;
	and.b64  	%rd52, %rd51, -8;
	add.s64 	%rd53, %rd5, %rd52;
	st.global.v2.f32 	[%rd53], {%f110, %f113};
	@%p3 bra 	$L__BB17_18;
	add.s64 	%rd54, %rd17, 64;
	shr.u64 	%rd55, %rd54, 63;
	add.s64 	%rd56, %rd54, %rd55;
	shl.b64 	%rd57, %rd56, 2;
	and.b64  	%rd58, %rd57, -8;
	add.s64 	%rd59, %rd5, %rd58;
	mov.b32 	%r46, 2143289344;
	st.global.v2.u32 	[%rd59], {%r46, %r46};
$L__BB17_18:
	add.s64 	%rd62, %rd62, %rd7;
	add.s64 	%rd61, %rd61, %rd11;
	add.s64 	%rd60, %rd60, %rd13;
	setp.lt.s64 	%p28, %rd62, %rd23;
	@%p28 bra 	$L__BB17_4;
$L__BB17_19:
	ret;

}
	// .globl	_Z17LayerNormWarpImplI10DirectLoadIffE11DirectStoreIffEfLi2ELi8ELi8ELi32ELi1ELb0EEvT_T0_lld
.visible .entry _Z17LayerNormWarpImplI10DirectLoadIffE11DirectStoreIffEfLi2ELi8ELi8ELi32ELi1ELb0EEvT_T0_lld(
	.param .align 8 .b8 _Z17LayerNormWarpImplI10DirectLoadIffE11DirectStoreIffEfLi2ELi8ELi8ELi32ELi1ELb0EEvT_T0_lld_param_0[32],
	.param .align 8 .b8 _Z17LayerNormWarpImplI10DirectLoadIffE11DirectStoreIffEfLi2ELi8ELi8ELi32ELi1ELb0EEvT_T0_lld_param_1[16],
	.param .u64 _Z17LayerNormWarpImplI10DirectLoadIffE11DirectStoreIffEfLi2ELi8ELi8ELi32ELi1ELb0EEvT_T0_lld_param_2,
	.param .u64 _Z17LayerNormWarpImplI10DirectLoadIffE11DirectStoreIffEfLi2ELi8ELi8ELi32ELi1ELb0EEvT_T0_lld_param_3,
	.param .f64 _Z17LayerNormWarpImplI10DirectLoadIffE11DirectStoreIffEfLi2ELi8ELi8ELi32ELi1ELb0EEvT_T0_lld_param_4
)
{
	.reg .pred 	%p<27>;
	.reg .b32 	%r<45>;
	.reg .b32 	%f<178>;
	.reg .b64 	%rd<89>;
	.reg .b64 	%fd<2>;

	ld.param.u64 	%rd24, [_Z17LayerNormWarpImplI10DirectLoadIffE11DirectStoreIffEfLi2ELi8ELi8ELi32ELi1ELb0EEvT_T0_lld_param_1+8];
	ld.param.u64 	%rd23, [_Z17LayerNormWarpImplI10DirectLoadIffE11DirectStoreIffEfLi2ELi8ELi8ELi32ELi1ELb0EEvT_T0_lld_param_1];
	ld.param.u64 	%rd22, [_Z17LayerNormWarpImplI10DirectLoadIffE11DirectStoreIffEfLi2ELi8ELi8ELi32ELi1ELb0EEvT_T0_lld_param_0+24];
	ld.param.u64 	%rd21, [_Z17LayerNormWarpImplI10DirectLoadIffE11DirectStoreIffEfLi2ELi8ELi8ELi32ELi1ELb0EEvT_T0_lld_param_0+16];
	ld.param.u64 	%rd20, [_Z17LayerNormWarpImplI10DirectLoadIffE11DirectStoreIffEfLi2ELi8ELi8ELi32ELi1ELb0EEvT_T0_lld_param_0+8];
	ld.param.u64 	%rd19, [_Z17LayerNormWarpImplI10DirectLoadIffE11DirectStoreIffEfLi2ELi8ELi8ELi32ELi1ELb0EEvT_T0_lld_param_0];
	ld.param.u64 	%rd25, [_Z17LayerNormWarpImplI10DirectLoadIffE11DirectStoreIffEfLi2ELi8ELi8ELi32ELi1ELb0EEvT_T0_lld_param_2];
	ld.param.u64 	%rd26, [_Z17LayerNormWarpImplI10DirectLoadIffE11DirectStoreIffEfLi2ELi8ELi8ELi32ELi1ELb0EEvT_T0_lld_param_3];
	ld.param.f64 	%fd1, [_Z17LayerNormWarpImplI10DirectLoadIffE11DirectStoreIffEfLi2ELi8ELi8ELi32ELi1ELb0EEvT_T0_lld_param_4];
	setp.lt.s64 	%p1, %rd26, 257;
	@%p1 bra 	$L__BB18_2;
	mov.u64 	%rd27, $str;
	cvta.global.u64 	%rd28, %rd27;
	mov.u64 	%rd29, $str$1;
	cvta.global.u64 	%rd30, %rd29;
	mov.u64 	%rd31, __unnamed_19;
	cvta.global.u64 	%rd32, %rd31;
	{ // callseq 18, 0
	.param .b64 param0;
	st.param.b64 	[param0], %rd28;
	.param .b64 param1;
	st.param.b64 	[param1], %rd30;
	.param .b32 param2;
	st.param.b32 	[param2], 336;
	.param .b64 param3;
	st.param.b64 	[param3], %rd32;
	.param .b64 param4;
	st.param.b64 	[param4], 1;
	call.uni 
	__assertfail, 
	(
	param0, 
	param1, 
	param2, 
	param3, 
	param4
	);
	} // callseq 18
$L__BB18_2:
	mov.u32 	%r12, %ctaid.x;
	mov.u32 	%r13, %ntid.y;
	mov.u32 	%r14, %tid.y;
	mad.lo.s32 	%r15, %r12, %r13, %r14;
	cvt.u64.u32 	%rd88, %r15;
	mov.u32 	%r16, %nctaid.x;
	mul.lo.s32 	%r17, %r16, %r13;
	cvt.u64.u32 	%rd6, %r17;
	mov.u32 	%r1, %tid.x;
	cvta.to.global.u64 	%rd33, %rd20;
	mul.wide.u32 	%rd34, %r1, 8;
	add.s64 	%rd7, %rd33, %rd34;
	ld.global.v2.f32 	{%f1, %f2}, [%rd7];
	cvta.to.global.u64 	%rd35, %rd21;
	add.s64 	%rd8, %rd35, %rd34;
	ld.global.v2.f32 	{%f3, %f4}, [%rd8];
	setp.le.s64 	%p2, %rd25, %rd88;
	@%p2 bra 	$L__BB18_15;
	ld.global.v2.f32 	{%f17, %f16}, [%rd7+256];
	ld.global.v2.f32 	{%f15, %f14}, [%rd8+256];
	ld.global.v2.f32 	{%f13, %f12}, [%rd7+512];
	ld.global.v2.f32 	{%f11, %f10}, [%rd8+512];
	ld.global.v2.f32 	{%f9, %f8}, [%rd7+768];
	ld.global.v2.f32 	{%f7, %f6}, [%rd8+768];
	cvta.to.global.u64 	%rd9, %rd23;
	shl.b32 	%r18, %r1, 1;
	cvt.rn.f32.f64 	%f5, %fd1;
	cvt.u64.u32 	%rd10, %r18;
	shl.b64 	%rd87, %rd88, 32;
	mad.lo.s64 	%rd86, %rd22, %rd88, %rd10;
$L__BB18_4:
	shr.u64 	%rd36, %rd86, 63;
	add.s64 	%rd37, %rd86, %rd36;
	cvta.to.global.u64 	%rd38, %rd19;
	shl.b64 	%rd39, %rd37, 2;
	and.b64  	%rd40, %rd39, -8;
	add.s64 	%rd41, %rd38, %rd40;
	ld.global.v2.f32 	{%f18, %f19}, [%rd41];
	add.f32 	%f64, %f18, 0f00000000;
	sub.f32 	%f65, %f18, %f64;
	fma.rn.f32 	%f66, %f18, %f65, 0f00000000;
	sub.f32 	%f67, %f19, %f64;
	fma.rn.f32 	%f68, %f67, 0f3F000000, %f64;
	sub.f32 	%f69, %f19, %f68;
	fma.rn.f32 	%f70, %f67, %f69, %f66;
	add.s64 	%rd42, %rd86, 64;
	shr.u64 	%rd43, %rd42, 63;
	add.s64 	%rd44, %rd42, %rd43;
	shl.b64 	%rd45, %rd44, 2;
	and.b64  	%rd46, %rd45, -8;
	add.s64 	%rd47, %rd38, %rd46;
	ld.global.v2.f32 	{%f20, %f21}, [%rd47];
	sub.f32 	%f71, %f20, %f68;
	div.rn.f32 	%f72, %f71, 0f40400000;
	add.f32 	%f73, %f68, %f72;
	sub.f32 	%f74, %f20, %f73;
	fma.rn.f32 	%f75, %f71, %f74, %f70;
	sub.f32 	%f76, %f21, %f73;
	fma.rn.f32 	%f77, %f76, 0f3E800000, %f73;
	sub.f32 	%f78, %f21, %f77;
	fma.rn.f32 	%f79, %f76, %f78, %f75;
	add.s64 	%rd48, %rd86, 128;
	shr.u64 	%rd49, %rd48, 63;
	add.s64 	%rd50, %rd48, %rd49;
	shl.b64 	%rd51, %rd50, 2;
	and.b64  	%rd52, %rd51, -8;
	add.s64 	%rd53, %rd38, %rd52;
	ld.global.v2.f32 	{%f22, %f23}, [%rd53];
	sub.f32 	%f80, %f22, %f77;
	div.rn.f32 	%f81, %f80, 0f40A00000;
	add.f32 	%f82, %f77, %f81;
	sub.f32 	%f83, %f22, %f82;
	fma.rn.f32 	%f84, %f80, %f83, %f79;
	sub.f32 	%f85, %f23, %f82;
	div.rn.f32 	%f86, %f85, 0f40C00000;
	add.f32 	%f87, %f82, %f86;
	sub.f32 	%f88, %f23, %f87;
	fma.rn.f32 	%f89, %f85, %f88, %f84;
	add.s64 	%rd54, %rd86, 192;
	shr.u64 	%rd55, %rd54, 63;
	add.s64 	%rd56, %rd54, %rd55;
	shl.b64 	%rd57, %rd56, 2;
	and.b64  	%rd58, %rd57, -8;
	add.s64 	%rd59, %rd38, %rd58;
	ld.global.v2.f32 	{%f24, %f25}, [%rd59];
	sub.f32 	%f90, %f24, %f87;
	div.rn.f32 	%f91, %f90, 0f40E00000;
	add.f32 	%f92, %f87, %f91;
	sub.f32 	%f93, %f24, %f92;
	fma.rn.f32 	%f94, %f90, %f93, %f89;
	sub.f32 	%f95, %f25, %f92;
	fma.rn.f32 	%f166, %f95, 0f3E000000, %f92;
	sub.f32 	%f96, %f25, %f166;
	fma.rn.f32 	%f167, %f95, %f96, %f94;
	mov.b32 	%r19, %f166;
	shfl.sync.down.b32	%r2|%p3, %r19, 16, 31, -1;
	mov.b32 	%r20, %f167;
	shfl.sync.down.b32	%r3|%p4, %r20, 16, 31, -1;
	mov.b32 	%r21, 1090519040;
	shfl.sync.down.b32	%r22|%p5, %r21, 16, 31, -1;
	mov.b32 	%f28, %r22;
	setp.eq.f32 	%p6, %f28, 0f00000000;
	mov.f32 	%f168, 0f41000000;
	@%p6 bra 	$L__BB18_6;
	mov.b32 	%f97, %r3;
	mov.b32 	%f98, %r2;
	add.f32 	%f168, %f28, 0f41000000;
	div.rn.f32 	%f99, %f28, %f168;
	sub.f32 	%f100, %f98, %f166;
	fma.rn.f32 	%f166, %f100, %f99, %f166;
	mul.f32 	%f101, %f100, %f100;
	mul.f32 	%f102, %f101, 0f41000000;
	fma.rn.f32 	%f103, %f102, %f99, %f97;
	add.f32 	%f167, %f167, %f103;
$L__BB18_6:
	mov.b32 	%r23, %f166;
	shfl.sync.down.b32	%r4|%p7, %r23, 8, 31, -1;
	mov.b32 	%r24, %f167;
	shfl.sync.down.b32	%r5|%p8, %r24, 8, 31, -1;
	mov.b32 	%r25, %f168;
	shfl.sync.down.b32	%r26|%p9, %r25, 8, 31, -1;
	mov.b32 	%f35, %r26;
	setp.eq.f32 	%p10, %f35, 0f00000000;
	@%p10 bra 	$L__BB18_8;
	mov.b32 	%f104, %r5;
	mov.b32 	%f105, %r4;
	add.f32 	%f36, %f168, %f35;
	div.rn.f32 	%f106, %f35, %f36;
	sub.f32 	%f107, %f105, %f166;
	fma.rn.f32 	%f166, %f107, %f106, %f166;
	mul.f32 	%f108, %f107, %f107;
	mul.f32 	%f109, %f168, %f108;
	fma.rn.f32 	%f110, %f109, %f106, %f104;
	add.f32 	%f167, %f167, %f110;
	mov.f32 	%f168, %f36;
$L__BB18_8:
	mov.b32 	%r27, %f166;
	shfl.sync.down.b32	%r6|%p11, %r27, 4, 31, -1;
	mov.b32 	%r28, %f167;
	shfl.sync.down.b32	%r7|%p12, %r28, 4, 31, -1;
	mov.b32 	%r29, %f168;
	shfl.sync.down.b32	%r30|%p13, %r29, 4, 31, -1;
	mov.b32 	%f42, %r30;
	setp.eq.f32 	%p14, %f42, 0f00000000;
	@%p14 bra 	$L__BB18_10;
	mov.b32 	%f111, %r7;
	mov.b32 	%f112, %r6;
	add.f32 	%f43, %f168, %f42;
	div.rn.f32 	%f113, %f42, %f43;
	sub.f32 	%f114, %f112, %f166;
	fma.rn.f32 	%f166, %f114, %f113, %f166;
	mul.f32 	%f115, %f114, %f114;
	mul.f32 	%f116, %f168, %f115;
	fma.rn.f32 	%f117, %f116, %f113, %f111;
	add.f32 	%f167, %f167, %f117;
	mov.f32 	%f168, %f43;
$L__BB18_10:
	mov.b32 	%r31, %f166;
	shfl.sync.down.b32	%r8|%p15, %r31, 2, 31, -1;
	mov.b32 	%r32, %f167;
	shfl.sync.down.b32	%r9|%p16, %r32, 2, 31, -1;
	mov.b32 	%r33, %f168;
	shfl.sync.down.b32	%r34|%p17, %r33, 2, 31, -1;
	mov.b32 	%f49, %r34;
	setp.eq.f32 	%p18, %f49, 0f00000000;
	@%p18 bra 	$L__BB18_12;
	mov.b32 	%f118, %r9;
	mov.b32 	%f119, %r8;
	add.f32 	%f50, %f168, %f49;
	div.rn.f32 	%f120, %f49, %f50;
	sub.f32 	%f121, %f119, %f166;
	fma.rn.f32 	%f166, %f121, %f120, %f166;
	mul.f32 	%f122, %f121, %f121;
	mul.f32 	%f123, %f168, %f122;
	fma.rn.f32 	%f124, %f123, %f120, %f118;
	add.f32 	%f167, %f167, %f124;
	mov.f32 	%f168, %f50;
$L__BB18_12:
	mov.b32 	%r35, %f166;
	shfl.sync.down.b32	%r10|%p19, %r35, 1, 31, -1;
	mov.b32 	%r36, %f167;
	shfl.sync.down.b32	%r11|%p20, %r36, 1, 31, -1;
	mov.b32 	%r37, %f168;
	shfl.sync.down.b32	%r38|%p21, %r37, 1, 31, -1;
	mov.b32 	%f56, %r38;
	setp.eq.f32 	%p22, %f56, 0f00000000;
	@%p22 bra 	$L__BB18_14;
	mov.b32 	%f125, %r11;
	mov.b32 	%f126, %r10;
	add.f32 	%f57, %f168, %f56;
	div.rn.f32 	%f127, %f56, %f57;
	sub.f32 	%f128, %f126, %f166;
	fma.rn.f32 	%f166, %f128, %f127, %f166;
	mul.f32 	%f129, %f128, %f128;
	mul.f32 	%f130, %f168, %f129;
	fma.rn.f32 	%f131, %f130, %f127, %f125;
	add.f32 	%f167, %f167, %f131;
	mov.f32 	%f168, %f57;
$L__BB18_14:
	mov.b32 	%r39, %f166;
	shfl.sync.idx.b32	%r40|%p23, %r39, 0, 31, -1;
	mov.b32 	%r41, %f167;
	shfl.sync.idx.b32	%r42|%p24, %r41, 0, 31, -1;
	mov.b32 	%r43, %f168;
	shfl.sync.idx.b32	%r44|%p25, %r43, 0, 31, -1;
	mov.b32 	%f132, %r42;
	mov.b32 	%f133, %r44;
	div.rn.f32 	%f134, %f132, %f133;
	max.f32 	%f135, %f134, 0f00000000;
	add.f32 	%f136, %f135, %f5;
	rsqrt.approx.f32 	%f137, %f136;
	mov.b32 	%f138, %r40;
	sub.f32 	%f139, %f18, %f138;
	mul.f32 	%f140, %f137, %f139;
	fma.rn.f32 	%f141, %f1, %f140, %f3;
	sub.f32 	%f142, %f19, %f138;
	mul.f32 	%f143, %f137, %f142;
	fma.rn.f32 	%f144, %f2, %f143, %f4;
	sub.f32 	%f145, %f20, %f138;
	mul.f32 	%f146, %f137, %f145;
	fma.rn.f32 	%f147, %f17, %f146, %f15;
	sub.f32 	%f148, %f21, %f138;
	mul.f32 	%f149, %f137, %f148;
	fma.rn.f32 	%f150, %f16, %f149, %f14;
	sub.f32 	%f151, %f22, %f138;
	mul.f32 	%f152, %f137, %f151;
	fma.rn.f32 	%f153, %f13, %f152, %f11;
	sub.f32 	%f154, %f23, %f138;
	mul.f32 	%f155, %f137, %f154;
	fma.rn.f32 	%f156, %f12, %f155, %f10;
	sub.f32 	%f157, %f24, %f138;
	mul.f32 	%f158, %f137, %f157;
	fma.rn.f32 	%f159, %f9, %f158, %f7;
	sub.f32 	%f160, %f25, %f138;
	mul.f32 	%f161, %f137, %f160;
	fma.rn.f32 	%f162, %f8, %f161, %f6;
	shr.s64 	%rd60, %rd87, 32;
	mad.lo.s64 	%rd61, %rd60, %rd24, %rd10;
	shr.u64 	%rd62, %rd61, 63;
	add.s64 	%rd63, %rd61, %rd62;
	shl.b64 	%rd64, %rd63, 2;
	and.b64  	%rd65, %rd64, -8;
	add.s64 	%rd66, %rd9, %rd65;
	st.global.v2.f32 	[%rd66], {%f141, %f144};
	add.s64 	%rd67, %rd61, 64;
	shr.u64 	%rd68, %rd67, 63;
	add.s64 	%rd69, %rd67, %rd68;
	shl.b64 	%rd70, %rd69, 2;
	and.b64  	%rd71, %rd70, -8;
	add.s64 	%rd72, %rd9, %rd71;
	st.global.v2.f32 	[%rd72], {%f147, %f150};
	add.s64 	%rd73, %rd61, 128;
	shr.u64 	%rd74, %rd73, 63;
	add.s64 	%rd75, %rd73, %rd74;
	shl.b64 	%rd76, %rd75, 2;
	and.b64  	%rd77, %rd76, -8;
	add.s64 	%rd78, %rd9, %rd77;
	st.global.v2.f32 	[%rd78], {%f153, %f156};
	add.s64 	%rd79, %rd61, 192;
	shr.u64 	%rd80, %rd79, 63;
	add.s64 	%rd81, %rd79, %rd80;
	shl.b64 	%rd82, %rd81, 2;
	and.b64  	%rd83, %rd82, -8;
	add.s64 	%rd84, %rd9, %rd83;
	st.global.v2.f32 	[%rd84], {%f159, %f162};
	add.s64 	%rd88, %rd88, %rd6;
	shl.b64 	%rd85, %rd6, 32;
	add.s64 	%rd87, %rd87, %rd85;
	mad.lo.s64 	%rd86, %rd22, %rd6, %rd86;
	setp.lt.s64 	%p26, %rd88, %rd25;
	@%p26 bra 	$L__BB18_4;
$L__BB18_15:
	ret;

}
	// .globl	_Z17LayerNormWarpImplI10DirectLoadIffE11DirectStoreIffEfLi2ELi8ELi4ELi32ELi1ELb1EEvT_T0_lld
.visible .entry _Z17LayerNormWarpImplI10DirectLoadIffE11DirectStoreIffEfLi2ELi8ELi4ELi32ELi1ELb1EEvT_T0_lld(
	.param .align 8 .b8 _Z17LayerNormWarpImplI10DirectLoadIffE11DirectStoreIffEfLi2ELi8ELi4ELi32ELi1ELb1EEvT_T0_lld_param_0[32],
	.param .align 8 .b8 _Z17LayerNormWarpImplI10DirectLoadIffE11DirectStoreIffEfLi2ELi8ELi4ELi32ELi1ELb1EEvT_T0_lld_param_1[16],
	.param .u64 _Z17LayerNormWarpImplI10DirectLoadIffE11DirectStoreIffEfLi2ELi8ELi4ELi32ELi1ELb1EEvT_T0_lld_param_2,
	.param .u64 _Z17LayerNormWarpImplI10DirectLoadIffE11DirectStoreIffEfLi2ELi8ELi4ELi32ELi1ELb1EEvT_T0_lld_param_3,
	.param .f64 _Z17LayerNormWarpImplI10DirectLoadIffE11DirectStoreIffEfLi2ELi8ELi4ELi32ELi1ELb1EEvT_T0_lld_param_4
)
{
	.reg .pred 	%p<31>;
	.reg .b32 	%r<49>;
	.reg .b32 	%f<174>;
	.reg .b64 	%rd<88>;
	.reg .b64 	%fd<2>;

	ld.param.u64 	%rd25, [_Z17LayerNormWarpImplI10DirectLoadIffE11DirectStoreIffEfLi2ELi8ELi4ELi32ELi1ELb1EEvT_T0_lld_param_1+8];
	ld.param.u64 	%rd2, [_Z17LayerNormWarpImplI10DirectLoadIffE11DirectStoreIffEfLi2ELi8ELi4ELi32ELi1ELb1EEvT_T0_lld_param_0+8];
	ld.param.u64 	%rd3, [_Z17LayerNormWarpImplI10DirectLoadIffE11DirectStoreIffEfLi2ELi8ELi4ELi32ELi1ELb1EEvT_T0_lld_param_0+16];
	ld.param.u64 	%rd4, [_Z17LayerNormWarpImplI10DirectLoadIffE11DirectStoreIffEfLi2ELi8ELi4ELi32ELi1ELb1EEvT_T0_lld_param_0+24];
	ld.param.u64 	%rd24, [_Z17LayerNormWarpImplI10DirectLoadIffE11DirectStoreIffEfLi2ELi8ELi4ELi32ELi1ELb1EEvT_T0_lld_param_1];
	ld.param.u64 	%rd28, [_Z17LayerNormWarpImplI10DirectLoadIffE11DirectStoreIffEfLi2ELi8ELi4ELi32ELi1ELb1EEvT_T0_lld_param_0];
	ld.param.u64 	%rd26, [_Z17LayerNormWarpImplI10DirectLoadIffE11DirectStoreIffEfLi2ELi8ELi4ELi32ELi1ELb1EEvT_T0_lld_param_2];
	ld.param.u64 	%rd27, [_Z17LayerNormWarpImplI10DirectLoadIffE11DirectStoreIffEfLi2ELi8ELi4ELi32ELi1ELb1EEvT_T0_lld_param_3];
	ld.param.f64 	%fd1, [_Z17LayerNormWarpImplI10DirectLoadIffE11DirectStoreIffEfLi2ELi8ELi4ELi32ELi1ELb1EEvT_T0_lld_param_4];
	cvta.to.global.u64 	%rd1, %rd28;
	cvta.to.global.u64 	%rd5, %rd24;
	setp.lt.s64 	%p1, %rd27, 257;
	@%p1 bra 	$L__BB19_2;
	mov.u64 	%rd29, $str;
	cvta.global.u64 	%rd30, %rd29;
	mov.u64 	%rd31, $str$1;
	cvta.global.u64 	%rd32, %rd31;
	mov.u64 	%rd33, __unnamed_20;
	cvta.global.u64 	%rd34, %rd33;
	{ // callseq 19, 0
	.param .b64 param0;
	st.param.b64 	[param0], %rd30;
	.param .b64 param1;
	st.param.b64 	[param1], %rd32;
	.param .b32 param2;
	st.param.b32 	[param2], 336;
	.param .b64 param3;
	st.param.b64 	[param3], %rd34;
	.param .b64 param4;
	st.param.b64 	[param4], 1;
	call.uni 
	__assertfail, 
	(
	param0, 
	param1, 
	param2, 
	param3, 
	param4
	);
	} // callseq 19
$L__BB19_2:
	mov.u32 	%r12, %ctaid.x;
	mov.u32 	%r13, %ntid.y;
	mov.u32 	%r14, %tid.y;
	mad.lo.s32 	%r15, %r12, %r13, %r14;
	cvt.u64.u32 	%rd87, %r15;
	mov.u32 	%r16, %nctaid.x;
	mul.lo.s32 	%r17, %r16, %r13;
	cvt.u64.u32 	%rd7, %r17;
	mov.u32 	%r1, %tid.x;
	cvta.to.global.u64 	%rd35, %rd2;
	mul.wide.u32 	%rd36, %r1, 8;
	add.s64 	%rd8, %rd35, %rd36;
	ld.global.v2.f32 	{%f1, %f2}, [%rd8];
	cvta.to.global.u64 	%rd37, %rd3;
	add.s64 	%rd9, %rd37, %rd36;
	setp.le.s64 	%p2, %rd26, %rd87;
	@%p2 bra 	$L__BB19_23;
	ld.global.v2.f32 	{%f9, %f8}, [%rd9];
	ld.global.v2.f32 	{%f7, %f6}, [%rd8+256];
	ld.global.v2.f32 	{%f5, %f4}, [%rd9+256];
	shl.b32 	%r18, %r1, 1;
	cvt.rn.f32.f64 	%f3, %fd1;
	cvt.u64.u32 	%rd10, %r18;
	add.s32 	%r19, %r18, 128;
	cvt.u64.u32 	%rd11, %r19;
	add.s32 	%r20, %r18, 192;
	cvt.u64.u32 	%rd12, %r20;
	shl.b64 	%rd86, %rd87, 32;
	shl.b64 	%rd14, %rd7, 32;
	mad.lo.s64 	%rd85, %rd4, %rd87, %rd10;
	mul.lo.s64 	%rd16, %rd4, %rd7;
$L__BB19_4:
	setp.le.s64 	%p3, %rd27, %rd11;
	shr.u64 	%rd38, %rd85, 63;
	add.s64 	%rd39, %rd85, %rd38;
	shl.b64 	%rd40, %rd39, 2;
	and.b64  	%rd41, %rd40, -8;
	add.s64 	%rd42, %rd1, %rd41;
	ld.global.v2.f32 	{%f10, %f11}, [%rd42];
	add.f32 	%f63, %f10, 0f00000000;
	sub.f32 	%f64, %f10, %f63;
	fma.rn.f32 	%f65, %f10, %f64, 0f00000000;
	sub.f32 	%f66, %f11, %f63;
	fma.rn.f32 	%f67, %f66, 0f3F000000, %f63;
	sub.f32 	%f68, %f11, %f67;
	fma.rn.f32 	%f69, %f66, %f68, %f65;
	add.s64 	%rd43, %rd85, 64;
	shr.u64 	%rd44, %rd43, 63;
	add.s64 	%rd45, %rd43, %rd44;
	shl.b64 	%rd46, %rd45, 2;
	and.b64  	%rd47, %rd46, -8;
	add.s64 	%rd48, %rd1, %rd47;
	ld.global.v2.f32 	{%f12, %f13}, [%rd48];
	sub.f32 	%f70, %f12, %f67;
	div.rn.f32 	%f71, %f70, 0f40400000;
	add.f32 	%f72, %f67, %f71;
	sub.f32 	%f73, %f12, %f72;
	fma.rn.f32 	%f74, %f70, %f73, %f69;
	sub.f32 	%f75, %f13, %f72;
	fma.rn.f32 	%f156, %f75, 0f3E800000, %f72;
	sub.f32 	%f76, %f13, %f156;
	fma.rn.f32 	%f157, %f75, %f76, %f74;
	mov.f32 	%f158, 0f40800000;
	@%p3 bra 	$L__BB19_6;
	add.s64 	%rd49, %rd85, 128;
	shr.u64 	%rd50, %rd49, 63;
	add.s64 	%rd51, %rd49, %rd50;
	shl.b64 	%rd52, %rd51, 2;
	and.b64  	%rd53, %rd52, -8;
	add.s64 	%rd54, %rd1, %rd53;
	ld.global.v2.f32 	{%f78, %f79}, [%rd54];
	sub.f32 	%f80, %f78, %f156;
	div.rn.f32 	%f81, %f80, 0f40A00000;
	add.f32 	%f82, %f156, %f81;
	sub.f32 	%f83, %f78, %f82;
	fma.rn.f32 	%f84, %f80, %f83, %f157;
	sub.f32 	%f85, %f79, %f82;
	div.rn.f32 	%f86, %f85, 0f40C00000;
	add.f32 	%f156, %f82, %f86;
	sub.f32 	%f87, %f79, %f156;
	fma.rn.f32 	%f157, %f85, %f87, %f84;
	mov.f32 	%f158, 0f40C00000;
$L__BB19_6:
	setp.le.s64 	%p4, %rd27, %rd12;
	@%p4 bra 	$L__BB19_8;
	add.s64 	%rd55, %rd85, 192;
	shr.u64 	%rd56, %rd55, 63;
	add.s64 	%rd57, %rd55, %rd56;
	shl.b64 	%rd58, %rd57, 2;
	and.b64  	%rd59, %rd58, -8;
	add.s64 	%rd60, %rd1, %rd59;
	ld.global.v2.f32 	{%f88, %f89}, [%rd60];
	add.f32 	%f90, %f158, 0f3F800000;
	sub.f32 	%f91, %f88, %f156;
	div.rn.f32 	%f92, %f91, %f90;
	add.f32 	%f93, %f156, %f92;
	sub.f32 	%f94, %f88, %f93;
	fma.rn.f32 	%f95, %f91, %f94, %f157;
	add.f32 	%f158, %f90, 0f3F800000;
	sub.f32 	%f96, %f89, %f93;
	div.rn.f32 	%f97, %f96, %f158;
	add.f32 	%f156, %f93, %f97;
	sub.f32 	%f98, %f89, %f156;
	fma.rn.f32 	%f157, %f96, %f98, %f95;
$L__BB19_8:
	mov.b32 	%r21, %f156;
	shfl.sync.down.b32	%r2|%p5, %r21, 16, 31, -1;
	mov.b32 	%r22, %f157;
	shfl.sync.down.b32	%r3|%p6, %r22, 16, 31, -1;
	mov.b32 	%r23, %f158;
	shfl.sync.down.b32	%r24|%p7, %r23, 16, 31, -1;
	mov.b32 	%f27, %r24;
	setp.eq.f32 	%p8, %f27, 0f00000000;
	@%p8 bra 	$L__BB19_10;
	mov.b32 	%f99, %r3;
	mov.b32 	%f100, %r2;
	add.f32 	%f28, %f158, %f27;
	div.rn.f32 	%f101, %f27, %f28;
	sub.f32 	%f102, %f100, %f156;
	fma.rn.f32 	%f156, %f102, %f101, %f156;
	mul.f32 	%f103, %f102, %f102;
	mul.f32 	%f104, %f158, %f103;
	fma.rn.f32 	%f105, %f104, %f101, %f99;
	add.f32 	%f157, %f157, %f105;
	mov.f32 	%f158, %f28;
$L__BB19_10:
	mov.b32 	%r25, %f156;
	shfl.sync.down.b32	%r4|%p9, %r25, 8, 31, -1;
	mov.b32 	%r26, %f157;
	shfl.sync.down.b32	%r5|%p10, %r26, 8, 31, -1;
	mov.b32 	%r27, %f158;
	shfl.sync.down.b32	%r28|%p11, %r27, 8, 31, -1;
	mov.b32 	%f34, %r28;
	setp.eq.f32 	%p12, %f34, 0f00000000;
	@%p12 bra 	$L__BB19_12;
	mov.b32 	%f106, %r5;
	mov.b32 	%f107, %r4;
	add.f32 	%f35, %f158, %f34;
	div.rn.f32 	%f108, %f34, %f35;
	sub.f32 	%f109, %f107, %f156;
	fma.rn.f32 	%f156, %f109, %f108, %f156;
	mul.f32 	%f110, %f109, %f109;
	mul.f32 	%f111, %f158, %f110;
	fma.rn.f32 	%f112, %f111, %f108, %f106;
	add.f32 	%f157, %f157, %f112;
	mov.f32 	%f158, %f35;
$L__BB19_12:
	mov.b32 	%r29, %f156;
	shfl.sync.down.b32	%r6|%p13, %r29, 4, 31, -1;
	mov.b32 	%r30, %f157;
	shfl.sync.down.b32	%r7|%p14, %r30, 4, 31, -1;
	mov.b32 	%r31, %f158;
	shfl.sync.down.b32	%r32|%p15, %r31, 4, 31, -1;
	mov.b32 	%f41, %r32;
	setp.eq.f32 	%p16, %f41, 0f00000000;
	@%p16 bra 	$L__BB19_14;
	mov.b32 	%f113, %r7;
	mov.b32 	%f114, %r6;
	add.f32 	%f42, %f158, %f41;
	div.rn.f32 	%f115, %f41, %f42;
	sub.f32 	%f116, %f114, %f156;
	fma.rn.f32 	%f156, %f116, %f115, %f156;
	mul.f32 	%f117, %f116, %f116;
	mul.f32 	%f118, %f158, %f117;
	fma.rn.f32 	%f119, %f118, %f115, %f113;
	add.f32 	%f157, %f157, %f119;
	mov.f32 	%f158, %f42;
$L__BB19_14:
	mov.b32 	%r33, %f156;
	shfl.sync.down.b32	%r8|%p17, %r33, 2, 31, -1;
	mov.b32 	%r34, %f157;
	shfl.sync.down.b32	%r9|%p18, %r34, 2, 31, -1;
	mov.b32 	%r35, %f158;
	shfl.sync.down.b32	%r36|%p19, %r35, 2, 31, -1;
	mov.b32 	%f48, %r36;
	setp.eq.f32 	%p20, %f48, 0f00000000;
	@%p20 bra 	$L__BB19_16;
	mov.b32 	%f120, %r9;
	mov.b32 	%f121, %r8;
	add.f32 	%f49, %f158, %f48;
	div.rn.f32 	%f122, %f48, %f49;
	sub.f32 	%f123, %f121, %f156;
	fma.rn.f32 	%f156, %f123, %f122, %f156;
	mul.f32 	%f124, %f123, %f123;
	mul.f32 	%f125, %f158, %f124;
	fma.rn.f32 	%f126, %f125, %f122, %f120;
	add.f32 	%f157, %f157, %f126;
	mov.f32 	%f158, %f49;
$L__BB19_16:
	mov.b32 	%r37, %f156;
	shfl.sync.down.b32	%r10|%p21, %r37, 1, 31, -1;
	mov.b32 	%r38, %f157;
	shfl.sync.down.b32	%r11|%p22, %r38, 1, 31, -1;
	mov.b32 	%r39, %f158;
	shfl.sync.down.b32	%r40|%p23, %r39, 1, 31, -1;
	mov.b32 	%f55, %r40;
	setp.eq.f32 	%p24, %f55, 0f00000000;
	@%p24 bra 	$L__BB19_18;
	mov.b32 	%f127, %r11;
	mov.b32 	%f128, %r10;
	add.f32 	%f56, %f158, %f55;
	div.rn.f32 	%f129, %f55, %f56;
	sub.f32 	%f130, %f128, %f156;
	fma.rn.f32 	%f156, %f130, %f129, %f156;
	mul.f32 	%f131, %f130, %f130;
	mul.f32 	%f132, %f158, %f131;
	fma.rn.f32 	%f133, %f132, %f129, %f127;
	add.f32 	%f157, %f157, %f133;
	mov.f32 	%f158, %f56;
$L__BB19_18:
	mov.b32 	%r41, %f156;
	shfl.sync.idx.b32	%r42|%p26, %r41, 0, 31, -1;
	mov.b32 	%r43, %f157;
	shfl.sync.idx.b32	%r44|%p27, %r43, 0, 31, -1;
	mov.b32 	%r45, %f158;
	shfl.sync.idx.b32	%r46|%p28, %r45, 0, 31, -1;
	mov.b32 	%f134, %r44;
	mov.b32 	%f135, %r46;
	div.rn.f32 	%f136, %f134, %f135;
	max.f32 	%f137, %f136, 0f00000000;
	add.f32 	%f138, %f137, %f3;
	rsqrt.approx.f32 	%f139, %f138;
	mov.b32 	%f140, %r42;
	sub.f32 	%f141, %f10, %f140;
	mul.f32 	%f142, %f139, %f141;
	fma.rn.f32 	%f143, %f1, %f142, %f9;
	sub.f32 	%f144, %f11, %f140;
	mul.f32 	%f145, %f139, %f144;
	fma.rn.f32 	%f146, %f2, %f145, %f8;
	sub.f32 	%f147, %f12, %f140;
	mul.f32 	%f148, %f139, %f147;
	fma.rn.f32 	%f149, %f7, %f148, %f5;
	sub.f32 	%f150, %f13, %f140;
	mul.f32 	%f151, %f139, %f150;
	fma.rn.f32 	%f152, %f6, %f151, %f4;
	shr.s64 	%rd61, %rd86, 32;
	mad.lo.s64 	%rd20, %rd61, %rd25, %rd10;
	shr.u64 	%rd62, %rd20, 63;
	add.s64 	%rd63, %rd20, %rd62;
	shl.b64 	%rd64, %rd63, 2;
	and.b64  	%rd65, %rd64, -8;
	add.s64 	%rd66, %rd5, %rd65;
	st.global.v2.f32 	[%rd66], {%f143, %f146};
	add.s64 	%rd67, %rd20, 64;
	shr.u64 	%rd68, %rd67, 63;
	add.s64 	%rd69, %rd67, %rd68;
	shl.b64 	%rd70, %rd69, 2;
	and.b64  	%rd71, %rd70, -8;
	add.s64 	%rd72, %rd5, %rd71;
	st.global.v2.f32 	[%rd72], {%f149, %f152};
	@%p3 bra 	$L__BB19_20;
	add.s64 	%rd73, %rd20, 128;
	shr.u64 	%rd74, %rd73, 63;
	add.s64 	%rd75, %rd73, %rd74;
	shl.b64 	%rd76, %rd75, 2;
	and.b64  	%rd77, %rd76, -8;
	add.s64 	%rd78, %rd5, %rd77;
	mov.b32 	%r47, 2143289344;
	st.global.v2.u32 	[%rd78], {%r47, %r47};
$L__BB19_20:
	@%p4 bra 	$L__BB19_22;
	add.s64 	%rd79, %rd20, 192;
	shr.u64 	%rd80, %rd79, 63;
	add.s64 	%rd81, %rd79, %rd80;
	shl.b64 	%rd82, %rd81, 2;
	and.b64  	%rd83, %rd82, -8;
	add.s64 	%rd84, %rd5, %rd83;
	mov.b32 	%r48, 2143289344;
	st.global.v2.u32 	[%rd84], {%r48, %r48};
$L__BB19_22:
	add.s64 	%rd87, %rd87, %rd7;
	add.s64 	%rd86, %rd86, %rd14;
	add.s64 	%rd85, %rd85, %rd16;
	setp.lt.s64 	%p30, %rd87, %rd26;
	@%p30 bra 	$L__BB19_4;
$L__BB19_23:
	ret;

}
	// .globl	_Z17LayerNormWarpImplI10DirectLoadIffE11DirectStoreIffEfLi2ELi12ELi12ELi32ELi1ELb0EEvT_T0_lld
.visible .entry _Z17LayerNormWarpImplI10DirectLoadIffE11DirectStoreIffEfLi2ELi12ELi12ELi32ELi1ELb0EEvT_T0_lld(
	.param .align 8 .b8 _Z17LayerNormWarpImplI10DirectLoadIffE11DirectStoreIffEfLi2ELi12ELi12ELi32ELi1ELb0EEvT_T0_lld_param_0[32],
	.param .align 8 .b8 _Z17LayerNormWarpImplI10DirectLoadIffE11DirectStoreIffEfLi2ELi12ELi12ELi32ELi1ELb0EEvT_T0_lld_param_1[16],
	.param .u64 _Z17LayerNormWarpImplI10DirectLoadIffE11DirectStoreIffEfLi2ELi12ELi12ELi32ELi1ELb0EEvT_T0_lld_param_2,
	.param .u64 _Z17LayerNormWarpImplI10DirectLoadIffE11DirectStoreIffEfLi2ELi12ELi12ELi32ELi1ELb0EEvT_T0_lld_param_3,
	.param .f64 _Z17LayerNormWarpImplI10DirectLoadIffE11DirectStoreIffEfLi2ELi12ELi12ELi32ELi1ELb0EEvT_T0_lld_param_4
)
{
	.reg .pred 	%p<27>;
	.reg .b32 	%r<45>;
	.reg .b32 	%f<222>;
	.reg .b64 	%rd<115>;
	.reg .b64 	%fd<2>;

	ld.param.u64 	%rd24, [_Z17LayerNormWarpImplI10DirectLoadIffE11DirectStoreIffEfLi2ELi12ELi12ELi32ELi1ELb0EEvT_T0_lld_param_1+8];
	ld.param.u64 	%rd23, [_Z17LayerNormWarpImplI10DirectLoadIffE11DirectStoreIffEfLi2ELi12ELi12ELi32ELi1ELb0EEvT_T0_lld_param_1];
	ld.param.u64 	%rd22, [_Z17LayerNormWarpImplI10DirectLoadIffE11DirectStoreIffEfLi2ELi12ELi12ELi32ELi1ELb0EEvT_T0_lld_param_0+24];
	ld.param.u64 	%rd21, [_Z17LayerNormWarpImplI10DirectLoadIffE11DirectStoreIffEfLi2ELi12ELi12ELi32ELi1ELb0EEvT_T0_lld_param_0+16];
	ld.param.u64 	%rd20, [_Z17LayerNormWarpImplI10DirectLoadIffE11DirectStoreIffEfLi2ELi12ELi12ELi32ELi1ELb0EEvT_T0_lld_param_0+8];
	ld.param.u64 	%rd19, [_Z17LayerNormWarpImplI10DirectLoadIffE11DirectStoreIffEfLi2ELi12ELi12ELi32ELi1ELb0EEvT_T0_lld_param_0];
	ld.param.u64 	%rd25, [_Z17LayerNormWarpImplI10DirectLoadIffE11DirectStoreIffEfLi2ELi12ELi12ELi32ELi1ELb0EEvT_T0_lld_param_2];
	ld.param.u64 	%rd26, [_Z17LayerNormWarpImplI10DirectLoadIffE11DirectStoreIffEfLi2ELi12ELi12ELi32ELi1ELb0EEvT_T0_lld_param_3];
	ld.param.f64 	%fd1, [_Z17LayerNormWarpImplI10DirectLoadIffE11DirectStoreIffEfLi2ELi12ELi12ELi32ELi1ELb0EEvT_T0_lld_param_4];
	setp.lt.s64 	%p1, %rd26, 385;
	@%p1 bra 	$L__BB20_2;
	mov.u64 	%rd27, $str;
	cvta.global.u64 	%rd28, %rd27;
	mov.u64 	%rd29, $str$1;
	cvta.global.u64 	%rd30, %rd29;
	mov.u64 	%rd31, __unnamed_21;
	cvta.global.u64 	%rd32, %rd31;
	{ // callseq 20, 0
	.param .b64 param0;
	st.param.b64 	[param0], %rd28;
	.param .b64 param1;
	st.param.b64 	[param1], %rd30;
	.param .b32 param2;
	st.param.b32 	[param2], 336;
	.param .b64 param3;
	st.param.b64 	[param3], %rd32;
	.param .b64 param4;
	st.param.b64 	[param4], 1;
	call.uni 
	__assertfail, 
	(
	param0, 
	param1, 
	param2, 
	param3, 
	param4
	);
	} // callseq 20
$L__BB20_2:
	mov.u32 	%r11, %ctaid.x;
	mov.u32 	%r12, %ntid.y;
	mov.u32 	%r13, %tid.y;
	mad.lo.s32 	%r14, %r11, %r12, %r13;
	cvt.u64.u32 	%rd114, %r14;
	mov.u32 	%r15, %nctaid.x;
	mul.lo.s32 	%r16, %r15, %r12;
	cvt.u64.u32 	%rd6, %r16;
	setp.le.s64 	%p2, %rd25, %rd114;
	@%p2 bra 	$L__BB20_15;
	mov.u32 	%r17, %tid.x;
	cvta.to.global.u64 	%rd33, %rd20;
	mul.wide.u32 	%rd34, %r17, 8;
	add.s64 	%rd35, %rd33, %rd34;
	ld.global.v2.f32 	{%f25, %f24}, [%rd35];
	cvta.to.global.u64 	%rd36, %rd21;
	add.s64 	%rd37, %rd36, %rd34;
	ld.global.v2.f32 	{%f23, %f22}, [%rd37];
	ld.global.v2.f32 	{%f21, %f20}, [%rd35+256];
	ld.global.v2.f32 	{%f19, %f18}, [%rd37+256];
	ld.global.v2.f32 	{%f17, %f16}, [%rd35+512];
	ld.global.v2.f32 	{%f15, %f14}, [%rd37+512];
	ld.global.v2.f32 	{%f13, %f12}, [%rd35+768];
	ld.global.v2.f32 	{%f11, %f10}, [%rd37+768];
	ld.global.v2.f32 	{%f9, %f8}, [%rd35+1024];
	ld.global.v2.f32 	{%f7, %f6}, [%rd37+1024];
	ld.global.v2.f32 	{%f5, %f4}, [%rd35+1280];
	ld.global.v2.f32 	{%f3, %f2}, [%rd37+1280];
	cvta.to.global.u64 	%rd7, %rd23;
	shl.b32 	%r18, %r17, 1;
	cvt.rn.f32.f64 	%f1, %fd1;
	cvt.u64.u32 	%rd8, %r18;
	shl.b64 	%rd113, %rd114, 32;
	shl.b64 	%rd10, %rd6, 32;
	mad.lo.s64 	%rd38, %rd22, %rd114, %rd8;
	add.s64 	%rd112, %rd38, 192;
	mul.lo.s64 	%rd12, %rd22, %rd6;
$L__BB20_4:
	add.s64 	%rd39, %rd112, -192;
	shr.u64 	%rd40, %rd39, 63;
	add.s64 	%rd41, %rd39, %rd40;
	cvta.to.global.u64 	%rd42, %rd19;
	shl.b64 	%rd43, %rd41, 2;
	and.b64  	%rd44, %rd43, -8;
	add.s64 	%rd45, %rd42, %rd44;
	ld.global.v2.f32 	{%f26, %f27}, [%rd45];
	add.f32 	%f76, %f26, 0f00000000;
	sub.f32 	%f77, %f26, %f76;
	fma.rn.f32 	%f78, %f26, %f77, 0f00000000;
	sub.f32 	%f79, %f27, %f76;
	fma.rn.f32 	%f80, %f79, 0f3F000000, %f76;
	sub.f32 	%f81, %f27, %f80;
	fma.rn.f32 	%f82, %f79, %f81, %f78;
	add.s64 	%rd46, %rd112, -128;
	shr.u64 	%rd47, %rd46, 63;
	add.s64 	%rd48, %rd46, %rd47;
	shl.b64 	%rd49, %rd48, 2;
	and.b64  	%rd50, %rd49, -8;
	add.s64 	%rd51, %rd42, %rd50;
	ld.global.v2.f32 	{%f28, %f29}, [%rd51];
	sub.f32 	%f83, %f28, %f80;
	div.rn.f32 	%f84, %f83, 0f40400000;
	add.f32 	%f85, %f80, %f84;
	sub.f32 	%f86, %f28, %f85;
	fma.rn.f32 	%f87, %f83, %f86, %f82;
	sub.f32 	%f88, %f29, %f85;
	fma.rn.f32 	%f89, %f88, 0f3E800000, %f85;
	sub.f32 	%f90, %f29, %f89;
	fma.rn.f32 	%f91, %f88, %f90, %f87;
	add.s64 	%rd52, %rd112, -64;
	shr.u64 	%rd53, %rd52, 63;
	add.s64 	%rd54, %rd52, %rd53;
	shl.b64 	%rd55, %rd54, 2;
	and.b64  	%rd56, %rd55, -8;
	add.s64 	%rd57, %rd42, %rd56;
	ld.global.v2.f32 	{%f30, %f31}, [%rd57];
	sub.f32 	%f92, %f30, %f89;
	div.rn.f32 	%f93, %f92, 0f40A00000;
	add.f32 	%f94, %f89, %f93;
	sub.f32 	%f95, %f30, %f94;
	fma.rn.f32 	%f96, %f92, %f95, %f91;
	sub.f32 	%f97, %f31, %f94;
	div.rn.f32 	%f98, %f97, 0f40C00000;
	add.f32 	%f99, %f94, %f98;
	sub.f32 	%f100, %f31, %f99;
	fma.rn.f32 	%f101, %f97, %f100, %f96;
	shr.u64 	%rd58, %rd112, 63;
	add.s64 	%rd59, %rd112, %rd58;
	shl.b64 	%rd60, %rd59, 2;
	and.b64  	%rd61, %rd60, -8;
	add.s64 	%rd62, %rd42, %rd61;
	ld.global.v2.f32 	{%f32, %f33}, [%rd62];
	sub.f32 	%f102, %f32, %f99;
	div.rn.f32 	%f103, %f102, 0f40E00000;
	add.f32 	%f104, %f99, %f103;
	sub.f32 	%f105, %f32, %f104;
	fma.rn.f32 	%f106, %f102, %f105, %f101;
	sub.f32 	%f107, %f33, %f104;
	fma.rn.f32 	%f108, %f107, 0f3E000000, %f104;
	sub.f32 	%f109, %f33, %f108;
	fma.rn.f32 	%f110, %f107, %f109, %f106;
	add.s64 	%rd63, %rd112, 64;
	shr.u64 	%rd64, %rd63, 63;
	add.s64 	%rd65, %rd63, %rd64;
	shl.b64 	%rd66, %rd65, 2;
	and.b64  	%rd67, %rd66, -8;
	add.s64 	%rd68, %rd42, %rd67;
	ld.global.v2.f32 	{%f34, %f35}, [%rd68];
	sub.f32 	%f111, %f34, %f108;
	div.rn.f32 	%f112, %f111, 0f41100000;
	add.f32 	%f113, %f108, %f112;
	sub.f32 	%f114, %f34, %f113;
	fma.rn.f32 	%f115, %f111, %f114, %f110;
	sub.f32 	%f116, %f35, %f113;
	div.rn.f32 	%f117, %f116, 0f41200000;
	add.f32 	%f118, %f113, %f117;
	sub.f32 	%f119, %f35, %f118;
	fma.rn.f32 	%f120, %f116, %f119, %f115;
	add.s64 	%rd69, %rd112, 128;
	shr.u64 	%rd70, %rd69, 63;
	add.s64 	%rd71, %rd69, %rd70;
	shl.b64 	%rd72, %rd71, 2;
	and.b64  	%rd73, %rd72, -8;
	add.s64 	%rd74, %rd42, %rd73;
	ld.global.v2.f32 	{%f36, %f37}, [%rd74];
	sub.f32 	%f121, %f36, %f118;
	div.rn.f32 	%f122, %f121, 0f41300000;
	add.f32 	%f123, %f118, %f122;
	sub.f32 	%f124, %f36, %f123;
	fma.rn.f32 	%f125, %f121, %f124, %f120;
	sub.f32 	%f126, %f37, %f123;
	div.rn.f32 	%f127, %f126, 0f41400000;
	add.f32 	%f210, %f123, %f127;
	sub.f32 	%f128, %f37, %f210;
	fma.rn.f32 	%f211, %f126, %f128, %f125;
	mov.b32 	%r19, %f210;
	shfl.sync.down.b32	%r1|%p3, %r19, 16, 31, -1;
	mov.b32 	%r20, %f211;
	shfl.sync.down.b32	%r2|%p4, %r20, 16, 31, -1;
	mov.b32 	%r21, 1094713344;
	shfl.sync.down.b32	%r22|%p5, %r21, 16, 31, -1;
	mov.b32 	%f40, %r22;
	setp.eq.f32 	%p6, %f40, 0f00000000;
	mov.f32 	%f212, 0f41400000;
	@%p6 bra 	$L__BB20_6;
	mov.b32 	%f129, %r2;
	mov.b32 	%f130, %r1;
	add.f32 	%f212, %f40, 0f41400000;
	div.rn.f32 	%f131, %f40, %f212;
	sub.f32 	%f132, %f130, %f210;
	fma.rn.f32 	%f210, %f132, %f131, %f210;
	mul.f32 	%f133, %f132, %f132;
	mul.f32 	%f134, %f133, 0f41400000;
	fma.rn.f32 	%f135, %f134, %f131, %f129;
	add.f32 	%f211, %f211, %f135;
$L__BB20_6:
	mov.b32 	%r23, %f210;
	shfl.sync.down.b32	%r3|%p7, %r23, 8, 31, -1;
	mov.b32 	%r24, %f211;
	shfl.sync.down.b32	%r4|%p8, %r24, 8, 31, -1;
	mov.b32 	%r25, %f212;
	shfl.sync.down.b32	%r26|%p9, %r25, 8, 31, -1;
	mov.b32 	%f47, %r26;
	setp.eq.f32 	%p10, %f47, 0f00000000;
	@%p10 bra 	$L__BB20_8;
	mov.b32 	%f136, %r4;
	mov.b32 	%f137, %r3;
	add.f32 	%f48, %f212, %f47;
	div.rn.f32 	%f138, %f47, %f48;
	sub.f32 	%f139, %f137, %f210;
	fma.rn.f32 	%f210, %f139, %f138, %f210;
	mul.f32 	%f140, %f139, %f139;
	mul.f32 	%f141, %f212, %f140;
	fma.rn.f32 	%f142, %f141, %f138, %f136;
	add.f32 	%f211, %f211, %f142;
	mov.f32 	%f212, %f48;
$L__BB20_8:
	mov.b32 	%r27, %f210;
	shfl.sync.down.b32	%r5|%p11, %r27, 4, 31, -1;
	mov.b32 	%r28, %f211;
	shfl.sync.down.b32	%r6|%p12, %r28, 4, 31, -1;
	mov.b32 	%r29, %f212;
	shfl.sync.down.b32	%r30|%p13, %r29, 4, 31, -1;
	mov.b32 	%f54, %r30;
	setp.eq.f32 	%p14, %f54, 0f00000000;
	@%p14 bra 	$L__BB20_10;
	mov.b32 	%f143, %r6;
	mov.b32 	%f144, %r5;
	add.f32 	%f55, %f212, %f54;
	div.rn.f32 	%f145, %f54, %f55;
	sub.f32 	%f146, %f144, %f210;
	fma.rn.f32 	%f210, %f146, %f145, %f210;
	mul.f32 	%f147, %f146, %f146;
	mul.f32 	%f148, %f212, %f147;
	fma.rn.f32 	%f149, %f148, %f145, %f143;
	add.f32 	%f211, %f211, %f149;
	mov.f32 	%f212, %f55;
$L__BB20_10:
	mov.b32 	%r31, %f210;
	shfl.sync.down.b32	%r7|%p15, %r31, 2, 31, -1;
	mov.b32 	%r32, %f211;
	shfl.sync.down.b32	%r8|%p16, %r32, 2, 31, -1;
	mov.b32 	%r33, %f212;
	shfl.sync.down.b32	%r34|%p17, %r33, 2, 31, -1;
	mov.b32 	%f61, %r34;
	setp.eq.f32 	%p18, %f61, 0f00000000;
	@%p18 bra 	$L__BB20_12;
	mov.b32 	%f150, %r8;
	mov.b32 	%f151, %r7;
	add.f32 	%f62, %f212, %f61;
	div.rn.f32 	%f152, %f61, %f62;
	sub.f32 	%f153, %f151, %f210;
	fma.rn.f32 	%f210, %f153, %f152, %f210;
	mul.f32 	%f154, %f153, %f153;
	mul.f32 	%f155, %f212, %f154;
	fma.rn.f32 	%f156, %f155, %f152, %f150;
	add.f32 	%f211, %f211, %f156;
	mov.f32 	%f212, %f62;
$L__BB20_12:
	mov.b32 	%r35, %f210;
	shfl.sync.down.b32	%r9|%p19, %r35, 1, 31, -1;
	mov.b32 	%r36, %f211;
	shfl.sync.down.b32	%r10|%p20, %r36, 1, 31, -1;
	mov.b32 	%r37, %f212;
	shfl.sync.down.b32	%r38|%p21, %r37, 1, 31, -1;
	mov.b32 	%f68, %r38;
	setp.eq.f32 	%p22, %f68, 0f00000000;
	@%p22 bra 	$L__BB20_14;
	mov.b32 	%f157, %r10;
	mov.b32 	%f158, %r9;
	add.f32 	%f69, %f212, %f68;
	div.rn.f32 	%f159, %f68, %f69;
	sub.f32 	%f160, %f158, %f210;
	fma.rn.f32 	%f210, %f160, %f159, %f210;
	mul.f32 	%f161, %f160, %f160;
	mul.f32 	%f162, %f212, %f161;
	fma.rn.f32 	%f163, %f162, %f159, %f157;
	add.f32 	%f211, %f211, %f163;
	mov.f32 	%f212, %f69;
$L__BB20_14:
	mov.b32 	%r39, %f210;
	shfl.sync.idx.b32	%r40|%p23, %r39, 0, 31, -1;
	mov.b32 	%r41, %f211;
	shfl.sync.idx.b32	%r42|%p24, %r41, 0, 31, -1;
	mov.b32 	%r43, %f212;
	shfl.sync.idx.b32	%r44|%p25, %r43, 0, 31, -1;
	mov.b32 	%f164, %r42;
	mov.b32 	%f165, %r44;
	div.rn.f32 	%f166, %f164, %f165;
	max.f32 	%f167, %f166, 0f00000000;
	add.f32 	%f168, %f167, %f1;
	rsqrt.approx.f32 	%f169, %f168;
	mov.b32 	%f170, %r40;
	sub.f32 	%f171, %f26, %f170;
	mul.f32 	%f172, %f169, %f171;
	fma.rn.f32 	%f173, %f25, %f172, %f23;
	sub.f32 	%f174, %f27, %f170;
	mul.f32 	%f175, %f169, %f174;
	fma.rn.f32 	%f176, %f24, %f175, %f22;
	sub.f32 	%f177, %f28, %f170;
	mul.f32 	%f178, %f169, %f177;
	fma.rn.f32 	%f179, %f21, %f178, %f19;
	sub.f32 	%f180, %f29, %f170;
	mul.f32 	%f181, %f169, %f180;
	fma.rn.f32 	%f182, %f20, %f181, %f18;
	sub.f32 	%f183, %f30, %f170;
	mul.f32 	%f184, %f169, %f183;
	fma.rn.f32 	%f185, %f17, %f184, %f15;
	sub.f32 	%f186, %f31, %f170;
	mul.f32 	%f187, %f169, %f186;
	fma.rn.f32 	%f188, %f16, %f187, %f14;
	sub.f32 	%f189, %f32, %f170;
	mul.f32 	%f190, %f169, %f189;
	fma.rn.f32 	%f191, %f13, %f190, %f11;
	sub.f32 	%f192, %f33, %f170;
	mul.f32 	%f193, %f169, %f192;
	fma.rn.f32 	%f194, %f12, %f193, %f10;
	sub.f32 	%f195, %f34, %f170;
	mul.f32 	%f196, %f169, %f195;
	fma.rn.f32 	%f197, %f9, %f196, %f7;
	sub.f32 	%f198, %f35, %f170;
	mul.f32 	%f199, %f169, %f198;
	fma.rn.f32 	%f200, %f8, %f199, %f6;
	sub.f32 	%f201, %f36, %f170;
	mul.f32 	%f202, %f169, %f201;
	fma.rn.f32 	%f203, %f5, %f202, %f3;
	sub.f32 	%f204, %f37, %f170;
	mul.f32 	%f205, %f169, %f204;
	fma.rn.f32 	%f206, %f4, %f205, %f2;
	shr.s64 	%rd75, %rd113, 32;
	mad.lo.s64 	%rd76, %rd75, %rd24, %rd8;
	shr.u64 	%rd77, %rd76, 63;
	add.s64 	%rd78, %rd76, %rd77;
	shl.b64 	%rd79, %rd78, 2;
	and.b64  	%rd80, %rd79, -8;
	add.s64 	%rd81, %rd7, %rd80;
	st.global.v2.f32 	[%rd81], {%f173, %f176};
	add.s64 	%rd82, %rd76, 64;
	shr.u64 	%rd83, %rd82, 63;
	add.s64 	%rd84, %rd82, %rd83;
	shl.b64 	%rd85, %rd84, 2;
	and.b64  	%rd86, %rd85, -8;
	add.s64 	%rd87, %rd7, %rd86;
	st.global.v2.f32 	[%rd87], {%f179, %f182};
	add.s64 	%rd88, %rd76, 128;
	shr.u64 	%rd89, %rd88, 63;
	add.s64 	%rd90, %rd88, %rd89;
	shl.b64 	%rd91, %rd90, 2;
	and.b64  	%rd92, %rd91, -8;
	add.s64 	%rd93, %rd7, %rd92;
	st.global.v2.f32 	[%rd93], {%f185, %f188};
	add.s64 	%rd94, %rd76, 192;
	shr.u64 	%rd95, %rd94, 63;
	add.s64 	%rd96, %rd94, %rd95;
	shl.b64 	%rd97, %rd96, 2;
	and.b64  	%rd98, %rd97, -8;
	add.s64 	%rd99, %rd7, %rd98;
	st.global.v2.f32 	[%rd99], {%f191, %f194};
	add.s64 	%rd100, %rd76, 256;
	shr.u64 	%rd101, %rd100, 63;
	add.s64 	%rd102, %rd100, %rd101;
	shl.b64 	%rd103, %rd102, 2;
	and.b64  	%rd104, %rd103, -8;
	add.s64 	%rd105, %rd7, %rd104;
	st.global.v2.f32 	[%rd105], {%f197, %f200};
	add.s64 	%rd106, %rd76, 320;
	shr.u64 	%rd107, %rd106, 63;
	add.s64 	%rd108, %rd106, %rd107;
	shl.b64 	%rd109, %rd108, 2;
	and.b64  	%rd110, %rd109, -8;
	add.s64 	%rd111, %rd7, %rd110;
	st.global.v2.f32 	[%rd111], {%f203, %f206};
	add.s64 	%rd114, %rd114, %rd6;
	add.s64 	%rd113, %rd113, %rd10;
	add.s64 	%rd112, %rd112, %rd12;
	setp.lt.s64 	%p26, %rd114, %rd25;
	@%p26 bra 	$L__BB20_4;
$L__BB20_15:
	ret;

}
	// .globl	_Z17LayerNormWarpImplI10DirectLoadIffE11DirectStoreIffEfLi2ELi12ELi8ELi32ELi1ELb1EEvT_T0_lld
.visible .entry _Z17LayerNormWarpImplI10DirectLoadIffE11DirectStoreIffEfLi2ELi12ELi8ELi32ELi1ELb1EEvT_T0_lld(
	.param .align 8 .b8 _Z17LayerNormWarpImplI10DirectLoadIffE11DirectStoreIffEfLi2ELi12ELi8ELi32ELi1ELb1EEvT_T0_lld_param_0[32],
	.param .align 8 .b8 _Z17LayerNormWarpImplI10DirectLoadIffE11DirectStoreIffEfLi2ELi12ELi8ELi32ELi1ELb1EEvT_T0_lld_param_1[16],
	.param .u64 _Z17LayerNormWarpImplI10DirectLoadIffE11DirectStoreIffEfLi2ELi12ELi8ELi32ELi1ELb1EEvT_T0_lld_param_2,
	.param .u64 _Z17LayerNormWarpImplI10DirectLoadIffE11DirectStoreIffEfLi2ELi12ELi8ELi32ELi1ELb1EEvT_T0_lld_param_3,
	.param .f64 _Z17LayerNormWarpImplI10DirectLoadIffE11DirectStoreIffEfLi2ELi12ELi8ELi32ELi1ELb1EEvT_T0_lld_param_4
)
{
	.reg .pred 	%p<31>;
	.reg .b32 	%r<54>;
	.reg .b32 	%f<217>;
	.reg .b64 	%rd<122>;
	.reg .b64 	%fd<3>;

	ld.param.u64 	%rd24, [_Z17LayerNormWarpImplI10DirectLoadIffE11DirectStoreIffEfLi2ELi12ELi8ELi32ELi1ELb1EEvT_T0_lld_param_1+8];
	ld.param.u64 	%rd23, [_Z17LayerNormWarpImplI10DirectLoadIffE11DirectStoreIffEfLi2ELi12ELi8ELi32ELi1ELb1EEvT_T0_lld_param_1];
	ld.param.u64 	%rd22, [_Z17LayerNormWarpImplI10DirectLoadIffE11DirectStoreIffEfLi2ELi12ELi8ELi32ELi1ELb1EEvT_T0_lld_param_0+24];
	ld.param.u64 	%rd21, [_Z17LayerNormWarpImplI10DirectLoadIffE11DirectStoreIffEfLi2ELi12ELi8ELi32ELi1ELb1EEvT_T0_lld_param_0+16];
	ld.param.u64 	%rd20, [_Z17LayerNormWarpImplI10DirectLoadIffE11DirectStoreIffEfLi2ELi12ELi8ELi32ELi1ELb1EEvT_T0_lld_param_0+8];
	ld.param.u64 	%rd19, [_Z17LayerNormWarpImplI10DirectLoadIffE11DirectStoreIffEfLi2ELi12ELi8ELi32ELi1ELb1EEvT_T0_lld_param_0];
	ld.param.u64 	%rd26, [_Z17LayerNormWarpImplI10DirectLoadIffE11DirectStoreIffEfLi2ELi12ELi8ELi32ELi1ELb1EEvT_T0_lld_param_3];
	setp.lt.s64 	%p1, %rd26, 385;
	@%p1 bra 	$L__BB21_2;
	mov.u64 	%rd27, $str;
	cvta.global.u64 	%rd28, %rd27;
	mov.u64 	%rd29, $str$1;
	cvta.global.u64 	%rd30, %rd29;
	mov.u64 	%rd31, __unnamed_22;
	cvta.global.u64 	%rd32, %rd31;
	{ // callseq 21, 0
	.param .b64 param0;
	st.param.b64 	[param0], %rd28;
	.param .b64 param1;
	st.param.b64 	[param1], %rd30;
	.param .b32 param2;
	st.param.b32 	[param2], 336;
	.param .b64 param3;
	st.param.b64 	[param3], %rd32;
	.param .b64 param4;
	st.param.b64 	[param4], 1;
	call.uni 
	__assertfail, 
	(
	param0, 
	param1, 
	param2, 
	param3, 
	param4
	);
	} // callseq 21
$L__BB21_2:
	ld.param.u64 	%rd117, [_Z17LayerNormWarpImplI10DirectLoadIffE11DirectStoreIffEfLi2ELi12ELi8ELi32ELi1ELb1EEvT_T0_lld_param_2];
	mov.u32 	%r12, %ctaid.x;
	mov.u32 	%r13, %ntid.y;
	mov.u32 	%r14, %tid.y;
	mad.lo.s32 	%r15, %r12, %r13, %r14;
	cvt.u64.u32 	%rd121, %r15;
	mov.u32 	%r16, %nctaid.x;
	mul.lo.s32 	%r17, %r16, %r13;
	cvt.u64.u32 	%rd5, %r17;
	mov.u32 	%r1, %tid.x;
	cvta.to.global.u64 	%rd33, %rd20;
	mul.wide.u32 	%rd34, %r1, 8;
	add.s64 	%rd6, %rd33, %rd34;
	ld.global.v2.f32 	{%f1, %f2}, [%rd6];
	cvta.to.global.u64 	%rd35, %rd21;
	add.s64 	%rd7, %rd35, %rd34;
	ld.global.v2.f32 	{%f3, %f4}, [%rd7];
	setp.le.s64 	%p2, %rd117, %rd121;
	@%p2 bra 	$L__BB21_23;
	ld.global.v2.f32 	{%f16, %f15}, [%rd6+256];
	ld.global.v2.f32 	{%f14, %f13}, [%rd7+256];
	ld.global.v2.f32 	{%f12, %f11}, [%rd6+512];
	ld.global.v2.f32 	{%f10, %f9}, [%rd7+512];
	ld.global.v2.f32 	{%f8, %f7}, [%rd6+768];
	ld.global.v2.f32 	{%f6, %f5}, [%rd7+768];
	shl.b32 	%r18, %r1, 1;
	cvt.u64.u32 	%rd8, %r18;
	add.s32 	%r19, %r18, 256;
	cvt.u64.u32 	%rd9, %r19;
	shl.b64 	%rd120, %rd121, 32;
	mad.lo.s64 	%rd36, %rd22, %rd121, %rd8;
	add.s64 	%rd119, %rd36, 192;
	add.s32 	%r22, %r18, 320;
$L__BB21_4:
	setp.le.s64 	%p3, %rd26, %rd9;
	add.s64 	%rd37, %rd119, -192;
	shr.u64 	%rd38, %rd37, 63;
	add.s64 	%rd39, %rd37, %rd38;
	cvta.to.global.u64 	%rd40, %rd19;
	shl.b64 	%rd41, %rd39, 2;
	and.b64  	%rd42, %rd41, -8;
	add.s64 	%rd43, %rd40, %rd42;
	ld.global.v2.f32 	{%f17, %f18}, [%rd43];
	add.f32 	%f74, %f17, 0f00000000;
	sub.f32 	%f75, %f17, %f74;
	fma.rn.f32 	%f76, %f17, %f75, 0f00000000;
	sub.f32 	%f77, %f18, %f74;
	fma.rn.f32 	%f78, %f77, 0f3F000000, %f74;
	sub.f32 	%f79, %f18, %f78;
	fma.rn.f32 	%f80, %f77, %f79, %f76;
	add.s64 	%rd44, %rd119, -128;
	shr.u64 	%rd45, %rd44, 63;
	add.s64 	%rd46, %rd44, %rd45;
	shl.b64 	%rd47, %rd46, 2;
	and.b64  	%rd48, %rd47, -8;
	add.s64 	%rd49, %rd40, %rd48;
	ld.global.v2.f32 	{%f19, %f20}, [%rd49];
	sub.f32 	%f81, %f19, %f78;
	div.rn.f32 	%f82, %f81, 0f40400000;
	add.f32 	%f83, %f78, %f82;
	sub.f32 	%f84, %f19, %f83;
	fma.rn.f32 	%f85, %f81, %f84, %f80;
	sub.f32 	%f86, %f20, %f83;
	fma.rn.f32 	%f87, %f86, 0f3E800000, %f83;
	sub.f32 	%f88, %f20, %f87;
	fma.rn.f32 	%f89, %f86, %f88, %f85;
	add.s64 	%rd50, %rd119, -64;
	shr.u64 	%rd51, %rd50, 63;
	add.s64 	%rd52, %rd50, %rd51;
	shl.b64 	%rd53, %rd52, 2;
	and.b64  	%rd54, %rd53, -8;
	add.s64 	%rd55, %rd40, %rd54;
	ld.global.v2.f32 	{%f21, %f22}, [%rd55];
	sub.f32 	%f90, %f21, %f87;
	div.rn.f32 	%f91, %f90, 0f40A00000;
	add.f32 	%f92, %f87, %f91;
	sub.f32 	%f93, %f21, %f92;
	fma.rn.f32 	%f94, %f90, %f93, %f89;
	sub.f32 	%f95, %f22, %f92;
	div.rn.f32 	%f96, %f95, 0f40C00000;
	add.f32 	%f97, %f92, %f96;
	sub.f32 	%f98, %f22, %f97;
	fma.rn.f32 	%f99, %f95, %f98, %f94;
	shr.u64 	%rd56, %rd119, 63;
	add.s64 	%rd57, %rd119, %rd56;
	shl.b64 	%rd58, %rd57, 2;
	and.b64  	%rd59, %rd58, -8;
	add.s64 	%rd60, %rd40, %rd59;
	ld.global.v2.f32 	{%f23, %f24}, [%rd60];
	sub.f32 	%f100, %f23, %f97;
	div.rn.f32 	%f101, %f100, 0f40E00000;
	add.f32 	%f102, %f97, %f101;
	sub.f32 	%f103, %f23, %f102;
	fma.rn.f32 	%f104, %f100, %f103, %f99;
	sub.f32 	%f105, %f24, %f102;
	fma.rn.f32 	%f199, %f105, 0f3E000000, %f102;
	sub.f32 	%f106, %f24, %f199;
	fma.rn.f32 	%f200, %f105, %f106, %f104;
	mov.f32 	%f201, 0f41000000;
	@%p3 bra 	$L__BB21_6;
	add.s64 	%rd61, %rd119, 64;
	shr.u64 	%rd62, %rd61, 63;
	add.s64 	%rd63, %rd61, %rd62;
	cvta.to.global.u64 	%rd64, %rd19;
	shl.b64 	%rd65, %rd63, 2;
	and.b64  	%rd66, %rd65, -8;
	add.s64 	%rd67, %rd64, %rd66;
	ld.global.v2.f32 	{%f108, %f109}, [%rd67];
	sub.f32 	%f110, %f108, %f199;
	div.rn.f32 	%f111, %f110, 0f41100000;
	add.f32 	%f112, %f199, %f111;
	sub.f32 	%f113, %f108, %f112;
	fma.rn.f32 	%f114, %f110, %f113, %f200;
	sub.f32 	%f115, %f109, %f112;
	div.rn.f32 	%f116, %f115, 0f41200000;
	add.f32 	%f199, %f112, %f116;
	sub.f32 	%f117, %f109, %f199;
	fma.rn.f32 	%f200, %f115, %f117, %f114;
	mov.f32 	%f201, 0f41200000;
$L__BB21_6:
	cvt.u64.u32 	%rd68, %r22;
	setp.le.s64 	%p4, %rd26, %rd68;
	@%p4 bra 	$L__BB21_8;
	add.s64 	%rd69, %rd119, 128;
	shr.u64 	%rd70, %rd69, 63;
	add.s64 	%rd71, %rd69, %rd70;
	cvta.to.global.u64 	%rd72, %rd19;
	shl.b64 	%rd73, %rd71, 2;
	and.b64  	%rd74, %rd73, -8;
	add.s64 	%rd75, %rd72, %rd74;
	ld.global.v2.f32 	{%f118, %f119}, [%rd75];
	add.f32 	%f120, %f201, 0f3F800000;
	sub.f32 	%f121, %f118, %f199;
	div.rn.f32 	%f122, %f121, %f120;
	add.f32 	%f123, %f199, %f122;
	sub.f32 	%f124, %f118, %f123;
	fma.rn.f32 	%f125, %f121, %f124, %f200;
	add.f32 	%f201, %f120, 0f3F800000;
	sub.f32 	%f126, %f119, %f123;
	div.rn.f32 	%f127, %f126, %f201;
	add.f32 	%f199, %f123, %f127;
	sub.f32 	%f128, %f119, %f199;
	fma.rn.f32 	%f200, %f126, %f128, %f125;
$L__BB21_8:
	mov.b32 	%r23, %f199;
	shfl.sync.down.b32	%r2|%p5, %r23, 16, 31, -1;
	mov.b32 	%r24, %f200;
	shfl.sync.down.b32	%r3|%p6, %r24, 16, 31, -1;
	mov.b32 	%r25, %f201;
	shfl.sync.down.b32	%r26|%p7, %r25, 16, 31, -1;
	mov.b32 	%f38, %r26;
	setp.eq.f32 	%p8, %f38, 0f00000000;
	@%p8 bra 	$L__BB21_10;
	mov.b32 	%f129, %r3;
	mov.b32 	%f130, %r2;
	add.f32 	%f39, %f201, %f38;
	div.rn.f32 	%f131, %f38, %f39;
	sub.f32 	%f132, %f130, %f199;
	fma.rn.f32 	%f199, %f132, %f131, %f199;
	mul.f32 	%f133, %f132, %f132;
	mul.f32 	%f134, %f201, %f133;
	fma.rn.f32 	%f135, %f134, %f131, %f129;
	add.f32 	%f200, %f200, %f135;
	mov.f32 	%f201, %f39;
$L__BB21_10:
	mov.b32 	%r27, %f199;
	shfl.sync.down.b32	%r4|%p9, %r27, 8, 31, -1;
	mov.b32 	%r28, %f200;
	shfl.sync.down.b32	%r5|%p10, %r28, 8, 31, -1;
	mov.b32 	%r29, %f201;
	shfl.sync.down.b32	%r30|%p11, %r29, 8, 31, -1;
	mov.b32 	%f45, %r30;
	setp.eq.f32 	%p12, %f45, 0f00000000;
	@%p12 bra 	$L__BB21_12;
	mov.b32 	%f136, %r5;
	mov.b32 	%f137, %r4;
	add.f32 	%f46, %f201, %f45;
	div.rn.f32 	%f138, %f45, %f46;
	sub.f32 	%f139, %f137, %f199;
	fma.rn.f32 	%f199, %f139, %f138, %f199;
	mul.f32 	%f140, %f139, %f139;
	mul.f32 	%f141, %f201, %f140;
	fma.rn.f32 	%f142, %f141, %f138, %f136;
	add.f32 	%f200, %f200, %f142;
	mov.f32 	%f201, %f46;
$L__BB21_12:
	mov.b32 	%r31, %f199;
	shfl.sync.down.b32	%r6|%p13, %r31, 4, 31, -1;
	mov.b32 	%r32, %f200;
	shfl.sync.down.b32	%r7|%p14, %r32, 4, 31, -1;
	mov.b32 	%r33, %f201;
	shfl.sync.down.b32	%r34|%p15, %r33, 4, 31, -1;
	mov.b32 	%f52, %r34;
	setp.eq.f32 	%p16, %f52, 0f00000000;
	@%p16 bra 	$L__BB21_14;
	mov.b32 	%f143, %r7;
	mov.b32 	%f144, %r6;
	add.f32 	%f53, %f201, %f52;
	div.rn.f32 	%f145, %f52, %f53;
	sub.f32 	%f146, %f144, %f199;
	fma.rn.f32 	%f199, %f146, %f145, %f199;
	mul.f32 	%f147, %f146, %f146;
	mul.f32 	%f148, %f201, %f147;
	fma.rn.f32 	%f149, %f148, %f145, %f143;
	add.f32 	%f200, %f200, %f149;
	mov.f32 	%f201, %f53;
$L__BB21_14:
	mov.b32 	%r35, %f199;
	shfl.sync.down.b32	%r8|%p17, %r35, 2, 31, -1;
	mov.b32 	%r36, %f200;
	shfl.sync.down.b32	%r9|%p18, %r36, 2, 31, -1;
	mov.b32 	%r37, %f201;
	shfl.sync.down.b32	%r38|%p19, %r37, 2, 31, -1;
	mov.b32 	%f59, %r38;
	setp.eq.f32 	%p20, %f59, 0f00000000;
	@%p20 bra 	$L__BB21_16;
	mov.b32 	%f150, %r9;
	mov.b32 	%f151, %r8;
	add.f32 	%f60, %f201, %f59;
	div.rn.f32 	%f152, %f59, %f60;
	sub.f32 	%f153, %f151, %f199;
	fma.rn.f32 	%f199, %f153, %f152, %f199;
	mul.f32 	%f154, %f153, %f153;
	mul.f32 	%f155, %f201, %f154;
	fma.rn.f32 	%f156, %f155, %f152, %f150;
	add.f32 	%f200, %f200, %f156;
	mov.f32 	%f201, %f60;
$L__BB21_16:
	mov.b32 	%r39, %f199;
	shfl.sync.down.b32	%r10|%p21, %r39, 1, 31, -1;
	mov.b32 	%r40, %f200;
	shfl.sync.down.b32	%r11|%p22, %r40, 1, 31, -1;
	mov.b32 	%r41, %f201;
	shfl.sync.down.b32	%r42|%p23, %r41, 1, 31, -1;
	mov.b32 	%f66, %r42;
	setp.eq.f32 	%p24, %f66, 0f00000000;
	@%p24 bra 	$L__BB21_18;
	mov.b32 	%f157, %r11;
	mov.b32 	%f158, %r10;
	add.f32 	%f67, %f201, %f66;
	div.rn.f32 	%f159, %f66, %f67;
	sub.f32 	%f160, %f158, %f199;
	fma.rn.f32 	%f199, %f160, %f159, %f199;
	mul.f32 	%f161, %f160, %f160;
	mul.f32 	%f162, %f201, %f161;
	fma.rn.f32 	%f163, %f162, %f159, %f157;
	add.f32 	%f200, %f200, %f163;
	mov.f32 	%f201, %f67;
$L__BB21_18:
	ld.param.f64 	%fd2, [_Z17LayerNormWarpImplI10DirectLoadIffE11DirectStoreIffEfLi2ELi12ELi8ELi32ELi1ELb1EEvT_T0_lld_param_4];
	mov.b32 	%r43, %f199;
	shfl.sync.idx.b32	%r44|%p26, %r43, 0, 31, -1;
	mov.b32 	%r45, %f200;
	shfl.sync.idx.b32	%r46|%p27, %r45, 0, 31, -1;
	mov.b32 	%r47, %f201;
	shfl.sync.idx.b32	%r48|%p28, %r47, 0, 31, -1;
	mov.b32 	%f164, %r46;
	mov.b32 	%f165, %r48;
	div.rn.f32 	%f166, %f164, %f165;
	max.f32 	%f167, %f166, 0f00000000;
	cvt.rn.f32.f64 	%f168, %fd2;
	add.f32 	%f169, %f167, %f168;
	rsqrt.approx.f32 	%f170, %f169;
	mov.b32 	%f171, %r44;
	sub.f32 	%f172, %f17, %f171;
	mul.f32 	%f173, %f170, %f172;
	fma.rn.f32 	%f174, %f1, %f173, %f3;
	sub.f32 	%f175, %f18, %f171;
	mul.f32 	%f176, %f170, %f175;
	fma.rn.f32 	%f177, %f2, %f176, %f4;
	sub.f32 	%f178, %f19, %f171;
	mul.f32 	%f179, %f170, %f178;
	fma.rn.f32 	%f180, %f16, %f179, %f14;
	sub.f32 	%f181, %f20, %f171;
	mul.f32 	%f182, %f170, %f181;
	fma.rn.f32 	%f183, %f15, %f182, %f13;
	sub.f32 	%f184, %f21, %f171;
	mul.f32 	%f185, %f170, %f184;
	fma.rn.f32 	%f186, %f12, %f185, %f10;
	sub.f32 	%f187, %f22, %f171;
	mul.f32 	%f188, %f170, %f187;
	fma.rn.f32 	%f189, %f11, %f188, %f9;
	sub.f32 	%f190, %f23, %f171;
	mul.f32 	%f191, %f170, %f190;
	fma.rn.f32 	%f192, %f8, %f191, %f6;
	sub.f32 	%f193, %f24, %f171;
	mul.f32 	%f194, %f170, %f193;
	fma.rn.f32 	%f195, %f7, %f194, %f5;
	shr.s64 	%rd76, %rd120, 32;
	mad.lo.s64 	%rd15, %rd76, %rd24, %rd8;
	shr.u64 	%rd77, %rd15, 63;
	add.s64 	%rd78, %rd15, %rd77;
	cvta.to.global.u64 	%rd79, %rd23;
	shl.b64 	%rd80, %rd78, 2;
	and.b64  	%rd81, %rd80, -8;
	add.s64 	%rd82, %rd79, %rd81;
	st.global.v2.f32 	[%rd82], {%f174, %f177};
	add.s64 	%rd83, %rd15, 64;
	shr.u64 	%rd84, %rd83, 63;
	add.s64 	%rd85, %rd83, %rd84;
	shl.b64 	%rd86, %rd85, 2;
	and.b64  	%rd87, %rd86, -8;
	add.s64 	%rd88, %rd79, %rd87;
	st.global.v2.f32 	[%rd88], {%f180, %f183};
	add.s64 	%rd89, %rd15, 128;
	shr.u64 	%rd90, %rd89, 63;
	add.s64 	%rd91, %rd89, %rd90;
	shl.b64 	%rd92, %rd91, 2;
	and.b64  	%rd93, %rd92, -8;
	add.s64 	%rd94, %rd79, %rd93;
	st.global.v2.f32 	[%rd94], {%f186, %f189};
	add.s64 	%rd95, %rd15, 192;
	shr.u64 	%rd96, %rd95, 63;
	add.s64 	%rd97, %rd95, %rd96;
	shl.b64 	%rd98, %rd97, 2;
	and.b64  	%rd99, %rd98, -8;
	add.s64 	%rd100, %rd79, %rd99;
	st.global.v2.f32 	[%rd100], {%f192, %f195};
	@%p3 bra 	$L__BB21_20;
	add.s64 	%rd101, %rd15, 256;
	shr.u64 	%rd102, %rd101, 63;
	add.s64 	%rd103, %rd101, %rd102;
	cvta.to.global.u64 	%rd104, %rd23;
	shl.b64 	%rd105, %rd103, 2;
	and.b64  	%rd106, %rd105, -8;
	add.s64 	%rd107, %rd104, %rd106;
	mov.b32 	%r49, 2143289344;
	st.global.v2.u32 	[%rd107], {%r49, %r49};
$L__BB21_20:
	mov.u32 	%r50, %tid.x;
	shl.b32 	%r51, %r50, 1;
	add.s32 	%r52, %r51, 320;
	cvt.u64.u32 	%rd108, %r52;
	setp.le.s64 	%p29, %rd26, %rd108;
	@%p29 bra 	$L__BB21_22;
	add.s64 	%rd109, %rd15, 320;
	shr.u64 	%rd110, %rd109, 63;
	add.s64 	%rd111, %rd109, %rd110;
	cvta.to.global.u64 	%rd112, %rd23;
	shl.b64 	%rd113, %rd111, 2;
	and.b64  	%rd114, %rd113, -8;
	add.s64 	%rd115, %rd112, %rd114;
	mov.b32 	%r53, 2143289344;
	st.global.v2.u32 	[%rd115], {%r53, %r53};
$L__BB21_22:
	ld.param.u64 	%rd118, [_Z17LayerNormWarpImplI10DirectLoadIffE11DirectStoreIffEfLi2ELi12ELi8ELi32ELi1ELb1EEvT_T0_lld_param_2];
	add.s64 	%rd121, %rd121, %rd5;
	shl.b64 	%rd116, %rd5, 32;
	add.s64 	%rd120, %rd120, %rd116;
	mad.lo.s64 	%rd119, %rd22, %rd5, %rd119;
	setp.lt.s64 	%p30, %rd121, %rd118;
	@%p30 bra 	$L__BB21_4;
$L__BB21_23:
	ret;

}
	// .globl	_Z17LayerNormWarpImplI10DirectLoadIffE11DirectStoreIffEfLi2ELi16ELi16ELi32ELi1ELb0EEvT_T0_lld
.visible .entry _Z17LayerNormWarpImplI10DirectLoadIffE11DirectStoreIffEfLi2ELi16ELi16ELi32ELi1ELb0EEvT_T0_lld(
	.param .align 8 .b8 _Z17LayerNormWarpImplI10DirectLoadIffE11DirectStoreIffEfLi2ELi16ELi16ELi32ELi1ELb0EEvT_T0_lld_param_0[32],
	.param .align 8 .b8 _Z17LayerNormWarpImplI10DirectLoadIffE11DirectStoreIffEfLi2ELi16ELi16ELi32ELi1ELb0EEvT_T0_lld_param_1[16],
	.param .u64 _Z17LayerNormWarpImplI10DirectLoadIffE11DirectStoreIffEfLi2ELi16ELi16ELi32ELi1ELb0EEvT_T0_lld_param_2,
	.param .u64 _Z17LayerNormWarpImplI10DirectLoadIffE11DirectStoreIffEfLi2ELi16ELi16ELi32ELi1ELb0EEvT_T0_lld_param_3,
	.param .f64 _Z17LayerNormWarpImplI10DirectLoadIffE11DirectStoreIffEfLi2ELi16ELi16ELi32ELi1ELb0EEvT_T0_lld_param_4
)
{
	.reg .pred 	%p<27>;
	.reg .b32 	%r<48>;
	.reg .b32 	%f<265>;
	.reg .b64 	%rd<140>;
	.reg .b64 	%fd<3>;

	ld.param.u64 	%rd20, [_Z17LayerNormWarpImplI10DirectLoadIffE11DirectStoreIffEfLi2ELi16ELi16ELi32ELi1ELb0EEvT_T0_lld_param_1+8];
	ld.param.u64 	%rd19, [_Z17LayerNormWarpImplI10DirectLoadIffE11DirectStoreIffEfLi2ELi16ELi16ELi32ELi1ELb0EEvT_T0_lld_param_1];
	ld.param.u64 	%rd18, [_Z17LayerNormWarpImplI10DirectLoadIffE11DirectStoreIffEfLi2ELi16ELi16ELi32ELi1ELb0EEvT_T0_lld_param_0+24];
	ld.param.u64 	%rd17, [_Z17LayerNormWarpImplI10DirectLoadIffE11DirectStoreIffEfLi2ELi16ELi16ELi32ELi1ELb0EEvT_T0_lld_param_0+16];
	ld.param.u64 	%rd16, [_Z17LayerNormWarpImplI10DirectLoadIffE11DirectStoreIffEfLi2ELi16ELi16ELi32ELi1ELb0EEvT_T0_lld_param_0+8];
	ld.param.u64 	%rd15, [_Z17LayerNormWarpImplI10DirectLoadIffE11DirectStoreIffEfLi2ELi16ELi16ELi32ELi1ELb0EEvT_T0_lld_param_0];
	ld.param.u64 	%rd22, [_Z17LayerNormWarpImplI10DirectLoadIffE11DirectStoreIffEfLi2ELi16ELi16ELi32ELi1ELb0EEvT_T0_lld_param_3];
	setp.lt.s64 	%p1, %rd22, 513;
	@%p1 bra 	$L__BB22_2;
	mov.u64 	%rd23, $str;
	cvta.global.u64 	%rd24, %rd23;
	mov.u64 	%rd25, $str$1;
	cvta.global.u64 	%rd26, %rd25;
	mov.u64 	%rd27, __unnamed_23;
	cvta.global.u64 	%rd28, %rd27;
	{ // callseq 22, 0
	.param .b64 param0;
	st.param.b64 	[param0], %rd24;
	.param .b64 param1;
	st.param.b64 	[param1], %rd26;
	.param .b32 param2;
	st.param.b32 	[param2], 336;
	.param .b64 param3;
	st.param.b64 	[param3], %rd28;
	.param .b64 param4;
	st.param.b64 	[param4], 1;
	call.uni 
	__assertfail, 
	(
	param0, 
	param1, 
	param2, 
	param3, 
	param4
	);
	} // callseq 22
$L__BB22_2:
	ld.param.u64 	%rd135, [_Z17LayerNormWarpImplI10DirectLoadIffE11DirectStoreIffEfLi2ELi16ELi16ELi32ELi1ELb0EEvT_T0_lld_param_2];
	mov.u32 	%r12, %ctaid.x;
	mov.u32 	%r13, %ntid.y;
	mov.u32 	%r14, %tid.y;
	mad.lo.s32 	%r15, %r12, %r13, %r14;
	cvt.u64.u32 	%rd139, %r15;
	mov.u32 	%r1, %tid.x;
	cvta.to.global.u64 	%rd29, %rd16;
	mul.wide.u32 	%rd30, %r1, 8;
	add.s64 	%rd5, %rd29, %rd30;
	ld.global.v2.f32 	{%f1, %f2}, [%rd5];
	cvta.to.global.u64 	%rd31, %rd17;
	add.s64 	%rd6, %rd31, %rd30;
	setp.le.s64 	%p2, %rd135, %rd139;
	@%p2 bra 	$L__BB22_15;
	ld.global.v2.f32 	{%f32, %f31}, [%rd6];
	ld.global.v2.f32 	{%f30, %f29}, [%rd5+256];
	ld.global.v2.f32 	{%f28, %f27}, [%rd6+256];
	ld.global.v2.f32 	{%f26, %f25}, [%rd5+512];
	ld.global.v2.f32 	{%f24, %f23}, [%rd6+512];
	ld.global.v2.f32 	{%f22, %f21}, [%rd5+768];
	ld.global.v2.f32 	{%f20, %f19}, [%rd6+768];
	ld.global.v2.f32 	{%f18, %f17}, [%rd5+1024];
	ld.global.v2.f32 	{%f16, %f15}, [%rd6+1024];
	ld.global.v2.f32 	{%f14, %f13}, [%rd5+1280];
	ld.global.v2.f32 	{%f12, %f11}, [%rd6+1280];
	ld.global.v2.f32 	{%f10, %f9}, [%rd5+1536];
	ld.global.v2.f32 	{%f8, %f7}, [%rd6+1536];
	ld.global.v2.f32 	{%f6, %f5}, [%rd5+1792];
	ld.global.v2.f32 	{%f4, %f3}, [%rd6+1792];
	shl.b32 	%r16, %r1, 1;
	cvt.u64.u32 	%rd32, %r16;
	shl.b64 	%rd138, %rd139, 32;
	mad.lo.s64 	%rd33, %rd18, %rd139, %rd32;
	add.s64 	%rd137, %rd33, 256;
$L__BB22_4:
	add.s64 	%rd34, %rd137, -256;
	shr.u64 	%rd35, %rd34, 63;
	add.s64 	%rd36, %rd34, %rd35;
	cvta.to.global.u64 	%rd37, %rd15;
	shl.b64 	%rd38, %rd36, 2;
	and.b64  	%rd39, %rd38, -8;
	add.s64 	%rd40, %rd37, %rd39;
	ld.global.v2.f32 	{%f33, %f34}, [%rd40];
	add.f32 	%f87, %f33, 0f00000000;
	sub.f32 	%f88, %f33, %f87;
	fma.rn.f32 	%f89, %f33, %f88, 0f00000000;
	sub.f32 	%f90, %f34, %f87;
	fma.rn.f32 	%f91, %f90, 0f3F000000, %f87;
	sub.f32 	%f92, %f34, %f91;
	fma.rn.f32 	%f93, %f90, %f92, %f89;
	add.s64 	%rd41, %rd137, -192;
	shr.u64 	%rd42, %rd41, 63;
	add.s64 	%rd43, %rd41, %rd42;
	shl.b64 	%rd44, %rd43, 2;
	and.b64  	%rd45, %rd44, -8;
	add.s64 	%rd46, %rd37, %rd45;
	ld.global.v2.f32 	{%f35, %f36}, [%rd46];
	sub.f32 	%f94, %f35, %f91;
	div.rn.f32 	%f95, %f94, 0f40400000;
	add.f32 	%f96, %f91, %f95;
	sub.f32 	%f97, %f35, %f96;
	fma.rn.f32 	%f98, %f94, %f97, %f93;
	sub.f32 	%f99, %f36, %f96;
	fma.rn.f32 	%f100, %f99, 0f3E800000, %f96;
	sub.f32 	%f101, %f36, %f100;
	fma.rn.f32 	%f102, %f99, %f101, %f98;
	add.s64 	%rd47, %rd137, -128;
	shr.u64 	%rd48, %rd47, 63;
	add.s64 	%rd49, %rd47, %rd48;
	shl.b64 	%rd50, %rd49, 2;
	and.b64  	%rd51, %rd50, -8;
	add.s64 	%rd52, %rd37, %rd51;
	ld.global.v2.f32 	{%f37, %f38}, [%rd52];
	sub.f32 	%f103, %f37, %f100;
	div.rn.f32 	%f104, %f103, 0f40A00000;
	add.f32 	%f105, %f100, %f104;
	sub.f32 	%f106, %f37, %f105;
	fma.rn.f32 	%f107, %f103, %f106, %f102;
	sub.f32 	%f108, %f38, %f105;
	div.rn.f32 	%f109, %f108, 0f40C00000;
	add.f32 	%f110, %f105, %f109;
	sub.f32 	%f111, %f38, %f110;
	fma.rn.f32 	%f112, %f108, %f111, %f107;
	add.s64 	%rd53, %rd137, -64;
	shr.u64 	%rd54, %rd53, 63;
	add.s64 	%rd55, %rd53, %rd54;
	shl.b64 	%rd56, %rd55, 2;
	and.b64  	%rd57, %rd56, -8;
	add.s64 	%rd58, %rd37, %rd57;
	ld.global.v2.f32 	{%f39, %f40}, [%rd58];
	sub.f32 	%f113, %f39, %f110;
	div.rn.f32 	%f114, %f113, 0f40E00000;
	add.f32 	%f115, %f110, %f114;
	sub.f32 	%f116, %f39, %f115;
	fma.rn.f32 	%f117, %f113, %f116, %f112;
	sub.f32 	%f118, %f40, %f115;
	fma.rn.f32 	%f119, %f118, 0f3E000000, %f115;
	sub.f32 	%f120, %f40, %f119;
	fma.rn.f32 	%f121, %f118, %f120, %f117;
	shr.u64 	%rd59, %rd137, 63;
	add.s64 	%rd60, %rd137, %rd59;
	shl.b64 	%rd61, %rd60, 2;
	and.b64  	%rd62, %rd61, -8;
	add.s64 	%rd63, %rd37, %rd62;
	ld.global.v2.f32 	{%f41, %f42}, [%rd63];
	sub.f32 	%f122, %f41, %f119;
	div.rn.f32 	%f123, %f122, 0f41100000;
	add.f32 	%f124, %f119, %f123;
	sub.f32 	%f125, %f41, %f124;
	fma.rn.f32 	%f126, %f122, %f125, %f121;
	sub.f32 	%f127, %f42, %f124;
	div.rn.f32 	%f128, %f127, 0f41200000;
	add.f32 	%f129, %f124, %f128;
	sub.f32 	%f130, %f42, %f129;
	fma.rn.f32 	%f131, %f127, %f130, %f126;
	add.s64 	%rd64, %rd137, 64;
	shr.u64 	%rd65, %rd64, 63;
	add.s64 	%rd66, %rd64, %rd65;
	shl.b64 	%rd67, %rd66, 2;
	and.b64  	%rd68, %rd67, -8;
	add.s64 	%rd69, %rd37, %rd68;
	ld.global.v2.f32 	{%f43, %f44}, [%rd69];
	sub.f32 	%f132, %f43, %f129;
	div.rn.f32 	%f133, %f132, 0f41300000;
	add.f32 	%f134, %f129, %f133;
	sub.f32 	%f135, %f43, %f134;
	fma.rn.f32 	%f136, %f132, %f135, %f131;
	sub.f32 	%f137, %f44, %f134;
	div.rn.f32 	%f138, %f137, 0f41400000;
	add.f32 	%f139, %f134, %f138;
	sub.f32 	%f140, %f44, %f139;
	fma.rn.f32 	%f141, %f137, %f140, %f136;
	add.s64 	%rd70, %rd137, 128;
	shr.u64 	%rd71, %rd70, 63;
	add.s64 	%rd72, %rd70, %rd71;
	shl.b64 	%rd73, %rd72, 2;
	and.b64  	%rd74, %rd73, -8;
	add.s64 	%rd75, %rd37, %rd74;
	ld.global.v2.f32 	{%f45, %f46}, [%rd75];
	sub.f32 	%f142, %f45, %f139;
	div.rn.f32 	%f143, %f142, 0f41500000;
	add.f32 	%f144, %f139, %f143;
	sub.f32 	%f145, %f45, %f144;
	fma.rn.f32 	%f146, %f142, %f145, %f141;
	sub.f32 	%f147, %f46, %f144;
	div.rn.f32 	%f148, %f147, 0f41600000;
	add.f32 	%f149, %f144, %f148;
	sub.f32 	%f150, %f46, %f149;
	fma.rn.f32 	%f151, %f147, %f150, %f146;
	add.s64 	%rd76, %rd137, 192;
	shr.u64 	%rd77, %rd76, 63;
	add.s64 	%rd78, %rd76, %rd77;
	shl.b64 	%rd79, %rd78, 2;
	and.b64  	%rd80, %rd79, -8;
	add.s64 	%rd81, %rd37, %rd80;
	ld.global.v2.f32 	{%f47, %f48}, [%rd81];
	sub.f32 	%f152, %f47, %f149;
	div.rn.f32 	%f153, %f152, 0f41700000;
	add.f32 	%f154, %f149, %f153;
	sub.f32 	%f155, %f47, %f154;
	fma.rn.f32 	%f156, %f152, %f155, %f151;
	sub.f32 	%f157, %f48, %f154;
	fma.rn.f32 	%f253, %f157, 0f3D800000, %f154;
	sub.f32 	%f158, %f48, %f253;
	fma.rn.f32 	%f254, %f157, %f158, %f156;
	mov.b32 	%r17, %f253;
	shfl.sync.down.b32	%r2|%p3, %r17, 16, 31, -1;
	mov.b32 	%r18, %f254;
	shfl.sync.down.b32	%r3|%p4, %r18, 16, 31, -1;
	mov.b32 	%r19, 1098907648;
	shfl.sync.down.b32	%r20|%p5, %r19, 16, 31, -1;
	mov.b32 	%f51, %r20;
	setp.eq.f32 	%p6, %f51, 0f00000000;
	mov.f32 	%f255, 0f41800000;
	@%p6 bra 	$L__BB22_6;
	mov.b32 	%f159, %r3;
	mov.b32 	%f160, %r2;
	add.f32 	%f255, %f51, 0f41800000;
	div.rn.f32 	%f161, %f51, %f255;
	sub.f32 	%f162, %f160, %f253;
	fma.rn.f32 	%f253, %f162, %f161, %f253;
	mul.f32 	%f163, %f162, %f162;
	mul.f32 	%f164, %f163, 0f41800000;
	fma.rn.f32 	%f165, %f164, %f161, %f159;
	add.f32 	%f254, %f254, %f165;
$L__BB22_6:
	mov.b32 	%r21, %f253;
	shfl.sync.down.b32	%r4|%p7, %r21, 8, 31, -1;
	mov.b32 	%r22, %f254;
	shfl.sync.down.b32	%r5|%p8, %r22, 8, 31, -1;
	mov.b32 	%r23, %f255;
	shfl.sync.down.b32	%r24|%p9, %r23, 8, 31, -1;
	mov.b32 	%f58, %r24;
	setp.eq.f32 	%p10, %f58, 0f00000000;
	@%p10 bra 	$L__BB22_8;
	mov.b32 	%f166, %r5;
	mov.b32 	%f167, %r4;
	add.f32 	%f59, %f255, %f58;
	div.rn.f32 	%f168, %f58, %f59;
	sub.f32 	%f169, %f167, %f253;
	fma.rn.f32 	%f253, %f169, %f168, %f253;
	mul.f32 	%f170, %f169, %f169;
	mul.f32 	%f171, %f255, %f170;
	fma.rn.f32 	%f172, %f171, %f168, %f166;
	add.f32 	%f254, %f254, %f172;
	mov.f32 	%f255, %f59;
$L__BB22_8:
	mov.b32 	%r25, %f253;
	shfl.sync.down.b32	%r6|%p11, %r25, 4, 31, -1;
	mov.b32 	%r26, %f254;
	shfl.sync.down.b32	%r7|%p12, %r26, 4, 31, -1;
	mov.b32 	%r27, %f255;
	shfl.sync.down.b32	%r28|%p13, %r27, 4, 31, -1;
	mov.b32 	%f65, %r28;
	setp.eq.f32 	%p14, %f65, 0f00000000;
	@%p14 bra 	$L__BB22_10;
	mov.b32 	%f173, %r7;
	mov.b32 	%f174, %r6;
	add.f32 	%f66, %f255, %f65;
	div.rn.f32 	%f175, %f65, %f66;
	sub.f32 	%f176, %f174, %f253;
	fma.rn.f32 	%f253, %f176, %f175, %f253;
	mul.f32 	%f177, %f176, %f176;
	mul.f32 	%f178, %f255, %f177;
	fma.rn.f32 	%f179, %f178, %f175, %f173;
	add.f32 	%f254, %f254, %f179;
	mov.f32 	%f255, %f66;
$L__BB22_10:
	mov.b32 	%r29, %f253;
	shfl.sync.down.b32	%r8|%p15, %r29, 2, 31, -1;
	mov.b32 	%r30, %f254;
	shfl.sync.down.b32	%r9|%p16, %r30, 2, 31, -1;
	mov.b32 	%r31, %f255;
	shfl.sync.down.b32	%r32|%p17, %r31, 2, 31, -1;
	mov.b32 	%f72, %r32;
	setp.eq.f32 	%p18, %f72, 0f00000000;
	@%p18 bra 	$L__BB22_12;
	mov.b32 	%f180, %r9;
	mov.b32 	%f181, %r8;
	add.f32 	%f73, %f255, %f72;
	div.rn.f32 	%f182, %f72, %f73;
	sub.f32 	%f183, %f181, %f253;
	fma.rn.f32 	%f253, %f183, %f182, %f253;
	mul.f32 	%f184, %f183, %f183;
	mul.f32 	%f185, %f255, %f184;
	fma.rn.f32 	%f186, %f185, %f182, %f180;
	add.f32 	%f254, %f254, %f186;
	mov.f32 	%f255, %f73;
$L__BB22_12:
	mov.b32 	%r33, %f253;
	shfl.sync.down.b32	%r10|%p19, %r33, 1, 31, -1;
	mov.b32 	%r34, %f254;
	shfl.sync.down.b32	%r11|%p20, %r34, 1, 31, -1;
	mov.b32 	%r35, %f255;
	shfl.sync.down.b32	%r36|%p21, %r35, 1, 31, -1;
	mov.b32 	%f79, %r36;
	setp.eq.f32 	%p22, %f79, 0f00000000;
	@%p22 bra 	$L__BB22_14;
	mov.b32 	%f187, %r11;
	mov.b32 	%f188, %r10;
	add.f32 	%f80, %f255, %f79;
	div.rn.f32 	%f189, %f79, %f80;
	sub.f32 	%f190, %f188, %f253;
	fma.rn.f32 	%f253, %f190, %f189, %f253;
	mul.f32 	%f191, %f190, %f190;
	mul.f32 	%f192, %f255, %f191;
	fma.rn.f32 	%f193, %f192, %f189, %f187;
	add.f32 	%f254, %f254, %f193;
	mov.f32 	%f255, %f80;
$L__BB22_14:
	ld.param.f64 	%fd2, [_Z17LayerNormWarpImplI10DirectLoadIffE11DirectStoreIffEfLi2ELi16ELi16ELi32ELi1ELb0EEvT_T0_lld_param_4];
	ld.param.u64 	%rd136, [_Z17LayerNormWarpImplI10DirectLoadIffE11DirectStoreIffEfLi2ELi16ELi16ELi32ELi1ELb0EEvT_T0_lld_param_2];
	mov.b32 	%r37, %f253;
	shfl.sync.idx.b32	%r38|%p23, %r37, 0, 31, -1;
	mov.b32 	%r39, %f254;
	shfl.sync.idx.b32	%r40|%p24, %r39, 0, 31, -1;
	mov.b32 	%r41, %f255;
	shfl.sync.idx.b32	%r42|%p25, %r41, 0, 31, -1;
	mov.b32 	%f194, %r40;
	mov.b32 	%f195, %r42;
	div.rn.f32 	%f196, %f194, %f195;
	max.f32 	%f197, %f196, 0f00000000;
	cvt.rn.f32.f64 	%f198, %fd2;
	add.f32 	%f199, %f197, %f198;
	rsqrt.approx.f32 	%f200, %f199;
	mov.b32 	%f201, %r38;
	sub.f32 	%f202, %f33, %f201;
	mul.f32 	%f203, %f200, %f202;
	fma.rn.f32 	%f204, %f1, %f203, %f32;
	sub.f32 	%f205, %f34, %f201;
	mul.f32 	%f206, %f200, %f205;
	fma.rn.f32 	%f207, %f2, %f206, %f31;
	sub.f32 	%f208, %f35, %f201;
	mul.f32 	%f209, %f200, %f208;
	fma.rn.f32 	%f210, %f30, %f209, %f28;
	sub.f32 	%f211, %f36, %f201;
	mul.f32 	%f212, %f200, %f211;
	fma.rn.f32 	%f213, %f29, %f212, %f27;
	sub.f32 	%f214, %f37, %f201;
	mul.f32 	%f215, %f200, %f214;
	fma.rn.f32 	%f216, %f26, %f215, %f24;
	sub.f32 	%f217, %f38, %f201;
	mul.f32 	%f218, %f200, %f217;
	fma.rn.f32 	%f219, %f25, %f218, %f23;
	sub.f32 	%f220, %f39, %f201;
	mul.f32 	%f221, %f200, %f220;
	fma.rn.f32 	%f222, %f22, %f221, %f20;
	sub.f32 	%f223, %f40, %f201;
	mul.f32 	%f224, %f200, %f223;
	fma.rn.f32 	%f225, %f21, %f224, %f19;
	sub.f32 	%f226, %f41, %f201;
	mul.f32 	%f227, %f200, %f226;
	fma.rn.f32 	%f228, %f18, %f227, %f16;
	sub.f32 	%f229, %f42, %f201;
	mul.f32 	%f230, %f200, %f229;
	fma.rn.f32 	%f231, %f17, %f230, %f15;
	sub.f32 	%f232, %f43, %f201;
	mul.f32 	%f233, %f200, %f232;
	fma.rn.f32 	%f234, %f14, %f233, %f12;
	sub.f32 	%f235, %f44, %f201;
	mul.f32 	%f236, %f200, %f235;
	fma.rn.f32 	%f237, %f13, %f236, %f11;
	sub.f32 	%f238, %f45, %f201;
	mul.f32 	%f239, %f200, %f238;
	fma.rn.f32 	%f240, %f10, %f239, %f8;
	sub.f32 	%f241, %f46, %f201;
	mul.f32 	%f242, %f200, %f241;
	fma.rn.f32 	%f243, %f9, %f242, %f7;
	sub.f32 	%f244, %f47, %f201;
	mul.f32 	%f245, %f200, %f244;
	fma.rn.f32 	%f246, %f6, %f245, %f4;
	sub.f32 	%f247, %f48, %f201;
	mul.f32 	%f248, %f200, %f247;
	fma.rn.f32 	%f249, %f5, %f248, %f3;
	shr.s64 	%rd82, %rd138, 32;
	mov.u32 	%r43, %tid.x;
	shl.b32 	%r44, %r43, 1;
	cvt.u64.u32 	%rd83, %r44;
	mad.lo.s64 	%rd84, %rd82, %rd20, %rd83;
	shr.u64 	%rd85, %rd84, 63;
	add.s64 	%rd86, %rd84, %rd85;
	cvta.to.global.u64 	%rd87, %rd19;
	shl.b64 	%rd88, %rd86, 2;
	and.b64  	%rd89, %rd88, -8;
	add.s64 	%rd90, %rd87, %rd89;
	st.global.v2.f32 	[%rd90], {%f204, %f207};
	add.s64 	%rd91, %rd84, 64;
	shr.u64 	%rd92, %rd91, 63;
	add.s64 	%rd93, %rd91, %rd92;
	shl.b64 	%rd94, %rd93, 2;
	and.b64  	%rd95, %rd94, -8;
	add.s64 	%rd96, %rd87, %rd95;
	st.global.v2.f32 	[%rd96], {%f210, %f213};
	add.s64 	%rd97, %rd84, 128;
	shr.u64 	%rd98, %rd97, 63;
	add.s64 	%rd99, %rd97, %rd98;
	shl.b64 	%rd100, %rd99, 2;
	and.b64  	%rd101, %rd100, -8;
	add.s64 	%rd102, %rd87, %rd101;
	st.global.v2.f32 	[%rd102], {%f216, %f219};
	add.s64 	%rd103, %rd84, 192;
	shr.u64 	%rd104, %rd103, 63;
	add.s64 	%rd105, %rd103, %rd104;
	shl.b64 	%rd106, %rd105, 2;
	and.b64  	%rd107, %rd106, -8;
	add.s64 	%rd108, %rd87, %rd107;
	st.global.v2.f32 	[%rd108], {%f222, %f225};
	add.s64 	%rd109, %rd84, 256;
	shr.u64 	%rd110, %rd109, 63;
	add.s64 	%rd111, %rd109, %rd110;
	shl.b64 	%rd112, %rd111, 2;
	and.b64  	%rd113, %rd112, -8;
	add.s64 	%rd114, %rd87, %rd113;
	st.global.v2.f32 	[%rd114], {%f228, %f231};
	add.s64 	%rd115, %rd84, 320;
	shr.u64 	%rd116, %rd115, 63;
	add.s64 	%rd117, %rd115, %rd116;
	shl.b64 	%rd118, %rd117, 2;
	and.b64  	%rd119, %rd118, -8;
	add.s64 	%rd120, %rd87, %rd119;
	st.global.v2.f32 	[%rd120], {%f234, %f237};
	add.s64 	%rd121, %rd84, 384;
	shr.u64 	%rd122, %rd121, 63;
	add.s64 	%rd123, %rd121, %rd122;
	shl.b64 	%rd124, %rd123, 2;
	and.b64  	%rd125, %rd124, -8;
	add.s64 	%rd126, %rd87, %rd125;
	st.global.v2.f32 	[%rd126], {%f240, %f243};
	add.s64 	%rd127, %rd84, 448;
	shr.u64 	%rd128, %rd127, 63;
	add.s64 	%rd129, %rd127, %rd128;
	shl.b64 	%rd130, %rd129, 2;
	and.b64  	%rd131, %rd130, -8;
	add.s64 	%rd132, %rd87, %rd131;
	st.global.v2.f32 	[%rd132], {%f246, %f249};
	mov.u32 	%r45, %nctaid.x;
	mov.u32 	%r46, %ntid.y;
	mul.lo.s32 	%r47, %r45, %r46;
	cvt.u64.u32 	%rd133, %r47;
	add.s64 	%rd139, %rd139, %rd133;
	shl.b64 	%rd134, %rd133, 32;
	add.s64 	%rd138, %rd138, %rd134;
	mad.lo.s64 	%rd137, %rd18, %rd133, %rd137;
	setp.lt.s64 	%p26, %rd139, %rd136;
	@%p26 bra 	$L__BB22_4;
$L__BB22_15:
	ret;

}
	// .globl	_Z17LayerNormWarpImplI10DirectLoadIffE11DirectStoreIffEfLi2ELi16ELi12ELi32ELi1ELb1EEvT_T0_lld
.visible .entry _Z17LayerNormWarpImplI10DirectLoadIffE11DirectStoreIffEfLi2ELi16ELi12ELi32ELi1ELb1EEvT_T0_lld(
	.param .align 8 .b8 _Z17LayerNormWarpImplI10DirectLoadIffE11DirectStoreIffEfLi2ELi16ELi12ELi32ELi1ELb1EEvT_T0_lld_param_0[32],
	.param .align 8 .b8 _Z17LayerNormWarpImplI10DirectLoadIffE11DirectStoreIffEfLi2ELi16ELi12ELi32ELi1ELb1EEvT_T0_lld_param_1[16],
	.param .u64 _Z17LayerNormWarpImplI10DirectLoadIffE11DirectStoreIffEfLi2ELi16ELi12ELi32ELi1ELb1EEvT_T0_lld_param_2,
	.param .u64 _Z17LayerNormWarpImplI10DirectLoadIffE11DirectStoreIffEfLi2ELi16ELi12ELi32ELi1ELb1EEvT_T0_lld_param_3,
	.param .f64 _Z17LayerNormWarpImplI10DirectLoadIffE11DirectStoreIffEfLi2ELi16ELi12ELi32ELi1ELb1EEvT_T0_lld_param_4
)
{
	.reg .pred 	%p<31>;
	.reg .b32 	%r<49>;
	.reg .b32 	%f<261>;
	.reg .b64 	%rd<141>;
	.reg .b64 	%fd<2>;

	ld.param.u64 	%rd24, [_Z17LayerNormWarpImplI10DirectLoadIffE11DirectStoreIffEfLi2ELi16ELi12ELi32ELi1ELb1EEvT_T0_lld_param_1+8];
	ld.param.u64 	%rd23, [_Z17LayerNormWarpImplI10DirectLoadIffE11DirectStoreIffEfLi2ELi16ELi12ELi32ELi1ELb1EEvT_T0_lld_param_1];
	ld.param.u64 	%rd22, [_Z17LayerNormWarpImplI10DirectLoadIffE11DirectStoreIffEfLi2ELi16ELi12ELi32ELi1ELb1EEvT_T0_lld_param_0+24];
	ld.param.u64 	%rd21, [_Z17LayerNormWarpImplI10DirectLoadIffE11DirectStoreIffEfLi2ELi16ELi12ELi32ELi1ELb1EEvT_T0_lld_param_0+16];
	ld.param.u64 	%rd20, [_Z17LayerNormWarpImplI10DirectLoadIffE11DirectStoreIffEfLi2ELi16ELi12ELi32ELi1ELb1EEvT_T0_lld_param_0+8];
	ld.param.u64 	%rd19, [_Z17LayerNormWarpImplI10DirectLoadIffE11DirectStoreIffEfLi2ELi16ELi12ELi32ELi1ELb1EEvT_T0_lld_param_0];
	ld.param.u64 	%rd25, [_Z17LayerNormWarpImplI10DirectLoadIffE11DirectStoreIffEfLi2ELi16ELi12ELi32ELi1ELb1EEvT_T0_lld_param_2];
	ld.param.u64 	%rd26, [_Z17LayerNormWarpImplI10DirectLoadIffE11DirectStoreIffEfLi2ELi16ELi12ELi32ELi1ELb1EEvT_T0_lld_param_3];
	ld.param.f64 	%fd1, [_Z17LayerNormWarpImplI10DirectLoadIffE11DirectStoreIffEfLi2ELi16ELi12ELi32ELi1ELb1EEvT_T0_lld_param_4];
	setp.lt.s64 	%p1, %rd26, 513;
	@%p1 bra 	$L__BB23_2;
	mov.u64 	%rd27, $str;
	cvta.global.u64 	%rd28, %rd27;
	mov.u64 	%rd29, $str$1;
	cvta.global.u64 	%rd30, %rd29;
	mov.u64 	%rd31, __unnamed_24;
	cvta.global.u64 	%rd32, %rd31;
	{ // callseq 23, 0
	.param .b64 param0;
	st.param.b64 	[param0], %rd28;
	.param .b64 param1;
	st.param.b64 	[param1], %rd30;
	.param .b32 param2;
	st.param.b32 	[param2], 336;
	.param .b64 param3;
	st.param.b64 	[param3], %rd32;
	.param .b64 param4;
	st.param.b64 	[param4], 1;
	call.uni 
	__assertfail, 
	(
	param0, 
	param1, 
	param2, 
	param3, 
	param4
	);
	} // callseq 23
$L__BB23_2:
	mov.u32 	%r11, %ctaid.x;
	mov.u32 	%r12, %ntid.y;
	mov.u32 	%r13, %tid.y;
	mad.lo.s32 	%r14, %r11, %r12, %r13;
	cvt.u64.u32 	%rd140, %r14;
	mov.u32 	%r15, %nctaid.x;
	mul.lo.s32 	%r16, %r15, %r12;
	cvt.u64.u32 	%rd5, %r16;
	setp.le.s64 	%p2, %rd25, %rd140;
	@%p2 bra 	$L__BB23_23;
	mov.u32 	%r17, %tid.x;
	cvta.to.global.u64 	%rd33, %rd20;
	mul.wide.u32 	%rd34, %r17, 8;
	add.s64 	%rd35, %rd33, %rd34;
	ld.global.v2.f32 	{%f25, %f24}, [%rd35];
	cvta.to.global.u64 	%rd36, %rd21;
	add.s64 	%rd37, %rd36, %rd34;
	ld.global.v2.f32 	{%f23, %f22}, [%rd37];
	ld.global.v2.f32 	{%f21, %f20}, [%rd35+256];
	ld.global.v2.f32 	{%f19, %f18}, [%rd37+256];
	ld.global.v2.f32 	{%f17, %f16}, [%rd35+512];
	ld.global.v2.f32 	{%f15, %f14}, [%rd37+512];
	ld.global.v2.f32 	{%f13, %f12}, [%rd35+768];
	ld.global.v2.f32 	{%f11, %f10}, [%rd37+768];
	ld.global.v2.f32 	{%f9, %f8}, [%rd35+1024];
	ld.global.v2.f32 	{%f7, %f6}, [%rd37+1024];
	ld.global.v2.f32 	{%f5, %f4}, [%rd35+1280];
	ld.global.v2.f32 	{%f3, %f2}, [%rd37+1280];
	shl.b32 	%r18, %r17, 1;
	cvt.rn.f32.f64 	%f1, %fd1;
	cvt.u64.u32 	%rd6, %r18;
	add.s32 	%r19, %r18, 384;
	cvt.u64.u32 	%rd7, %r19;
	add.s32 	%r20, %r18, 448;
	cvt.u64.u32 	%rd8, %r20;
	shl.b64 	%rd139, %rd140, 32;
	mad.lo.s64 	%rd38, %rd22, %rd140, %rd6;
	add.s64 	%rd138, %rd38, 256;
$L__BB23_4:
	setp.le.s64 	%p3, %rd26, %rd7;
	add.s64 	%rd39, %rd138, -256;
	shr.u64 	%rd40, %rd39, 63;
	add.s64 	%rd41, %rd39, %rd40;
	cvta.to.global.u64 	%rd42, %rd19;
	shl.b64 	%rd43, %rd41, 2;
	and.b64  	%rd44, %rd43, -8;
	add.s64 	%rd45, %rd42, %rd44;
	ld.global.v2.f32 	{%f26, %f27}, [%rd45];
	add.f32 	%f87, %f26, 0f00000000;
	sub.f32 	%f88, %f26, %f87;
	fma.rn.f32 	%f89, %f26, %f88, 0f00000000;
	sub.f32 	%f90, %f27, %f87;
	fma.rn.f32 	%f91, %f90, 0f3F000000, %f87;
	sub.f32 	%f92, %f27, %f91;
	fma.rn.f32 	%f93, %f90, %f92, %f89;
	add.s64 	%rd46, %rd138, -192;
	shr.u64 	%rd47, %rd46, 63;
	add.s64 	%rd48, %rd46, %rd47;
	shl.b64 	%rd49, %rd48, 2;
	and.b64  	%rd50, %rd49, -8;
	add.s64 	%rd51, %rd42, %rd50;
	ld.global.v2.f32 	{%f28, %f29}, [%rd51];
	sub.f32 	%f94, %f28, %f91;
	div.rn.f32 	%f95, %f94, 0f40400000;
	add.f32 	%f96, %f91, %f95;
	sub.f32 	%f97, %f28, %f96;
	fma.rn.f32 	%f98, %f94, %f97, %f93;
	sub.f32 	%f99, %f29, %f96;
	fma.rn.f32 	%f100, %f99, 0f3E800000, %f96;
	sub.f32 	%f101, %f29, %f100;
	fma.rn.f32 	%f102, %f99, %f101, %f98;
	add.s64 	%rd52, %rd138, -128;
	shr.u64 	%rd53, %rd52, 63;
	add.s64 	%rd54, %rd52, %rd53;
	shl.b64 	%rd55, %rd54, 2;
	and.b64  	%rd56, %rd55, -8;
	add.s64 	%rd57, %rd42, %rd56;
	ld.global.v2.f32 	{%f30, %f31}, [%rd57];
	sub.f32 	%f103, %f30, %f100;
	div.rn.f32 	%f104, %f103, 0f40A00000;
	add.f32 	%f105, %f100, %f104;
	sub.f32 	%f106, %f30, %f105;
	fma.rn.f32 	%f107, %f103, %f106, %f102;
	sub.f32 	%f108, %f31, %f105;
	div.rn.f32 	%f109, %f108, 0f40C00000;
	add.f32 	%f110, %f105, %f109;
	sub.f32 	%f111, %f31, %f110;
	fma.rn.f32 	%f112, %f108, %f111, %f107;
	add.s64 	%rd58, %rd138, -64;
	shr.u64 	%rd59, %rd58, 63;
	add.s64 	%rd60, %rd58, %rd59;
	shl.b64 	%rd61, %rd60, 2;
	and.b64  	%rd62, %rd61, -8;
	add.s64 	%rd63, %rd42, %rd62;
	ld.global.v2.f32 	{%f32, %f33}, [%rd63];
	sub.f32 	%f113, %f32, %f110;
	div.rn.f32 	%f114, %f113, 0f40E00000;
	add.f32 	%f115, %f110, %f114;
	sub.f32 	%f116, %f32, %f115;
	fma.rn.f32 	%f117, %f113, %f116, %f112;
	sub.f32 	%f118, %f33, %f115;
	fma.rn.f32 	%f119, %f118, 0f3E000000, %f115;
	sub.f32 	%f120, %f33, %f119;
	fma.rn.f32 	%f121, %f118, %f120, %f117;
	shr.u64 	%rd64, %rd138, 63;
	add.s64 	%rd65, %rd138, %rd64;
	shl.b64 	%rd66, %rd65, 2;
	and.b64  	%rd67, %rd66, -8;
	add.s64 	%rd68, %rd42, %rd67;
	ld.global.v2.f32 	{%f34, %f35}, [%rd68];
	sub.f32 	%f122, %f34, %f119;
	div.rn.f32 	%f123, %f122, 0f41100000;
	add.f32 	%f124, %f119, %f123;
	sub.f32 	%f125, %f34, %f124;
	fma.rn.f32 	%f126, %f122, %f125, %f121;
	sub.f32 	%f127, %f35, %f124;
	div.rn.f32 	%f128, %f127, 0f41200000;
	add.f32 	%f129, %f124, %f128;
	sub.f32 	%f130, %f35, %f129;
	fma.rn.f32 	%f131, %f127, %f130, %f126;
	add.s64 	%rd69, %rd138, 64;
	shr.u64 	%rd70, %rd69, 63;
	add.s64 	%rd71, %rd69, %rd70;
	shl.b64 	%rd72, %rd71, 2;
	and.b64  	%rd73, %rd72, -8;
	add.s64 	%rd74, %rd42, %rd73;
	ld.global.v2.f32 	{%f36, %f37}, [%rd74];
	sub.f32 	%f132, %f36, %f129;
	div.rn.f32 	%f133, %f132, 0f41300000;
	add.f32 	%f134, %f129, %f133;
	sub.f32 	%f135, %f36, %f134;
	fma.rn.f32 	%f136, %f132, %f135, %f131;
	sub.f32 	%f137, %f37, %f134;
	div.rn.f32 	%f138, %f137, 0f41400000;
	add.f32 	%f243, %f134, %f138;
	sub.f32 	%f139, %f37, %f243;
	fma.rn.f32 	%f244, %f137, %f139, %f136;
	mov.f32 	%f245, 0f41400000;
	@%p3 bra 	$L__BB23_6;
	add.s64 	%rd75, %rd138, 128;
	shr.u64 	%rd76, %rd75, 63;
	add.s64 	%rd77, %rd75, %rd76;
	cvta.to.global.u64 	%rd78, %rd19;
	shl.b64 	%rd79, %rd77, 2;
	and.b64  	%rd80, %rd79, -8;
	add.s64 	%rd81, %rd78, %rd80;
	ld.global.v2.f32 	{%f141, %f142}, [%rd81];
	sub.f32 	%f143, %f141, %f243;
	div.rn.f32 	%f144, %f143, 0f41500000;
	add.f32 	%f145, %f243, %f144;
	sub.f32 	%f146, %f141, %f145;
	fma.rn.f32 	%f147, %f143, %f146, %f244;
	sub.f32 	%f148, %f142, %f145;
	div.rn.f32 	%f149, %f148, 0f41600000;
	add.f32 	%f243, %f145, %f149;
	sub.f32 	%f150, %f142, %f243;
	fma.rn.f32 	%f244, %f148, %f150, %f147;
	mov.f32 	%f245, 0f41600000;
$L__BB23_6:
	setp.le.s64 	%p4, %rd26, %rd8;
	@%p4 bra 	$L__BB23_8;
	add.s64 	%rd82, %rd138, 192;
	shr.u64 	%rd83, %rd82, 63;
	add.s64 	%rd84, %rd82, %rd83;
	cvta.to.global.u64 	%rd85, %rd19;
	shl.b64 	%rd86, %rd84, 2;
	and.b64  	%rd87, %rd86, -8;
	add.s64 	%rd88, %rd85, %rd87;
	ld.global.v2.f32 	{%f151, %f152}, [%rd88];
	add.f32 	%f153, %f245, 0f3F800000;
	sub.f32 	%f154, %f151, %f243;
	div.rn.f32 	%f155, %f154, %f153;
	add.f32 	%f156, %f243, %f155;
	sub.f32 	%f157, %f151, %f156;
	fma.rn.f32 	%f158, %f154, %f157, %f244;
	add.f32 	%f245, %f153, 0f3F800000;
	sub.f32 	%f159, %f152, %f156;
	div.rn.f32 	%f160, %f159, %f245;
	add.f32 	%f243, %f156, %f160;
	sub.f32 	%f161, %f152, %f243;
	fma.rn.f32 	%f244, %f159, %f161, %f158;
$L__BB23_8:
	mov.b32 	%r21, %f243;
	shfl.sync.down.b32	%r1|%p5, %r21, 16, 31, -1;
	mov.b32 	%r22, %f244;
	shfl.sync.down.b32	%r2|%p6, %r22, 16, 31, -1;
	mov.b32 	%r23, %f245;
	shfl.sync.down.b32	%r24|%p7, %r23, 16, 31, -1;
	mov.b32 	%f51, %r24;
	setp.eq.f32 	%p8, %f51, 0f00000000;
	@%p8 bra 	$L__BB23_10;
	mov.b32 	%f162, %r2;
	mov.b32 	%f163, %r1;
	add.f32 	%f52, %f245, %f51;
	div.rn.f32 	%f164, %f51, %f52;
	sub.f32 	%f165, %f163, %f243;
	fma.rn.f32 	%f243, %f165, %f164, %f243;
	mul.f32 	%f166, %f165, %f165;
	mul.f32 	%f167, %f245, %f166;
	fma.rn.f32 	%f168, %f167, %f164, %f162;
	add.f32 	%f244, %f244, %f168;
	mov.f32 	%f245, %f52;
$L__BB23_10:
	mov.b32 	%r25, %f243;
	shfl.sync.down.b32	%r3|%p9, %r25, 8, 31, -1;
	mov.b32 	%r26, %f244;
	shfl.sync.down.b32	%r4|%p10, %r26, 8, 31, -1;
	mov.b32 	%r27, %f245;
	shfl.sync.down.b32	%r28|%p11, %r27, 8, 31, -1;
	mov.b32 	%f58, %r28;
	setp.eq.f32 	%p12, %f58, 0f00000000;
	@%p12 bra 	$L__BB23_12;
	mov.b32 	%f169, %r4;
	mov.b32 	%f170, %r3;
	add.f32 	%f59, %f245, %f58;
	div.rn.f32 	%f171, %f58, %f59;
	sub.f32 	%f172, %f170, %f243;
	fma.rn.f32 	%f243, %f172, %f171, %f243;
	mul.f32 	%f173, %f172, %f172;
	mul.f32 	%f174, %f245, %f173;
	fma.rn.f32 	%f175, %f174, %f171, %f169;
	add.f32 	%f244, %f244, %f175;
	mov.f32 	%f245, %f59;
$L__BB23_12:
	mov.b32 	%r29, %f243;
	shfl.sync.down.b32	%r5|%p13, %r29, 4, 31, -1;
	mov.b32 	%r30, %f244;
	shfl.sync.down.b32	%r6|%p14, %r30, 4, 31, -1;
	mov.b32 	%r31, %f245;
	shfl.sync.down.b32	%r32|%p15, %r31, 4, 31, -1;
	mov.b32 	%f65, %r32;
	setp.eq.f32 	%p16, %f65, 0f00000000;
	@%p16 bra 	$L__BB23_14;
	mov.b32 	%f176, %r6;
	mov.b32 	%f177, %r5;
	add.f32 	%f66, %f245, %f65;
	div.rn.f32 	%f178, %f65, %f66;
	sub.f32 	%f179, %f177, %f243;
	fma.rn.f32 	%f243, %f179, %f178, %f243;
	mul.f32 	%f180, %f179, %f179;
	mul.f32 	%f181, %f245, %f180;
	fma.rn.f32 	%f182, %f181, %f178, %f176;
	add.f32 	%f244, %f244, %f182;
	mov.f32 	%f245, %f66;
$L__BB23_14:
	mov.b32 	%r33, %f243;
	shfl.sync.down.b32	%r7|%p17, %r33, 2, 31, -1;
	mov.b32 	%r34, %f244;
	shfl.sync.down.b32	%r8|%p18, %r34, 2, 31, -1;
	mov.b32 	%r35, %f245;
	shfl.sync.down.b32	%r36|%p19, %r35, 2, 31, -1;
	mov.b32 	%f72, %r36;
	setp.eq.f32 	%p20, %f72, 0f00000000;
	@%p20 bra 	$L__BB23_16;
	mov.b32 	%f183, %r8;
	mov.b32 	%f184, %r7;
	add.f32 	%f73, %f245, %f72;
	div.rn.f32 	%f185, %f72, %f73;
	sub.f32 	%f186, %f184, %f243;
	fma.rn.f32 	%f243, %f186, %f185, %f243;
	mul.f32 	%f187, %f186, %f186;
	mul.f32 	%f188, %f245, %f187;
	fma.rn.f32 	%f189, %f188, %f185, %f183;
	add.f32 	%f244, %f244, %f189;
	mov.f32 	%f245, %f73;
$L__BB23_16:
	mov.b32 	%r37, %f243;
	shfl.sync.down.b32	%r9|%p21, %r37, 1, 31, -1;
	mov.b32 	%r38, %f244;
	shfl.sync.down.b32	%r10|%p22, %r38, 1, 31, -1;
	mov.b32 	%r39, %f245;
	shfl.sync.down.b32	%r40|%p23, %r39, 1, 31, -1;
	mov.b32 	%f79, %r40;
	setp.eq.f32 	%p24, %f79, 0f00000000;
	@%p24 bra 	$L__BB23_18;
	mov.b32 	%f190, %r10;
	mov.b32 	%f191, %r9;
	add.f32 	%f80, %f245, %f79;
	div.rn.f32 	%f192, %f79, %f80;
	sub.f32 	%f193, %f191, %f243;
	fma.rn.f32 	%f243, %f193, %f192, %f243;
	mul.f32 	%f194, %f193, %f193;
	mul.f32 	%f195, %f245, %f194;
	fma.rn.f32 	%f196, %f195, %f192, %f190;
	add.f32 	%f244, %f244, %f196;
	mov.f32 	%f245, %f80;
$L__BB23_18:
	mov.b32 	%r41, %f243;
	shfl.sync.idx.b32	%r42|%p26, %r41, 0, 31, -1;
	mov.b32 	%r43, %f244;
	shfl.sync.idx.b32	%r44|%p27, %r43, 0, 31, -1;
	mov.b32 	%r45, %f245;
	shfl.sync.idx.b32	%r46|%p28, %r45, 0, 31, -1;
	mov.b32 	%f197, %r44;
	mov.b32 	%f198, %r46;
	div.rn.f32 	%f199, %f197, %f198;
	max.f32 	%f200, %f199, 0f00000000;
	add.f32 	%f201, %f200, %f1;
	rsqrt.approx.f32 	%f202, %f201;
	mov.b32 	%f203, %r42;
	sub.f32 	%f204, %f26, %f203;
	mul.f32 	%f205, %f202, %f204;
	fma.rn.f32 	%f206, %f25, %f205, %f23;
	sub.f32 	%f207, %f27, %f203;
	mul.f32 	%f208, %f202, %f207;
	fma.rn.f32 	%f209, %f24, %f208, %f22;
	sub.f32 	%f210, %f28, %f203;
	mul.f32 	%f211, %f202, %f210;
	fma.rn.f32 	%f212, %f21, %f211, %f19;
	sub.f32 	%f213, %f29, %f203;
	mul.f32 	%f214, %f202, %f213;
	fma.rn.f32 	%f215, %f20, %f214, %f18;
	sub.f32 	%f216, %f30, %f203;
	mul.f32 	%f217, %f202, %f216;
	fma.rn.f32 	%f218, %f17, %f217, %f15;
	sub.f32 	%f219, %f31, %f203;
	mul.f32 	%f220, %f202, %f219;
	fma.rn.f32 	%f221, %f16, %f220, %f14;
	sub.f32 	%f222, %f32, %f203;
	mul.f32 	%f223, %f202, %f222;
	fma.rn.f32 	%f224, %f13, %f223, %f11;
	sub.f32 	%f225, %f33, %f203;
	mul.f32 	%f226, %f202, %f225;
	fma.rn.f32 	%f227, %f12, %f226, %f10;
	sub.f32 	%f228, %f34, %f203;
	mul.f32 	%f229, %f202, %f228;
	fma.rn.f32 	%f230, %f9, %f229, %f7;
	sub.f32 	%f231, %f35, %f203;
	mul.f32 	%f232, %f202, %f231;
	fma.rn.f32 	%f233, %f8, %f232, %f6;
	sub.f32 	%f234, %f36, %f203;
	mul.f32 	%f235, %f202, %f234;
	fma.rn.f32 	%f236, %f5, %f235, %f3;
	sub.f32 	%f237, %f37, %f203;
	mul.f32 	%f238, %f202, %f237;
	fma.rn.f32 	%f239, %f4, %f238, %f2;
	shr.s64 	%rd89, %rd139, 32;
	mad.lo.s64 	%rd14, %rd89, %rd24, %rd6;
	shr.u64 	%rd90, %rd14, 63;
	add.s64 	%rd91, %rd14, %rd90;
	cvta.to.global.u64 	%rd15, %rd23;
	shl.b64 	%rd92, %rd91, 2;
	and.b64  	%rd93, %rd92, -8;
	add.s64 	%rd94, %rd15, %rd93;
	st.global.v2.f32 	[%rd94], {%f206, %f209};
	add.s64 	%rd95, %rd14, 64;
	shr.u64 	%rd96, %rd95, 63;
	add.s64 	%rd97, %rd95, %rd96;
	shl.b64 	%rd98, %rd97, 2;
	and.b64  	%rd99, %rd98, -8;
	add.s64 	%rd100, %rd15, %rd99;
	st.global.v2.f32 	[%rd100], {%f212, %f215};
	add.s64 	%rd101, %rd14, 128;
	shr.u64 	%rd102, %rd101, 63;
	add.s64 	%rd103, %rd101, %rd102;
	shl.b64 	%rd104, %rd103, 2;
	and.b64  	%rd105, %rd104, -8;
	add.s64 	%rd106, %rd15, %rd105;
	st.global.v2.f32 	[%rd106], {%f218, %f221};
	add.s64 	%rd107, %rd14, 192;
	shr.u64 	%rd108, %rd107, 63;
	add.s64 	%rd109, %rd107, %rd108;
	shl.b64 	%rd110, %rd109, 2;
	and.b64  	%rd111, %rd110, -8;
	add.s64 	%rd112, %rd15, %rd111;
	st.global.v2.f32 	[%rd112], {%f224, %f227};
	add.s64 	%rd113, %rd14, 256;
	shr.u64 	%rd114, %rd113, 63;
	add.s64 	%rd115, %rd113, %rd114;
	shl.b64 	%rd116, %rd115, 2;
	and.b64  	%rd117, %rd116, -8;
	add.s64 	%rd118, %rd15, %rd117;
	st.global.v2.f32 	[%rd118], {%f230, %f233};
	add.s64 	%rd119, %rd14, 320;
	shr.u64 	%rd120, %rd119, 63;
	add.s64 	%rd121, %rd119, %rd120;
	shl.b64 	%rd122, %rd121, 2;
	and.b64  	%rd123, %rd122, -8;
	add.s64 	%rd124, %rd15, %rd123;
	st.global.v2.f32 	[%rd124], {%f236, %f239};
	@%p3 bra 	$L__BB23_20;
	add.s64 	%rd125, %rd14, 384;
	shr.u64 	%rd126, %rd125, 63;
	add.s64 	%rd127, %rd125, %rd126;
	shl.b64 	%rd128, %rd127, 2;
	and.b64  	%rd129, %rd128, -8;
	add.s64 	%rd130, %rd15, %rd129;
	mov.b32 	%r47, 2143289344;
	st.global.v2.u32 	[%rd130], {%r47, %r47};
$L__BB23_20:
	@%p4 bra 	$L__BB23_22;
	add.s64 	%rd131, %rd14, 448;
	shr.u64 	%rd132, %rd131, 63;
	add.s64 	%rd133, %rd131, %rd132;
	shl.b64 	%rd134, %rd133, 2;
	and.b64  	%rd135, %rd134, -8;
	add.s64 	%rd136, %rd15, %rd135;
	mov.b32 	%r48, 2143289344;
	st.global.v2.u32 	[%rd136], {%r48, %r48};
$L__BB23_22:
	add.s64 	%rd140, %rd140, %rd5;
	shl.b64 	%rd137, %rd5, 32;
	add.s64 	%rd139, %rd139, %rd137;
	mad.lo.s64 	%rd138, %rd22, %rd5, %rd138;
	setp.lt.s64 	%p30, %rd140, %rd25;
	@%p30 bra 	$L__BB23_4;
$L__BB23_23:
	ret;

}
	// .globl	_Z17LayerNormWarpImplI10DirectLoadIffE11DirectStoreIffEfLi2ELi20ELi20ELi32ELi1ELb0EEvT_T0_lld
.visible .entry _Z17LayerNormWarpImplI10DirectLoadIffE11DirectStoreIffEfLi2ELi20ELi20ELi32ELi1ELb0EEvT_T0_lld(
	.param .align 8 .b8 _Z17LayerNormWarpImplI10DirectLoadIffE11DirectStoreIffEfLi2ELi20ELi20ELi32ELi1ELb0EEvT_T0_lld_param_0[32],
	.param .align 8 .b8 _Z17LayerNormWarpImplI10DirectLoadIffE11DirectStoreIffEfLi2ELi20ELi20ELi32ELi1ELb0EEvT_T0_lld_param_1[16],
	.param .u64 _Z17LayerNormWarpImplI10DirectLoadIffE11DirectStoreIffEfLi2ELi20ELi20ELi32ELi1ELb0EEvT_T0_lld_param_2,
	.param .u64 _Z17LayerNormWarpImplI10DirectLoadIffE11DirectStoreIffEfLi2ELi20ELi20ELi32ELi1ELb0EEvT_T0_lld_param_3,
	.param .f64 _Z17LayerNormWarpImplI10DirectLoadIffE11DirectStoreIffEfLi2ELi20ELi20ELi32ELi1ELb0EEvT_T0_lld_param_4
)
{
	.reg .pred 	%p<27>;
	.reg .b32 	%r<45>;
	.reg .b32 	%f<309>;
	.reg .b64 	%rd<163>;
	.reg .b64 	%fd<3>;

	ld.param.u64 	%rd22, [_Z17LayerNormWarpImplI10DirectLoadIffE11DirectStoreIffEfLi2ELi20ELi20ELi32ELi1ELb0EEvT_T0_lld_param_1+8];
	ld.param.u64 	%rd21, [_Z17LayerNormWarpImplI10DirectLoadIffE11DirectStoreIffEfLi2ELi20ELi20ELi32ELi1ELb0EEvT_T0_lld_param_1];
	ld.param.u64 	%rd20, [_Z17LayerNormWarpImplI10DirectLoadIffE11DirectStoreIffEfLi2ELi20ELi20ELi32ELi1ELb0EEvT_T0_lld_param_0+24];
	ld.param.u64 	%rd19, [_Z17LayerNormWarpImplI10DirectLoadIffE11DirectStoreIffEfLi2ELi20ELi20ELi32ELi1ELb0EEvT_T0_lld_param_0+16];
	ld.param.u64 	%rd18, [_Z17LayerNormWarpImplI10DirectLoadIffE11DirectStoreIffEfLi2ELi20ELi20ELi32ELi1ELb0EEvT_T0_lld_param_0+8];
	ld.param.u64 	%rd17, [_Z17LayerNormWarpImplI10DirectLoadIffE11DirectStoreIffEfLi2ELi20ELi20ELi32ELi1ELb0EEvT_T0_lld_param_0];
	ld.param.u64 	%rd24, [_Z17LayerNormWarpImplI10DirectLoadIffE11DirectStoreIffEfLi2ELi20ELi20ELi32ELi1ELb0EEvT_T0_lld_param_3];
	setp.lt.s64 	%p1, %rd24, 641;
	@%p1 bra 	$L__BB24_2;
	mov.u64 	%rd25, $str;
	cvta.global.u64 	%rd26, %rd25;
	mov.u64 	%rd27, $str$1;
	cvta.global.u64 	%rd28, %rd27;
	mov.u64 	%rd29, __unnamed_25;
	cvta.global.u64 	%rd30, %rd29;
	{ // callseq 24, 0
	.param .b64 param0;
	st.param.b64 	[param0], %rd26;
	.param .b64 param1;
	st.param.b64 	[param1], %rd28;
	.param .b32 param2;
	st.param.b32 	[param2], 336;
	.param .b64 param3;
	st.param.b64 	[param3], %rd30;
	.param .b64 param4;
	st.param.b64 	[param4], 1;
	call.uni 
	__assertfail, 
	(
	param0, 
	param1, 
	param2, 
	param3, 
	param4
	);
	} // callseq 24
$L__BB24_2:
	ld.param.u64 	%rd158, [_Z17LayerNormWarpImplI10DirectLoadIffE11DirectStoreIffEfLi2ELi20ELi20ELi32ELi1ELb0EEvT_T0_lld_param_2];
	mov.u32 	%r12, %ctaid.x;
	mov.u32 	%r13, %ntid.y;
	mov.u32 	%r14, %tid.y;
	mad.lo.s32 	%r15, %r12, %r13, %r14;
	cvt.u64.u32 	%rd162, %r15;
	mov.u32 	%r16, %nctaid.x;
	mul.lo.s32 	%r17, %r16, %r13;
	cvt.u64.u32 	%rd5, %r17;
	mov.u32 	%r1, %tid.x;
	cvta.to.global.u64 	%rd31, %rd18;
	mul.wide.u32 	%rd32, %r1, 8;
	add.s64 	%rd6, %rd31, %rd32;
	ld.global.v2.f32 	{%f1, %f2}, [%rd6];
	cvta.to.global.u64 	%rd33, %rd19;
	add.s64 	%rd7, %rd33, %rd32;
	ld.global.v2.f32 	{%f3, %f4}, [%rd7];
	setp.le.s64 	%p2, %rd158, %rd162;
	@%p2 bra 	$L__BB24_15;
	ld.global.v2.f32 	{%f40, %f39}, [%rd6+256];
	ld.global.v2.f32 	{%f38, %f37}, [%rd7+256];
	ld.global.v2.f32 	{%f36, %f35}, [%rd6+512];
	ld.global.v2.f32 	{%f34, %f33}, [%rd7+512];
	ld.global.v2.f32 	{%f32, %f31}, [%rd6+768];
	ld.global.v2.f32 	{%f30, %f29}, [%rd7+768];
	ld.global.v2.f32 	{%f28, %f27}, [%rd6+1024];
	ld.global.v2.f32 	{%f26, %f25}, [%rd7+1024];
	ld.global.v2.f32 	{%f24, %f23}, [%rd6+1280];
	ld.global.v2.f32 	{%f22, %f21}, [%rd7+1280];
	ld.global.v2.f32 	{%f20, %f19}, [%rd6+1536];
	ld.global.v2.f32 	{%f18, %f17}, [%rd7+1536];
	ld.global.v2.f32 	{%f16, %f15}, [%rd6+1792];
	ld.global.v2.f32 	{%f14, %f13}, [%rd7+1792];
	ld.global.v2.f32 	{%f12, %f11}, [%rd6+2048];
	ld.global.v2.f32 	{%f10, %f9}, [%rd7+2048];
	ld.global.v2.f32 	{%f8, %f7}, [%rd6+2304];
	ld.global.v2.f32 	{%f6, %f5}, [%rd7+2304];
	shl.b32 	%r18, %r1, 1;
	cvt.u64.u32 	%rd8, %r18;
	shl.b64 	%rd161, %rd162, 32;
	mad.lo.s64 	%rd34, %rd20, %rd162, %rd8;
	add.s64 	%rd160, %rd34, 320;
$L__BB24_4:
	add.s64 	%rd35, %rd160, -320;
	shr.u64 	%rd36, %rd35, 63;
	add.s64 	%rd37, %rd35, %rd36;
	cvta.to.global.u64 	%rd38, %rd17;
	shl.b64 	%rd39, %rd37, 2;
	and.b64  	%rd40, %rd39, -8;
	add.s64 	%rd41, %rd38, %rd40;
	ld.global.v2.f32 	{%f41, %f42}, [%rd41];
	add.f32 	%f99, %f41, 0f00000000;
	sub.f32 	%f100, %f41, %f99;
	fma.rn.f32 	%f101, %f41, %f100, 0f00000000;
	sub.f32 	%f102, %f42, %f99;
	fma.rn.f32 	%f103, %f102, 0f3F000000, %f99;
	sub.f32 	%f104, %f42, %f103;
	fma.rn.f32 	%f105, %f102, %f104, %f101;
	add.s64 	%rd42, %rd160, -256;
	shr.u64 	%rd43, %rd42, 63;
	add.s64 	%rd44, %rd42, %rd43;
	shl.b64 	%rd45, %rd44, 2;
	and.b64  	%rd46, %rd45, -8;
	add.s64 	%rd47, %rd38, %rd46;
	ld.global.v2.f32 	{%f43, %f44}, [%rd47];
	sub.f32 	%f106, %f43, %f103;
	div.rn.f32 	%f107, %f106, 0f40400000;
	add.f32 	%f108, %f103, %f107;
	sub.f32 	%f109, %f43, %f108;
	fma.rn.f32 	%f110, %f106, %f109, %f105;
	sub.f32 	%f111, %f44, %f108;
	fma.rn.f32 	%f112, %f111, 0f3E800000, %f108;
	sub.f32 	%f113, %f44, %f112;
	fma.rn.f32 	%f114, %f111, %f113, %f110;
	add.s64 	%rd48, %rd160, -192;
	shr.u64 	%rd49, %rd48, 63;
	add.s64 	%rd50, %rd48, %rd49;
	shl.b64 	%rd51, %rd50, 2;
	and.b64  	%rd52, %rd51, -8;
	add.s64 	%rd53, %rd38, %rd52;
	ld.global.v2.f32 	{%f45, %f46}, [%rd53];
	sub.f32 	%f115, %f45, %f112;
	div.rn.f32 	%f116, %f115, 0f40A00000;
	add.f32 	%f117, %f112, %f116;
	sub.f32 	%f118, %f45, %f117;
	fma.rn.f32 	%f119, %f115, %f118, %f114;
	sub.f32 	%f120, %f46, %f117;
	div.rn.f32 	%f121, %f120, 0f40C00000;
	add.f32 	%f122, %f117, %f121;
	sub.f32 	%f123, %f46, %f122;
	fma.rn.f32 	%f124, %f120, %f123, %f119;
	add.s64 	%rd54, %rd160, -128;
	shr.u64 	%rd55, %rd54, 63;
	add.s64 	%rd56, %rd54, %rd55;
	shl.b64 	%rd57, %rd56, 2;
	and.b64  	%rd58, %rd57, -8;
	add.s64 	%rd59, %rd38, %rd58;
	ld.global.v2.f32 	{%f47, %f48}, [%rd59];
	sub.f32 	%f125, %f47, %f122;
	div.rn.f32 	%f126, %f125, 0f40E00000;
	add.f32 	%f127, %f122, %f126;
	sub.f32 	%f128, %f47, %f127;
	fma.rn.f32 	%f129, %f125, %f128, %f124;
	sub.f32 	%f130, %f48, %f127;
	fma.rn.f32 	%f131, %f130, 0f3E000000, %f127;
	sub.f32 	%f132, %f48, %f131;
	fma.rn.f32 	%f133, %f130, %f132, %f129;
	add.s64 	%rd60, %rd160, -64;
	shr.u64 	%rd61, %rd60, 63;
	add.s64 	%rd62, %rd60, %rd61;
	shl.b64 	%rd63, %rd62, 2;
	and.b64  	%rd64, %rd63, -8;
	add.s64 	%rd65, %rd38, %rd64;
	ld.global.v2.f32 	{%f49, %f50}, [%rd65];
	sub.f32 	%f134, %f49, %f131;
	div.rn.f32 	%f135, %f134, 0f41100000;
	add.f32 	%f136, %f131, %f135;
	sub.f32 	%f137, %f49, %f136;
	fma.rn.f32 	%f138, %f134, %f137, %f133;
	sub.f32 	%f139, %f50, %f136;
	div.rn.f32 	%f140, %f139, 0f41200000;
	add.f32 	%f141, %f136, %f140;
	sub.f32 	%f142, %f50, %f141;
	fma.rn.f32 	%f143, %f139, %f142, %f138;
	shr.u64 	%rd66, %rd160, 63;
	add.s64 	%rd67, %rd160, %rd66;
	shl.b64 	%rd68, %rd67, 2;
	and.b64  	%rd69, %rd68, -8;
	add.s64 	%rd70, %rd38, %rd69;
	ld.global.v2.f32 	{%f51, %f52}, [%rd70];
	sub.f32 	%f144, %f51, %f141;
	div.rn.f32 	%f145, %f144, 0f41300000;
	add.f32 	%f146, %f141, %f145;
	sub.f32 	%f147, %f51, %f146;
	fma.rn.f32 	%f148, %f144, %f147, %f143;
	sub.f32 	%f149, %f52, %f146;
	div.rn.f32 	%f150, %f149, 0f41400000;
	add.f32 	%f151, %f146, %f150;
	sub.f32 	%f152, %f52, %f151;
	fma.rn.f32 	%f153, %f149, %f152, %f148;
	add.s64 	%rd71, %rd160, 64;
	shr.u64 	%rd72, %rd71, 63;
	add.s64 	%rd73, %rd71, %rd72;
	shl.b64 	%rd74, %rd73, 2;
	and.b64  	%rd75, %rd74, -8;
	add.s64 	%rd76, %rd38, %rd75;
	ld.global.v2.f32 	{%f53, %f54}, [%rd76];
	sub.f32 	%f154, %f53, %f151;
	div.rn.f32 	%f155, %f154, 0f41500000;
	add.f32 	%f156, %f151, %f155;
	sub.f32 	%f157, %f53, %f156;
	fma.rn.f32 	%f158, %f154, %f157, %f153;
	sub.f32 	%f159, %f54, %f156;
	div.rn.f32 	%f160, %f159, 0f41600000;
	add.f32 	%f161, %f156, %f160;
	sub.f32 	%f162, %f54, %f161;
	fma.rn.f32 	%f163, %f159, %f162, %f158;
	add.s64 	%rd77, %rd160, 128;
	shr.u64 	%rd78, %rd77, 63;
	add.s64 	%rd79, %rd77, %rd78;
	shl.b64 	%rd80, %rd79, 2;
	and.b64  	%rd81, %rd80, -8;
	add.s64 	%rd82, %rd38, %rd81;
	ld.global.v2.f32 	{%f55, %f56}, [%rd82];
	sub.f32 	%f164, %f55, %f161;
	div.rn.f32 	%f165, %f164, 0f41700000;
	add.f32 	%f166, %f161, %f165;
	sub.f32 	%f167, %f55, %f166;
	fma.rn.f32 	%f168, %f164, %f167, %f163;
	sub.f32 	%f169, %f56, %f166;
	fma.rn.f32 	%f170, %f169, 0f3D800000, %f166;
	sub.f32 	%f171, %f56, %f170;
	fma.rn.f32 	%f172, %f169, %f171, %f168;
	add.s64 	%rd83, %rd160, 192;
	shr.u64 	%rd84, %rd83, 63;
	add.s64 	%rd85, %rd83, %rd84;
	shl.b64 	%rd86, %rd85, 2;
	and.b64  	%rd87, %rd86, -8;
	add.s64 	%rd88, %rd38, %rd87;
	ld.global.v2.f32 	{%f57, %f58}, [%rd88];
	sub.f32 	%f173, %f57, %f170;
	div.rn.f32 	%f174, %f173, 0f41880000;
	add.f32 	%f175, %f170, %f174;
	sub.f32 	%f176, %f57, %f175;
	fma.rn.f32 	%f177, %f173, %f176, %f172;
	sub.f32 	%f178, %f58, %f175;
	div.rn.f32 	%f179, %f178, 0f41900000;
	add.f32 	%f180, %f175, %f179;
	sub.f32 	%f181, %f58, %f180;
	fma.rn.f32 	%f182, %f178, %f181, %f177;
	add.s64 	%rd89, %rd160, 256;
	shr.u64 	%rd90, %rd89, 63;
	add.s64 	%rd91, %rd89, %rd90;
	shl.b64 	%rd92, %rd91, 2;
	and.b64  	%rd93, %rd92, -8;
	add.s64 	%rd94, %rd38, %rd93;
	ld.global.v2.f32 	{%f59, %f60}, [%rd94];
	sub.f32 	%f183, %f59, %f180;
	div.rn.f32 	%f184, %f183, 0f41980000;
	add.f32 	%f185, %f180, %f184;
	sub.f32 	%f186, %f59, %f185;
	fma.rn.f32 	%f187, %f183, %f186, %f182;
	sub.f32 	%f188, %f60, %f185;
	div.rn.f32 	%f189, %f188, 0f41A00000;
	add.f32 	%f297, %f185, %f189;
	sub.f32 	%f190, %f60, %f297;
	fma.rn.f32 	%f298, %f188, %f190, %f187;
	mov.b32 	%r19, %f297;
	shfl.sync.down.b32	%r2|%p3, %r19, 16, 31, -1;
	mov.b32 	%r20, %f298;
	shfl.sync.down.b32	%r3|%p4, %r20, 16, 31, -1;
	mov.b32 	%r21, 1101004800;
	shfl.sync.down.b32	%r22|%p5, %r21, 16, 31, -1;
	mov.b32 	%f63, %r22;
	setp.eq.f32 	%p6, %f63, 0f00000000;
	mov.f32 	%f299, 0f41A00000;
	@%p6 bra 	$L__BB24_6;
	mov.b32 	%f191, %r3;
	mov.b32 	%f192, %r2;
	add.f32 	%f299, %f63, 0f41A00000;
	div.rn.f32 	%f193, %f63, %f299;
	sub.f32 	%f194, %f192, %f297;
	fma.rn.f32 	%f297, %f194, %f193, %f297;
	mul.f32 	%f195, %f194, %f194;
	mul.f32 	%f196, %f195, 0f41A00000;
	fma.rn.f32 	%f197, %f196, %f193, %f191;
	add.f32 	%f298, %f298, %f197;
$L__BB24_6:
	mov.b32 	%r23, %f297;
	shfl.sync.down.b32	%r4|%p7, %r23, 8, 31, -1;
	mov.b32 	%r24, %f298;
	shfl.sync.down.b32	%r5|%p8, %r24, 8, 31, -1;
	mov.b32 	%r25, %f299;
	shfl.sync.down.b32	%r26|%p9, %r25, 8, 31, -1;
	mov.b32 	%f70, %r26;
	setp.eq.f32 	%p10, %f70, 0f00000000;
	@%p10 bra 	$L__BB24_8;
	mov.b32 	%f198, %r5;
	mov.b32 	%f199, %r4;
	add.f32 	%f71, %f299, %f70;
	div.rn.f32 	%f200, %f70, %f71;
	sub.f32 	%f201, %f199, %f297;
	fma.rn.f32 	%f297, %f201, %f200, %f297;
	mul.f32 	%f202, %f201, %f201;
	mul.f32 	%f203, %f299, %f202;
	fma.rn.f32 	%f204, %f203, %f200, %f198;
	add.f32 	%f298, %f298, %f204;
	mov.f32 	%f299, %f71;
$L__BB24_8:
	mov.b32 	%r27, %f297;
	shfl.sync.down.b32	%r6|%p11, %r27, 4, 31, -1;
	mov.b32 	%r28, %f298;
	shfl.sync.down.b32	%r7|%p12, %r28, 4, 31, -1;
	mov.b32 	%r29, %f299;
	shfl.sync.down.b32	%r30|%p13, %r29, 4, 31, -1;
	mov.b32 	%f77, %r30;
	setp.eq.f32 	%p14, %f77, 0f00000000;
	@%p14 bra 	$L__BB24_10;
	mov.b32 	%f205, %r7;
	mov.b32 	%f206, %r6;
	add.f32 	%f78, %f299, %f77;
	div.rn.f32 	%f207, %f77, %f78;
	sub.f32 	%f208, %f206, %f297;
	fma.rn.f32 	%f297, %f208, %f207, %f297;
	mul.f32 	%f209, %f208, %f208;
	mul.f32 	%f210, %f299, %f209;
	fma.rn.f32 	%f211, %f210, %f207, %f205;
	add.f32 	%f298, %f298, %f211;
	mov.f32 	%f299, %f78;
$L__BB24_10:
	mov.b32 	%r31, %f297;
	shfl.sync.down.b32	%r8|%p15, %r31, 2, 31, -1;
	mov.b32 	%r32, %f298;
	shfl.sync.down.b32	%r9|%p16, %r32, 2, 31, -1;
	mov.b32 	%r33, %f299;
	shfl.sync.down.b32	%r34|%p17, %r33, 2, 31, -1;
	mov.b32 	%f84, %r34;
	setp.eq.f32 	%p18, %f84, 0f00000000;
	@%p18 bra 	$L__BB24_12;
	mov.b32 	%f212, %r9;
	mov.b32 	%f213, %r8;
	add.f32 	%f85, %f299, %f84;
	div.rn.f32 	%f214, %f84, %f85;
	sub.f32 	%f215, %f213, %f297;
	fma.rn.f32 	%f297, %f215, %f214, %f297;
	mul.f32 	%f216, %f215, %f215;
	mul.f32 	%f217, %f299, %f216;
	fma.rn.f32 	%f218, %f217, %f214, %f212;
	add.f32 	%f298, %f298, %f218;
	mov.f32 	%f299, %f85;
$L__BB24_12:
	mov.b32 	%r35, %f297;
	shfl.sync.down.b32	%r10|%p19, %r35, 1, 31, -1;
	mov.b32 	%r36, %f298;
	shfl.sync.down.b32	%r11|%p20, %r36, 1, 31, -1;
	mov.b32 	%r37, %f299;
	shfl.sync.down.b32	%r38|%p21, %r37, 1, 31, -1;
	mov.b32 	%f91, %r38;
	setp.eq.f32 	%p22, %f91, 0f00000000;
	@%p22 bra 	$L__BB24_14;
	mov.b32 	%f219, %r11;
	mov.b32 	%f220, %r10;
	add.f32 	%f92, %f299, %f91;
	div.rn.f32 	%f221, %f91, %f92;
	sub.f32 	%f222, %f220, %f297;
	fma.rn.f32 	%f297, %f222, %f221, %f297;
	mul.f32 	%f223, %f222, %f222;
	mul.f32 	%f224, %f299, %f223;
	fma.rn.f32 	%f225, %f224, %f221, %f219;
	add.f32 	%f298, %f298, %f225;
	mov.f32 	%f299, %f92;
$L__BB24_14:
	ld.param.f64 	%fd2, [_Z17LayerNormWarpImplI10DirectLoadIffE11DirectStoreIffEfLi2ELi20ELi20ELi32ELi1ELb0EEvT_T0_lld_param_4];
	ld.param.u64 	%rd159, [_Z17LayerNormWarpImplI10DirectLoadIffE11DirectStoreIffEfLi2ELi20ELi20ELi32ELi1ELb0EEvT_T0_lld_param_2];
	mov.b32 	%r39, %f297;
	shfl.sync.idx.b32	%r40|%p23, %r39, 0, 31, -1;
	mov.b32 	%r41, %f298;
	shfl.sync.idx.b32	%r42|%p24, %r41, 0, 31, -1;
	mov.b32 	%r43, %f299;
	shfl.sync.idx.b32	%r44|%p25, %r43, 0, 31, -1;
	mov.b32 	%f226, %r42;
	mov.b32 	%f227, %r44;
	div.rn.f32 	%f228, %f226, %f227;
	max.f32 	%f229, %f228, 0f00000000;
	cvt.rn.f32.f64 	%f230, %fd2;
	add.f32 	%f231, %f229, %f230;
	rsqrt.approx.f32 	%f232, %f231;
	mov.b32 	%f233, %r40;
	sub.f32 	%f234, %f41, %f233;
	mul.f32 	%f235, %f232, %f234;
	fma.rn.f32 	%f236, %f1, %f235, %f3;
	sub.f32 	%f237, %f42, %f233;
	mul.f32 	%f238, %f232, %f237;
	fma.rn.f32 	%f239, %f2, %f238, %f4;
	sub.f32 	%f240, %f43, %f233;
	mul.f32 	%f241, %f232, %f240;
	fma.rn.f32 	%f242, %f40, %f241, %f38;
	sub.f32 	%f243, %f44, %f233;
	mul.f32 	%f244, %f232, %f243;
	fma.rn.f32 	%f245, %f39, %f244, %f37;
	sub.f32 	%f246, %f45, %f233;
	mul.f32 	%f247, %f232, %f246;
	fma.rn.f32 	%f248, %f36, %f247, %f34;
	sub.f32 	%f249, %f46, %f233;
	mul.f32 	%f250, %f232, %f249;
	fma.rn.f32 	%f251, %f35, %f250, %f33;
	sub.f32 	%f252, %f47, %f233;
	mul.f32 	%f253, %f232, %f252;
	fma.rn.f32 	%f254, %f32, %f253, %f30;
	sub.f32 	%f255, %f48, %f233;
	mul.f32 	%f256, %f232, %f255;
	fma.rn.f32 	%f257, %f31, %f256, %f29;
	sub.f32 	%f258, %f49, %f233;
	mul.f32 	%f259, %f232, %f258;
	fma.rn.f32 	%f260, %f28, %f259, %f26;
	sub.f32 	%f261, %f50, %f233;
	mul.f32 	%f262, %f232, %f261;
	fma.rn.f32 	%f263, %f27, %f262, %f25;
	sub.f32 	%f264, %f51, %f233;
	mul.f32 	%f265, %f232, %f264;
	fma.rn.f32 	%f266, %f24, %f265, %f22;
	sub.f32 	%f267, %f52, %f233;
	mul.f32 	%f268, %f232, %f267;
	fma.rn.f32 	%f269, %f23, %f268, %f21;
	sub.f32 	%f270, %f53, %f233;
	mul.f32 	%f271, %f232, %f270;
	fma.rn.f32 	%f272, %f20, %f271, %f18;
	sub.f32 	%f273, %f54, %f233;
	mul.f32 	%f274, %f232, %f273;
	fma.rn.f32 	%f275, %f19, %f274, %f17;
	sub.f32 	%f276, %f55, %f233;
	mul.f32 	%f277, %f232, %f276;
	fma.rn.f32 	%f278, %f16, %f277, %f14;
	sub.f32 	%f279, %f56, %f233;
	mul.f32 	%f280, %f232, %f279;
	fma.rn.f32 	%f281, %f15, %f280, %f13;
	sub.f32 	%f282, %f57, %f233;
	mul.f32 	%f283, %f232, %f282;
	fma.rn.f32 	%f284, %f12, %f283, %f10;
	sub.f32 	%f285, %f58, %f233;
	mul.f32 	%f286, %f232, %f285;
	fma.rn.f32 	%f287, %f11, %f286, %f9;
	sub.f32 	%f288, %f59, %f233;
	mul.f32 	%f289, %f232, %f288;
	fma.rn.f32 	%f290, %f8, %f289, %f6;
	sub.f32 	%f291, %f60, %f233;
	mul.f32 	%f292, %f232, %f291;
	fma.rn.f32 	%f293, %f7, %f292, %f5;
	shr.s64 	%rd95, %rd161, 32;
	mad.lo.s64 	%rd96, %rd95, %rd22, %rd8;
	shr.u64 	%rd97, %rd96, 63;
	add.s64 	%rd98, %rd96, %rd97;
	cvta.to.global.u64 	%rd99, %rd21;
	shl.b64 	%rd100, %rd98, 2;
	and.b64  	%rd101, %rd100, -8;
	add.s64 	%rd102, %rd99, %rd101;
	st.global.v2.f32 	[%rd102], {%f236, %f239};
	add.s64 	%rd103, %rd96, 64;
	shr.u64 	%rd104, %rd103, 63;
	add.s64 	%rd105, %rd103, %rd104;
	shl.b64 	%rd106, %rd105, 2;
	and.b64  	%rd107, %rd106, -8;
	add.s64 	%rd108, %rd99, %rd107;
	st.global.v2.f32 	[%rd108], {%f242, %f245};
	add.s64 	%rd109, %rd96, 128;
	shr.u64 	%rd110, %rd109, 63;
	add.s64 	%rd111, %rd109, %rd110;
	shl.b64 	%rd112, %rd111, 2;
	and.b64  	%rd113, %rd112, -8;
	add.s64 	%rd114, %rd99, %rd113;
	st.global.v2.f32 	[%rd114], {%f248, %f251};
	add.s64 	%rd115, %rd96, 192;
	shr.u64 	%rd116, %rd115, 63;
	add.s64 	%rd117, %rd115, %rd116;
	shl.b64 	%rd118, %rd117, 2;
	and.b64  	%rd119, %rd118, -8;
	add.s64 	%rd120, %rd99, %rd119;
	st.global.v2.f32 	[%rd120], {%f254, %f257};
	add.s64 	%rd121, %rd96, 256;
	shr.u64 	%rd122, %rd121, 63;
	add.s64 	%rd123, %rd121, %rd122;
	shl.b64 	%rd124, %rd123, 2;
	and.b64  	%rd125, %rd124, -8;
	add.s64 	%rd126, %rd99, %rd125;
	st.global.v2.f32 	[%rd126], {%f260, %f263};
	add.s64 	%rd127, %rd96, 320;
	shr.u64 	%rd128, %rd127, 63;
	add.s64 	%rd129, %rd127, %rd128;
	shl.b64 	%rd130, %rd129, 2;
	and.b64  	%rd131, %rd130, -8;
	add.s64 	%rd132, %rd99, %rd131;
	st.global.v2.f32 	[%rd132], {%f266, %f269};
	add.s64 	%rd133, %rd96, 384;
	shr.u64 	%rd134, %rd133, 63;
	add.s64 	%rd135, %rd133, %rd134;
	shl.b64 	%rd136, %rd135, 2;
	and.b64  	%rd137, %rd136, -8;
	add.s64 	%rd138, %rd99, %rd137;
	st.global.v2.f32 	[%rd138], {%f272, %f275};
	add.s64 	%rd139, %rd96, 448;
	shr.u64 	%rd140, %rd139, 63;
	add.s64 	%rd141, %rd139, %rd140;
	shl.b64 	%rd142, %rd141, 2;
	and.b64  	%rd143, %rd142, -8;
	add.s64 	%rd144, %rd99, %rd143;
	st.global.v2.f32 	[%rd144], {%f278, %f281};
	add.s64 	%rd145, %rd96, 512;
	shr.u64 	%rd146, %rd145, 63;
	add.s64 	%rd147, %rd145, %rd146;
	shl.b64 	%rd148, %rd147, 2;
	and.b64  	%rd149, %rd148, -8;
	add.s64 	%rd150, %rd99, %rd149;
	st.global.v2.f32 	[%rd150], {%f284, %f287};
	add.s64 	%rd151, %rd96, 576;
	shr.u64 	%rd152, %rd151, 63;
	add.s64 	%rd153, %rd151, %rd152;
	shl.b64 	%rd154, %rd153, 2;
	and.b64  	%rd155, %rd154, -8;
	add.s64 	%rd156, %rd99, %rd155;
	st.global.v2.f32 	[%rd156], {%f290, %f293};
	add.s64 	%rd162, %rd162, %rd5;
	shl.b64 	%rd157, %rd5, 32;
	add.s64 	%rd161, %rd161, %rd157;
	mad.lo.s64 	%rd160, %rd20, %rd5, %rd160;
	setp.lt.s64 	%p26, %rd162, %rd159;
	@%p26 bra 	$L__BB24_4;
$L__BB24_15:
	ret;

}
	// .globl	_Z17LayerNormWarpImplI10DirectLoadIffE11DirectStoreIffEfLi2ELi20ELi16ELi32ELi1ELb1EEvT_T0_lld
.visible .entry _Z17LayerNormWarpImplI10DirectLoadIffE11DirectStoreIffEfLi2ELi20ELi16ELi32ELi1ELb1EEvT_T0_lld(
	.param .align 8 .b8 _Z17LayerNormWarpImplI10DirectLoadIffE11DirectStoreIffEfLi2ELi20ELi16ELi32ELi1ELb1EEvT_T0_lld_param_0[32],
	.param .align 8 .b8 _Z17LayerNormWarpImplI10DirectLoadIffE11DirectStoreIffEfLi2ELi20ELi16ELi32ELi1ELb1EEvT_T0_lld_param_1[16],
	.param .u64 _Z17LayerNormWarpImplI10DirectLoadIffE11DirectStoreIffEfLi2ELi20ELi16ELi32ELi1ELb1EEvT_T0_lld_param_2,
	.param .u64 _Z17LayerNormWarpImplI10DirectLoadIffE11DirectStoreIffEfLi2ELi20ELi16ELi32ELi1ELb1EEvT_T0_lld_param_3,
	.param .f64 _Z17LayerNormWarpImplI10DirectLoadIffE11DirectStoreIffEfLi2ELi20ELi16ELi32ELi1ELb1EEvT_T0_lld_param_4
)
{
	.reg .pred 	%p<31>;
	.reg .b32 	%r<49>;
	.reg .b32 	%f<304>;
	.reg .b64 	%rd<163>;
	.reg .b64 	%fd<2>;

	ld.param.u64 	%rd27, [_Z17LayerNormWarpImplI10DirectLoadIffE11DirectStoreIffEfLi2ELi20ELi16ELi32ELi1ELb1EEvT_T0_lld_param_1+8];
	ld.param.u64 	%rd25, [_Z17LayerNormWarpImplI10DirectLoadIffE11DirectStoreIffEfLi2ELi20ELi16ELi32ELi1ELb1EEvT_T0_lld_param_0+24];
	ld.param.u64 	%rd24, [_Z17LayerNormWarpImplI10DirectLoadIffE11DirectStoreIffEfLi2ELi20ELi16ELi32ELi1ELb1EEvT_T0_lld_param_0+16];
	ld.param.u64 	%rd23, [_Z17LayerNormWarpImplI10DirectLoadIffE11DirectStoreIffEfLi2ELi20ELi16ELi32ELi1ELb1EEvT_T0_lld_param_0+8];
	ld.param.u64 	%rd26, [_Z17LayerNormWarpImplI10DirectLoadIffE11DirectStoreIffEfLi2ELi20ELi16ELi32ELi1ELb1EEvT_T0_lld_param_1];
	ld.param.u64 	%rd22, [_Z17LayerNormWarpImplI10DirectLoadIffE11DirectStoreIffEfLi2ELi20ELi16ELi32ELi1ELb1EEvT_T0_lld_param_0];
	ld.param.u64 	%rd28, [_Z17LayerNormWarpImplI10DirectLoadIffE11DirectStoreIffEfLi2ELi20ELi16ELi32ELi1ELb1EEvT_T0_lld_param_2];
	ld.param.u64 	%rd29, [_Z17LayerNormWarpImplI10DirectLoadIffE11DirectStoreIffEfLi2ELi20ELi16ELi32ELi1ELb1EEvT_T0_lld_param_3];
	ld.param.f64 	%fd1, [_Z17LayerNormWarpImplI10DirectLoadIffE11DirectStoreIffEfLi2ELi20ELi16ELi32ELi1ELb1EEvT_T0_lld_param_4];
	cvta.to.global.u64 	%rd1, %rd22;
	cvta.to.global.u64 	%rd5, %rd26;
	setp.lt.s64 	%p1, %rd29, 641;
	@%p1 bra 	$L__BB25_2;
	mov.u64 	%rd30, $str;
	cvta.global.u64 	%rd31, %rd30;
	mov.u64 	%rd32, $str$1;
	cvta.global.u64 	%rd33, %rd32;
	mov.u64 	%rd34, __unnamed_26;
	cvta.global.u64 	%rd35, %rd34;
	{ // callseq 25, 0
	.param .b64 param0;
	st.param.b64 	[param0], %rd31;
	.param .b64 param1;
	st.param.b64 	[param1], %rd33;
	.param .b32 param2;
	st.param.b32 	[param2], 336;
	.param .b64 param3;
	st.param.b64 	[param3], %rd35;
	.param .b64 param4;
	st.param.b64 	[param4], 1;
	call.uni 
	__assertfail, 
	(
	param0, 
	param1, 
	param2, 
	param3, 
	param4
	);
	} // callseq 25
$L__BB25_2:
	mov.u32 	%r12, %ctaid.x;
	mov.u32 	%r13, %ntid.y;
	mov.u32 	%r14, %tid.y;
	mad.lo.s32 	%r15, %r12, %r13, %r14;
	cvt.u64.u32 	%rd162, %r15;
	mov.u32 	%r16, %nctaid.x;
	mul.lo.s32 	%r17, %r16, %r13;
	cvt.u64.u32 	%rd7, %r17;
	mov.u32 	%r1, %tid.x;
	cvta.to.global.u64 	%rd36, %rd23;
	mul.wide.u32 	%rd37, %r1, 8;
	add.s64 	%rd8, %rd36, %rd37;
	ld.global.v2.f32 	{%f1, %f2}, [%rd8];
	cvta.to.global.u64 	%rd38, %rd24;
	add.s64 	%rd9, %rd38, %rd37;
	setp.le.s64 	%p2, %rd28, %rd162;
	@%p2 bra 	$L__BB25_23;
	ld.global.v2.f32 	{%f33, %f32}, [%rd9];
	ld.global.v2.f32 	{%f31, %f30}, [%rd8+256];
	ld.global.v2.f32 	{%f29, %f28}, [%rd9+256];
	ld.global.v2.f32 	{%f27, %f26}, [%rd8+512];
	ld.global.v2.f32 	{%f25, %f24}, [%rd9+512];
	ld.global.v2.f32 	{%f23, %f22}, [%rd8+768];
	ld.global.v2.f32 	{%f21, %f20}, [%rd9+768];
	ld.global.v2.f32 	{%f19, %f18}, [%rd8+1024];
	ld.global.v2.f32 	{%f17, %f16}, [%rd9+1024];
	ld.global.v2.f32 	{%f15, %f14}, [%rd8+1280];
	ld.global.v2.f32 	{%f13, %f12}, [%rd9+1280];
	ld.global.v2.f32 	{%f11, %f10}, [%rd8+1536];
	ld.global.v2.f32 	{%f9, %f8}, [%rd9+1536];
	ld.global.v2.f32 	{%f7, %f6}, [%rd8+1792];
	ld.global.v2.f32 	{%f5, %f4}, [%rd9+1792];
	shl.b32 	%r18, %r1, 1;
	cvt.rn.f32.f64 	%f3, %fd1;
	cvt.u64.u32 	%rd10, %r18;
	add.s32 	%r19, %r18, 512;
	cvt.u64.u32 	%rd11, %r19;
	add.s32 	%r20, %r18, 576;
	cvt.u64.u32 	%rd12, %r20;
	shl.b64 	%rd161, %rd162, 32;
	mad.lo.s64 	%rd39, %rd25, %rd162, %rd10;
	add.s64 	%rd160, %rd39, 320;
$L__BB25_4:
	setp.le.s64 	%p3, %rd29, %rd11;
	add.s64 	%rd40, %rd160, -320;
	shr.u64 	%rd41, %rd40, 63;
	add.s64 	%rd42, %rd40, %rd41;
	shl.b64 	%rd43, %rd42, 2;
	and.b64  	%rd44, %rd43, -8;
	add.s64 	%rd45, %rd1, %rd44;
	ld.global.v2.f32 	{%f34, %f35}, [%rd45];
	add.f32 	%f99, %f34, 0f00000000;
	sub.f32 	%f100, %f34, %f99;
	fma.rn.f32 	%f101, %f34, %f100, 0f00000000;
	sub.f32 	%f102, %f35, %f99;
	fma.rn.f32 	%f103, %f102, 0f3F000000, %f99;
	sub.f32 	%f104, %f35, %f103;
	fma.rn.f32 	%f105, %f102, %f104, %f101;
	add.s64 	%rd46, %rd160, -256;
	shr.u64 	%rd47, %rd46, 63;
	add.s64 	%rd48, %rd46, %rd47;
	shl.b64 	%rd49, %rd48, 2;
	and.b64  	%rd50, %rd49, -8;
	add.s64 	%rd51, %rd1, %rd50;
	ld.global.v2.f32 	{%f36, %f37}, [%rd51];
	sub.f32 	%f106, %f36, %f103;
	div.rn.f32 	%f107, %f106, 0f40400000;
	add.f32 	%f108, %f103, %f107;
	sub.f32 	%f109, %f36, %f108;
	fma.rn.f32 	%f110, %f106, %f109, %f105;
	sub.f32 	%f111, %f37, %f108;
	fma.rn.f32 	%f112, %f111, 0f3E800000, %f108;
	sub.f32 	%f113, %f37, %f112;
	fma.rn.f32 	%f114, %f111, %f113, %f110;
	add.s64 	%rd52, %rd160, -192;
	shr.u64 	%rd53, %rd52, 63;
	add.s64 	%rd54, %rd52, %rd53;
	shl.b64 	%rd55, %rd54, 2;
	and.b64  	%rd56, %rd55, -8;
	add.s64 	%rd57, %rd1, %rd56;
	ld.global.v2.f32 	{%f38, %f39}, [%rd57];
	sub.f32 	%f115, %f38, %f112;
	div.rn.f32 	%f116, %f115, 0f40A00000;
	add.f32 	%f117, %f112, %f116;
	sub.f32 	%f118, %f38, %f117;
	fma.rn.f32 	%f119, %f115, %f118, %f114;
	sub.f32 	%f120, %f39, %f117;
	div.rn.f32 	%f121, %f120, 0f40C00000;
	add.f32 	%f122, %f117, %f121;
	sub.f32 	%f123, %f39, %f122;
	fma.rn.f32 	%f124, %f120, %f123, %f119;
	add.s64 	%rd58, %rd160, -128;
	shr.u64 	%rd59, %rd58, 63;
	add.s64 	%rd60, %rd58, %rd59;
	shl.b64 	%rd61, %rd60, 2;
	and.b64  	%rd62, %rd61, -8;
	add.s64 	%rd63, %rd1, %rd62;
	ld.global.v2.f32 	{%f40, %f41}, [%rd63];
	sub.f32 	%f125, %f40, %f122;
	div.rn.f32 	%f126, %f125, 0f40E00000;
	add.f32 	%f127, %f122, %f126;
	sub.f32 	%f128, %f40, %f127;
	fma.rn.f32 	%f129, %f125, %f128, %f124;
	sub.f32 	%f130, %f41, %f127;
	fma.rn.f32 	%f131, %f130, 0f3E000000, %f127;
	sub.f32 	%f132, %f41, %f131;
	fma.rn.f32 	%f133, %f130, %f132, %f129;
	add.s64 	%rd64, %rd160, -64;
	shr.u64 	%rd65, %rd64, 63;
	add.s64 	%rd66, %rd64, %rd65;
	shl.b64 	%rd67, %rd66, 2;
	and.b64  	%rd68, %rd67, -8;
	add.s64 	%rd69, %rd1, %rd68;
	ld.global.v2.f32 	{%f42, %f43}, [%rd69];
	sub.f32 	%f134, %f42, %f131;
	div.rn.f32 	%f135, %f134, 0f41100000;
	add.f32 	%f136, %f131, %f135;
	sub.f32 	%f137, %f42, %f136;
	fma.rn.f32 	%f138, %f134, %f137, %f133;
	sub.f32 	%f139, %f43, %f136;
	div.rn.f32 	%f140, %f139, 0f41200000;
	add.f32 	%f141, %f136, %f140;
	sub.f32 	%f142, %f43, %f141;
	fma.rn.f32 	%f143, %f139, %f142, %f138;
	shr.u64 	%rd70, %rd160, 63;
	add.s64 	%rd71, %rd160, %rd70;
	shl.b64 	%rd72, %rd71, 2;
	and.b64  	%rd73, %rd72, -8;
	add.s64 	%rd74, %rd1, %rd73;
	ld.global.v2.f32 	{%f44, %f45}, [%rd74];
	sub.f32 	%f144, %f44, %f141;
	div.rn.f32 	%f145, %f144, 0f41300000;
	add.f32 	%f146, %f141, %f145;
	sub.f32 	%f147, %f44, %f146;
	fma.rn.f32 	%f148, %f144, %f147, %f143;
	sub.f32 	%f149, %f45, %f146;
	div.rn.f32 	%f150, %f149, 0f41400000;
	add.f32 	%f151, %f146, %f150;
	sub.f32 	%f152, %f45, %f151;
	fma.rn.f32 	%f153, %f149, %f152, %f148;
	add.s64 	%rd75, %rd160, 64;
	shr.u64 	%rd76, %rd75, 63;
	add.s64 	%rd77, %rd75, %rd76;
	shl.b64 	%rd78, %rd77, 2;
	and.b64  	%rd79, %rd78, -8;
	add.s64 	%rd80, %rd1, %rd79;
	ld.global.v2.f32 	{%f46, %f47}, [%rd80];
	sub.f32 	%f154, %f46, %f151;
	div.rn.f32 	%f155, %f154, 0f41500000;
	add.f32 	%f156, %f151, %f155;
	sub.f32 	%f157, %f46, %f156;
	fma.rn.f32 	%f158, %f154, %f157, %f153;
	sub.f32 	%f159, %f47, %f156;
	div.rn.f32 	%f160, %f159, 0f41600000;
	add.f32 	%f161, %f156, %f160;
	sub.f32 	%f162, %f47, %f161;
	fma.rn.f32 	%f163, %f159, %f162, %f158;
	add.s64 	%rd81, %rd160, 128;
	shr.u64 	%rd82, %rd81, 63;
	add.s64 	%rd83, %rd81, %rd82;
	shl.b64 	%rd84, %rd83, 2;
	and.b64  	%rd85, %rd84, -8;
	add.s64 	%rd86, %rd1, %rd85;
	ld.global.v2.f32 	{%f48, %f49}, [%rd86];
	sub.f32 	%f164, %f48, %f161;
	div.rn.f32 	%f165, %f164, 0f41700000;
	add.f32 	%f166, %f161, %f165;
	sub.f32 	%f167, %f48, %f166;
	fma.rn.f32 	%f168, %f164, %f167, %f163;
	sub.f32 	%f169, %f49, %f166;
	fma.rn.f32 	%f286, %f169, 0f3D800000, %f166;
	sub.f32 	%f170, %f49, %f286;
	fma.rn.f32 	%f287, %f169, %f170, %f168;
	mov.f32 	%f288, 0f41800000;
	@%p3 bra 	$L__BB25_6;
	add.s64 	%rd87, %rd160, 192;
	shr.u64 	%rd88, %rd87, 63;
	add.s64 	%rd89, %rd87, %rd88;
	shl.b64 	%rd90, %rd89, 2;
	and.b64  	%rd91, %rd90, -8;
	add.s64 	%rd92, %rd1, %rd91;
	ld.global.v2.f32 	{%f172, %f173}, [%rd92];
	sub.f32 	%f174, %f172, %f286;
	div.rn.f32 	%f175, %f174, 0f41880000;
	add.f32 	%f176, %f286, %f175;
	sub.f32 	%f177, %f172, %f176;
	fma.rn.f32 	%f178, %f174, %f177, %f287;
	sub.f32 	%f179, %f173, %f176;
	div.rn.f32 	%f180, %f179, 0f41900000;
	add.f32 	%f286, %f176, %f180;
	sub.f32 	%f181, %f173, %f286;
	fma.rn.f32 	%f287, %f179, %f181, %f178;
	mov.f32 	%f288, 0f41900000;
$L__BB25_6:
	setp.le.s64 	%p4, %rd29, %rd12;
	@%p4 bra 	$L__BB25_8;
	add.s64 	%rd93, %rd160, 256;
	shr.u64 	%rd94, %rd93, 63;
	add.s64 	%rd95, %rd93, %rd94;
	shl.b64 	%rd96, %rd95, 2;
	and.b64  	%rd97, %rd96, -8;
	add.s64 	%rd98, %rd1, %rd97;
	ld.global.v2.f32 	{%f182, %f183}, [%rd98];
	add.f32 	%f184, %f288, 0f3F800000;
	sub.f32 	%f185, %f182, %f286;
	div.rn.f32 	%f186, %f185, %f184;
	add.f32 	%f187, %f286, %f186;
	sub.f32 	%f188, %f182, %f187;
	fma.rn.f32 	%f189, %f185, %f188, %f287;
	add.f32 	%f288, %f184, 0f3F800000;
	sub.f32 	%f190, %f183, %f187;
	div.rn.f32 	%f191, %f190, %f288;
	add.f32 	%f286, %f187, %f191;
	sub.f32 	%f192, %f183, %f286;
	fma.rn.f32 	%f287, %f190, %f192, %f189;
$L__BB25_8:
	mov.b32 	%r21, %f286;
	shfl.sync.down.b32	%r2|%p5, %r21, 16, 31, -1;
	mov.b32 	%r22, %f287;
	shfl.sync.down.b32	%r3|%p6, %r22, 16, 31, -1;
	mov.b32 	%r23, %f288;
	shfl.sync.down.b32	%r24|%p7, %r23, 16, 31, -1;
	mov.b32 	%f63, %r24;
	setp.eq.f32 	%p8, %f63, 0f00000000;
	@%p8 bra 	$L__BB25_10;
	mov.b32 	%f193, %r3;
	mov.b32 	%f194, %r2;
	add.f32 	%f64, %f288, %f63;
	div.rn.f32 	%f195, %f63, %f64;
	sub.f32 	%f196, %f194, %f286;
	fma.rn.f32 	%f286, %f196, %f195, %f286;
	mul.f32 	%f197, %f196, %f196;
	mul.f32 	%f198, %f288, %f197;
	fma.rn.f32 	%f199, %f198, %f195, %f193;
	add.f32 	%f287, %f287, %f199;
	mov.f32 	%f288, %f64;
$L__BB25_10:
	mov.b32 	%r25, %f286;
	shfl.sync.down.b32	%r4|%p9, %r25, 8, 31, -1;
	mov.b32 	%r26, %f287;
	shfl.sync.down.b32	%r5|%p10, %r26, 8, 31, -1;
	mov.b32 	%r27, %f288;
	shfl.sync.down.b32	%r28|%p11, %r27, 8, 31, -1;
	mov.b32 	%f70, %r28;
	setp.eq.f32 	%p12, %f70, 0f00000000;
	@%p12 bra 	$L__BB25_12;
	mov.b32 	%f200, %r5;
	mov.b32 	%f201, %r4;
	add.f32 	%f71, %f288, %f70;
	div.rn.f32 	%f202, %f70, %f71;
	sub.f32 	%f203, %f201, %f286;
	fma.rn.f32 	%f286, %f203, %f202, %f286;
	mul.f32 	%f204, %f203, %f203;
	mul.f32 	%f205, %f288, %f204;
	fma.rn.f32 	%f206, %f205, %f202, %f200;
	add.f32 	%f287, %f287, %f206;
	mov.f32 	%f288, %f71;
$L__BB25_12:
	mov.b32 	%r29, %f286;
	shfl.sync.down.b32	%r6|%p13, %r29, 4, 31, -1;
	mov.b32 	%r30, %f287;
	shfl.sync.down.b32	%r7|%p14, %r30, 4, 31, -1;
	mov.b32 	%r31, %f288;
	shfl.sync.down.b32	%r32|%p15, %r31, 4, 31, -1;
	mov.b32 	%f77, %r32;
	setp.eq.f32 	%p16, %f77, 0f00000000;
	@%p16 bra 	$L__BB25_14;
	mov.b32 	%f207, %r7;
	mov.b32 	%f208, %r6;
	add.f32 	%f78, %f288, %f77;
	div.rn.f32 	%f209, %f77, %f78;
	sub.f32 	%f210, %f208, %f286;
	fma.rn.f32 	%f286, %f210, %f209, %f286;
	mul.f32 	%f211, %f210, %f210;
	mul.f32 	%f212, %f288, %f211;
	fma.rn.f32 	%f213, %f212, %f209, %f207;
	add.f32 	%f287, %f287, %f213;
	mov.f32 	%f288, %f78;
$L__BB25_14:
	mov.b32 	%r33, %f286;
	shfl.sync.down.b32	%r8|%p17, %r33, 2, 31, -1;
	mov.b32 	%r34, %f287;
	shfl.sync.down.b32	%r9|%p18, %r34, 2, 31, -1;
	mov.b32 	%r35, %f288;
	shfl.sync.down.b32	%r36|%p19, %r35, 2, 31, -1;
	mov.b32 	%f84, %r36;
	setp.eq.f32 	%p20, %f84, 0f00000000;
	@%p20 bra 	$L__BB25_16;
	mov.b32 	%f214, %r9;
	mov.b32 	%f215, %r8;
	add.f32 	%f85, %f288, %f84;
	div.rn.f32 	%f216, %f84, %f85;
	sub.f32 	%f217, %f215, %f286;
	fma.rn.f32 	%f286, %f217, %f216, %f286;
	mul.f32 	%f218, %f217, %f217;
	mul.f32 	%f219, %f288, %f218;
	fma.rn.f32 	%f220, %f219, %f216, %f214;
	add.f32 	%f287, %f287, %f220;
	mov.f32 	%f288, %f85;
$L__BB25_16:
	mov.b32 	%r37, %f286;
	shfl.sync.down.b32	%r10|%p21, %r37, 1, 31, -1;
	mov.b32 	%r38, %f287;
	shfl.sync.down.b32	%r11|%p22, %r38, 1, 31, -1;
	mov.b32 	%r39, %f288;
	shfl.sync.down.b32	%r40|%p23, %r39, 1, 31, -1;
	mov.b32 	%f91, %r40;
	setp.eq.f32 	%p24, %f91, 0f00000000;
	@%p24 bra 	$L__BB25_18;
	mov.b32 	%f221, %r11;
	mov.b32 	%f222, %r10;
	add.f32 	%f92, %f288, %f91;
	div.rn.f32 	%f223, %f91, %f92;
	sub.f32 	%f224, %f222, %f286;
	fma.rn.f32 	%f286, %f224, %f223, %f286;
	mul.f32 	%f225, %f224, %f224;
	mul.f32 	%f226, %f288, %f225;
	fma.rn.f32 	%f227, %f226, %f223, %f221;
	add.f32 	%f287, %f287, %f227;
	mov.f32 	%f288, %f92;
$L__BB25_18:
	mov.b32 	%r41, %f286;
	shfl.sync.idx.b32	%r42|%p26, %r41, 0, 31, -1;
	mov.b32 	%r43, %f287;
	shfl.sync.idx.b32	%r44|%p27, %r43, 0, 31, -1;
	mov.b32 	%r45, %f288;
	shfl.sync.idx.b32	%r46|%p28, %r45, 0, 31, -1;
	mov.b32 	%f228, %r44;
	mov.b32 	%f229, %r46;
	div.rn.f32 	%f230, %f228, %f229;
	max.f32 	%f231, %f230, 0f00000000;
	add.f32 	%f232, %f231, %f3;
	rsqrt.approx.f32 	%f233, %f232;
	mov.b32 	%f234, %r42;
	sub.f32 	%f235, %f34, %f234;
	mul.f32 	%f236, %f233, %f235;
	fma.rn.f32 	%f237, %f1, %f236, %f33;
	sub.f32 	%f238, %f35, %f234;
	mul.f32 	%f239, %f233, %f238;
	fma.rn.f32 	%f240, %f2, %f239, %f32;
	sub.f32 	%f241, %f36, %f234;
	mul.f32 	%f242, %f233, %f241;
	fma.rn.f32 	%f243, %f31, %f242, %f29;
	sub.f32 	%f244, %f37, %f234;
	mul.f32 	%f245, %f233, %f244;
	fma.rn.f32 	%f246, %f30, %f245, %f28;
	sub.f32 	%f247, %f38, %f234;
	mul.f32 	%f248, %f233, %f247;
	fma.rn.f32 	%f249, %f27, %f248, %f25;
	sub.f32 	%f250, %f39, %f234;
	mul.f32 	%f251, %f233, %f250;
	fma.rn.f32 	%f252, %f26, %f251, %f24;
	sub.f32 	%f253, %f40, %f234;
	mul.f32 	%f254, %f233, %f253;
	fma.rn.f32 	%f255, %f23, %f254, %f21;
	sub.f32 	%f256, %f41, %f234;
	mul.f32 	%f257, %f233, %f256;
	fma.rn.f32 	%f258, %f22, %f257, %f20;
	sub.f32 	%f259, %f42, %f234;
	mul.f32 	%f260, %f233, %f259;
	fma.rn.f32 	%f261, %f19, %f260, %f17;
	sub.f32 	%f262, %f43, %f234;
	mul.f32 	%f263, %f233, %f262;
	fma.rn.f32 	%f264, %f18, %f263, %f16;
	sub.f32 	%f265, %f44, %f234;
	mul.f32 	%f266, %f233, %f265;
	fma.rn.f32 	%f267, %f15, %f266, %f13;
	sub.f32 	%f268, %f45, %f234;
	mul.f32 	%f269, %f233, %f268;
	fma.rn.f32 	%f270, %f14, %f269, %f12;
	sub.f32 	%f271, %f46, %f234;
	mul.f32 	%f272, %f233, %f271;
	fma.rn.f32 	%f273, %f11, %f272, %f9;
	sub.f32 	%f274, %f47, %f234;
	mul.f32 	%f275, %f233, %f274;
	fma.rn.f32 	%f276, %f10, %f275, %f8;
	sub.f32 	%f277, %f48, %f234;
	mul.f32 	%f278, %f233, %f277;
	fma.rn.f32 	%f279, %f7, %f278, %f5;
	sub.f32 	%f280, %f49, %f234;
	mul.f32 	%f281, %f233, %f280;
	fma.rn.f32 	%f282, %f6, %f281, %f4;
	shr.s64 	%rd99, %rd161, 32;
	mad.lo.s64 	%rd18, %rd99, %rd27, %rd10;
	shr.u64 	%rd100, %rd18, 63;
	add.s64 	%rd101, %rd18, %rd100;
	shl.b64 	%rd102, %rd101, 2;
	and.b64  	%rd103, %rd102, -8;
	add.s64 	%rd104, %rd5, %rd103;
	st.global.v2.f32 	[%rd104], {%f237, %f240};
	add.s64 	%rd105, %rd18, 64;
	shr.u64 	%rd106, %rd105, 63;
	add.s64 	%rd107, %rd105, %rd106;
	shl.b64 	%rd108, %rd107, 2;
	and.b64  	%rd109, %rd108, -8;
	add.s64 	%rd110, %rd5, %rd109;
	st.global.v2.f32 	[%rd110], {%f243, %f246};
	add.s64 	%rd111, %rd18, 128;
	shr.u64 	%rd112, %rd111, 63;
	add.s64 	%rd113, %rd111, %rd112;
	shl.b64 	%rd114, %rd113, 2;
	and.b64  	%rd115, %rd114, -8;
	add.s64 	%rd116, %rd5, %rd115;
	st.global.v2.f32 	[%rd116], {%f249, %f252};
	add.s64 	%rd117, %rd18, 192;
	shr.u64 	%rd118, %rd117, 63;
	add.s64 	%rd119, %rd117, %rd118;
	shl.b64 	%rd120, %rd119, 2;
	and.b64  	%rd121, %rd120, -8;
	add.s64 	%rd122, %rd5, %rd121;
	st.global.v2.f32 	[%rd122], {%f255, %f258};
	add.s64 	%rd123, %rd18, 256;
	shr.u64 	%rd124, %rd123, 63;
	add.s64 	%rd125, %rd123, %rd124;
	shl.b64 	%rd126, %rd125, 2;
	and.b64  	%rd127, %rd126, -8;
	add.s64 	%rd128, %rd5, %rd127;
	st.global.v2.f32 	[%rd128], {%f261, %f264};
	add.s64 	%rd129, %rd18, 320;
	shr.u64 	%rd130, %rd129, 63;
	add.s64 	%rd131, %rd129, %rd130;
	shl.b64 	%rd132, %rd131, 2;
	and.b64  	%rd133, %rd132, -8;
	add.s64 	%rd134, %rd5, %rd133;
	st.global.v2.f32 	[%rd134], {%f267, %f270};
	add.s64 	%rd135, %rd18, 384;
	shr.u64 	%rd136, %rd135, 63;
	add.s64 	%rd137, %rd135, %rd136;
	shl.b64 	%rd138, %rd137, 2;
	and.b64  	%rd139, %rd138, -8;
	add.s64 	%rd140, %rd5, %rd139;
	st.global.v2.f32 	[%rd140], {%f273, %f276};
	add.s64 	%rd141, %rd18, 448;
	shr.u64 	%rd142, %rd141, 63;
	add.s64 	%rd143, %rd141, %rd142;
	shl.b64 	%rd144, %rd143, 2;
	and.b64  	%rd145, %rd144, -8;
	add.s64 	%rd146, %rd5, %rd145;
	st.global.v2.f32 	[%rd146], {%f279, %f282};
	@%p3 bra 	$L__BB25_20;
	add.s64 	%rd147, %rd18, 512;
	shr.u64 	%rd148, %rd147, 63;
	add.s64 	%rd149, %rd147, %rd148;
	shl.b64 	%rd150, %rd149, 2;
	and.b64  	%rd151, %rd150, -8;
	add.s64 	%rd152, %rd5, %rd151;
	mov.b32 	%r47, 2143289344;
	st.global.v2.u32 	[%rd152], {%r47, %r47};
$L__BB25_20:
	setp.le.s64 	%p29, %rd29, %rd12;
	@%p29 bra 	$L__BB25_22;
	add.s64 	%rd153, %rd18, 576;
	shr.u64 	%rd154, %rd153, 63;
	add.s64 	%rd155, %rd153, %rd154;
	shl.b64 	%rd156, %rd155, 2;
	and.b64  	%rd157, %rd156, -8;
	add.s64 	%rd158, %rd5, %rd157;
	mov.b32 	%r48, 2143289344;
	st.global.v2.u32 	[%rd158], {%r48, %r48};
$L__BB25_22:
	add.s64 	%rd162, %rd162, %rd7;
	shl.b64 	%rd159, %rd7, 32;
	add.s64 	%rd161, %rd161, %rd159;
	mad.lo.s64 	%rd160, %rd25, %rd7, %rd160;
	setp.lt.s64 	%p30, %rd162, %rd28;
	@%p30 bra 	$L__BB25_4;
$L__BB25_23:
	ret;

}
	// .globl	_Z17LayerNormWarpImplI10DirectLoadIffE11DirectStoreIffEfLi2ELi24ELi24ELi32ELi1ELb0EEvT_T0_lld
.visible .entry _Z17LayerNormWarpImplI10DirectLoadIffE11DirectStoreIffEfLi2ELi24ELi24ELi32ELi1ELb0EEvT_T0_lld(
	.param .align 8 .b8 _Z17LayerNormWarpImplI10DirectLoadIffE11DirectStoreIffEfLi2ELi24ELi24ELi32ELi1ELb0EEvT_T0_lld_param_0[32],
	.param .align 8 .b8 _Z17LayerNormWarpImplI10DirectLoadIffE11DirectStoreIffEfLi2ELi24ELi24ELi32ELi1ELb0EEvT_T0_lld_param_1[16],
	.param .u64 _Z17LayerNormWarpImplI10DirectLoadIffE11DirectStoreIffEfLi2ELi24ELi24ELi32ELi1ELb0EEvT_T0_lld_param_2,
	.param .u64 _Z17LayerNormWarpImplI10DirectLoadIffE11DirectStoreIffEfLi2ELi24ELi24ELi32ELi1ELb0EEvT_T0_lld_param_3,
	.param .f64 _Z17LayerNormWarpImplI10DirectLoadIffE11DirectStoreIffEfLi2ELi24ELi24ELi32ELi1ELb0EEvT_T0_lld_param_4
)
{
	.reg .pred 	%p<27>;
	.reg .b32 	%r<48>;
	.reg .b32 	%f<353>;
	.reg .b64 	%rd<188>;
	.reg .b64 	%fd<3>;

	ld.param.u64 	%rd18, [_Z17LayerNormWarpImplI10DirectLoadIffE11DirectStoreIffEfLi2ELi24ELi24ELi32ELi1ELb0EEvT_T0_lld_param_1+8];
	ld.param.u64 	%rd17, [_Z17LayerNormWarpImplI10DirectLoadIffE11DirectStoreIffEfLi2ELi24ELi24ELi32ELi1ELb0EEvT_T0_lld_param_1];
	ld.param.u64 	%rd16, [_Z17LayerNormWarpImplI10DirectLoadIffE11DirectStoreIffEfLi2ELi24ELi24ELi32ELi1ELb0EEvT_T0_lld_param_0+24];
	ld.param.u64 	%rd15, [_Z17LayerNormWarpImplI10DirectLoadIffE11DirectStoreIffEfLi2ELi24ELi24ELi32ELi1ELb0EEvT_T0_lld_param_0+16];
	ld.param.u64 	%rd14, [_Z17LayerNormWarpImplI10DirectLoadIffE11DirectStoreIffEfLi2ELi24ELi24ELi32ELi1ELb0EEvT_T0_lld_param_0+8];
	ld.param.u64 	%rd13, [_Z17LayerNormWarpImplI10DirectLoadIffE11DirectStoreIffEfLi2ELi24ELi24ELi32ELi1ELb0EEvT_T0_lld_param_0];
	ld.param.u64 	%rd20, [_Z17LayerNormWarpImplI10DirectLoadIffE11DirectStoreIffEfLi2ELi24ELi24ELi32ELi1ELb0EEvT_T0_lld_param_3];
	setp.lt.s64 	%p1, %rd20, 769;
	@%p1 bra 	$L__BB26_2;
	mov.u64 	%rd21, $str;
	cvta.global.u64 	%rd22, %rd21;
	mov.u64 	%rd23, $str$1;
	cvta.global.u64 	%rd24, %rd23;
	mov.u64 	%rd25, __unnamed_27;
	cvta.global.u64 	%rd26, %rd25;
	{ // callseq 26, 0
	.param .b64 param0;
	st.param.b64 	[param0], %rd22;
	.param .b64 param1;
	st.param.b64 	[param1], %rd24;
	.param .b32 param2;
	st.param.b32 	[param2], 336;
	.param .b64 param3;
	st.param.b64 	[param3], %rd26;
	.param .b64 param4;
	st.param.b64 	[param4], 1;
	call.uni 
	__assertfail, 
	(
	param0, 
	param1, 
	param2, 
	param3, 
	param4
	);
	} // callseq 26
$L__BB26_2:
	ld.param.u64 	%rd183, [_Z17LayerNormWarpImplI10DirectLoadIffE11DirectStoreIffEfLi2ELi24ELi24ELi32ELi1ELb0EEvT_T0_lld_param_2];
	mov.u32 	%r11, %ctaid.x;
	mov.u32 	%r12, %ntid.y;
	mov.u32 	%r13, %tid.y;
	mad.lo.s32 	%r14, %r11, %r12, %r13;
	cvt.u64.u32 	%rd187, %r14;
	setp.le.s64 	%p2, %rd183, %rd187;
	@%p2 bra 	$L__BB26_15;
	mov.u32 	%r15, %tid.x;
	cvta.to.global.u64 	%rd27, %rd14;
	mul.wide.u32 	%rd28, %r15, 8;
	add.s64 	%rd29, %rd27, %rd28;
	ld.global.v2.f32 	{%f48, %f47}, [%rd29];
	cvta.to.global.u64 	%rd30, %rd15;
	add.s64 	%rd31, %rd30, %rd28;
	ld.global.v2.f32 	{%f46, %f45}, [%rd31];
	ld.global.v2.f32 	{%f44, %f43}, [%rd29+256];
	ld.global.v2.f32 	{%f42, %f41}, [%rd31+256];
	ld.global.v2.f32 	{%f40, %f39}, [%rd29+512];
	ld.global.v2.f32 	{%f38, %f37}, [%rd31+512];
	ld.global.v2.f32 	{%f36, %f35}, [%rd29+768];
	ld.global.v2.f32 	{%f34, %f33}, [%rd31+768];
	ld.global.v2.f32 	{%f32, %f31}, [%rd29+1024];
	ld.global.v2.f32 	{%f30, %f29}, [%rd31+1024];
	ld.global.v2.f32 	{%f28, %f27}, [%rd29+1280];
	ld.global.v2.f32 	{%f26, %f25}, [%rd31+1280];
	ld.global.v2.f32 	{%f24, %f23}, [%rd29+1536];
	ld.global.v2.f32 	{%f22, %f21}, [%rd31+1536];
	ld.global.v2.f32 	{%f20, %f19}, [%rd29+1792];
	ld.global.v2.f32 	{%f18, %f17}, [%rd31+1792];
	ld.global.v2.f32 	{%f16, %f15}, [%rd29+2048];
	ld.global.v2.f32 	{%f14, %f13}, [%rd31+2048];
	ld.global.v2.f32 	{%f12, %f11}, [%rd29+2304];
	ld.global.v2.f32 	{%f10, %f9}, [%rd31+2304];
	ld.global.v2.f32 	{%f8, %f7}, [%rd29+2560];
	ld.global.v2.f32 	{%f6, %f5}, [%rd31+2560];
	ld.global.v2.f32 	{%f4, %f3}, [%rd29+2816];
	ld.global.v2.f32 	{%f2, %f1}, [%rd31+2816];
	shl.b32 	%r16, %r15, 1;
	cvt.u64.u32 	%rd32, %r16;
	shl.b64 	%rd186, %rd187, 32;
	mad.lo.s64 	%rd33, %rd16, %rd187, %rd32;
	add.s64 	%rd185, %rd33, 384;
$L__BB26_4:
	add.s64 	%rd34, %rd185, -384;
	shr.u64 	%rd35, %rd34, 63;
	add.s64 	%rd36, %rd34, %rd35;
	cvta.to.global.u64 	%rd37, %rd13;
	shl.b64 	%rd38, %rd36, 2;
	and.b64  	%rd39, %rd38, -8;
	add.s64 	%rd40, %rd37, %rd39;
	ld.global.v2.f32 	{%f49, %f50}, [%rd40];
	add.f32 	%f111, %f49, 0f00000000;
	sub.f32 	%f112, %f49, %f111;
	fma.rn.f32 	%f113, %f49, %f112, 0f00000000;
	sub.f32 	%f114, %f50, %f111;
	fma.rn.f32 	%f115, %f114, 0f3F000000, %f111;
	sub.f32 	%f116, %f50, %f115;
	fma.rn.f32 	%f117, %f114, %f116, %f113;
	add.s64 	%rd41, %rd185, -320;
	shr.u64 	%rd42, %rd41, 63;
	add.s64 	%rd43, %rd41, %rd42;
	shl.b64 	%rd44, %rd43, 2;
	and.b64  	%rd45, %rd44, -8;
	add.s64 	%rd46, %rd37, %rd45;
	ld.global.v2.f32 	{%f51, %f52}, [%rd46];
	sub.f32 	%f118, %f51, %f115;
	div.rn.f32 	%f119, %f118, 0f40400000;
	add.f32 	%f120, %f115, %f119;
	sub.f32 	%f121, %f51, %f120;
	fma.rn.f32 	%f122, %f118, %f121, %f117;
	sub.f32 	%f123, %f52, %f120;
	fma.rn.f32 	%f124, %f123, 0f3E800000, %f120;
	sub.f32 	%f125, %f52, %f124;
	fma.rn.f32 	%f126, %f123, %f125, %f122;
	add.s64 	%rd47, %rd185, -256;
	shr.u64 	%rd48, %rd47, 63;
	add.s64 	%rd49, %rd47, %rd48;
	shl.b64 	%rd50, %rd49, 2;
	and.b64  	%rd51, %rd50, -8;
	add.s64 	%rd52, %rd37, %rd51;
	ld.global.v2.f32 	{%f53, %f54}, [%rd52];
	sub.f32 	%f127, %f53, %f124;
	div.rn.f32 	%f128, %f127, 0f40A00000;
	add.f32 	%f129, %f124, %f128;
	sub.f32 	%f130, %f53, %f129;
	fma.rn.f32 	%f131, %f127, %f130, %f126;
	sub.f32 	%f132, %f54, %f129;
	div.rn.f32 	%f133, %f132, 0f40C00000;
	add.f32 	%f134, %f129, %f133;
	sub.f32 	%f135, %f54, %f134;
	fma.rn.f32 	%f136, %f132, %f135, %f131;
	add.s64 	%rd53, %rd185, -192;
	shr.u64 	%rd54, %rd53, 63;
	add.s64 	%rd55, %rd53, %rd54;
	shl.b64 	%rd56, %rd55, 2;
	and.b64  	%rd57, %rd56, -8;
	add.s64 	%rd58, %rd37, %rd57;
	ld.global.v2.f32 	{%f55, %f56}, [%rd58];
	sub.f32 	%f137, %f55, %f134;
	div.rn.f32 	%f138, %f137, 0f40E00000;
	add.f32 	%f139, %f134, %f138;
	sub.f32 	%f140, %f55, %f139;
	fma.rn.f32 	%f141, %f137, %f140, %f136;
	sub.f32 	%f142, %f56, %f139;
	fma.rn.f32 	%f143, %f142, 0f3E000000, %f139;
	sub.f32 	%f144, %f56, %f143;
	fma.rn.f32 	%f145, %f142, %f144, %f141;
	add.s64 	%rd59, %rd185, -128;
	shr.u64 	%rd60, %rd59, 63;
	add.s64 	%rd61, %rd59, %rd60;
	shl.b64 	%rd62, %rd61, 2;
	and.b64  	%rd63, %rd62, -8;
	add.s64 	%rd64, %rd37, %rd63;
	ld.global.v2.f32 	{%f57, %f58}, [%rd64];
	sub.f32 	%f146, %f57, %f143;
	div.rn.f32 	%f147, %f146, 0f41100000;
	add.f32 	%f148, %f143, %f147;
	sub.f32 	%f149, %f57, %f148;
	fma.rn.f32 	%f150, %f146, %f149, %f145;
	sub.f32 	%f151, %f58, %f148;
	div.rn.f32 	%f152, %f151, 0f41200000;
	add.f32 	%f153, %f148, %f152;
	sub.f32 	%f154, %f58, %f153;
	fma.rn.f32 	%f155, %f151, %f154, %f150;
	add.s64 	%rd65, %rd185, -64;
	shr.u64 	%rd66, %rd65, 63;
	add.s64 	%rd67, %rd65, %rd66;
	shl.b64 	%rd68, %rd67, 2;
	and.b64  	%rd69, %rd68, -8;
	add.s64 	%rd70, %rd37, %rd69;
	ld.global.v2.f32 	{%f59, %f60}, [%rd70];
	sub.f32 	%f156, %f59, %f153;
	div.rn.f32 	%f157, %f156, 0f41300000;
	add.f32 	%f158, %f153, %f157;
	sub.f32 	%f159, %f59, %f158;
	fma.rn.f32 	%f160, %f156, %f159, %f155;
	sub.f32 	%f161, %f60, %f158;
	div.rn.f32 	%f162, %f161, 0f41400000;
	add.f32 	%f163, %f158, %f162;
	sub.f32 	%f164, %f60, %f163;
	fma.rn.f32 	%f165, %f161, %f164, %f160;
	shr.u64 	%rd71, %rd185, 63;
	add.s64 	%rd72, %rd185, %rd71;
	shl.b64 	%rd73, %rd72, 2;
	and.b64  	%rd74, %rd73, -8;
	add.s64 	%rd75, %rd37, %rd74;
	ld.global.v2.f32 	{%f61, %f62}, [%rd75];
	sub.f32 	%f166, %f61, %f163;
	div.rn.f32 	%f167, %f166, 0f41500000;
	add.f32 	%f168, %f163, %f167;
	sub.f32 	%f169, %f61, %f168;
	fma.rn.f32 	%f170, %f166, %f169, %f165;
	sub.f32 	%f171, %f62, %f168;
	div.rn.f32 	%f172, %f171, 0f41600000;
	add.f32 	%f173, %f168, %f172;
	sub.f32 	%f174, %f62, %f173;
	fma.rn.f32 	%f175, %f171, %f174, %f170;
	add.s64 	%rd76, %rd185, 64;
	shr.u64 	%rd77, %rd76, 63;
	add.s64 	%rd78, %rd76, %rd77;
	shl.b64 	%rd79, %rd78, 2;
	and.b64  	%rd80, %rd79, -8;
	add.s64 	%rd81, %rd37, %rd80;
	ld.global.v2.f32 	{%f63, %f64}, [%rd81];
	sub.f32 	%f176, %f63, %f173;
	div.rn.f32 	%f177, %f176, 0f41700000;
	add.f32 	%f178, %f173, %f177;
	sub.f32 	%f179, %f63, %f178;
	fma.rn.f32 	%f180, %f176, %f179, %f175;
	sub.f32 	%f181, %f64, %f178;
	fma.rn.f32 	%f182, %f181, 0f3D800000, %f178;
	sub.f32 	%f183, %f64, %f182;
	fma.rn.f32 	%f184, %f181, %f183, %f180;
	add.s64 	%rd82, %rd185, 128;
	shr.u64 	%rd83, %rd82, 63;
	add.s64 	%rd84, %rd82, %rd83;
	shl.b64 	%rd85, %rd84, 2;
	and.b64  	%rd86, %rd85, -8;
	add.s64 	%rd87, %rd37, %rd86;
	ld.global.v2.f32 	{%f65, %f66}, [%rd87];
	sub.f32 	%f185, %f65, %f182;
	div.rn.f32 	%f186, %f185, 0f41880000;
	add.f32 	%f187, %f182, %f186;
	sub.f32 	%f188, %f65, %f187;
	fma.rn.f32 	%f189, %f185, %f188, %f184;
	sub.f32 	%f190, %f66, %f187;
	div.rn.f32 	%f191, %f190, 0f41900000;
	add.f32 	%f192, %f187, %f191;
	sub.f32 	%f193, %f66, %f192;
	fma.rn.f32 	%f194, %f190, %f193, %f189;
	add.s64 	%rd88, %rd185, 192;
	shr.u64 	%rd89, %rd88, 63;
	add.s64 	%rd90, %rd88, %rd89;
	shl.b64 	%rd91, %rd90, 2;
	and.b64  	%rd92, %rd91, -8;
	add.s64 	%rd93, %rd37, %rd92;
	ld.global.v2.f32 	{%f67, %f68}, [%rd93];
	sub.f32 	%f195, %f67, %f192;
	div.rn.f32 	%f196, %f195, 0f41980000;
	add.f32 	%f197, %f192, %f196;
	sub.f32 	%f198, %f67, %f197;
	fma.rn.f32 	%f199, %f195, %f198, %f194;
	sub.f32 	%f200, %f68, %f197;
	div.rn.f32 	%f201, %f200, 0f41A00000;
	add.f32 	%f202, %f197, %f201;
	sub.f32 	%f203, %f68, %f202;
	fma.rn.f32 	%f204, %f200, %f203, %f199;
	add.s64 	%rd94, %rd185, 256;
	shr.u64 	%rd95, %rd94, 63;
	add.s64 	%rd96, %rd94, %rd95;
	shl.b64 	%rd97, %rd96, 2;
	and.b64  	%rd98, %rd97, -8;
	add.s64 	%rd99, %rd37, %rd98;
	ld.global.v2.f32 	{%f69, %f70}, [%rd99];
	sub.f32 	%f205, %f69, %f202;
	div.rn.f32 	%f206, %f205, 0f41A80000;
	add.f32 	%f207, %f202, %f206;
	sub.f32 	%f208, %f69, %f207;
	fma.rn.f32 	%f209, %f205, %f208, %f204;
	sub.f32 	%f210, %f70, %f207;
	div.rn.f32 	%f211, %f210, 0f41B00000;
	add.f32 	%f212, %f207, %f211;
	sub.f32 	%f213, %f70, %f212;
	fma.rn.f32 	%f214, %f210, %f213, %f209;
	add.s64 	%rd100, %rd185, 320;
	shr.u64 	%rd101, %rd100, 63;
	add.s64 	%rd102, %rd100, %rd101;
	shl.b64 	%rd103, %rd102, 2;
	and.b64  	%rd104, %rd103, -8;
	add.s64 	%rd105, %rd37, %rd104;
	ld.global.v2.f32 	{%f71, %f72}, [%rd105];
	sub.f32 	%f215, %f71, %f212;
	div.rn.f32 	%f216, %f215, 0f41B80000;
	add.f32 	%f217, %f212, %f216;
	sub.f32 	%f218, %f71, %f217;
	fma.rn.f32 	%f219, %f215, %f218, %f214;
	sub.f32 	%f220, %f72, %f217;
	div.rn.f32 	%f221, %f220, 0f41C00000;
	add.f32 	%f341, %f217, %f221;
	sub.f32 	%f222, %f72, %f341;
	fma.rn.f32 	%f342, %f220, %f222, %f219;
	mov.b32 	%r17, %f341;
	shfl.sync.down.b32	%r1|%p3, %r17, 16, 31, -1;
	mov.b32 	%r18, %f342;
	shfl.sync.down.b32	%r2|%p4, %r18, 16, 31, -1;
	mov.b32 	%r19, 1103101952;
	shfl.sync.down.b32	%r20|%p5, %r19, 16, 31, -1;
	mov.b32 	%f75, %r20;
	setp.eq.f32 	%p6, %f75, 0f00000000;
	mov.f32 	%f343, 0f41C00000;
	@%p6 bra 	$L__BB26_6;
	mov.b32 	%f223, %r2;
	mov.b32 	%f224, %r1;
	add.f32 	%f343, %f75, 0f41C00000;
	div.rn.f32 	%f225, %f75, %f343;
	sub.f32 	%f226, %f224, %f341;
	fma.rn.f32 	%f341, %f226, %f225, %f341;
	mul.f32 	%f227, %f226, %f226;
	mul.f32 	%f228, %f227, 0f41C00000;
	fma.rn.f32 	%f229, %f228, %f225, %f223;
	add.f32 	%f342, %f342, %f229;
$L__BB26_6:
	mov.b32 	%r21, %f341;
	shfl.sync.down.b32	%r3|%p7, %r21, 8, 31, -1;
	mov.b32 	%r22, %f342;
	shfl.sync.down.b32	%r4|%p8, %r22, 8, 31, -1;
	mov.b32 	%r23, %f343;
	shfl.sync.down.b32	%r24|%p9, %r23, 8, 31, -1;
	mov.b32 	%f82, %r24;
	setp.eq.f32 	%p10, %f82, 0f00000000;
	@%p10 bra 	$L__BB26_8;
	mov.b32 	%f230, %r4;
	mov.b32 	%f231, %r3;
	add.f32 	%f83, %f343, %f82;
	div.rn.f32 	%f232, %f82, %f83;
	sub.f32 	%f233, %f231, %f341;
	fma.rn.f32 	%f341, %f233, %f232, %f341;
	mul.f32 	%f234, %f233, %f233;
	mul.f32 	%f235, %f343, %f234;
	fma.rn.f32 	%f236, %f235, %f232, %f230;
	add.f32 	%f342, %f342, %f236;
	mov.f32 	%f343, %f83;
$L__BB26_8:
	mov.b32 	%r25, %f341;
	shfl.sync.down.b32	%r5|%p11, %r25, 4, 31, -1;
	mov.b32 	%r26, %f342;
	shfl.sync.down.b32	%r6|%p12, %r26, 4, 31, -1;
	mov.b32 	%r27, %f343;
	shfl.sync.down.b32	%r28|%p13, %r27, 4, 31, -1;
	mov.b32 	%f89, %r28;
	setp.eq.f32 	%p14, %f89, 0f00000000;
	@%p14 bra 	$L__BB26_10;
	mov.b32 	%f237, %r6;
	mov.b32 	%f238, %r5;
	add.f32 	%f90, %f343, %f89;
	div.rn.f32 	%f239, %f89, %f90;
	sub.f32 	%f240, %f238, %f341;
	fma.rn.f32 	%f341, %f240, %f239, %f341;
	mul.f32 	%f241, %f240, %f240;
	mul.f32 	%f242, %f343, %f241;
	fma.rn.f32 	%f243, %f242, %f239, %f237;
	add.f32 	%f342, %f342, %f243;
	mov.f32 	%f343, %f90;
$L__BB26_10:
	mov.b32 	%r29, %f341;
	shfl.sync.down.b32	%r7|%p15, %r29, 2, 31, -1;
	mov.b32 	%r30, %f342;
	shfl.sync.down.b32	%r8|%p16, %r30, 2, 31, -1;
	mov.b32 	%r31, %f343;
	shfl.sync.down.b32	%r32|%p17, %r31, 2, 31, -1;
	mov.b32 	%f96, %r32;
	setp.eq.f32 	%p18, %f96, 0f00000000;
	@%p18 bra 	$L__BB26_12;
	mov.b32 	%f244, %r8;
	mov.b32 	%f245, %r7;
	add.f32 	%f97, %f343, %f96;
	div.rn.f32 	%f246, %f96, %f97;
	sub.f32 	%f247, %f245, %f341;
	fma.rn.f32 	%f341, %f247, %f246, %f341;
	mul.f32 	%f248, %f247, %f247;
	mul.f32 	%f249, %f343, %f248;
	fma.rn.f32 	%f250, %f249, %f246, %f244;
	add.f32 	%f342, %f342, %f250;
	mov.f32 	%f343, %f97;
$L__BB26_12:
	mov.b32 	%r33, %f341;
	shfl.sync.down.b32	%r9|%p19, %r33, 1, 31, -1;
	mov.b32 	%r34, %f342;
	shfl.sync.down.b32	%r10|%p20, %r34, 1, 31, -1;
	mov.b32 	%r35, %f343;
	shfl.sync.down.b32	%r36|%p21, %r35, 1, 31, -1;
	mov.b32 	%f103, %r36;
	setp.eq.f32 	%p22, %f103, 0f00000000;
	@%p22 bra 	$L__BB26_14;
	mov.b32 	%f251, %r10;
	mov.b32 	%f252, %r9;
	add.f32 	%f104, %f343, %f103;
	div.rn.f32 	%f253, %f103, %f104;
	sub.f32 	%f254, %f252, %f341;
	fma.rn.f32 	%f341, %f254, %f253, %f341;
	mul.f32 	%f255, %f254, %f254;
	mul.f32 	%f256, %f343, %f255;
	fma.rn.f32 	%f257, %f256, %f253, %f251;
	add.f32 	%f342, %f342, %f257;
	mov.f32 	%f343, %f104;
$L__BB26_14:
	ld.param.f64 	%fd2, [_Z17LayerNormWarpImplI10DirectLoadIffE11DirectStoreIffEfLi2ELi24ELi24ELi32ELi1ELb0EEvT_T0_lld_param_4];
	ld.param.u64 	%rd184, [_Z17LayerNormWarpImplI10DirectLoadIffE11DirectStoreIffEfLi2ELi24ELi24ELi32ELi1ELb0EEvT_T0_lld_param_2];
	mov.b32 	%r37, %f341;
	shfl.sync.idx.b32	%r38|%p23, %r37, 0, 31, -1;
	mov.b32 	%r39, %f342;
	shfl.sync.idx.b32	%r40|%p24, %r39, 0, 31, -1;
	mov.b32 	%r41, %f343;
	shfl.sync.idx.b32	%r42|%p25, %r41, 0, 31, -1;
	mov.b32 	%f258, %r40;
	mov.b32 	%f259, %r42;
	div.rn.f32 	%f260, %f258, %f259;
	max.f32 	%f261, %f260, 0f00000000;
	cvt.rn.f32.f64 	%f262, %fd2;
	add.f32 	%f263, %f261, %f262;
	rsqrt.approx.f32 	%f264, %f263;
	mov.b32 	%f265, %r38;
	sub.f32 	%f266, %f49, %f265;
	mul.f32 	%f267, %f264, %f266;
	fma.rn.f32 	%f268, %f48, %f267, %f46;
	sub.f32 	%f269, %f50, %f265;
	mul.f32 	%f270, %f264, %f269;
	fma.rn.f32 	%f271, %f47, %f270, %f45;
	sub.f32 	%f272, %f51, %f265;
	mul.f32 	%f273, %f264, %f272;
	fma.rn.f32 	%f274, %f44, %f273, %f42;
	sub.f32 	%f275, %f52, %f265;
	mul.f32 	%f276, %f264, %f275;
	fma.rn.f32 	%f277, %f43, %f276, %f41;
	sub.f32 	%f278, %f53, %f265;
	mul.f32 	%f279, %f264, %f278;
	fma.rn.f32 	%f280, %f40, %f279, %f38;
	sub.f32 	%f281, %f54, %f265;
	mul.f32 	%f282, %f264, %f281;
	fma.rn.f32 	%f283, %f39, %f282, %f37;
	sub.f32 	%f284, %f55, %f265;
	mul.f32 	%f285, %f264, %f284;
	fma.rn.f32 	%f286, %f36, %f285, %f34;
	sub.f32 	%f287, %f56, %f265;
	mul.f32 	%f288, %f264, %f287;
	fma.rn.f32 	%f289, %f35, %f288, %f33;
	sub.f32 	%f290, %f57, %f265;
	mul.f32 	%f291, %f264, %f290;
	fma.rn.f32 	%f292, %f32, %f291, %f30;
	sub.f32 	%f293, %f58, %f265;
	mul.f32 	%f294, %f264, %f293;
	fma.rn.f32 	%f295, %f31, %f294, %f29;
	sub.f32 	%f296, %f59, %f265;
	mul.f32 	%f297, %f264, %f296;
	fma.rn.f32 	%f298, %f28, %f297, %f26;
	sub.f32 	%f299, %f60, %f265;
	mul.f32 	%f300, %f264, %f299;
	fma.rn.f32 	%f301, %f27, %f300, %f25;
	sub.f32 	%f302, %f61, %f265;
	mul.f32 	%f303, %f264, %f302;
	fma.rn.f32 	%f304, %f24, %f303, %f22;
	sub.f32 	%f305, %f62, %f265;
	mul.f32 	%f306, %f264, %f305;
	fma.rn.f32 	%f307, %f23, %f306, %f21;
	sub.f32 	%f308, %f63, %f265;
	mul.f32 	%f309, %f264, %f308;
	fma.rn.f32 	%f310, %f20, %f309, %f18;
	sub.f32 	%f311, %f64, %f265;
	mul.f32 	%f312, %f264, %f311;
	fma.rn.f32 	%f313, %f19, %f312, %f17;
	sub.f32 	%f314, %f65, %f265;
	mul.f32 	%f315, %f264, %f314;
	fma.rn.f32 	%f316, %f16, %f315, %f14;
	sub.f32 	%f317, %f66, %f265;
	mul.f32 	%f318, %f264, %f317;
	fma.rn.f32 	%f319, %f15, %f318, %f13;
	sub.f32 	%f320, %f67, %f265;
	mul.f32 	%f321, %f264, %f320;
	fma.rn.f32 	%f322, %f12, %f321, %f10;
	sub.f32 	%f323, %f68, %f265;
	mul.f32 	%f324, %f264, %f323;
	fma.rn.f32 	%f325, %f11, %f324, %f9;
	sub.f32 	%f326, %f69, %f265;
	mul.f32 	%f327, %f264, %f326;
	fma.rn.f32 	%f328, %f8, %f327, %f6;
	sub.f32 	%f329, %f70, %f265;
	mul.f32 	%f330, %f264, %f329;
	fma.rn.f32 	%f331, %f7, %f330, %f5;
	sub.f32 	%f332, %f71, %f265;
	mul.f32 	%f333, %f264, %f332;
	fma.rn.f32 	%f334, %f4, %f333, %f2;
	sub.f32 	%f335, %f72, %f265;
	mul.f32 	%f336, %f264, %f335;
	fma.rn.f32 	%f337, %f3, %f336, %f1;
	shr.s64 	%rd106, %rd186, 32;
	mov.u32 	%r43, %tid.x;
	shl.b32 	%r44, %r43, 1;
	cvt.u64.u32 	%rd107, %r44;
	mad.lo.s64 	%rd108, %rd106, %rd18, %rd107;
	shr.u64 	%rd109, %rd108, 63;
	add.s64 	%rd110, %rd108, %rd109;
	cvta.to.global.u64 	%rd111, %rd17;
	shl.b64 	%rd112, %rd110, 2;
	and.b64  	%rd113, %rd112, -8;
	add.s64 	%rd114, %rd111, %rd113;
	st.global.v2.f32 	[%rd114], {%f268, %f271};
	add.s64 	%rd115, %rd108, 64;
	shr.u64 	%rd116, %rd115, 63;
	add.s64 	%rd117, %rd115, %rd116;
	shl.b64 	%rd118, %rd117, 2;
	and.b64  	%rd119, %rd118, -8;
	add.s64 	%rd120, %rd111, %rd119;
	st.global.v2.f32 	[%rd120], {%f274, %f277};
	add.s64 	%rd121, %rd108, 128;
	shr.u64 	%rd122, %rd121, 63;
	add.s64 	%rd123, %rd121, %rd122;
	shl.b64 	%rd124, %rd123, 2;
	and.b64  	%rd125, %rd124, -8;
	add.s64 	%rd126, %rd111, %rd125;
	st.global.v2.f32 	[%rd126], {%f280, %f283};
	add.s64 	%rd127, %rd108, 192;
	shr.u64 	%rd128, %rd127, 63;
	add.s64 	%rd129, %rd127, %rd128;
	shl.b64 	%rd130, %rd129, 2;
	and.b64  	%rd131, %rd130, -8;
	add.s64 	%rd132, %rd111, %rd131;
	st.global.v2.f32 	[%rd132], {%f286, %f289};
	add.s64 	%rd133, %rd108, 256;
	shr.u64 	%rd134, %rd133, 63;
	add.s64 	%rd135, %rd133, %rd134;
	shl.b64 	%rd136, %rd135, 2;
	and.b64  	%rd137, %rd136, -8;
	add.s64 	%rd138, %rd111, %rd137;
	st.global.v2.f32 	[%rd138], {%f292, %f295};
	add.s64 	%rd139, %rd108, 320;
	shr.u64 	%rd140, %rd139, 63;
	add.s64 	%rd141, %rd139, %rd140;
	shl.b64 	%rd142, %rd141, 2;
	and.b64  	%rd143, %rd142, -8;
	add.s64 	%rd144, %rd111, %rd143;
	st.global.v2.f32 	[%rd144], {%f298, %f301};
	add.s64 	%rd145, %rd108, 384;
	shr.u64 	%rd146, %rd145, 63;
	add.s64 	%rd147, %rd145, %rd146;
	shl.b64 	%rd148, %rd147, 2;
	and.b64  	%rd149, %rd148, -8;
	add.s64 	%rd150, %rd111, %rd149;
	st.global.v2.f32 	[%rd150], {%f304, %f307};
	add.s64 	%rd151, %rd108, 448;
	shr.u64 	%rd152, %rd151, 63;
	add.s64 	%rd153, %rd151, %rd152;
	shl.b64 	%rd154, %rd153, 2;
	and.b64  	%rd155, %rd154, -8;
	add.s64 	%rd156, %rd111, %rd155;
	st.global.v2.f32 	[%rd156], {%f310, %f313};
	add.s64 	%rd157, %rd108, 512;
	shr.u64 	%rd158, %rd157, 63;
	add.s64 	%rd159, %rd157, %rd158;
	shl.b64 	%rd160, %rd159, 2;
	and.b64  	%rd161, %rd160, -8;
	add.s64 	%rd162, %rd111, %rd161;
	st.global.v2.f32 	[%rd162], {%f316, %f319};
	add.s64 	%rd163, %rd108, 576;
	shr.u64 	%rd164, %rd163, 63;
	add.s64 	%rd165, %rd163, %rd164;
	shl.b64 	%rd166, %rd165, 2;
	and.b64  	%rd167, %rd166, -8;
	add.s64 	%rd168, %rd111, %rd167;
	st.global.v2.f32 	[%rd168], {%f322, %f325};
	add.s64 	%rd169, %rd108, 640;
	shr.u64 	%rd170, %rd169, 63;
	add.s64 	%rd171, %rd169, %rd170;
	shl.b64 	%rd172, %rd171, 2;
	and.b64  	%rd173, %rd172, -8;
	add.s64 	%rd174, %rd111, %rd173;
	st.global.v2.f32 	[%rd174], {%f328, %f331};
	add.s64 	%rd175, %rd108, 704;
	shr.u64 	%rd176, %rd175, 63;
	add.s64 	%rd177, %rd175, %rd176;
	shl.b64 	%rd178, %rd177, 2;
	and.b64  	%rd179, %rd178, -8;
	add.s64 	%rd180, %rd111, %rd179;
	st.global.v2.f32 	[%rd180], {%f334, %f337};
	mov.u32 	%r45, %nctaid.x;
	mov.u32 	%r46, %ntid.y;
	mul.lo.s32 	%r47, %r45, %r46;
	cvt.u64.u32 	%rd181, %r47;
	add.s64 	%rd187, %rd187, %rd181;
	shl.b64 	%rd182, %rd181, 32;
	add.s64 	%rd186, %rd186, %rd182;
	mad.lo.s64 	%rd185, %rd16, %rd181, %rd185;
	setp.lt.s64 	%p26, %rd187, %rd184;
	@%p26 bra 	$L__BB26_4;
$L__BB26_15:
	ret;

}
	// .globl	_Z17LayerNormWarpImplI10DirectLoadIffE11DirectStoreIffEfLi2ELi24ELi20ELi32ELi1ELb1EEvT_T0_lld
.visible .entry _Z17LayerNormWarpImplI10DirectLoadIffE11DirectStoreIffEfLi2ELi24ELi20ELi32ELi1ELb1EEvT_T0_lld(
	.param .align 8 .b8 _Z17LayerNormWarpImplI10DirectLoadIffE11DirectStoreIffEfLi2ELi24ELi20ELi32ELi1ELb1EEvT_T0_lld_param_0[32],
	.param .align 8 .b8 _Z17LayerNormWarpImplI10DirectLoadIffE11DirectStoreIffEfLi2ELi24ELi20ELi32ELi1ELb1EEvT_T0_lld_param_1[16],
	.param .u64 _Z17LayerNormWarpImplI10DirectLoadIffE11DirectStoreIffEfLi2ELi24ELi20ELi32ELi1ELb1EEvT_T0_lld_param_2,
	.param .u64 _Z17LayerNormWarpImplI10DirectLoadIffE11DirectStoreIffEfLi2ELi24ELi20ELi32ELi1ELb1EEvT_T0_lld_param_3,
	.param .f64 _Z17LayerNormWarpImplI10DirectLoadIffE11DirectStoreIffEfLi2ELi24ELi20ELi32ELi1ELb1EEvT_T0_lld_param_4
)
{
	.reg .pred 	%p<31>;
	.reg .b32 	%r<60>;
	.reg .b32 	%f<348>;
	.reg .b64 	%rd<193>;
	.reg .b64 	%fd<3>;

	ld.param.u64 	%rd23, [_Z17LayerNormWarpImplI10DirectLoadIffE11DirectStoreIffEfLi2ELi24ELi20ELi32ELi1ELb1EEvT_T0_lld_param_1+8];
	ld.param.u64 	%rd22, [_Z17LayerNormWarpImplI10DirectLoadIffE11DirectStoreIffEfLi2ELi24ELi20ELi32ELi1ELb1EEvT_T0_lld_param_1];
	ld.param.u64 	%rd21, [_Z17LayerNormWarpImplI10DirectLoadIffE11DirectStoreIffEfLi2ELi24ELi20ELi32ELi1ELb1EEvT_T0_lld_param_0+24];
	ld.param.u64 	%rd20, [_Z17LayerNormWarpImplI10DirectLoadIffE11DirectStoreIffEfLi2ELi24ELi20ELi32ELi1ELb1EEvT_T0_lld_param_0+16];
	ld.param.u64 	%rd19, [_Z17LayerNormWarpImplI10DirectLoadIffE11DirectStoreIffEfLi2ELi24ELi20ELi32ELi1ELb1EEvT_T0_lld_param_0+8];
	ld.param.u64 	%rd18, [_Z17LayerNormWarpImplI10DirectLoadIffE11DirectStoreIffEfLi2ELi24ELi20ELi32ELi1ELb1EEvT_T0_lld_param_0];
	ld.param.u64 	%rd25, [_Z17LayerNormWarpImplI10DirectLoadIffE11DirectStoreIffEfLi2ELi24ELi20ELi32ELi1ELb1EEvT_T0_lld_param_3];
	setp.lt.s64 	%p1, %rd25, 769;
	@%p1 bra 	$L__BB27_2;
	mov.u64 	%rd26, $str;
	cvta.global.u64 	%rd27, %rd26;
	mov.u64 	%rd28, $str$1;
	cvta.global.u64 	%rd29, %rd28;
	mov.u64 	%rd30, __unnamed_28;
	cvta.global.u64 	%rd31, %rd30;
	{ // callseq 27, 0
	.param .b64 param0;
	st.param.b64 	[param0], %rd27;
	.param .b64 param1;
	st.param.b64 	[param1], %rd29;
	.param .b32 param2;
	st.param.b32 	[param2], 336;
	.param .b64 param3;
	st.param.b64 	[param3], %rd31;
	.param .b64 param4;
	st.param.b64 	[param4], 1;
	call.uni 
	__assertfail, 
	(
	param0, 
	param1, 
	param2, 
	param3, 
	param4
	);
	} // callseq 27
$L__BB27_2:
	ld.param.u64 	%rd188, [_Z17LayerNormWarpImplI10DirectLoadIffE11DirectStoreIffEfLi2ELi24ELi20ELi32ELi1ELb1EEvT_T0_lld_param_2];
	mov.u32 	%r12, %ctaid.x;
	mov.u32 	%r13, %ntid.y;
	mov.u32 	%r14, %tid.y;
	mad.lo.s32 	%r15, %r12, %r13, %r14;
	cvt.u64.u32 	%rd192, %r15;
	mov.u32 	%r1, %tid.x;
	cvta.to.global.u64 	%rd32, %rd19;
	mul.wide.u32 	%rd33, %r1, 8;
	add.s64 	%rd5, %rd32, %rd33;
	ld.global.v2.f32 	{%f1, %f2}, [%rd5];
	cvta.to.global.u64 	%rd34, %rd20;
	add.s64 	%rd6, %rd34, %rd33;
	ld.global.v2.f32 	{%f3, %f4}, [%rd6];
	setp.le.s64 	%p2, %rd188, %rd192;
	@%p2 bra 	$L__BB27_23;
	ld.global.v2.f32 	{%f40, %f39}, [%rd5+256];
	ld.global.v2.f32 	{%f38, %f37}, [%rd6+256];
	ld.global.v2.f32 	{%f36, %f35}, [%rd5+512];
	ld.global.v2.f32 	{%f34, %f33}, [%rd6+512];
	ld.global.v2.f32 	{%f32, %f31}, [%rd5+768];
	ld.global.v2.f32 	{%f30, %f29}, [%rd6+768];
	ld.global.v2.f32 	{%f28, %f27}, [%rd5+1024];
	ld.global.v2.f32 	{%f26, %f25}, [%rd6+1024];
	ld.global.v2.f32 	{%f24, %f23}, [%rd5+1280];
	ld.global.v2.f32 	{%f22, %f21}, [%rd6+1280];
	ld.global.v2.f32 	{%f20, %f19}, [%rd5+1536];
	ld.global.v2.f32 	{%f18, %f17}, [%rd6+1536];
	ld.global.v2.f32 	{%f16, %f15}, [%rd5+1792];
	ld.global.v2.f32 	{%f14, %f13}, [%rd6+1792];
	ld.global.v2.f32 	{%f12, %f11}, [%rd5+2048];
	ld.global.v2.f32 	{%f10, %f9}, [%rd6+2048];
	ld.global.v2.f32 	{%f8, %f7}, [%rd5+2304];
	ld.global.v2.f32 	{%f6, %f5}, [%rd6+2304];
	shl.b32 	%r16, %r1, 1;
	cvt.u64.u32 	%rd7, %r16;
	shl.b64 	%rd191, %rd192, 32;
	mad.lo.s64 	%rd35, %rd21, %rd192, %rd7;
	add.s64 	%rd190, %rd35, 384;
	add.s32 	%r19, %r16, 640;
	add.s32 	%r22, %r16, 704;
$L__BB27_4:
	cvt.u64.u32 	%rd36, %r19;
	setp.le.s64 	%p3, %rd25, %rd36;
	add.s64 	%rd37, %rd190, -384;
	shr.u64 	%rd38, %rd37, 63;
	add.s64 	%rd39, %rd37, %rd38;
	cvta.to.global.u64 	%rd40, %rd18;
	shl.b64 	%rd41, %rd39, 2;
	and.b64  	%rd42, %rd41, -8;
	add.s64 	%rd43, %rd40, %rd42;
	ld.global.v2.f32 	{%f41, %f42}, [%rd43];
	add.f32 	%f110, %f41, 0f00000000;
	sub.f32 	%f111, %f41, %f110;
	fma.rn.f32 	%f112, %f41, %f111, 0f00000000;
	sub.f32 	%f113, %f42, %f110;
	fma.rn.f32 	%f114, %f113, 0f3F000000, %f110;
	sub.f32 	%f115, %f42, %f114;
	fma.rn.f32 	%f116, %f113, %f115, %f112;
	add.s64 	%rd44, %rd190, -320;
	shr.u64 	%rd45, %rd44, 63;
	add.s64 	%rd46, %rd44, %rd45;
	shl.b64 	%rd47, %rd46, 2;
	and.b64  	%rd48, %rd47, -8;
	add.s64 	%rd49, %rd40, %rd48;
	ld.global.v2.f32 	{%f43, %f44}, [%rd49];
	sub.f32 	%f117, %f43, %f114;
	div.rn.f32 	%f118, %f117, 0f40400000;
	add.f32 	%f119, %f114, %f118;
	sub.f32 	%f120, %f43, %f119;
	fma.rn.f32 	%f121, %f117, %f120, %f116;
	sub.f32 	%f122, %f44, %f119;
	fma.rn.f32 	%f123, %f122, 0f3E800000, %f119;
	sub.f32 	%f124, %f44, %f123;
	fma.rn.f32 	%f125, %f122, %f124, %f121;
	add.s64 	%rd50, %rd190, -256;
	shr.u64 	%rd51, %rd50, 63;
	add.s64 	%rd52, %rd50, %rd51;
	shl.b64 	%rd53, %rd52, 2;
	and.b64  	%rd54, %rd53, -8;
	add.s64 	%rd55, %rd40, %rd54;
	ld.global.v2.f32 	{%f45, %f46}, [%rd55];
	sub.f32 	%f126, %f45, %f123;
	div.rn.f32 	%f127, %f126, 0f40A00000;
	add.f32 	%f128, %f123, %f127;
	sub.f32 	%f129, %f45, %f128;
	fma.rn.f32 	%f130, %f126, %f129, %f125;
	sub.f32 	%f131, %f46, %f128;
	div.rn.f32 	%f132, %f131, 0f40C00000;
	add.f32 	%f133, %f128, %f132;
	sub.f32 	%f134, %f46, %f133;
	fma.rn.f32 	%f135, %f131, %f134, %f130;
	add.s64 	%rd56, %rd190, -192;
	shr.u64 	%rd57, %rd56, 63;
	add.s64 	%rd58, %rd56, %rd57;
	shl.b64 	%rd59, %rd58, 2;
	and.b64  	%rd60, %rd59, -8;
	add.s64 	%rd61, %rd40, %rd60;
	ld.global.v2.f32 	{%f47, %f48}, [%rd61];
	sub.f32 	%f136, %f47, %f133;
	div.rn.f32 	%f137, %f136, 0f40E00000;
	add.f32 	%f138, %f133, %f137;
	sub.f32 	%f139, %f47, %f138;
	fma.rn.f32 	%f140, %f136, %f139, %f135;
	sub.f32 	%f141, %f48, %f138;
	fma.rn.f32 	%f142, %f141, 0f3E000000, %f138;
	sub.f32 	%f143, %f48, %f142;
	fma.rn.f32 	%f144, %f141, %f143, %f140;
	add.s64 	%rd62, %rd190, -128;
	shr.u64 	%rd63, %rd62, 63;
	add.s64 	%rd64, %rd62, %rd63;
	shl.b64 	%rd65, %rd64, 2;
	and.b64  	%rd66, %rd65, -8;
	add.s64 	%rd67, %rd40, %rd66;
	ld.global.v2.f32 	{%f49, %f50}, [%rd67];
	sub.f32 	%f145, %f49, %f142;
	div.rn.f32 	%f146, %f145, 0f41100000;
	add.f32 	%f147, %f142, %f146;
	sub.f32 	%f148, %f49, %f147;
	fma.rn.f32 	%f149, %f145, %f148, %f144;
	sub.f32 	%f150, %f50, %f147;
	div.rn.f32 	%f151, %f150, 0f41200000;
	add.f32 	%f152, %f147, %f151;
	sub.f32 	%f153, %f50, %f152;
	fma.rn.f32 	%f154, %f150, %f153, %f149;
	add.s64 	%rd68, %rd190, -64;
	shr.u64 	%rd69, %rd68, 63;
	add.s64 	%rd70, %rd68, %rd69;
	shl.b64 	%rd71, %rd70, 2;
	and.b64  	%rd72, %rd71, -8;
	add.s64 	%rd73, %rd40, %rd72;
	ld.global.v2.f32 	{%f51, %f52}, [%rd73];
	sub.f32 	%f155, %f51, %f152;
	div.rn.f32 	%f156, %f155, 0f41300000;
	add.f32 	%f157, %f152, %f156;
	sub.f32 	%f158, %f51, %f157;
	fma.rn.f32 	%f159, %f155, %f158, %f154;
	sub.f32 	%f160, %f52, %f157;
	div.rn.f32 	%f161, %f160, 0f41400000;
	add.f32 	%f162, %f157, %f161;
	sub.f32 	%f163, %f52, %f162;
	fma.rn.f32 	%f164, %f160, %f163, %f159;
	shr.u64 	%rd74, %rd190, 63;
	add.s64 	%rd75, %rd190, %rd74;
	shl.b64 	%rd76, %rd75, 2;
	and.b64  	%rd77, %rd76, -8;
	add.s64 	%rd78, %rd40, %rd77;
	ld.global.v2.f32 	{%f53, %f54}, [%rd78];
	sub.f32 	%f165, %f53, %f162;
	div.rn.f32 	%f166, %f165, 0f41500000;
	add.f32 	%f167, %f162, %f166;
	sub.f32 	%f168, %f53, %f167;
	fma.rn.f32 	%f169, %f165, %f168, %f164;
	sub.f32 	%f170, %f54, %f167;
	div.rn.f32 	%f171, %f170, 0f41600000;
	add.f32 	%f172, %f167, %f171;
	sub.f32 	%f173, %f54, %f172;
	fma.rn.f32 	%f174, %f170, %f173, %f169;
	add.s64 	%rd79, %rd190, 64;
	shr.u64 	%rd80, %rd79, 63;
	add.s64 	%rd81, %rd79, %rd80;
	shl.b64 	%rd82, %rd81, 2;
	and.b64  	%rd83, %rd82, -8;
	add.s64 	%rd84, %rd40, %rd83;
	ld.global.v2.f32 	{%f55, %f56}, [%rd84];
	sub.f32 	%f175, %f55, %f172;
	div.rn.f32 	%f176, %f175, 0f41700000;
	add.f32 	%f177, %f172, %f176;
	sub.f32 	%f178, %f55, %f177;
	fma.rn.f32 	%f179, %f175, %f178, %f174;
	sub.f32 	%f180, %f56, %f177;
	fma.rn.f32 	%f181, %f180, 0f3D800000, %f177;
	sub.f32 	%f182, %f56, %f181;
	fma.rn.f32 	%f183, %f180, %f182, %f179;
	add.s64 	%rd85, %rd190, 128;
	shr.u64 	%rd86, %rd85, 63;
	add.s64 	%rd87, %rd85, %rd86;
	shl.b64 	%rd88, %rd87, 2;
	and.b64  	%rd89, %rd88, -8;
	add.s64 	%rd90, %rd40, %rd89;
	ld.global.v2.f32 	{%f57, %f58}, [%rd90];
	sub.f32 	%f184, %f57, %f181;
	div.rn.f32 	%f185, %f184, 0f41880000;
	add.f32 	%f186, %f181, %f185;
	sub.f32 	%f187, %f57, %f186;
	fma.rn.f32 	%f188, %f184, %f187, %f183;
	sub.f32 	%f189, %f58, %f186;
	div.rn.f32 	%f190, %f189, 0f41900000;
	add.f32 	%f191, %f186, %f190;
	sub.f32 	%f192, %f58, %f191;
	fma.rn.f32 	%f193, %f189, %f192, %f188;
	add.s64 	%rd91, %rd190, 192;
	shr.u64 	%rd92, %rd91, 63;
	add.s64 	%rd93, %rd91, %rd92;
	shl.b64 	%rd94, %rd93, 2;
	and.b64  	%rd95, %rd94, -8;
	add.s64 	%rd96, %rd40, %rd95;
	ld.global.v2.f32 	{%f59, %f60}, [%rd96];
	sub.f32 	%f194, %f59, %f191;
	div.rn.f32 	%f195, %f194, 0f41980000;
	add.f32 	%f196, %f191, %f195;
	sub.f32 	%f197, %f59, %f196;
	fma.rn.f32 	%f198, %f194, %f197, %f193;
	sub.f32 	%f199, %f60, %f196;
	div.rn.f32 	%f200, %f199, 0f41A00000;
	add.f32 	%f330, %f196, %f200;
	sub.f32 	%f201, %f60, %f330;
	fma.rn.f32 	%f331, %f199, %f201, %f198;
	mov.f32 	%f332, 0f41A00000;
	@%p3 bra 	$L__BB27_6;
	add.s64 	%rd97, %rd190, 256;
	shr.u64 	%rd98, %rd97, 63;
	add.s64 	%rd99, %rd97, %rd98;
	cvta.to.global.u64 	%rd100, %rd18;
	shl.b64 	%rd101, %rd99, 2;
	and.b64  	%rd102, %rd101, -8;
	add.s64 	%rd103, %rd100, %rd102;
	ld.global.v2.f32 	{%f203, %f204}, [%rd103];
	sub.f32 	%f205, %f203, %f330;
	div.rn.f32 	%f206, %f205, 0f41A80000;
	add.f32 	%f207, %f330, %f206;
	sub.f32 	%f208, %f203, %f207;
	fma.rn.f32 	%f209, %f205, %f208, %f331;
	sub.f32 	%f210, %f204, %f207;
	div.rn.f32 	%f211, %f210, 0f41B00000;
	add.f32 	%f330, %f207, %f211;
	sub.f32 	%f212, %f204, %f330;
	fma.rn.f32 	%f331, %f210, %f212, %f209;
	mov.f32 	%f332, 0f41B00000;
$L__BB27_6:
	cvt.u64.u32 	%rd104, %r22;
	setp.le.s64 	%p4, %rd25, %rd104;
	@%p4 bra 	$L__BB27_8;
	add.s64 	%rd105, %rd190, 320;
	shr.u64 	%rd106, %rd105, 63;
	add.s64 	%rd107, %rd105, %rd106;
	cvta.to.global.u64 	%rd108, %rd18;
	shl.b64 	%rd109, %rd107, 2;
	and.b64  	%rd110, %rd109, -8;
	add.s64 	%rd111, %rd108, %rd110;
	ld.global.v2.f32 	{%f213, %f214}, [%rd111];
	add.f32 	%f215, %f332, 0f3F800000;
	sub.f32 	%f216, %f213, %f330;
	div.rn.f32 	%f217, %f216, %f215;
	add.f32 	%f218, %f330, %f217;
	sub.f32 	%f219, %f213, %f218;
	fma.rn.f32 	%f220, %f216, %f219, %f331;
	add.f32 	%f332, %f215, 0f3F800000;
	sub.f32 	%f221, %f214, %f218;
	div.rn.f32 	%f222, %f221, %f332;
	add.f32 	%f330, %f218, %f222;
	sub.f32 	%f223, %f214, %f330;
	fma.rn.f32 	%f331, %f221, %f223, %f220;
$L__BB27_8:
	mov.b32 	%r23, %f330;
	shfl.sync.down.b32	%r2|%p5, %r23, 16, 31, -1;
	mov.b32 	%r24, %f331;
	shfl.sync.down.b32	%r3|%p6, %r24, 16, 31, -1;
	mov.b32 	%r25, %f332;
	shfl.sync.down.b32	%r26|%p7, %r25, 16, 31, -1;
	mov.b32 	%f74, %r26;
	setp.eq.f32 	%p8, %f74, 0f00000000;
	@%p8 bra 	$L__BB27_10;
	mov.b32 	%f224, %r3;
	mov.b32 	%f225, %r2;
	add.f32 	%f75, %f332, %f74;
	div.rn.f32 	%f226, %f74, %f75;
	sub.f32 	%f227, %f225, %f330;
	fma.rn.f32 	%f330, %f227, %f226, %f330;
	mul.f32 	%f228, %f227, %f227;
	mul.f32 	%f229, %f332, %f228;
	fma.rn.f32 	%f230, %f229, %f226, %f224;
	add.f32 	%f331, %f331, %f230;
	mov.f32 	%f332, %f75;
$L__BB27_10:
	mov.b32 	%r27, %f330;
	shfl.sync.down.b32	%r4|%p9, %r27, 8, 31, -1;
	mov.b32 	%r28, %f331;
	shfl.sync.down.b32	%r5|%p10, %r28, 8, 31, -1;
	mov.b32 	%r29, %f332;
	shfl.sync.down.b32	%r30|%p11, %r29, 8, 31, -1;
	mov.b32 	%f81, %r30;
	setp.eq.f32 	%p12, %f81, 0f00000000;
	@%p12 bra 	$L__BB27_12;
	mov.b32 	%f231, %r5;
	mov.b32 	%f232, %r4;
	add.f32 	%f82, %f332, %f81;
	div.rn.f32 	%f233, %f81, %f82;
	sub.f32 	%f234, %f232, %f330;
	fma.rn.f32 	%f330, %f234, %f233, %f330;
	mul.f32 	%f235, %f234, %f234;
	mul.f32 	%f236, %f332, %f235;
	fma.rn.f32 	%f237, %f236, %f233, %f231;
	add.f32 	%f331, %f331, %f237;
	mov.f32 	%f332, %f82;
$L__BB27_12:
	mov.b32 	%r31, %f330;
	shfl.sync.down.b32	%r6|%p13, %r31, 4, 31, -1;
	mov.b32 	%r32, %f331;
	shfl.sync.down.b32	%r7|%p14, %r32, 4, 31, -1;
	mov.b32 	%r33, %f332;
	shfl.sync.down.b32	%r34|%p15, %r33, 4, 31, -1;
	mov.b32 	%f88, %r34;
	setp.eq.f32 	%p16, %f88, 0f00000000;
	@%p16 bra 	$L__BB27_14;
	mov.b32 	%f238, %r7;
	mov.b32 	%f239, %r6;
	add.f32 	%f89, %f332, %f88;
	div.rn.f32 	%f240, %f88, %f89;
	sub.f32 	%f241, %f239, %f330;
	fma.rn.f32 	%f330, %f241, %f240, %f330;
	mul.f32 	%f242, %f241, %f241;
	mul.f32 	%f243, %f332, %f242;
	fma.rn.f32 	%f244, %f243, %f240, %f238;
	add.f32 	%f331, %f331, %f244;
	mov.f32 	%f332, %f89;
$L__BB27_14:
	mov.b32 	%r35, %f330;
	shfl.sync.down.b32	%r8|%p17, %r35, 2, 31, -1;
	mov.b32 	%r36, %f331;
	shfl.sync.down.b32	%r9|%p18, %r36, 2, 31, -1;
	mov.b32 	%r37, %f332;
	shfl.sync.down.b32	%r38|%p19, %r37, 2, 31, -1;
	mov.b32 	%f95, %r38;
	setp.eq.f32 	%p20, %f95, 0f00000000;
	@%p20 bra 	$L__BB27_16;
	mov.b32 	%f245, %r9;
	mov.b32 	%f246, %r8;
	add.f32 	%f96, %f332, %f95;
	div.rn.f32 	%f247, %f95, %f96;
	sub.f32 	%f248, %f246, %f330;
	fma.rn.f32 	%f330, %f248, %f247, %f330;
	mul.f32 	%f249, %f248, %f248;
	mul.f32 	%f250, %f332, %f249;
	fma.rn.f32 	%f251, %f250, %f247, %f245;
	add.f32 	%f331, %f331, %f251;
	mov.f32 	%f332, %f96;
$L__BB27_16:
	mov.b32 	%r39, %f330;
	shfl.sync.down.b32	%r10|%p21, %r39, 1, 31, -1;
	mov.b32 	%r40, %f331;
	shfl.sync.down.b32	%r11|%p22, %r40, 1, 31, -1;
	mov.b32 	%r41, %f332;
	shfl.sync.down.b32	%r42|%p23, %r41, 1, 31, -1;
	mov.b32 	%f102, %r42;
	setp.eq.f32 	%p24, %f102, 0f00000000;
	@%p24 bra 	$L__BB27_18;
	mov.b32 	%f252, %r11;
	mov.b32 	%f253, %r10;
	add.f32 	%f103, %f332, %f102;
	div.rn.f32 	%f254, %f102, %f103;
	sub.f32 	%f255, %f253, %f330;
	fma.rn.f32 	%f330, %f255, %f254, %f330;
	mul.f32 	%f256, %f255, %f255;
	mul.f32 	%f257, %f332, %f256;
	fma.rn.f32 	%f258, %f257, %f254, %f252;
	add.f32 	%f331, %f331, %f258;
	mov.f32 	%f332, %f103;
$L__BB27_18:
	ld.param.f64 	%fd2, [_Z17LayerNormWarpImplI10DirectLoadIffE11DirectStoreIffEfLi2ELi24ELi20ELi32ELi1ELb1EEvT_T0_lld_param_4];
	mov.u32 	%r43, %tid.x;
	shl.b32 	%r44, %r43, 1;
	add.s32 	%r45, %r44, 640;
	cvt.u64.u32 	%rd112, %r45;
	setp.le.s64 	%p25, %rd25, %rd112;
	mov.b32 	%r46, %f330;
	shfl.sync.idx.b32	%r47|%p26, %r46, 0, 31, -1;
	mov.b32 	%r48, %f331;
	shfl.sync.idx.b32	%r49|%p27, %r48, 0, 31, -1;
	mov.b32 	%r50, %f332;
	shfl.sync.idx.b32	%r51|%p28, %r50, 0, 31, -1;
	mov.b32 	%f259, %r49;
	mov.b32 	%f260, %r51;
	div.rn.f32 	%f261, %f259, %f260;
	max.f32 	%f262, %f261, 0f00000000;
	cvt.rn.f32.f64 	%f263, %fd2;
	add.f32 	%f264, %f262, %f263;
	rsqrt.approx.f32 	%f265, %f264;
	mov.b32 	%f266, %r47;
	sub.f32 	%f267, %f41, %f266;
	mul.f32 	%f268, %f265, %f267;
	fma.rn.f32 	%f269, %f1, %f268, %f3;
	sub.f32 	%f270, %f42, %f266;
	mul.f32 	%f271, %f265, %f270;
	fma.rn.f32 	%f272, %f2, %f271, %f4;
	sub.f32 	%f273, %f43, %f266;
	mul.f32 	%f274, %f265, %f273;
	fma.rn.f32 	%f275, %f40, %f274, %f38;
	sub.f32 	%f276, %f44, %f266;
	mul.f32 	%f277, %f265, %f276;
	fma.rn.f32 	%f278, %f39, %f277, %f37;
	sub.f32 	%f279, %f45, %f266;
	mul.f32 	%f280, %f265, %f279;
	fma.rn.f32 	%f281, %f36, %f280, %f34;
	sub.f32 	%f282, %f46, %f266;
	mul.f32 	%f283, %f265, %f282;
	fma.rn.f32 	%f284, %f35, %f283, %f33;
	sub.f32 	%f285, %f47, %f266;
	mul.f32 	%f286, %f265, %f285;
	fma.rn.f32 	%f287, %f32, %f286, %f30;
	sub.f32 	%f288, %f48, %f266;
	mul.f32 	%f289, %f265, %f288;
	fma.rn.f32 	%f290, %f31, %f289, %f29;
	sub.f32 	%f291, %f49, %f266;
	mul.f32 	%f292, %f265, %f291;
	fma.rn.f32 	%f293, %f28, %f292, %f26;
	sub.f32 	%f294, %f50, %f266;
	mul.f32 	%f295, %f265, %f294;
	fma.rn.f32 	%f296, %f27, %f295, %f25;
	sub.f32 	%f297, %f51, %f266;
	mul.f32 	%f298, %f265, %f297;
	fma.rn.f32 	%f299, %f24, %f298, %f22;
	sub.f32 	%f300, %f52, %f266;
	mul.f32 	%f301, %f265, %f300;
	fma.rn.f32 	%f302, %f23, %f301, %f21;
	sub.f32 	%f303, %f53, %f266;
	mul.f32 	%f304, %f265, %f303;
	fma.rn.f32 	%f305, %f20, %f304, %f18;
	sub.f32 	%f306, %f54, %f266;
	mul.f32 	%f307, %f265, %f306;
	fma.rn.f32 	%f308, %f19, %f307, %f17;
	sub.f32 	%f309, %f55, %f266;
	mul.f32 	%f310, %f265, %f309;
	fma.rn.f32 	%f311, %f16, %f310, %f14;
	sub.f32 	%f312, %f56, %f266;
	mul.f32 	%f313, %f265, %f312;
	fma.rn.f32 	%f314, %f15, %f313, %f13;
	sub.f32 	%f315, %f57, %f266;
	mul.f32 	%f316, %f265, %f315;
	fma.rn.f32 	%f317, %f12, %f316, %f10;
	sub.f32 	%f318, %f58, %f266;
	mul.f32 	%f319, %f265, %f318;
	fma.rn.f32 	%f320, %f11, %f319, %f9;
	sub.f32 	%f321, %f59, %f266;
	mul.f32 	%f322, %f265, %f321;
	fma.rn.f32 	%f323, %f8, %f322, %f6;
	sub.f32 	%f324, %f60, %f266;
	mul.f32 	%f325, %f265, %f324;
	fma.rn.f32 	%f326, %f7, %f325, %f5;
	shr.s64 	%rd113, %rd191, 32;
	mad.lo.s64 	%rd13, %rd113, %rd23, %rd7;
	shr.u64 	%rd114, %rd13, 63;
	add.s64 	%rd115, %rd13, %rd114;
	cvta.to.global.u64 	%rd14, %rd22;
	shl.b64 	%rd116, %rd115, 2;
	and.b64  	%rd117, %rd116, -8;
	add.s64 	%rd118, %rd14, %rd117;
	st.global.v2.f32 	[%rd118], {%f269, %f272};
	add.s64 	%rd119, %rd13, 64;
	shr.u64 	%rd120, %rd119, 63;
	add.s64 	%rd121, %rd119, %rd120;
	shl.b64 	%rd122, %rd121, 2;
	and.b64  	%rd123, %rd122, -8;
	add.s64 	%rd124, %rd14, %rd123;
	st.global.v2.f32 	[%rd124], {%f275, %f278};
	add.s64 	%rd125, %rd13, 128;
	shr.u64 	%rd126, %rd125, 63;
	add.s64 	%rd127, %rd125, %rd126;
	shl.b64 	%rd128, %rd127, 2;
	and.b64  	%rd129, %rd128, -8;
	add.s64 	%rd130, %rd14, %rd129;
	st.global.v2.f32 	[%rd130], {%f281, %f284};
	add.s64 	%rd131, %rd13, 192;
	shr.u64 	%rd132, %rd131, 63;
	add.s64 	%rd133, %rd131, %rd132;
	shl.b64 	%rd134, %rd133, 2;
	and.b64  	%rd135, %rd134, -8;
	add.s64 	%rd136, %rd14, %rd135;
	st.global.v2.f32 	[%rd136], {%f287, %f290};
	add.s64 	%rd137, %rd13, 256;
	shr.u64 	%rd138, %rd137, 63;
	add.s64 	%rd139, %rd137, %rd138;
	shl.b64 	%rd140, %rd139, 2;
	and.b64  	%rd141, %rd140, -8;
	add.s64 	%rd142, %rd14, %rd141;
	st.global.v2.f32 	[%rd142], {%f293, %f296};
	add.s64 	%rd143, %rd13, 320;
	shr.u64 	%rd144, %rd143, 63;
	add.s64 	%rd145, %rd143, %rd144;
	shl.b64 	%rd146, %rd145, 2;
	and.b64  	%rd147, %rd146, -8;
	add.s64 	%rd148, %rd14, %rd147;
	st.global.v2.f32 	[%rd148], {%f299, %f302};
	add.s64 	%rd149, %rd13, 384;
	shr.u64 	%rd150, %rd149, 63;
	add.s64 	%rd151, %rd149, %rd150;
	shl.b64 	%rd152, %rd151, 2;
	and.b64  	%rd153, %rd152, -8;
	add.s64 	%rd154, %rd14, %rd153;
	st.global.v2.f32 	[%rd154], {%f305, %f308};
	add.s64 	%rd155, %rd13, 448;
	shr.u64 	%rd156, %rd155, 63;
	add.s64 	%rd157, %rd155, %rd156;
	shl.b64 	%rd158, %rd157, 2;
	and.b64  	%rd159, %rd158, -8;
	add.s64 	%rd160, %rd14, %rd159;
	st.global.v2.f32 	[%rd160], {%f311, %f314};
	add.s64 	%rd161, %rd13, 512;
	shr.u64 	%rd162, %rd161, 63;
	add.s64 	%rd163, %rd161, %rd162;
	shl.b64 	%rd164, %rd163, 2;
	and.b64  	%rd165, %rd164, -8;
	add.s64 	%rd166, %rd14, %rd165;
	st.global.v2.f32 	[%rd166], {%f317, %f320};
	add.s64 	%rd167, %rd13, 576;
	shr.u64 	%rd168, %rd167, 63;
	add.s64 	%rd169, %rd167, %rd168;
	shl.b64 	%rd170, %rd169, 2;
	and.b64  	%rd171, %rd170, -8;
	add.s64 	%rd172, %rd14, %rd171;
	st.global.v2.f32 	[%rd172], {%f323, %f326};
	@%p25 bra 	$L__BB27_20;
	add.s64 	%rd173, %rd13, 640;
	shr.u64 	%rd174, %rd173, 63;
	add.s64 	%rd175, %rd173, %rd174;
	shl.b64 	%rd176, %rd175, 2;
	and.b64  	%rd177, %rd176, -8;
	add.s64 	%rd178, %rd14, %rd177;
	mov.b32 	%r52, 2143289344;
	st.global.v2.u32 	[%rd178], {%r52, %r52};
$L__BB27_20:
	add.s32 	%r55, %r44, 704;
	cvt.u64.u32 	%rd179, %r55;
	setp.le.s64 	%p29, %rd25, %rd179;
	@%p29 bra 	$L__BB27_22;
	add.s64 	%rd180, %rd13, 704;
	shr.u64 	%rd181, %rd180, 63;
	add.s64 	%rd182, %rd180, %rd181;
	shl.b64 	%rd183, %rd182, 2;
	and.b64  	%rd184, %rd183, -8;
	add.s64 	%rd185, %rd14, %rd184;
	mov.b32 	%r56, 2143289344;
	st.global.v2.u32 	[%rd185], {%r56, %r56};
$L__BB27_22:
	ld.param.u64 	%rd189, [_Z17LayerNormWarpImplI10DirectLoadIffE11DirectStoreIffEfLi2ELi24ELi20ELi32ELi1ELb1EEvT_T0_lld_param_2];
	mov.u32 	%r57, %nctaid.x;
	mov.u32 	%r58, %ntid.y;
	mul.lo.s32 	%r59, %r57, %r58;
	cvt.u64.u32 	%rd186, %r59;
	add.s64 	%rd192, %rd192, %rd186;
	shl.b64 	%rd187, %rd186, 32;
	add.s64 	%rd191, %rd191, %rd187;
	mad.lo.s64 	%rd190, %rd21, %rd186, %rd190;
	setp.lt.s64 	%p30, %rd192, %rd189;
	@%p30 bra 	$L__BB27_4;
$L__BB27_23:
	ret;

}
	// .globl	_Z17LayerNormWarpImplI10DirectLoadIffE11DirectStoreIffEfLi2ELi28ELi28ELi32ELi1ELb0EEvT_T0_lld
.visible .entry _Z17LayerNormWarpImplI10DirectLoadIffE11DirectStoreIffEfLi2ELi28ELi28ELi32ELi1ELb0EEvT_T0_lld(
	.param .align 8 .b8 _Z17LayerNormWarpImplI10DirectLoadIffE11DirectStoreIffEfLi2ELi28ELi28ELi32ELi1ELb0EEvT_T0_lld_param_0[32],
	.param .align 8 .b8 _Z17LayerNormWarpImplI10DirectLoadIffE11DirectStoreIffEfLi2ELi28ELi28ELi32ELi1ELb0EEvT_T0_lld_param_1[16],
	.param .u64 _Z17LayerNormWarpImplI10DirectLoadIffE11DirectStoreIffEfLi2ELi28ELi28ELi32ELi1ELb0EEvT_T0_lld_param_2,
	.param .u64 _Z17LayerNormWarpImplI10DirectLoadIffE11DirectStoreIffEfLi2ELi28ELi28ELi32ELi1ELb0EEvT_T0_lld_param_3,
	.param .f64 _Z17LayerNormWarpImplI10DirectLoadIffE11DirectStoreIffEfLi2ELi28ELi28ELi32ELi1ELb0EEvT_T0_lld_param_4
)
{
	.reg .pred 	%p<27>;
	.reg .b32 	%r<48>;
	.reg .b32 	%f<397>;
	.reg .b64 	%rd<211>;
	.reg .b64 	%fd<3>;

	ld.param.u64 	%rd17, [_Z17LayerNormWarpImplI10DirectLoadIffE11DirectStoreIffEfLi2ELi28ELi28ELi32ELi1ELb0EEvT_T0_lld_param_1+8];
	ld.param.u64 	%rd16, [_Z17LayerNormWarpImplI10DirectLoadIffE11DirectStoreIffEfLi2ELi28ELi28ELi32ELi1ELb0EEvT_T0_lld_param_1];
	ld.param.u64 	%rd15, [_Z17LayerNormWarpImplI10DirectLoadIffE11DirectStoreIffEfLi2ELi28ELi28ELi32ELi1ELb0EEvT_T0_lld_param_0+24];
	ld.param.u64 	%rd14, [_Z17LayerNormWarpImplI10DirectLoadIffE11DirectStoreIffEfLi2ELi28ELi28ELi32ELi1ELb0EEvT_T0_lld_param_0+16];
	ld.param.u64 	%rd13, [_Z17LayerNormWarpImplI10DirectLoadIffE11DirectStoreIffEfLi2ELi28ELi28ELi32ELi1ELb0EEvT_T0_lld_param_0+8];
	ld.param.u64 	%rd12, [_Z17LayerNormWarpImplI10DirectLoadIffE11DirectStoreIffEfLi2ELi28ELi28ELi32ELi1ELb0EEvT_T0_lld_param_0];
	ld.param.u64 	%rd19, [_Z17LayerNormWarpImplI10DirectLoadIffE11DirectStoreIffEfLi2ELi28ELi28ELi32ELi1ELb0EEvT_T0_lld_param_3];
	setp.lt.s64 	%p1, %rd19, 897;
	@%p1 bra 	$L__BB28_2;
	mov.u64 	%rd20, $str;
	cvta.global.u64 	%rd21, %rd20;
	mov.u64 	%rd22, $str$1;
	cvta.global.u64 	%rd23, %rd22;
	mov.u64 	%rd24, __unnamed_29;
	cvta.global.u64 	%rd25, %rd24;
	{ // callseq 28, 0
	.param .b64 param0;
	st.param.b64 	[param0], %rd21;
	.param .b64 param1;
	st.param.b64 	[param1], %rd23;
	.param .b32 param2;
	st.param.b32 	[param2], 336;
	.param .b64 param3;
	st.param.b64 	[param3], %rd25;
	.param .b64 param4;
	st.param.b64 	[param4], 1;
	call.uni 
	__assertfail, 
	(
	param0, 
	param1, 
	param2, 
	param3, 
	param4
	);
	} // callseq 28
$L__BB28_2:
	ld.param.u64 	%rd206, [_Z17LayerNormWarpImplI10DirectLoadIffE11DirectStoreIffEfLi2ELi28ELi28ELi32ELi1ELb0EEvT_T0_lld_param_2];
	mov.u32 	%r12, %ctaid.x;
	mov.u32 	%r13, %ntid.y;
	mov.u32 	%r14, %tid.y;
	mad.lo.s32 	%r15, %r12, %r13, %r14;
	cvt.u64.u32 	%rd210, %r15;
	mov.u32 	%r1, %tid.x;
	cvta.to.global.u64 	%rd26, %rd13;
	mul.wide.u32 	%rd27, %r1, 8;
	add.s64 	%rd3, %rd26, %rd27;
	ld.global.v2.f32 	{%f1, %f2}, [%rd3];
	setp.le.s64 	%p2, %rd206, %rd210;
	@%p2 bra 	$L__BB28_15;
	cvta.to.global.u64 	%rd28, %rd14;
	add.s64 	%rd30, %rd28, %rd27;
	ld.global.v2.f32 	{%f56, %f55}, [%rd30];
	ld.global.v2.f32 	{%f54, %f53}, [%rd3+256];
	ld.global.v2.f32 	{%f52, %f51}, [%rd30+256];
	ld.global.v2.f32 	{%f50, %f49}, [%rd3+512];
	ld.global.v2.f32 	{%f48, %f47}, [%rd30+512];
	ld.global.v2.f32 	{%f46, %f45}, [%rd3+768];
	ld.global.v2.f32 	{%f44, %f43}, [%rd30+768];
	ld.global.v2.f32 	{%f42, %f41}, [%rd3+1024];
	ld.global.v2.f32 	{%f40, %f39}, [%rd30+1024];
	ld.global.v2.f32 	{%f38, %f37}, [%rd3+1280];
	ld.global.v2.f32 	{%f36, %f35}, [%rd30+1280];
	ld.global.v2.f32 	{%f34, %f33}, [%rd3+1536];
	ld.global.v2.f32 	{%f32, %f31}, [%rd30+1536];
	ld.global.v2.f32 	{%f30, %f29}, [%rd3+1792];
	ld.global.v2.f32 	{%f28, %f27}, [%rd30+1792];
	ld.global.v2.f32 	{%f26, %f25}, [%rd3+2048];
	ld.global.v2.f32 	{%f24, %f23}, [%rd30+2048];
	ld.global.v2.f32 	{%f22, %f21}, [%rd3+2304];
	ld.global.v2.f32 	{%f20, %f19}, [%rd30+2304];
	ld.global.v2.f32 	{%f18, %f17}, [%rd3+2560];
	ld.global.v2.f32 	{%f16, %f15}, [%rd30+2560];
	ld.global.v2.f32 	{%f14, %f13}, [%rd3+2816];
	ld.global.v2.f32 	{%f12, %f11}, [%rd30+2816];
	ld.global.v2.f32 	{%f10, %f9}, [%rd3+3072];
	ld.global.v2.f32 	{%f8, %f7}, [%rd30+3072];
	ld.global.v2.f32 	{%f6, %f5}, [%rd3+3328];
	ld.global.v2.f32 	{%f4, %f3}, [%rd30+3328];
	shl.b32 	%r16, %r1, 1;
	cvt.u64.u32 	%rd31, %r16;
	shl.b64 	%rd209, %rd210, 32;
	mad.lo.s64 	%rd32, %rd15, %rd210, %rd31;
	add.s64 	%rd208, %rd32, 448;
$L__BB28_4:
	add.s64 	%rd33, %rd208, -448;
	shr.u64 	%rd34, %rd33, 63;
	add.s64 	%rd35, %rd33, %rd34;
	cvta.to.global.u64 	%rd36, %rd12;
	shl.b64 	%rd37, %rd35, 2;
	and.b64  	%rd38, %rd37, -8;
	add.s64 	%rd39, %rd36, %rd38;
	ld.global.v2.f32 	{%f57, %f58}, [%rd39];
	add.f32 	%f123, %f57, 0f00000000;
	sub.f32 	%f124, %f57, %f123;
	fma.rn.f32 	%f125, %f57, %f124, 0f00000000;
	sub.f32 	%f126, %f58, %f123;
	fma.rn.f32 	%f127, %f126, 0f3F000000, %f123;
	sub.f32 	%f128, %f58, %f127;
	fma.rn.f32 	%f129, %f126, %f128, %f125;
	add.s64 	%rd40, %rd208, -384;
	shr.u64 	%rd41, %rd40, 63;
	add.s64 	%rd42, %rd40, %rd41;
	shl.b64 	%rd43, %rd42, 2;
	and.b64  	%rd44, %rd43, -8;
	add.s64 	%rd45, %rd36, %rd44;
	ld.global.v2.f32 	{%f59, %f60}, [%rd45];
	sub.f32 	%f130, %f59, %f127;
	div.rn.f32 	%f131, %f130, 0f40400000;
	add.f32 	%f132, %f127, %f131;
	sub.f32 	%f133, %f59, %f132;
	fma.rn.f32 	%f134, %f130, %f133, %f129;
	sub.f32 	%f135, %f60, %f132;
	fma.rn.f32 	%f136, %f135, 0f3E800000, %f132;
	sub.f32 	%f137, %f60, %f136;
	fma.rn.f32 	%f138, %f135, %f137, %f134;
	add.s64 	%rd46, %rd208, -320;
	shr.u64 	%rd47, %rd46, 63;
	add.s64 	%rd48, %rd46, %rd47;
	shl.b64 	%rd49, %rd48, 2;
	and.b64  	%rd50, %rd49, -8;
	add.s64 	%rd51, %rd36, %rd50;
	ld.global.v2.f32 	{%f61, %f62}, [%rd51];
	sub.f32 	%f139, %f61, %f136;
	div.rn.f32 	%f140, %f139, 0f40A00000;
	add.f32 	%f141, %f136, %f140;
	sub.f32 	%f142, %f61, %f141;
	fma.rn.f32 	%f143, %f139, %f142, %f138;
	sub.f32 	%f144, %f62, %f141;
	div.rn.f32 	%f145, %f144, 0f40C00000;
	add.f32 	%f146, %f141, %f145;
	sub.f32 	%f147, %f62, %f146;
	fma.rn.f32 	%f148, %f144, %f147, %f143;
	add.s64 	%rd52, %rd208, -256;
	shr.u64 	%rd53, %rd52, 63;
	add.s64 	%rd54, %rd52, %rd53;
	shl.b64 	%rd55, %rd54, 2;
	and.b64  	%rd56, %rd55, -8;
	add.s64 	%rd57, %rd36, %rd56;
	ld.global.v2.f32 	{%f63, %f64}, [%rd57];
	sub.f32 	%f149, %f63, %f146;
	div.rn.f32 	%f150, %f149, 0f40E00000;
	add.f32 	%f151, %f146, %f150;
	sub.f32 	%f152, %f63, %f151;
	fma.rn.f32 	%f153, %f149, %f152, %f148;
	sub.f32 	%f154, %f64, %f151;
	fma.rn.f32 	%f155, %f154, 0f3E000000, %f151;
	sub.f32 	%f156, %f64, %f155;
	fma.rn.f32 	%f157, %f154, %f156, %f153;
	add.s64 	%rd58, %rd208, -192;
	shr.u64 	%rd59, %rd58, 63;
	add.s64 	%rd60, %rd58, %rd59;
	shl.b64 	%rd61, %rd60, 2;
	and.b64  	%rd62, %rd61, -8;
	add.s64 	%rd63, %rd36, %rd62;
	ld.global.v2.f32 	{%f65, %f66}, [%rd63];
	sub.f32 	%f158, %f65, %f155;
	div.rn.f32 	%f159, %f158, 0f41100000;
	add.f32 	%f160, %f155, %f159;
	sub.f32 	%f161, %f65, %f160;
	fma.rn.f32 	%f162, %f158, %f161, %f157;
	sub.f32 	%f163, %f66, %f160;
	div.rn.f32 	%f164, %f163, 0f41200000;
	add.f32 	%f165, %f160, %f164;
	sub.f32 	%f166, %f66, %f165;
	fma.rn.f32 	%f167, %f163, %f166, %f162;
	add.s64 	%rd64, %rd208, -128;
	shr.u64 	%rd65, %rd64, 63;
	add.s64 	%rd66, %rd64, %rd65;
	shl.b64 	%rd67, %rd66, 2;
	and.b64  	%rd68, %rd67, -8;
	add.s64 	%rd69, %rd36, %rd68;
	ld.global.v2.f32 	{%f67, %f68}, [%rd69];
	sub.f32 	%f168, %f67, %f165;
	div.rn.f32 	%f169, %f168, 0f41300000;
	add.f32 	%f170, %f165, %f169;
	sub.f32 	%f171, %f67, %f170;
	fma.rn.f32 	%f172, %f168, %f171, %f167;
	sub.f32 	%f173, %f68, %f170;
	div.rn.f32 	%f174, %f173, 0f41400000;
	add.f32 	%f175, %f170, %f174;
	sub.f32 	%f176, %f68, %f175;
	fma.rn.f32 	%f177, %f173, %f176, %f172;
	add.s64 	%rd70, %rd208, -64;
	shr.u64 	%rd71, %rd70, 63;
	add.s64 	%rd72, %rd70, %rd71;
	shl.b64 	%rd73, %rd72, 2;
	and.b64  	%rd74, %rd73, -8;
	add.s64 	%rd75, %rd36, %rd74;
	ld.global.v2.f32 	{%f69, %f70}, [%rd75];
	sub.f32 	%f178, %f69, %f175;
	div.rn.f32 	%f179, %f178, 0f41500000;
	add.f32 	%f180, %f175, %f179;
	sub.f32 	%f181, %f69, %f180;
	fma.rn.f32 	%f182, %f178, %f181, %f177;
	sub.f32 	%f183, %f70, %f180;
	div.rn.f32 	%f184, %f183, 0f41600000;
	add.f32 	%f185, %f180, %f184;
	sub.f32 	%f186, %f70, %f185;
	fma.rn.f32 	%f187, %f183, %f186, %f182;
	shr.u64 	%rd76, %rd208, 63;
	add.s64 	%rd77, %rd208, %rd76;
	shl.b64 	%rd78, %rd77, 2;
	and.b64  	%rd79, %rd78, -8;
	add.s64 	%rd80, %rd36, %rd79;
	ld.global.v2.f32 	{%f71, %f72}, [%rd80];
	sub.f32 	%f188, %f71, %f185;
	div.rn.f32 	%f189, %f188, 0f41700000;
	add.f32 	%f190, %f185, %f189;
	sub.f32 	%f191, %f71, %f190;
	fma.rn.f32 	%f192, %f188, %f191, %f187;
	sub.f32 	%f193, %f72, %f190;
	fma.rn.f32 	%f194, %f193, 0f3D800000, %f190;
	sub.f32 	%f195, %f72, %f194;
	fma.rn.f32 	%f196, %f193, %f195, %f192;
	add.s64 	%rd81, %rd208, 64;
	shr.u64 	%rd82, %rd81, 63;
	add.s64 	%rd83, %rd81, %rd82;
	shl.b64 	%rd84, %rd83, 2;
	and.b64  	%rd85, %rd84, -8;
	add.s64 	%rd86, %rd36, %rd85;
	ld.global.v2.f32 	{%f73, %f74}, [%rd86];
	sub.f32 	%f197, %f73, %f194;
	div.rn.f32 	%f198, %f197, 0f41880000;
	add.f32 	%f199, %f194, %f198;
	sub.f32 	%f200, %f73, %f199;
	fma.rn.f32 	%f201, %f197, %f200, %f196;
	sub.f32 	%f202, %f74, %f199;
	div.rn.f32 	%f203, %f202, 0f41900000;
	add.f32 	%f204, %f199, %f203;
	sub.f32 	%f205, %f74, %f204;
	fma.rn.f32 	%f206, %f202, %f205, %f201;
	add.s64 	%rd87, %rd208, 128;
	shr.u64 	%rd88, %rd87, 63;
	add.s64 	%rd89, %rd87, %rd88;
	shl.b64 	%rd90, %rd89, 2;
	and.b64  	%rd91, %rd90, -8;
	add.s64 	%rd92, %rd36, %rd91;
	ld.global.v2.f32 	{%f75, %f76}, [%rd92];
	sub.f32 	%f207, %f75, %f204;
	div.rn.f32 	%f208, %f207, 0f41980000;
	add.f32 	%f209, %f204, %f208;
	sub.f32 	%f210, %f75, %f209;
	fma.rn.f32 	%f211, %f207, %f210, %f206;
	sub.f32 	%f212, %f76, %f209;
	div.rn.f32 	%f213, %f212, 0f41A00000;
	add.f32 	%f214, %f209, %f213;
	sub.f32 	%f215, %f76, %f214;
	fma.rn.f32 	%f216, %f212, %f215, %f211;
	add.s64 	%rd93, %rd208, 192;
	shr.u64 	%rd94, %rd93, 63;
	add.s64 	%rd95, %rd93, %rd94;
	shl.b64 	%rd96, %rd95, 2;
	and.b64  	%rd97, %rd96, -8;
	add.s64 	%rd98, %rd36, %rd97;
	ld.global.v2.f32 	{%f77, %f78}, [%rd98];
	sub.f32 	%f217, %f77, %f214;
	div.rn.f32 	%f218, %f217, 0f41A80000;
	add.f32 	%f219, %f214, %f218;
	sub.f32 	%f220, %f77, %f219;
	fma.rn.f32 	%f221, %f217, %f220, %f216;
	sub.f32 	%f222, %f78, %f219;
	div.rn.f32 	%f223, %f222, 0f41B00000;
	add.f32 	%f224, %f219, %f223;
	sub.f32 	%f225, %f78, %f224;
	fma.rn.f32 	%f226, %f222, %f225, %f221;
	add.s64 	%rd99, %rd208, 256;
	shr.u64 	%rd100, %rd99, 63;
	add.s64 	%rd101, %rd99, %rd100;
	shl.b64 	%rd102, %rd101, 2;
	and.b64  	%rd103, %rd102, -8;
	add.s64 	%rd104, %rd36, %rd103;
	ld.global.v2.f32 	{%f79, %f80}, [%rd104];
	sub.f32 	%f227, %f79, %f224;
	div.rn.f32 	%f228, %f227, 0f41B80000;
	add.f32 	%f229, %f224, %f228;
	sub.f32 	%f230, %f79, %f229;
	fma.rn.f32 	%f231, %f227, %f230, %f226;
	sub.f32 	%f232, %f80, %f229;
	div.rn.f32 	%f233, %f232, 0f41C00000;
	add.f32 	%f234, %f229, %f233;
	sub.f32 	%f235, %f80, %f234;
	fma.rn.f32 	%f236, %f232, %f235, %f231;
	add.s64 	%rd105, %rd208, 320;
	shr.u64 	%rd106, %rd105, 63;
	add.s64 	%rd107, %rd105, %rd106;
	shl.b64 	%rd108, %rd107, 2;
	and.b64  	%rd109, %rd108, -8;
	add.s64 	%rd110, %rd36, %rd109;
	ld.global.v2.f32 	{%f81, %f82}, [%rd110];
	sub.f32 	%f237, %f81, %f234;
	div.rn.f32 	%f238, %f237, 0f41C80000;
	add.f32 	%f239, %f234, %f238;
	sub.f32 	%f240, %f81, %f239;
	fma.rn.f32 	%f241, %f237, %f240, %f236;
	sub.f32 	%f242, %f82, %f239;
	div.rn.f32 	%f243, %f242, 0f41D00000;
	add.f32 	%f244, %f239, %f243;
	sub.f32 	%f245, %f82, %f244;
	fma.rn.f32 	%f246, %f242, %f245, %f241;
	add.s64 	%rd111, %rd208, 384;
	shr.u64 	%rd112, %rd111, 63;
	add.s64 	%rd113, %rd111, %rd112;
	shl.b64 	%rd114, %rd113, 2;
	and.b64  	%rd115, %rd114, -8;
	add.s64 	%rd116, %rd36, %rd115;
	ld.global.v2.f32 	{%f83, %f84}, [%rd116];
	sub.f32 	%f247, %f83, %f244;
	div.rn.f32 	%f248, %f247, 0f41D80000;
	add.f32 	%f249, %f244, %f248;
	sub.f32 	%f250, %f83, %f249;
	fma.rn.f32 	%f251, %f247, %f250, %f246;
	sub.f32 	%f252, %f84, %f249;
	div.rn.f32 	%f253, %f252, 0f41E00000;
	add.f32 	%f385, %f249, %f253;
	sub.f32 	%f254, %f84, %f385;
	fma.rn.f32 	%f386, %f252, %f254, %f251;
	mov.b32 	%r17, %f385;
	shfl.sync.down.b32	%r2|%p3, %r17, 16, 31, -1;
	mov.b32 	%r18, %f386;
	shfl.sync.down.b32	%r3|%p4, %r18, 16, 31, -1;
	mov.b32 	%r19, 1105199104;
	shfl.sync.down.b32	%r20|%p5, %r19, 16, 31, -1;
	mov.b32 	%f87, %r20;
	setp.eq.f32 	%p6, %f87, 0f00000000;
	mov.f32 	%f387, 0f41E00000;
	@%p6 bra 	$L__BB28_6;
	mov.b32 	%f255, %r3;
	mov.b32 	%f256, %r2;
	add.f32 	%f387, %f87, 0f41E00000;
	div.rn.f32 	%f257, %f87, %f387;
	sub.f32 	%f258, %f256, %f385;
	fma.rn.f32 	%f385, %f258, %f257, %f385;
	mul.f32 	%f259, %f258, %f258;
	mul.f32 	%f260, %f259, 0f41E00000;
	fma.rn.f32 	%f261, %f260, %f257, %f255;
	add.f32 	%f386, %f386, %f261;
$L__BB28_6:
	mov.b32 	%r21, %f385;
	shfl.sync.down.b32	%r4|%p7, %r21, 8, 31, -1;
	mov.b32 	%r22, %f386;
	shfl.sync.down.b32	%r5|%p8, %r22, 8, 31, -1;
	mov.b32 	%r23, %f387;
	shfl.sync.down.b32	%r24|%p9, %r23, 8, 31, -1;
	mov.b32 	%f94, %r24;
	setp.eq.f32 	%p10, %f94, 0f00000000;
	@%p10 bra 	$L__BB28_8;
	mov.b32 	%f262, %r5;
	mov.b32 	%f263, %r4;
	add.f32 	%f95, %f387, %f94;
	div.rn.f32 	%f264, %f94, %f95;
	sub.f32 	%f265, %f263, %f385;
	fma.rn.f32 	%f385, %f265, %f264, %f385;
	mul.f32 	%f266, %f265, %f265;
	mul.f32 	%f267, %f387, %f266;
	fma.rn.f32 	%f268, %f267, %f264, %f262;
	add.f32 	%f386, %f386, %f268;
	mov.f32 	%f387, %f95;
$L__BB28_8:
	mov.b32 	%r25, %f385;
	shfl.sync.down.b32	%r6|%p11, %r25, 4, 31, -1;
	mov.b32 	%r26, %f386;
	shfl.sync.down.b32	%r7|%p12, %r26, 4, 31, -1;
	mov.b32 	%r27, %f387;
	shfl.sync.down.b32	%r28|%p13, %r27, 4, 31, -1;
	mov.b32 	%f101, %r28;
	setp.eq.f32 	%p14, %f101, 0f00000000;
	@%p14 bra 	$L__BB28_10;
	mov.b32 	%f269, %r7;
	mov.b32 	%f270, %r6;
	add.f32 	%f102, %f387, %f101;
	div.rn.f32 	%f271, %f101, %f102;
	sub.f32 	%f272, %f270, %f385;
	fma.rn.f32 	%f385, %f272, %f271, %f385;
	mul.f32 	%f273, %f272, %f272;
	mul.f32 	%f274, %f387, %f273;
	fma.rn.f32 	%f275, %f274, %f271, %f269;
	add.f32 	%f386, %f386, %f275;
	mov.f32 	%f387, %f102;
$L__BB28_10:
	mov.b32 	%r29, %f385;
	shfl.sync.down.b32	%r8|%p15, %r29, 2, 31, -1;
	mov.b32 	%r30, %f386;
	shfl.sync.down.b32	%r9|%p16, %r30, 2, 31, -1;
	mov.b32 	%r31, %f387;
	shfl.sync.down.b32	%r32|%p17, %r31, 2, 31, -1;
	mov.b32 	%f108, %r32;
	setp.eq.f32 	%p18, %f108, 0f00000000;
	@%p18 bra 	$L__BB28_12;
	mov.b32 	%f276, %r9;
	mov.b32 	%f277, %r8;
	add.f32 	%f109, %f387, %f108;
	div.rn.f32 	%f278, %f108, %f109;
	sub.f32 	%f279, %f277, %f385;
	fma.rn.f32 	%f385, %f279, %f278, %f385;
	mul.f32 	%f280, %f279, %f279;
	mul.f32 	%f281, %f387, %f280;
	fma.rn.f32 	%f282, %f281, %f278, %f276;
	add.f32 	%f386, %f386, %f282;
	mov.f32 	%f387, %f109;
$L__BB28_12:
	mov.b32 	%r33, %f385;
	shfl.sync.down.b32	%r10|%p19, %r33, 1, 31, -1;
	mov.b32 	%r34, %f386;
	shfl.sync.down.b32	%r11|%p20, %r34, 1, 31, -1;
	mov.b32 	%r35, %f387;
	shfl.sync.down.b32	%r36|%p21, %r35, 1, 31, -1;
	mov.b32 	%f115, %r36;
	setp.eq.f32 	%p22, %f115, 0f00000000;
	@%p22 bra 	$L__BB28_14;
	mov.b32 	%f283, %r11;
	mov.b32 	%f284, %r10;
	add.f32 	%f116, %f387, %f115;
	div.rn.f32 	%f285, %f115, %f116;
	sub.f32 	%f286, %f284, %f385;
	fma.rn.f32 	%f385, %f286, %f285, %f385;
	mul.f32 	%f287, %f286, %f286;
	mul.f32 	%f288, %f387, %f287;
	fma.rn.f32 	%f289, %f288, %f285, %f283;
	add.f32 	%f386, %f386, %f289;
	mov.f32 	%f387, %f116;
$L__BB28_14:
	ld.param.f64 	%fd2, [_Z17LayerNormWarpImplI10DirectLoadIffE11DirectStoreIffEfLi2ELi28ELi28ELi32ELi1ELb0EEvT_T0_lld_param_4];
	ld.param.u64 	%rd207, [_Z17LayerNormWarpImplI10DirectLoadIffE11DirectStoreIffEfLi2ELi28ELi28ELi32ELi1ELb0EEvT_T0_lld_param_2];
	mov.b32 	%r37, %f385;
	shfl.sync.idx.b32	%r38|%p23, %r37, 0, 31, -1;
	mov.b32 	%r39, %f386;
	shfl.sync.idx.b32	%r40|%p24, %r39, 0, 31, -1;
	mov.b32 	%r41, %f387;
	shfl.sync.idx.b32	%r42|%p25, %r41, 0, 31, -1;
	mov.b32 	%f290, %r40;
	mov.b32 	%f291, %r42;
	div.rn.f32 	%f292, %f290, %f291;
	max.f32 	%f293, %f292, 0f00000000;
	cvt.rn.f32.f64 	%f294, %fd2;
	add.f32 	%f295, %f293, %f294;
	rsqrt.approx.f32 	%f296, %f295;
	mov.b32 	%f297, %r38;
	sub.f32 	%f298, %f57, %f297;
	mul.f32 	%f299, %f296, %f298;
	fma.rn.f32 	%f300, %f1, %f299, %f56;
	sub.f32 	%f301, %f58, %f297;
	mul.f32 	%f302, %f296, %f301;
	fma.rn.f32 	%f303, %f2, %f302, %f55;
	sub.f32 	%f304, %f59, %f297;
	mul.f32 	%f305, %f296, %f304;
	fma.rn.f32 	%f306, %f54, %f305, %f52;
	sub.f32 	%f307, %f60, %f297;
	mul.f32 	%f308, %f296, %f307;
	fma.rn.f32 	%f309, %f53, %f308, %f51;
	sub.f32 	%f310, %f61, %f297;
	mul.f32 	%f311, %f296, %f310;
	fma.rn.f32 	%f312, %f50, %f311, %f48;
	sub.f32 	%f313, %f62, %f297;
	mul.f32 	%f314, %f296, %f313;
	fma.rn.f32 	%f315, %f49, %f314, %f47;
	sub.f32 	%f316, %f63, %f297;
	mul.f32 	%f317, %f296, %f316;
	fma.rn.f32 	%f318, %f46, %f317, %f44;
	sub.f32 	%f319, %f64, %f297;
	mul.f32 	%f320, %f296, %f319;
	fma.rn.f32 	%f321, %f45, %f320, %f43;
	sub.f32 	%f322, %f65, %f297;
	mul.f32 	%f323, %f296, %f322;
	fma.rn.f32 	%f324, %f42, %f323, %f40;
	sub.f32 	%f325, %f66, %f297;
	mul.f32 	%f326, %f296, %f325;
	fma.rn.f32 	%f327, %f41, %f326, %f39;
	sub.f32 	%f328, %f67, %f297;
	mul.f32 	%f329, %f296, %f328;
	fma.rn.f32 	%f330, %f38, %f329, %f36;
	sub.f32 	%f331, %f68, %f297;
	mul.f32 	%f332, %f296, %f331;
	fma.rn.f32 	%f333, %f37, %f332, %f35;
	sub.f32 	%f334, %f69, %f297;
	mul.f32 	%f335, %f296, %f334;
	fma.rn.f32 	%f336, %f34, %f335, %f32;
	sub.f32 	%f337, %f70, %f297;
	mul.f32 	%f338, %f296, %f337;
	fma.rn.f32 	%f339, %f33, %f338, %f31;
	sub.f32 	%f340, %f71, %f297;
	mul.f32 	%f341, %f296, %f340;
	fma.rn.f32 	%f342, %f30, %f341, %f28;
	sub.f32 	%f343, %f72, %f297;
	mul.f32 	%f344, %f296, %f343;
	fma.rn.f32 	%f345, %f29, %f344, %f27;
	sub.f32 	%f346, %f73, %f297;
	mul.f32 	%f347, %f296, %f346;
	fma.rn.f32 	%f348, %f26, %f347, %f24;
	sub.f32 	%f349, %f74, %f297;
	mul.f32 	%f350, %f296, %f349;
	fma.rn.f32 	%f351, %f25, %f350, %f23;
	sub.f32 	%f352, %f75, %f297;
	mul.f32 	%f353, %f296, %f352;
	fma.rn.f32 	%f354, %f22, %f353, %f20;
	sub.f32 	%f355, %f76, %f297;
	mul.f32 	%f356, %f296, %f355;
	fma.rn.f32 	%f357, %f21, %f356, %f19;
	sub.f32 	%f358, %f77, %f297;
	mul.f32 	%f359, %f296, %f358;
	fma.rn.f32 	%f360, %f18, %f359, %f16;
	sub.f32 	%f361, %f78, %f297;
	mul.f32 	%f362, %f296, %f361;
	fma.rn.f32 	%f363, %f17, %f362, %f15;
	sub.f32 	%f364, %f79, %f297;
	mul.f32 	%f365, %f296, %f364;
	fma.rn.f32 	%f366, %f14, %f365, %f12;
	sub.f32 	%f367, %f80, %f297;
	mul.f32 	%f368, %f296, %f367;
	fma.rn.f32 	%f369, %f13, %f368, %f11;
	sub.f32 	%f370, %f81, %f297;
	mul.f32 	%f371, %f296, %f370;
	fma.rn.f32 	%f372, %f10, %f371, %f8;
	sub.f32 	%f373, %f82, %f297;
	mul.f32 	%f374, %f296, %f373;
	fma.rn.f32 	%f375, %f9, %f374, %f7;
	sub.f32 	%f376, %f83, %f297;
	mul.f32 	%f377, %f296, %f376;
	fma.rn.f32 	%f378, %f6, %f377, %f4;
	sub.f32 	%f379, %f84, %f297;
	mul.f32 	%f380, %f296, %f379;
	fma.rn.f32 	%f381, %f5, %f380, %f3;
	shr.s64 	%rd117, %rd209, 32;
	mov.u32 	%r43, %tid.x;
	shl.b32 	%r44, %r43, 1;
	cvt.u64.u32 	%rd118, %r44;
	mad.lo.s64 	%rd119, %rd117, %rd17, %rd118;
	shr.u64 	%rd120, %rd119, 63;
	add.s64 	%rd121, %rd119, %rd120;
	cvta.to.global.u64 	%rd122, %rd16;
	shl.b64 	%rd123, %rd121, 2;
	and.b64  	%rd124, %rd123, -8;
	add.s64 	%rd125, %rd122, %rd124;
	st.global.v2.f32 	[%rd125], {%f300, %f303};
	add.s64 	%rd126, %rd119, 64;
	shr.u64 	%rd127, %rd126, 63;
	add.s64 	%rd128, %rd126, %rd127;
	shl.b64 	%rd129, %rd128, 2;
	and.b64  	%rd130, %rd129, -8;
	add.s64 	%rd131, %rd122, %rd130;
	st.global.v2.f32 	[%rd131], {%f306, %f309};
	add.s64 	%rd132, %rd119, 128;
	shr.u64 	%rd133, %rd132, 63;
	add.s64 	%rd134, %rd132, %rd133;
	shl.b64 	%rd135, %rd134, 2;
	and.b64  	%rd136, %rd135, -8;
	add.s64 	%rd137, %rd122, %rd136;
	st.global.v2.f32 	[%rd137], {%f312, %f315};
	add.s64 	%rd138, %rd119, 192;
	shr.u64 	%rd139, %rd138, 63;
	add.s64 	%rd140, %rd138, %rd139;
	shl.b64 	%rd141, %rd140, 2;
	and.b64  	%rd142, %rd141, -8;
	add.s64 	%rd143, %rd122, %rd142;
	st.global.v2.f32 	[%rd143], {%f318, %f321};
	add.s64 	%rd144, %rd119, 256;
	shr.u64 	%rd145, %rd144, 63;
	add.s64 	%rd146, %rd144, %rd145;
	shl.b64 	%rd147, %rd146, 2;
	and.b64  	%rd148, %rd147, -8;
	add.s64 	%rd149, %rd122, %rd148;
	st.global.v2.f32 	[%rd149], {%f324, %f327};
	add.s64 	%rd150, %rd119, 320;
	shr.u64 	%rd151, %rd150, 63;
	add.s64 	%rd152, %rd150, %rd151;
	shl.b64 	%rd153, %rd152, 2;
	and.b64  	%rd154, %rd153, -8;
	add.s64 	%rd155, %rd122, %rd154;
	st.global.v2.f32 	[%rd155], {%f330, %f333};
	add.s64 	%rd156, %rd119, 384;
	shr.u64 	%rd157, %rd156, 63;
	add.s64 	%rd158, %rd156, %rd157;
	shl.b64 	%rd159, %rd158, 2;
	and.b64  	%rd160, %rd159, -8;
	add.s64 	%rd161, %rd122, %rd160;
	st.global.v2.f32 	[%rd161], {%f336, %f339};
	add.s64 	%rd162, %rd119, 448;
	shr.u64 	%rd163, %rd162, 63;
	add.s64 	%rd164, %rd162, %rd163;
	shl.b64 	%rd165, %rd164, 2;
	and.b64  	%rd166, %rd165, -8;
	add.s64 	%rd167, %rd122, %rd166;
	st.global.v2.f32 	[%rd167], {%f342, %f345};
	add.s64 	%rd168, %rd119, 512;
	shr.u64 	%rd169, %rd168, 63;
	add.s64 	%rd170, %rd168, %rd169;
	shl.b64 	%rd171, %rd170, 2;
	and.b64  	%rd172, %rd171, -8;
	add.s64 	%rd173, %rd122, %rd172;
	st.global.v2.f32 	[%rd173], {%f348, %f351};
	add.s64 	%rd174, %rd119, 576;
	shr.u64 	%rd175, %rd174, 63;
	add.s64 	%rd176, %rd174, %rd175;
	shl.b64 	%rd177, %rd176, 2;
	and.b64  	%rd178, %rd177, -8;
	add.s64 	%rd179, %rd122, %rd178;
	st.global.v2.f32 	[%rd179], {%f354, %f357};
	add.s64 	%rd180, %rd119, 640;
	shr.u64 	%rd181, %rd180, 63;
	add.s64 	%rd182, %rd180, %rd181;
	shl.b64 	%rd183, %rd182, 2;
	and.b64  	%rd184, %rd183, -8;
	add.s64 	%rd185, %rd122, %rd184;
	st.global.v2.f32 	[%rd185], {%f360, %f363};
	add.s64 	%rd186, %rd119, 704;
	shr.u64 	%rd187, %rd186, 63;
	add.s64 	%rd188, %rd186, %rd187;
	shl.b64 	%rd189, %rd188, 2;
	and.b64  	%rd190, %rd189, -8;
	add.s64 	%rd191, %rd122, %rd190;
	st.global.v2.f32 	[%rd191], {%f366, %f369};
	add.s64 	%rd192, %rd119, 768;
	shr.u64 	%rd193, %rd192, 63;
	add.s64 	%rd194, %rd192, %rd193;
	shl.b64 	%rd195, %rd194, 2;
	and.b64  	%rd196, %rd195, -8;
	add.s64 	%rd197, %rd122, %rd196;
	st.global.v2.f32 	[%rd197], {%f372, %f375};
	add.s64 	%rd198, %rd119, 832;
	shr.u64 	%rd199, %rd198, 63;
	add.s64 	%rd200, %rd198, %rd199;
	shl.b64 	%rd201, %rd200, 2;
	and.b64  	%rd202, %rd201, -8;
	add.s64 	%rd203, %rd122, %rd202;
	st.global.v2.f32 	[%rd203], {%f378, %f381};
	mov.u32 	%r45, %nctaid.x;
	mov.u32 	%r46, %ntid.y;
	mul.lo.s32 	%r47, %r45, %r46;
	cvt.u64.u32 	%rd204, %r47;
	add.s64 	%rd210, %rd210, %rd204;
	shl.b64 	%rd205, %rd204, 32;
	add.s64 	%rd209, %rd209, %rd205;
	mad.lo.s64 	%rd208, %rd15, %rd204, %rd208;
	setp.lt.s64 	%p26, %rd210, %rd207;
	@%p26 bra 	$L__BB28_4;
$L__BB28_15:
	ret;

}
	// .globl	_Z17LayerNormWarpImplI10DirectLoadIffE11DirectStoreIffEfLi2ELi28ELi24ELi32ELi1ELb1EEvT_T0_lld
.visible .entry _Z17LayerNormWarpImplI10DirectLoadIffE11DirectStoreIffEfLi2ELi28ELi24ELi32ELi1ELb1EEvT_T0_lld(
	.param .align 8 .b8 _Z17LayerNormWarpImplI10DirectLoadIffE11DirectStoreIffEfLi2ELi28ELi24ELi32ELi1ELb1EEvT_T0_lld_param_0[32],
	.param .align 8 .b8 _Z17LayerNormWarpImplI10DirectLoadIffE11DirectStoreIffEfLi2ELi28ELi24ELi32ELi1ELb1EEvT_T0_lld_param_1[16],
	.param .u64 _Z17LayerNormWarpImplI10DirectLoadIffE11DirectStoreIffEfLi2ELi28ELi24ELi32ELi1ELb1EEvT_T0_lld_param_2,
	.param .u64 _Z17LayerNormWarpImplI10DirectLoadIffE11DirectStoreIffEfLi2ELi28ELi24ELi32ELi1ELb1EEvT_T0_lld_param_3,
	.param .f64 _Z17LayerNormWarpImplI10DirectLoadIffE11DirectStoreIffEfLi2ELi28ELi24ELi32ELi1ELb1EEvT_T0_lld_param_4
)
{
	.reg .pred 	%p<31>;
	.reg .b32 	%r<60>;
	.reg .b32 	%f<392>;
	.reg .b64 	%rd<224>;
	.reg .b64 	%fd<3>;

	ld.param.u64 	%rd19, [_Z17LayerNormWarpImplI10DirectLoadIffE11DirectStoreIffEfLi2ELi28ELi24ELi32ELi1ELb1EEvT_T0_lld_param_1+8];
	ld.param.u64 	%rd18, [_Z17LayerNormWarpImplI10DirectLoadIffE11DirectStoreIffEfLi2ELi28ELi24ELi32ELi1ELb1EEvT_T0_lld_param_1];
	ld.param.u64 	%rd17, [_Z17LayerNormWarpImplI10DirectLoadIffE11DirectStoreIffEfLi2ELi28ELi24ELi32ELi1ELb1EEvT_T0_lld_param_0+24];
	ld.param.u64 	%rd16, [_Z17LayerNormWarpImplI10DirectLoadIffE11DirectStoreIffEfLi2ELi28ELi24ELi32ELi1ELb1EEvT_T0_lld_param_0+16];
	ld.param.u64 	%rd15, [_Z17LayerNormWarpImplI10DirectLoadIffE11DirectStoreIffEfLi2ELi28ELi24ELi32ELi1ELb1EEvT_T0_lld_param_0+8];
	ld.param.u64 	%rd14, [_Z17LayerNormWarpImplI10DirectLoadIffE11DirectStoreIffEfLi2ELi28ELi24ELi32ELi1ELb1EEvT_T0_lld_param_0];
	ld.param.u64 	%rd21, [_Z17LayerNormWarpImplI10DirectLoadIffE11DirectStoreIffEfLi2ELi28ELi24ELi32ELi1ELb1EEvT_T0_lld_param_3];
	setp.lt.s64 	%p1, %rd21, 897;
	@%p1 bra 	$L__BB29_2;
	mov.u64 	%rd22, $str;
	cvta.global.u64 	%rd23, %rd22;
	mov.u64 	%rd24, $str$1;
	cvta.global.u64 	%rd25, %rd24;
	mov.u64 	%rd26, __unnamed_30;
	cvta.global.u64 	%rd27, %rd26;
	{ // callseq 29, 0
	.param .b64 param0;
	st.param.b64 	[param0], %rd23;
	.param .b64 param1;
	st.param.b64 	[param1], %rd25;
	.param .b32 param2;
	st.param.b32 	[param2], 336;
	.param .b64 param3;
	st.param.b64 	[param3], %rd27;
	.param .b64 param4;
	st.param.b64 	[param4], 1;
	call.uni 
	__assertfail, 
	(
	param0, 
	param1, 
	param2, 
	param3, 
	param4
	);
	} // callseq 29
$L__BB29_2:
	ld.param.u64 	%rd215, [_Z17LayerNormWarpImplI10DirectLoadIffE11DirectStoreIffEfLi2ELi28ELi24ELi32ELi1ELb1EEvT_T0_lld_param_2];
	mov.u32 	%r11, %ctaid.x;
	mov.u32 	%r12, %ntid.y;
	mov.u32 	%r13, %tid.y;
	mad.lo.s32 	%r14, %r11, %r12, %r13;
	cvt.u64.u32 	%rd223, %r14;
	setp.le.s64 	%p2, %rd215, %rd223;
	@%p2 bra 	$L__BB29_23;
	mov.u32 	%r15, %tid.x;
	cvta.to.global.u64 	%rd28, %rd15;
	mul.wide.u32 	%rd29, %r15, 8;
	add.s64 	%rd30, %rd28, %rd29;
	ld.global.v2.f32 	{%f48, %f47}, [%rd30];
	cvta.to.global.u64 	%rd31, %rd16;
	add.s64 	%rd32, %rd31, %rd29;
	ld.global.v2.f32 	{%f46, %f45}, [%rd32];
	ld.global.v2.f32 	{%f44, %f43}, [%rd30+256];
	ld.global.v2.f32 	{%f42, %f41}, [%rd32+256];
	ld.global.v2.f32 	{%f40, %f39}, [%rd30+512];
	ld.global.v2.f32 	{%f38, %f37}, [%rd32+512];
	ld.global.v2.f32 	{%f36, %f35}, [%rd30+768];
	ld.global.v2.f32 	{%f34, %f33}, [%rd32+768];
	ld.global.v2.f32 	{%f32, %f31}, [%rd30+1024];
	ld.global.v2.f32 	{%f30, %f29}, [%rd32+1024];
	ld.global.v2.f32 	{%f28, %f27}, [%rd30+1280];
	ld.global.v2.f32 	{%f26, %f25}, [%rd32+1280];
	ld.global.v2.f32 	{%f24, %f23}, [%rd30+1536];
	ld.global.v2.f32 	{%f22, %f21}, [%rd32+1536];
	ld.global.v2.f32 	{%f20, %f19}, [%rd30+1792];
	ld.global.v2.f32 	{%f18, %f17}, [%rd32+1792];
	ld.global.v2.f32 	{%f16, %f15}, [%rd30+2048];
	ld.global.v2.f32 	{%f14, %f13}, [%rd32+2048];
	ld.global.v2.f32 	{%f12, %f11}, [%rd30+2304];
	ld.global.v2.f32 	{%f10, %f9}, [%rd32+2304];
	ld.global.v2.f32 	{%f8, %f7}, [%rd30+2560];
	ld.global.v2.f32 	{%f6, %f5}, [%rd32+2560];
	ld.global.v2.f32 	{%f4, %f3}, [%rd30+2816];
	ld.global.v2.f32 	{%f2, %f1}, [%rd32+2816];
	shl.b32 	%r16, %r15, 1;
	cvt.u64.u32 	%rd33, %r16;
	shl.b64 	%rd222, %rd223, 32;
	mad.lo.s64 	%rd34, %rd17, %rd223, %rd33;
	add.s64 	%rd221, %rd34, 448;
	add.s32 	%r19, %r16, 768;
	add.s32 	%r22, %r16, 832;
$L__BB29_4:
	ld.param.u64 	%rd217, [_Z17LayerNormWarpImplI10DirectLoadIffE11DirectStoreIffEfLi2ELi28ELi24ELi32ELi1ELb1EEvT_T0_lld_param_3];
	cvt.u64.u32 	%rd35, %r19;
	setp.le.s64 	%p3, %rd217, %rd35;
	add.s64 	%rd36, %rd221, -448;
	shr.u64 	%rd37, %rd36, 63;
	add.s64 	%rd38, %rd36, %rd37;
	cvta.to.global.u64 	%rd39, %rd14;
	shl.b64 	%rd40, %rd38, 2;
	and.b64  	%rd41, %rd40, -8;
	add.s64 	%rd42, %rd39, %rd41;
	ld.global.v2.f32 	{%f49, %f50}, [%rd42];
	add.f32 	%f122, %f49, 0f00000000;
	sub.f32 	%f123, %f49, %f122;
	fma.rn.f32 	%f124, %f49, %f123, 0f00000000;
	sub.f32 	%f125, %f50, %f122;
	fma.rn.f32 	%f126, %f125, 0f3F000000, %f122;
	sub.f32 	%f127, %f50, %f126;
	fma.rn.f32 	%f128, %f125, %f127, %f124;
	add.s64 	%rd43, %rd221, -384;
	shr.u64 	%rd44, %rd43, 63;
	add.s64 	%rd45, %rd43, %rd44;
	shl.b64 	%rd46, %rd45, 2;
	and.b64  	%rd47, %rd46, -8;
	add.s64 	%rd48, %rd39, %rd47;
	ld.global.v2.f32 	{%f51, %f52}, [%rd48];
	sub.f32 	%f129, %f51, %f126;
	div.rn.f32 	%f130, %f129, 0f40400000;
	add.f32 	%f131, %f126, %f130;
	sub.f32 	%f132, %f51, %f131;
	fma.rn.f32 	%f133, %f129, %f132, %f128;
	sub.f32 	%f134, %f52, %f131;
	fma.rn.f32 	%f135, %f134, 0f3E800000, %f131;
	sub.f32 	%f136, %f52, %f135;
	fma.rn.f32 	%f137, %f134, %f136, %f133;
	add.s64 	%rd49, %rd221, -320;
	shr.u64 	%rd50, %rd49, 63;
	add.s64 	%rd51, %rd49, %rd50;
	shl.b64 	%rd52, %rd51, 2;
	and.b64  	%rd53, %rd52, -8;
	add.s64 	%rd54, %rd39, %rd53;
	ld.global.v2.f32 	{%f53, %f54}, [%rd54];
	sub.f32 	%f138, %f53, %f135;
	div.rn.f32 	%f139, %f138, 0f40A00000;
	add.f32 	%f140, %f135, %f139;
	sub.f32 	%f141, %f53, %f140;
	fma.rn.f32 	%f142, %f138, %f141, %f137;
	sub.f32 	%f143, %f54, %f140;
	div.rn.f32 	%f144, %f143, 0f40C00000;
	add.f32 	%f145, %f140, %f144;
	sub.f32 	%f146, %f54, %f145;
	fma.rn.f32 	%f147, %f143, %f146, %f142;
	add.s64 	%rd55, %rd221, -256;
	shr.u64 	%rd56, %rd55, 63;
	add.s64 	%rd57, %rd55, %rd56;
	shl.b64 	%rd58, %rd57, 2;
	and.b64  	%rd59, %rd58, -8;
	add.s64 	%rd60, %rd39, %rd59;
	ld.global.v2.f32 	{%f55, %f56}, [%rd60];
	sub.f32 	%f148, %f55, %f145;
	div.rn.f32 	%f149, %f148, 0f40E00000;
	add.f32 	%f150, %f145, %f149;
	sub.f32 	%f151, %f55, %f150;
	fma.rn.f32 	%f152, %f148, %f151, %f147;
	sub.f32 	%f153, %f56, %f150;
	fma.rn.f32 	%f154, %f153, 0f3E000000, %f150;
	sub.f32 	%f155, %f56, %f154;
	fma.rn.f32 	%f156, %f153, %f155, %f152;
	add.s64 	%rd61, %rd221, -192;
	shr.u64 	%rd62, %rd61, 63;
	add.s64 	%rd63, %rd61, %rd62;
	shl.b64 	%rd64, %rd63, 2;
	and.b64  	%rd65, %rd64, -8;
	add.s64 	%rd66, %rd39, %rd65;
	ld.global.v2.f32 	{%f57, %f58}, [%rd66];
	sub.f32 	%f157, %f57, %f154;
	div.rn.f32 	%f158, %f157, 0f41100000;
	add.f32 	%f159, %f154, %f158;
	sub.f32 	%f160, %f57, %f159;
	fma.rn.f32 	%f161, %f157, %f160, %f156;
	sub.f32 	%f162, %f58, %f159;
	div.rn.f32 	%f163, %f162, 0f41200000;
	add.f32 	%f164, %f159, %f163;
	sub.f32 	%f165, %f58, %f164;
	fma.rn.f32 	%f166, %f162, %f165, %f161;
	add.s64 	%rd67, %rd221, -128;
	shr.u64 	%rd68, %rd67, 63;
	add.s64 	%rd69, %rd67, %rd68;
	shl.b64 	%rd70, %rd69, 2;
	and.b64  	%rd71, %rd70, -8;
	add.s64 	%rd72, %rd39, %rd71;
	ld.global.v2.f32 	{%f59, %f60}, [%rd72];
	sub.f32 	%f167, %f59, %f164;
	div.rn.f32 	%f168, %f167, 0f41300000;
	add.f32 	%f169, %f164, %f168;
	sub.f32 	%f170, %f59, %f169;
	fma.rn.f32 	%f171, %f167, %f170, %f166;
	sub.f32 	%f172, %f60, %f169;
	div.rn.f32 	%f173, %f172, 0f41400000;
	add.f32 	%f174, %f169, %f173;
	sub.f32 	%f175, %f60, %f174;
	fma.rn.f32 	%f176, %f172, %f175, %f171;
	add.s64 	%rd73, %rd221, -64;
	shr.u64 	%rd74, %rd73, 63;
	add.s64 	%rd75, %rd73, %rd74;
	shl.b64 	%rd76, %rd75, 2;
	and.b64  	%rd77, %rd76, -8;
	add.s64 	%rd78, %rd39, %rd77;
	ld.global.v2.f32 	{%f61, %f62}, [%rd78];
	sub.f32 	%f177, %f61, %f174;
	div.rn.f32 	%f178, %f177, 0f41500000;
	add.f32 	%f179, %f174, %f178;
	sub.f32 	%f180, %f61, %f179;
	fma.rn.f32 	%f181, %f177, %f180, %f176;
	sub.f32 	%f182, %f62, %f179;
	div.rn.f32 	%f183, %f182, 0f41600000;
	add.f32 	%f184, %f179, %f183;
	sub.f32 	%f185, %f62, %f184;
	fma.rn.f32 	%f186, %f182, %f185, %f181;
	shr.u64 	%rd79, %rd221, 63;
	add.s64 	%rd80, %rd221, %rd79;
	shl.b64 	%rd81, %rd80, 2;
	and.b64  	%rd82, %rd81, -8;
	add.s64 	%rd83, %rd39, %rd82;
	ld.global.v2.f32 	{%f63, %f64}, [%rd83];
	sub.f32 	%f187, %f63, %f184;
	div.rn.f32 	%f188, %f187, 0f41700000;
	add.f32 	%f189, %f184, %f188;
	sub.f32 	%f190, %f63, %f189;
	fma.rn.f32 	%f191, %f187, %f190, %f186;
	sub.f32 	%f192, %f64, %f189;
	fma.rn.f32 	%f193, %f192, 0f3D800000, %f189;
	sub.f32 	%f194, %f64, %f193;
	fma.rn.f32 	%f195, %f192, %f194, %f191;
	add.s64 	%rd84, %rd221, 64;
	shr.u64 	%rd85, %rd84, 63;
	add.s64 	%rd86, %rd84, %rd85;
	shl.b64 	%rd87, %rd86, 2;
	and.b64  	%rd88, %rd87, -8;
	add.s64 	%rd89, %rd39, %rd88;
	ld.global.v2.f32 	{%f65, %f66}, [%rd89];
	sub.f32 	%f196, %f65, %f193;
	div.rn.f32 	%f197, %f196, 0f41880000;
	add.f32 	%f198, %f193, %f197;
	sub.f32 	%f199, %f65, %f198;
	fma.rn.f32 	%f200, %f196, %f199, %f195;
	sub.f32 	%f201, %f66, %f198;
	div.rn.f32 	%f202, %f201, 0f41900000;
	add.f32 	%f203, %f198, %f202;
	sub.f32 	%f204, %f66, %f203;
	fma.rn.f32 	%f205, %f201, %f204, %f200;
	add.s64 	%rd90, %rd221, 128;
	shr.u64 	%rd91, %rd90, 63;
	add.s64 	%rd92, %rd90, %rd91;
	shl.b64 	%rd93, %rd92, 2;
	and.b64  	%rd94, %rd93, -8;
	add.s64 	%rd95, %rd39, %rd94;
	ld.global.v2.f32 	{%f67, %f68}, [%rd95];
	sub.f32 	%f206, %f67, %f203;
	div.rn.f32 	%f207, %f206, 0f41980000;
	add.f32 	%f208, %f203, %f207;
	sub.f32 	%f209, %f67, %f208;
	fma.rn.f32 	%f210, %f206, %f209, %f205;
	sub.f32 	%f211, %f68, %f208;
	div.rn.f32 	%f212, %f211, 0f41A00000;
	add.f32 	%f213, %f208, %f212;
	sub.f32 	%f214, %f68, %f213;
	fma.rn.f32 	%f215, %f211, %f214, %f210;
	add.s64 	%rd96, %rd221, 192;
	shr.u64 	%rd97, %rd96, 63;
	add.s64 	%rd98, %rd96, %rd97;
	shl.b64 	%rd99, %rd98, 2;
	and.b64  	%rd100, %rd99, -8;
	add.s64 	%rd101, %rd39, %rd100;
	ld.global.v2.f32 	{%f69, %f70}, [%rd101];
	sub.f32 	%f216, %f69, %f213;
	div.rn.f32 	%f217, %f216, 0f41A80000;
	add.f32 	%f218, %f213, %f217;
	sub.f32 	%f219, %f69, %f218;
	fma.rn.f32 	%f220, %f216, %f219, %f215;
	sub.f32 	%f221, %f70, %f218;
	div.rn.f32 	%f222, %f221, 0f41B00000;
	add.f32 	%f223, %f218, %f222;
	sub.f32 	%f224, %f70, %f223;
	fma.rn.f32 	%f225, %f221, %f224, %f220;
	add.s64 	%rd102, %rd221, 256;
	shr.u64 	%rd103, %rd102, 63;
	add.s64 	%rd104, %rd102, %rd103;
	shl.b64 	%rd105, %rd104, 2;
	and.b64  	%rd106, %rd105, -8;
	add.s64 	%rd107, %rd39, %rd106;
	ld.global.v2.f32 	{%f71, %f72}, [%rd107];
	sub.f32 	%f226, %f71, %f223;
	div.rn.f32 	%f227, %f226, 0f41B80000;
	add.f32 	%f228, %f223, %f227;
	sub.f32 	%f229, %f71, %f228;
	fma.rn.f32 	%f230, %f226, %f229, %f225;
	sub.f32 	%f231, %f72, %f228;
	div.rn.f32 	%f232, %f231, 0f41C00000;
	add.f32 	%f374, %f228, %f232;
	sub.f32 	%f233, %f72, %f374;
	fma.rn.f32 	%f375, %f231, %f233, %f230;
	mov.f32 	%f376, 0f41C00000;
	@%p3 bra 	$L__BB29_6;
	add.s64 	%rd108, %rd221, 320;
	shr.u64 	%rd109, %rd108, 63;
	add.s64 	%rd110, %rd108, %rd109;
	cvta.to.global.u64 	%rd111, %rd14;
	shl.b64 	%rd112, %rd110, 2;
	and.b64  	%rd113, %rd112, -8;
	add.s64 	%rd114, %rd111, %rd113;
	ld.global.v2.f32 	{%f235, %f236}, [%rd114];
	sub.f32 	%f237, %f235, %f374;
	div.rn.f32 	%f238, %f237, 0f41C80000;
	add.f32 	%f239, %f374, %f238;
	sub.f32 	%f240, %f235, %f239;
	fma.rn.f32 	%f241, %f237, %f240, %f375;
	sub.f32 	%f242, %f236, %f239;
	div.rn.f32 	%f243, %f242, 0f41D00000;
	add.f32 	%f374, %f239, %f243;
	sub.f32 	%f244, %f236, %f374;
	fma.rn.f32 	%f375, %f242, %f244, %f241;
	mov.f32 	%f376, 0f41D00000;
$L__BB29_6:
	ld.param.u64 	%rd218, [_Z17LayerNormWarpImplI10DirectLoadIffE11DirectStoreIffEfLi2ELi28ELi24ELi32ELi1ELb1EEvT_T0_lld_param_3];
	cvt.u64.u32 	%rd115, %r22;
	setp.le.s64 	%p4, %rd218, %rd115;
	@%p4 bra 	$L__BB29_8;
	add.s64 	%rd116, %rd221, 384;
	shr.u64 	%rd117, %rd116, 63;
	add.s64 	%rd118, %rd116, %rd117;
	cvta.to.global.u64 	%rd119, %rd14;
	shl.b64 	%rd120, %rd118, 2;
	and.b64  	%rd121, %rd120, -8;
	add.s64 	%rd122, %rd119, %rd121;
	ld.global.v2.f32 	{%f245, %f246}, [%rd122];
	add.f32 	%f247, %f376, 0f3F800000;
	sub.f32 	%f248, %f245, %f374;
	div.rn.f32 	%f249, %f248, %f247;
	add.f32 	%f250, %f374, %f249;
	sub.f32 	%f251, %f245, %f250;
	fma.rn.f32 	%f252, %f248, %f251, %f375;
	add.f32 	%f376, %f247, 0f3F800000;
	sub.f32 	%f253, %f246, %f250;
	div.rn.f32 	%f254, %f253, %f376;
	add.f32 	%f374, %f250, %f254;
	sub.f32 	%f255, %f246, %f374;
	fma.rn.f32 	%f375, %f253, %f255, %f252;
$L__BB29_8:
	mov.b32 	%r23, %f374;
	shfl.sync.down.b32	%r1|%p5, %r23, 16, 31, -1;
	mov.b32 	%r24, %f375;
	shfl.sync.down.b32	%r2|%p6, %r24, 16, 31, -1;
	mov.b32 	%r25, %f376;
	shfl.sync.down.b32	%r26|%p7, %r25, 16, 31, -1;
	mov.b32 	%f86, %r26;
	setp.eq.f32 	%p8, %f86, 0f00000000;
	@%p8 bra 	$L__BB29_10;
	mov.b32 	%f256, %r2;
	mov.b32 	%f257, %r1;
	add.f32 	%f87, %f376, %f86;
	div.rn.f32 	%f258, %f86, %f87;
	sub.f32 	%f259, %f257, %f374;
	fma.rn.f32 	%f374, %f259, %f258, %f374;
	mul.f32 	%f260, %f259, %f259;
	mul.f32 	%f261, %f376, %f260;
	fma.rn.f32 	%f262, %f261, %f258, %f256;
	add.f32 	%f375, %f375, %f262;
	mov.f32 	%f376, %f87;
$L__BB29_10:
	mov.b32 	%r27, %f374;
	shfl.sync.down.b32	%r3|%p9, %r27, 8, 31, -1;
	mov.b32 	%r28, %f375;
	shfl.sync.down.b32	%r4|%p10, %r28, 8, 31, -1;
	mov.b32 	%r29, %f376;
	shfl.sync.down.b32	%r30|%p11, %r29, 8, 31, -1;
	mov.b32 	%f93, %r30;
	setp.eq.f32 	%p12, %f93, 0f00000000;
	@%p12 bra 	$L__BB29_12;
	mov.b32 	%f263, %r4;
	mov.b32 	%f264, %r3;
	add.f32 	%f94, %f376, %f93;
	div.rn.f32 	%f265, %f93, %f94;
	sub.f32 	%f266, %f264, %f374;
	fma.rn.f32 	%f374, %f266, %f265, %f374;
	mul.f32 	%f267, %f266, %f266;
	mul.f32 	%f268, %f376, %f267;
	fma.rn.f32 	%f269, %f268, %f265, %f263;
	add.f32 	%f375, %f375, %f269;
	mov.f32 	%f376, %f94;
$L__BB29_12:
	mov.b32 	%r31, %f374;
	shfl.sync.down.b32	%r5|%p13, %r31, 4, 31, -1;
	mov.b32 	%r32, %f375;
	shfl.sync.down.b32	%r6|%p14, %r32, 4, 31, -1;
	mov.b32 	%r33, %f376;
	shfl.sync.down.b32	%r34|%p15, %r33, 4, 31, -1;
	mov.b32 	%f100, %r34;
	setp.eq.f32 	%p16, %f100, 0f00000000;
	@%p16 bra 	$L__BB29_14;
	mov.b32 	%f270, %r6;
	mov.b32 	%f271, %r5;
	add.f32 	%f101, %f376, %f100;
	div.rn.f32 	%f272, %f100, %f101;
	sub.f32 	%f273, %f271, %f374;
	fma.rn.f32 	%f374, %f273, %f272, %f374;
	mul.f32 	%f274, %f273, %f273;
	mul.f32 	%f275, %f376, %f274;
	fma.rn.f32 	%f276, %f275, %f272, %f270;
	add.f32 	%f375, %f375, %f276;
	mov.f32 	%f376, %f101;
$L__BB29_14:
	mov.b32 	%r35, %f374;
	shfl.sync.down.b32	%r7|%p17, %r35, 2, 31, -1;
	mov.b32 	%r36, %f375;
	shfl.sync.down.b32	%r8|%p18, %r36, 2, 31, -1;
	mov.b32 	%r37, %f376;
	shfl.sync.down.b32	%r38|%p19, %r37, 2, 31, -1;
	mov.b32 	%f107, %r38;
	setp.eq.f32 	%p20, %f107, 0f00000000;
	@%p20 bra 	$L__BB29_16;
	mov.b32 	%f277, %r8;
	mov.b32 	%f278, %r7;
	add.f32 	%f108, %f376, %f107;
	div.rn.f32 	%f279, %f107, %f108;
	sub.f32 	%f280, %f278, %f374;
	fma.rn.f32 	%f374, %f280, %f279, %f374;
	mul.f32 	%f281, %f280, %f280;
	mul.f32 	%f282, %f376, %f281;
	fma.rn.f32 	%f283, %f282, %f279, %f277;
	add.f32 	%f375, %f375, %f283;
	mov.f32 	%f376, %f108;
$L__BB29_16:
	mov.b32 	%r39, %f374;
	shfl.sync.down.b32	%r9|%p21, %r39, 1, 31, -1;
	mov.b32 	%r40, %f375;
	shfl.sync.down.b32	%r10|%p22, %r40, 1, 31, -1;
	mov.b32 	%r41, %f376;
	shfl.sync.down.b32	%r42|%p23, %r41, 1, 31, -1;
	mov.b32 	%f114, %r42;
	setp.eq.f32 	%p24, %f114, 0f00000000;
	@%p24 bra 	$L__BB29_18;
	mov.b32 	%f284, %r10;
	mov.b32 	%f285, %r9;
	add.f32 	%f115, %f376, %f114;
	div.rn.f32 	%f286, %f114, %f115;
	sub.f32 	%f287, %f285, %f374;
	fma.rn.f32 	%f374, %f287, %f286, %f374;
	mul.f32 	%f288, %f287, %f287;
	mul.f32 	%f289, %f376, %f288;
	fma.rn.f32 	%f290, %f289, %f286, %f284;
	add.f32 	%f375, %f375, %f290;
	mov.f32 	%f376, %f115;
$L__BB29_18:
	ld.param.f64 	%fd2, [_Z17LayerNormWarpImplI10DirectLoadIffE11DirectStoreIffEfLi2ELi28ELi24ELi32ELi1ELb1EEvT_T0_lld_param_4];
	ld.param.u64 	%rd219, [_Z17LayerNormWarpImplI10DirectLoadIffE11DirectStoreIffEfLi2ELi28ELi24ELi32ELi1ELb1EEvT_T0_lld_param_3];
	mov.u32 	%r43, %tid.x;
	shl.b32 	%r44, %r43, 1;
	add.s32 	%r45, %r44, 768;
	cvt.u64.u32 	%rd123, %r45;
	setp.le.s64 	%p25, %rd219, %rd123;
	mov.b32 	%r46, %f374;
	shfl.sync.idx.b32	%r47|%p26, %r46, 0, 31, -1;
	mov.b32 	%r48, %f375;
	shfl.sync.idx.b32	%r49|%p27, %r48, 0, 31, -1;
	mov.b32 	%r50, %f376;
	shfl.sync.idx.b32	%r51|%p28, %r50, 0, 31, -1;
	mov.b32 	%f291, %r49;
	mov.b32 	%f292, %r51;
	div.rn.f32 	%f293, %f291, %f292;
	max.f32 	%f294, %f293, 0f00000000;
	cvt.rn.f32.f64 	%f295, %fd2;
	add.f32 	%f296, %f294, %f295;
	rsqrt.approx.f32 	%f297, %f296;
	mov.b32 	%f298, %r47;
	sub.f32 	%f299, %f49, %f298;
	mul.f32 	%f300, %f297, %f299;
	fma.rn.f32 	%f301, %f48, %f300, %f46;
	sub.f32 	%f302, %f50, %f298;
	mul.f32 	%f303, %f297, %f302;
	fma.rn.f32 	%f304, %f47, %f303, %f45;
	sub.f32 	%f305, %f51, %f298;
	mul.f32 	%f306, %f297, %f305;
	fma.rn.f32 	%f307, %f44, %f306, %f42;
	sub.f32 	%f308, %f52, %f298;
	mul.f32 	%f309, %f297, %f308;
	fma.rn.f32 	%f310, %f43, %f309, %f41;
	sub.f32 	%f311, %f53, %f298;
	mul.f32 	%f312, %f297, %f311;
	fma.rn.f32 	%f313, %f40, %f312, %f38;
	sub.f32 	%f314, %f54, %f298;
	mul.f32 	%f315, %f297, %f314;
	fma.rn.f32 	%f316, %f39, %f315, %f37;
	sub.f32 	%f317, %f55, %f298;
	mul.f32 	%f318, %f297, %f317;
	fma.rn.f32 	%f319, %f36, %f318, %f34;
	sub.f32 	%f320, %f56, %f298;
	mul.f32 	%f321, %f297, %f320;
	fma.rn.f32 	%f322, %f35, %f321, %f33;
	sub.f32 	%f323, %f57, %f298;
	mul.f32 	%f324, %f297, %f323;
	fma.rn.f32 	%f325, %f32, %f324, %f30;
	sub.f32 	%f326, %f58, %f298;
	mul.f32 	%f327, %f297, %f326;
	fma.rn.f32 	%f328, %f31, %f327, %f29;
	sub.f32 	%f329, %f59, %f298;
	mul.f32 	%f330, %f297, %f329;
	fma.rn.f32 	%f331, %f28, %f330, %f26;
	sub.f32 	%f332, %f60, %f298;
	mul.f32 	%f333, %f297, %f332;
	fma.rn.f32 	%f334, %f27, %f333, %f25;
	sub.f32 	%f335, %f61, %f298;
	mul.f32 	%f336, %f297, %f335;
	fma.rn.f32 	%f337, %f24, %f336, %f22;
	sub.f32 	%f338, %f62, %f298;
	mul.f32 	%f339, %f297, %f338;
	fma.rn.f32 	%f340, %f23, %f339, %f21;
	sub.f32 	%f341, %f63, %f298;
	mul.f32 	%f342, %f297, %f341;
	fma.rn.f32 	%f343, %f20, %f342, %f18;
	sub.f32 	%f344, %f64, %f298;
	mul.f32 	%f345, %f297, %f344;
	fma.rn.f32 	%f346, %f19, %f345, %f17;
	sub.f32 	%f347, %f65, %f298;
	mul.f32 	%f348, %f297, %f347;
	fma.rn.f32 	%f349, %f16, %f348, %f14;
	sub.f32 	%f350, %f66, %f298;
	mul.f32 	%f351, %f297, %f350;
	fma.rn.f32 	%f352, %f15, %f351, %f13;
	sub.f32 	%f353, %f67, %f298;
	mul.f32 	%f354, %f297, %f353;
	fma.rn.f32 	%f355, %f12, %f354, %f10;
	sub.f32 	%f356, %f68, %f298;
	mul.f32 	%f357, %f297, %f356;
	fma.rn.f32 	%f358, %f11, %f357, %f9;
	sub.f32 	%f359, %f69, %f298;
	mul.f32 	%f360, %f297, %f359;
	fma.rn.f32 	%f361, %f8, %f360, %f6;
	sub.f32 	%f362, %f70, %f298;
	mul.f32 	%f363, %f297, %f362;
	fma.rn.f32 	%f364, %f7, %f363, %f5;
	sub.f32 	%f365, %f71, %f298;
	mul.f32 	%f366, %f297, %f365;
	fma.rn.f32 	%f367, %f4, %f366, %f2;
	sub.f32 	%f368, %f72, %f298;
	mul.f32 	%f369, %f297, %f368;
	fma.rn.f32 	%f370, %f3, %f369, %f1;
	shr.s64 	%rd124, %rd222, 32;
	cvt.u64.u32 	%rd125, %r44;
	mad.lo.s64 	%rd10, %rd124, %rd19, %rd125;
	shr.u64 	%rd126, %rd10, 63;
	add.s64 	%rd127, %rd10, %rd126;
	cvta.to.global.u64 	%rd128, %rd18;
	shl.b64 	%rd129, %rd127, 2;
	and.b64  	%rd130, %rd129, -8;
	add.s64 	%rd131, %rd128, %rd130;
	st.global.v2.f32 	[%rd131], {%f301, %f304};
	add.s64 	%rd132, %rd10, 64;
	shr.u64 	%rd133, %rd132, 63;
	add.s64 	%rd134, %rd132, %rd133;
	shl.b64 	%rd135, %rd134, 2;
	and.b64  	%rd136, %rd135, -8;
	add.s64 	%rd137, %rd128, %rd136;
	st.global.v2.f32 	[%rd137], {%f307, %f310};
	add.s64 	%rd138, %rd10, 128;
	shr.u64 	%rd139, %rd138, 63;
	add.s64 	%rd140, %rd138, %rd139;
	shl.b64 	%rd141, %rd140, 2;
	and.b64  	%rd142, %rd141, -8;
	add.s64 	%rd143, %rd128, %rd142;
	st.global.v2.f32 	[%rd143], {%f313, %f316};
	add.s64 	%rd144, %rd10, 192;
	shr.u64 	%rd145, %rd144, 63;
	add.s64 	%rd146, %rd144, %rd145;
	shl.b64 	%rd147, %rd146, 2;
	and.b64  	%rd148, %rd147, -8;
	add.s64 	%rd149, %rd128, %rd148;
	st.global.v2.f32 	[%rd149], {%f319, %f322};
	add.s64 	%rd150, %rd10, 256;
	shr.u64 	%rd151, %rd150, 63;
	add.s64 	%rd152, %rd150, %rd151;
	shl.b64 	%rd153, %rd152, 2;
	and.b64  	%rd154, %rd153, -8;
	add.s64 	%rd155, %rd128, %rd154;
	st.global.v2.f32 	[%rd155], {%f325, %f328};
	add.s64 	%rd156, %rd10, 320;
	shr.u64 	%rd157, %rd156, 63;
	add.s64 	%rd158, %rd156, %rd157;
	shl.b64 	%rd159, %rd158, 2;
	and.b64  	%rd160, %rd159, -8;
	add.s64 	%rd161, %rd128, %rd160;
	st.global.v2.f32 	[%rd161], {%f331, %f334};
	add.s64 	%rd162, %rd10, 384;
	shr.u64 	%rd163, %rd162, 63;
	add.s64 	%rd164, %rd162, %rd163;
	shl.b64 	%rd165, %rd164, 2;
	and.b64  	%rd166, %rd165, -8;
	add.s64 	%rd167, %rd128, %rd166;
	st.global.v2.f32 	[%rd167], {%f337, %f340};
	add.s64 	%rd168, %rd10, 448;
	shr.u64 	%rd169, %rd168, 63;
	add.s64 	%rd170, %rd168, %rd169;
	shl.b64 	%rd171, %rd170, 2;
	and.b64  	%rd172, %rd171, -8;
	add.s64 	%rd173, %rd128, %rd172;
	st.global.v2.f32 	[%rd173], {%f343, %f346};
	add.s64 	%rd174, %rd10, 512;
	shr.u64 	%rd175, %rd174, 63;
	add.s64 	%rd176, %rd174, %rd175;
	shl.b64 	%rd177, %rd176, 2;
	and.b64  	%rd178, %rd177, -8;
	add.s64 	%rd179, %rd128, %rd178;
	st.global.v2.f32 	[%rd179], {%f349, %f352};
	add.s64 	%rd180, %rd10, 576;
	shr.u64 	%rd181, %rd180, 63;
	add.s64 	%rd182, %rd180, %rd181;
	shl.b64 	%rd183, %rd182, 2;
	and.b64  	%rd184, %rd183, -8;
	add.s64 	%rd185, %rd128, %rd184;
	st.global.v2.f32 	[%rd185], {%f355, %f358};
	add.s64 	%rd186, %rd10, 640;
	shr.u64 	%rd187, %rd186, 63;
	add.s64 	%rd188, %rd186, %rd187;
	shl.b64 	%rd189, %rd188, 2;
	and.b64  	%rd190, %rd189, -8;
	add.s64 	%rd191, %rd128, %rd190;
	st.global.v2.f32 	[%rd191], {%f361, %f364};
	add.s64 	%rd192, %rd10, 704;
	shr.u64 	%rd193, %rd192, 63;
	add.s64 	%rd194, %rd192, %rd193;
	shl.b64 	%rd195, %rd194, 2;
	and.b64  	%rd196, %rd195, -8;
	add.s64 	%rd197, %rd128, %rd196;
	st.global.v2.f32 	[%rd197], {%f367, %f370};
	@%p25 bra 	$L__BB29_20;
	add.s64 	%rd198, %rd10, 768;
	shr.u64 	%rd199, %rd198, 63;
	add.s64 	%rd200, %rd198, %rd199;
	cvta.to.global.u64 	%rd201, %rd18;
	shl.b64 	%rd202, %rd200, 2;
	and.b64  	%rd203, %rd202, -8;
	add.s64 	%rd204, %rd201, %rd203;
	mov.b32 	%r52, 2143289344;
	st.global.v2.u32 	[%rd204], {%r52, %r52};
$L__BB29_20:
	ld.param.u64 	%rd220, [_Z17LayerNormWarpImplI10DirectLoadIffE11DirectStoreIffEfLi2ELi28ELi24ELi32ELi1ELb1EEvT_T0_lld_param_3];
	add.s32 	%r55, %r44, 832;
	cvt.u64.u32 	%rd205, %r55;
	setp.le.s64 	%p29, %rd220, %rd205;
	@%p29 bra 	$L__BB29_22;
	add.s64 	%rd206, %rd10, 832;
	shr.u64 	%rd207, %rd206, 63;
	add.s64 	%rd208, %rd206, %rd207;
	cvta.to.global.u64 	%rd209, %rd18;
	shl.b64 	%rd210, %rd208, 2;
	and.b64  	%rd211, %rd210, -8;
	add.s64 	%rd212, %rd209, %rd211;
	mov.b32 	%r56, 2143289344;
	st.global.v2.u32 	[%rd212], {%r56, %r56};
$L__BB29_22:
	ld.param.u64 	%rd216, [_Z17LayerNormWarpImplI10DirectLoadIffE11DirectStoreIffEfLi2ELi28ELi24ELi32ELi1ELb1EEvT_T0_lld_param_2];
	mov.u32 	%r57, %nctaid.x;
	mov.u32 	%r58, %ntid.y;
	mul.lo.s32 	%r59, %r57, %r58;
	cvt.u64.u32 	%rd213, %r59;
	add.s64 	%rd223, %rd223, %rd213;
	shl.b64 	%rd214, %rd213, 32;
	add.s64 	%rd222, %rd222, %rd214;
	mad.lo.s64 	%rd221, %rd17, %rd213, %rd221;
	setp.lt.s64 	%p30, %rd223, %rd216;
	@%p30 bra 	$L__BB29_4;
$L__BB29_23:
	ret;

}
	// .globl	_Z17LayerNormWarpImplI10DirectLoadIffE11DirectStoreIffEfLi2ELi32ELi32ELi32ELi1ELb0EEvT_T0_lld
.visible .entry _Z17LayerNormWarpImplI10DirectLoadIffE11DirectStoreIffEfLi2ELi32ELi32ELi32ELi1ELb0EEvT_T0_lld(
	.param .align 8 .b8 _Z17LayerNormWarpImplI10DirectLoadIffE11DirectStoreIffEfLi2ELi32ELi32ELi32ELi1ELb0EEvT_T0_lld_param_0[32],
	.param .align 8 .b8 _Z17LayerNormWarpImplI10DirectLoadIffE11DirectStoreIffEfLi2ELi32ELi32ELi32ELi1ELb0EEvT_T0_lld_param_1[16],
	.param .u64 _Z17LayerNormWarpImplI10DirectLoadIffE11DirectStoreIffEfLi2ELi32ELi32ELi32ELi1ELb0EEvT_T0_lld_param_2,
	.param .u64 _Z17LayerNormWarpImplI10DirectLoadIffE11DirectStoreIffEfLi2ELi32ELi32ELi32ELi1ELb0EEvT_T0_lld_param_3,
	.param .f64 _Z17LayerNormWarpImplI10DirectLoadIffE11DirectStoreIffEfLi2ELi32ELi32ELi32ELi1ELb0EEvT_T0_lld_param_4
)
{
	.reg .pred 	%p<27>;
	.reg .b32 	%r<48>;
	.reg .b32 	%f<440>;
	.reg .b64 	%rd<240>;
	.reg .b64 	%fd<3>;

	ld.param.u64 	%rd17, [_Z17LayerNormWarpImplI10DirectLoadIffE11DirectStoreIffEfLi2ELi32ELi32ELi32ELi1ELb0EEvT_T0_lld_param_1+8];
	ld.param.u64 	%rd16, [_Z17LayerNormWarpImplI10DirectLoadIffE11DirectStoreIffEfLi2ELi32ELi32ELi32ELi1ELb0EEvT_T0_lld_param_1];
	ld.param.u64 	%rd15, [_Z17LayerNormWarpImplI10DirectLoadIffE11DirectStoreIffEfLi2ELi32ELi32ELi32ELi1ELb0EEvT_T0_lld_param_0+24];
	ld.param.u64 	%rd14, [_Z17LayerNormWarpImplI10DirectLoadIffE11DirectStoreIffEfLi2ELi32ELi32ELi32ELi1ELb0EEvT_T0_lld_param_0+16];
	ld.param.u64 	%rd13, [_Z17LayerNormWarpImplI10DirectLoadIffE11DirectStoreIffEfLi2ELi32ELi32ELi32ELi1ELb0EEvT_T0_lld_param_0+8];
	ld.param.u64 	%rd12, [_Z17LayerNormWarpImplI10DirectLoadIffE11DirectStoreIffEfLi2ELi32ELi32ELi32ELi1ELb0EEvT_T0_lld_param_0];
	ld.param.u64 	%rd19, [_Z17LayerNormWarpImplI10DirectLoadIffE11DirectStoreIffEfLi2ELi32ELi32ELi32ELi1ELb0EEvT_T0_lld_param_3];
	setp.lt.s64 	%p1, %rd19, 1025;
	@%p1 bra 	$L__BB30_2;
	mov.u64 	%rd20, $str;
	cvta.global.u64 	%rd21, %rd20;
	mov.u64 	%rd22, $str$1;
	cvta.global.u64 	%rd23, %rd22;
	mov.u64 	%rd24, __unnamed_31;
	cvta.global.u64 	%rd25, %rd24;
	{ // callseq 30, 0
	.param .b64 param0;
	st.param.b64 	[param0], %rd21;
	.param .b64 param1;
	st.param.b64 	[param1], %rd23;
	.param .b32 param2;
	st.param.b32 	[param2], 336;
	.param .b64 param3;
	st.param.b64 	[param3], %rd25;
	.param .b64 param4;
	st.param.b64 	[param4], 1;
	call.uni 
	__assertfail, 
	(
	param0, 
	param1, 
	param2, 
	param3, 
	param4
	);
	} // callseq 30
$L__BB30_2:
	ld.param.u64 	%rd235, [_Z17LayerNormWarpImplI10DirectLoadIffE11DirectStoreIffEfLi2ELi32ELi32ELi32ELi1ELb0EEvT_T0_lld_param_2];
	mov.u32 	%r12, %ctaid.x;
	mov.u32 	%r13, %ntid.y;
	mov.u32 	%r14, %tid.y;
	mad.lo.s32 	%r15, %r12, %r13, %r14;
	cvt.u64.u32 	%rd239, %r15;
	mov.u32 	%r1, %tid.x;
	cvta.to.global.u64 	%rd26, %rd13;
	mul.wide.u32 	%rd27, %r1, 8;
	add.s64 	%rd28, %rd26, %rd27;
	ld.global.v2.f32 	{%f1, %f2}, [%rd28];
	cvta.to.global.u64 	%rd29, %rd14;
	add.s64 	%rd30, %rd29, %rd27;
	ld.global.v2.f32 	{%f3, %f4}, [%rd30];
	setp.le.s64 	%p2, %rd235, %rd239;
	@%p2 bra 	$L__BB30_15;
	cvta.to.global.u64 	%rd31, %rd13;
	mul.wide.u32 	%rd32, %r1, 8;
	add.s64 	%rd33, %rd31, %rd32;
	ld.global.v2.f32 	{%f64, %f63}, [%rd33+256];
	cvta.to.global.u64 	%rd34, %rd14;
	add.s64 	%rd35, %rd34, %rd32;
	ld.global.v2.f32 	{%f62, %f61}, [%rd35+256];
	ld.global.v2.f32 	{%f60, %f59}, [%rd33+512];
	ld.global.v2.f32 	{%f58, %f57}, [%rd35+512];
	ld.global.v2.f32 	{%f56, %f55}, [%rd33+768];
	ld.global.v2.f32 	{%f54, %f53}, [%rd35+768];
	ld.global.v2.f32 	{%f52, %f51}, [%rd33+1024];
	ld.global.v2.f32 	{%f50, %f49}, [%rd35+1024];
	ld.global.v2.f32 	{%f48, %f47}, [%rd33+1280];
	ld.global.v2.f32 	{%f46, %f45}, [%rd35+1280];
	ld.global.v2.f32 	{%f44, %f43}, [%rd33+1536];
	ld.global.v2.f32 	{%f42, %f41}, [%rd35+1536];
	ld.global.v2.f32 	{%f40, %f39}, [%rd33+1792];
	ld.global.v2.f32 	{%f38, %f37}, [%rd35+1792];
	ld.global.v2.f32 	{%f36, %f35}, [%rd33+2048];
	ld.global.v2.f32 	{%f34, %f33}, [%rd35+2048];
	ld.global.v2.f32 	{%f32, %f31}, [%rd33+2304];
	ld.global.v2.f32 	{%f30, %f29}, [%rd35+2304];
	ld.global.v2.f32 	{%f28, %f27}, [%rd33+2560];
	ld.global.v2.f32 	{%f26, %f25}, [%rd35+2560];
	ld.global.v2.f32 	{%f24, %f23}, [%rd33+2816];
	ld.global.v2.f32 	{%f22, %f21}, [%rd35+2816];
	ld.global.v2.f32 	{%f20, %f19}, [%rd33+3072];
	ld.global.v2.f32 	{%f18, %f17}, [%rd35+3072];
	ld.global.v2.f32 	{%f16, %f15}, [%rd33+3328];
	ld.global.v2.f32 	{%f14, %f13}, [%rd35+3328];
	ld.global.v2.f32 	{%f12, %f11}, [%rd33+3584];
	ld.global.v2.f32 	{%f10, %f9}, [%rd35+3584];
	ld.global.v2.f32 	{%f8, %f7}, [%rd33+3840];
	ld.global.v2.f32 	{%f6, %f5}, [%rd35+3840];
	shl.b32 	%r16, %r1, 1;
	cvt.u64.u32 	%rd36, %r16;
	shl.b64 	%rd238, %rd239, 32;
	mad.lo.s64 	%rd37, %rd15, %rd239, %rd36;
	add.s64 	%rd237, %rd37, 512;
$L__BB30_4:
	add.s64 	%rd38, %rd237, -512;
	shr.u64 	%rd39, %rd38, 63;
	add.s64 	%rd40, %rd38, %rd39;
	cvta.to.global.u64 	%rd41, %rd12;
	shl.b64 	%rd42, %rd40, 2;
	and.b64  	%rd43, %rd42, -8;
	add.s64 	%rd44, %rd41, %rd43;
	ld.global.v2.f32 	{%f65, %f66}, [%rd44];
	add.f32 	%f135, %f65, 0f00000000;
	sub.f32 	%f136, %f65, %f135;
	fma.rn.f32 	%f137, %f65, %f136, 0f00000000;
	sub.f32 	%f138, %f66, %f135;
	fma.rn.f32 	%f139, %f138, 0f3F000000, %f135;
	sub.f32 	%f140, %f66, %f139;
	fma.rn.f32 	%f141, %f138, %f140, %f137;
	add.s64 	%rd45, %rd237, -448;
	shr.u64 	%rd46, %rd45, 63;
	add.s64 	%rd47, %rd45, %rd46;
	shl.b64 	%rd48, %rd47, 2;
	and.b64  	%rd49, %rd48, -8;
	add.s64 	%rd50, %rd41, %rd49;
	ld.global.v2.f32 	{%f67, %f68}, [%rd50];
	sub.f32 	%f142, %f67, %f139;
	div.rn.f32 	%f143, %f142, 0f40400000;
	add.f32 	%f144, %f139, %f143;
	sub.f32 	%f145, %f67, %f144;
	fma.rn.f32 	%f146, %f142, %f145, %f141;
	sub.f32 	%f147, %f68, %f144;
	fma.rn.f32 	%f148, %f147, 0f3E800000, %f144;
	sub.f32 	%f149, %f68, %f148;
	fma.rn.f32 	%f150, %f147, %f149, %f146;
	add.s64 	%rd51, %rd237, -384;
	shr.u64 	%rd52, %rd51, 63;
	add.s64 	%rd53, %rd51, %rd52;
	shl.b64 	%rd54, %rd53, 2;
	and.b64  	%rd55, %rd54, -8;
	add.s64 	%rd56, %rd41, %rd55;
	ld.global.v2.f32 	{%f69, %f70}, [%rd56];
	sub.f32 	%f151, %f69, %f148;
	div.rn.f32 	%f152, %f151, 0f40A00000;
	add.f32 	%f153, %f148, %f152;
	sub.f32 	%f154, %f69, %f153;
	fma.rn.f32 	%f155, %f151, %f154, %f150;
	sub.f32 	%f156, %f70, %f153;
	div.rn.f32 	%f157, %f156, 0f40C00000;
	add.f32 	%f158, %f153, %f157;
	sub.f32 	%f159, %f70, %f158;
	fma.rn.f32 	%f160, %f156, %f159, %f155;
	add.s64 	%rd57, %rd237, -320;
	shr.u64 	%rd58, %rd57, 63;
	add.s64 	%rd59, %rd57, %rd58;
	shl.b64 	%rd60, %rd59, 2;
	and.b64  	%rd61, %rd60, -8;
	add.s64 	%rd62, %rd41, %rd61;
	ld.global.v2.f32 	{%f71, %f72}, [%rd62];
	sub.f32 	%f161, %f71, %f158;
	div.rn.f32 	%f162, %f161, 0f40E00000;
	add.f32 	%f163, %f158, %f162;
	sub.f32 	%f164, %f71, %f163;
	fma.rn.f32 	%f165, %f161, %f164, %f160;
	sub.f32 	%f166, %f72, %f163;
	fma.rn.f32 	%f167, %f166, 0f3E000000, %f163;
	sub.f32 	%f168, %f72, %f167;
	fma.rn.f32 	%f169, %f166, %f168, %f165;
	add.s64 	%rd63, %rd237, -256;
	shr.u64 	%rd64, %rd63, 63;
	add.s64 	%rd65, %rd63, %rd64;
	shl.b64 	%rd66, %rd65, 2;
	and.b64  	%rd67, %rd66, -8;
	add.s64 	%rd68, %rd41, %rd67;
	ld.global.v2.f32 	{%f73, %f74}, [%rd68];
	sub.f32 	%f170, %f73, %f167;
	div.rn.f32 	%f171, %f170, 0f41100000;
	add.f32 	%f172, %f167, %f171;
	sub.f32 	%f173, %f73, %f172;
	fma.rn.f32 	%f174, %f170, %f173, %f169;
	sub.f32 	%f175, %f74, %f172;
	div.rn.f32 	%f176, %f175, 0f41200000;
	add.f32 	%f177, %f172, %f176;
	sub.f32 	%f178, %f74, %f177;
	fma.rn.f32 	%f179, %f175, %f178, %f174;
	add.s64 	%rd69, %rd237, -192;
	shr.u64 	%rd70, %rd69, 63;
	add.s64 	%rd71, %rd69, %rd70;
	shl.b64 	%rd72, %rd71, 2;
	and.b64  	%rd73, %rd72, -8;
	add.s64 	%rd74, %rd41, %rd73;
	ld.global.v2.f32 	{%f75, %f76}, [%rd74];
	sub.f32 	%f180, %f75, %f177;
	div.rn.f32 	%f181, %f180, 0f41300000;
	add.f32 	%f182, %f177, %f181;
	sub.f32 	%f183, %f75, %f182;
	fma.rn.f32 	%f184, %f180, %f183, %f179;
	sub.f32 	%f185, %f76, %f182;
	div.rn.f32 	%f186, %f185, 0f41400000;
	add.f32 	%f187, %f182, %f186;
	sub.f32 	%f188, %f76, %f187;
	fma.rn.f32 	%f189, %f185, %f188, %f184;
	add.s64 	%rd75, %rd237, -128;
	shr.u64 	%rd76, %rd75, 63;
	add.s64 	%rd77, %rd75, %rd76;
	shl.b64 	%rd78, %rd77, 2;
	and.b64  	%rd79, %rd78, -8;
	add.s64 	%rd80, %rd41, %rd79;
	ld.global.v2.f32 	{%f77, %f78}, [%rd80];
	sub.f32 	%f190, %f77, %f187;
	div.rn.f32 	%f191, %f190, 0f41500000;
	add.f32 	%f192, %f187, %f191;
	sub.f32 	%f193, %f77, %f192;
	fma.rn.f32 	%f194, %f190, %f193, %f189;
	sub.f32 	%f195, %f78, %f192;
	div.rn.f32 	%f196, %f195, 0f41600000;
	add.f32 	%f197, %f192, %f196;
	sub.f32 	%f198, %f78, %f197;
	fma.rn.f32 	%f199, %f195, %f198, %f194;
	add.s64 	%rd81, %rd237, -64;
	shr.u64 	%rd82, %rd81, 63;
	add.s64 	%rd83, %rd81, %rd82;
	shl.b64 	%rd84, %rd83, 2;
	and.b64  	%rd85, %rd84, -8;
	add.s64 	%rd86, %rd41, %rd85;
	ld.global.v2.f32 	{%f79, %f80}, [%rd86];
	sub.f32 	%f200, %f79, %f197;
	div.rn.f32 	%f201, %f200, 0f41700000;
	add.f32 	%f202, %f197, %f201;
	sub.f32 	%f203, %f79, %f202;
	fma.rn.f32 	%f204, %f200, %f203, %f199;
	sub.f32 	%f205, %f80, %f202;
	fma.rn.f32 	%f206, %f205, 0f3D800000, %f202;
	sub.f32 	%f207, %f80, %f206;
	fma.rn.f32 	%f208, %f205, %f207, %f204;
	shr.u64 	%rd87, %rd237, 63;
	add.s64 	%rd88, %rd237, %rd87;
	shl.b64 	%rd89, %rd88, 2;
	and.b64  	%rd90, %rd89, -8;
	add.s64 	%rd91, %rd41, %rd90;
	ld.global.v2.f32 	{%f81, %f82}, [%rd91];
	sub.f32 	%f209, %f81, %f206;
	div.rn.f32 	%f210, %f209, 0f41880000;
	add.f32 	%f211, %f206, %f210;
	sub.f32 	%f212, %f81, %f211;
	fma.rn.f32 	%f213, %f209, %f212, %f208;
	sub.f32 	%f214, %f82, %f211;
	div.rn.f32 	%f215, %f214, 0f41900000;
	add.f32 	%f216, %f211, %f215;
	sub.f32 	%f217, %f82, %f216;
	fma.rn.f32 	%f218, %f214, %f217, %f213;
	add.s64 	%rd92, %rd237, 64;
	shr.u64 	%rd93, %rd92, 63;
	add.s64 	%rd94, %rd92, %rd93;
	shl.b64 	%rd95, %rd94, 2;
	and.b64  	%rd96, %rd95, -8;
	add.s64 	%rd97, %rd41, %rd96;
	ld.global.v2.f32 	{%f83, %f84}, [%rd97];
	sub.f32 	%f219, %f83, %f216;
	div.rn.f32 	%f220, %f219, 0f41980000;
	add.f32 	%f221, %f216, %f220;
	sub.f32 	%f222, %f83, %f221;
	fma.rn.f32 	%f223, %f219, %f222, %f218;
	sub.f32 	%f224, %f84, %f221;
	div.rn.f32 	%f225, %f224, 0f41A00000;
	add.f32 	%f226, %f221, %f225;
	sub.f32 	%f227, %f84, %f226;
	fma.rn.f32 	%f228, %f224, %f227, %f223;
	add.s64 	%rd98, %rd237, 128;
	shr.u64 	%rd99, %rd98, 63;
	add.s64 	%rd100, %rd98, %rd99;
	shl.b64 	%rd101, %rd100, 2;
	and.b64  	%rd102, %rd101, -8;
	add.s64 	%rd103, %rd41, %rd102;
	ld.global.v2.f32 	{%f85, %f86}, [%rd103];
	sub.f32 	%f229, %f85, %f226;
	div.rn.f32 	%f230, %f229, 0f41A80000;
	add.f32 	%f231, %f226, %f230;
	sub.f32 	%f232, %f85, %f231;
	fma.rn.f32 	%f233, %f229, %f232, %f228;
	sub.f32 	%f234, %f86, %f231;
	div.rn.f32 	%f235, %f234, 0f41B00000;
	add.f32 	%f236, %f231, %f235;
	sub.f32 	%f237, %f86, %f236;
	fma.rn.f32 	%f238, %f234, %f237, %f233;
	add.s64 	%rd104, %rd237, 192;
	shr.u64 	%rd105, %rd104, 63;
	add.s64 	%rd106, %rd104, %rd105;
	shl.b64 	%rd107, %rd106, 2;
	and.b64  	%rd108, %rd107, -8;
	add.s64 	%rd109, %rd41, %rd108;
	ld.global.v2.f32 	{%f87, %f88}, [%rd109];
	sub.f32 	%f239, %f87, %f236;
	div.rn.f32 	%f240, %f239, 0f41B80000;
	add.f32 	%f241, %f236, %f240;
	sub.f32 	%f242, %f87, %f241;
	fma.rn.f32 	%f243, %f239, %f242, %f238;
	sub.f32 	%f244, %f88, %f241;
	div.rn.f32 	%f245, %f244, 0f41C00000;
	add.f32 	%f246, %f241, %f245;
	sub.f32 	%f247, %f88, %f246;
	fma.rn.f32 	%f248, %f244, %f247, %f243;
	add.s64 	%rd110, %rd237, 256;
	shr.u64 	%rd111, %rd110, 63;
	add.s64 	%rd112, %rd110, %rd111;
	shl.b64 	%rd113, %rd112, 2;
	and.b64  	%rd114, %rd113, -8;
	add.s64 	%rd115, %rd41, %rd114;
	ld.global.v2.f32 	{%f89, %f90}, [%rd115];
	sub.f32 	%f249, %f89, %f246;
	div.rn.f32 	%f250, %f249, 0f41C80000;
	add.f32 	%f251, %f246, %f250;
	sub.f32 	%f252, %f89, %f251;
	fma.rn.f32 	%f253, %f249, %f252, %f248;
	sub.f32 	%f254, %f90, %f251;
	div.rn.f32 	%f255, %f254, 0f41D00000;
	add.f32 	%f256, %f251, %f255;
	sub.f32 	%f257, %f90, %f256;
	fma.rn.f32 	%f258, %f254, %f257, %f253;
	add.s64 	%rd116, %rd237, 320;
	shr.u64 	%rd117, %rd116, 63;
	add.s64 	%rd118, %rd116, %rd117;
	shl.b64 	%rd119, %rd118, 2;
	and.b64  	%rd120, %rd119, -8;
	add.s64 	%rd121, %rd41, %rd120;
	ld.global.v2.f32 	{%f91, %f92}, [%rd121];
	sub.f32 	%f259, %f91, %f256;
	div.rn.f32 	%f260, %f259, 0f41D80000;
	add.f32 	%f261, %f256, %f260;
	sub.f32 	%f262, %f91, %f261;
	fma.rn.f32 	%f263, %f259, %f262, %f258;
	sub.f32 	%f264, %f92, %f261;
	div.rn.f32 	%f265, %f264, 0f41E00000;
	add.f32 	%f266, %f261, %f265;
	sub.f32 	%f267, %f92, %f266;
	fma.rn.f32 	%f268, %f264, %f267, %f263;
	add.s64 	%rd122, %rd237, 384;
	shr.u64 	%rd123, %rd122, 63;
	add.s64 	%rd124, %rd122, %rd123;
	shl.b64 	%rd125, %rd124, 2;
	and.b64  	%rd126, %rd125, -8;
	add.s64 	%rd127, %rd41, %rd126;
	ld.global.v2.f32 	{%f93, %f94}, [%rd127];
	sub.f32 	%f269, %f93, %f266;
	div.rn.f32 	%f270, %f269, 0f41E80000;
	add.f32 	%f271, %f266, %f270;
	sub.f32 	%f272, %f93, %f271;
	fma.rn.f32 	%f273, %f269, %f272, %f268;
	sub.f32 	%f274, %f94, %f271;
	div.rn.f32 	%f275, %f274, 0f41F00000;
	add.f32 	%f276, %f271, %f275;
	sub.f32 	%f277, %f94, %f276;
	fma.rn.f32 	%f278, %f274, %f277, %f273;
	add.s64 	%rd128, %rd237, 448;
	shr.u64 	%rd129, %rd128, 63;
	add.s64 	%rd130, %rd128, %rd129;
	shl.b64 	%rd131, %rd130, 2;
	and.b64  	%rd132, %rd131, -8;
	add.s64 	%rd133, %rd41, %rd132;
	ld.global.v2.f32 	{%f95, %f96}, [%rd133];
	sub.f32 	%f279, %f95, %f276;
	div.rn.f32 	%f280, %f279, 0f41F80000;
	add.f32 	%f281, %f276, %f280;
	sub.f32 	%f282, %f95, %f281;
	fma.rn.f32 	%f283, %f279, %f282, %f278;
	sub.f32 	%f284, %f96, %f281;
	fma.rn.f32 	%f428, %f284, 0f3D000000, %f281;
	sub.f32 	%f285, %f96, %f428;
	fma.rn.f32 	%f429, %f284, %f285, %f283;
	mov.b32 	%r17, %f428;
	shfl.sync.down.b32	%r2|%p3, %r17, 16, 31, -1;
	mov.b32 	%r18, %f429;
	shfl.sync.down.b32	%r3|%p4, %r18, 16, 31, -1;
	mov.b32 	%r19, 1107296256;
	shfl.sync.down.b32	%r20|%p5, %r19, 16, 31, -1;
	mov.b32 	%f99, %r20;
	setp.eq.f32 	%p6, %f99, 0f00000000;
	mov.f32 	%f430, 0f42000000;
	@%p6 bra 	$L__BB30_6;
	mov.b32 	%f286, %r3;
	mov.b32 	%f287, %r2;
	add.f32 	%f430, %f99, 0f42000000;
	div.rn.f32 	%f288, %f99, %f430;
	sub.f32 	%f289, %f287, %f428;
	fma.rn.f32 	%f428, %f289, %f288, %f428;
	mul.f32 	%f290, %f289, %f289;
	mul.f32 	%f291, %f290, 0f42000000;
	fma.rn.f32 	%f292, %f291, %f288, %f286;
	add.f32 	%f429, %f429, %f292;
$L__BB30_6:
	mov.b32 	%r21, %f428;
	shfl.sync.down.b32	%r4|%p7, %r21, 8, 31, -1;
	mov.b32 	%r22, %f429;
	shfl.sync.down.b32	%r5|%p8, %r22, 8, 31, -1;
	mov.b32 	%r23, %f430;
	shfl.sync.down.b32	%r24|%p9, %r23, 8, 31, -1;
	mov.b32 	%f106, %r24;
	setp.eq.f32 	%p10, %f106, 0f00000000;
	@%p10 bra 	$L__BB30_8;
	mov.b32 	%f293, %r5;
	mov.b32 	%f294, %r4;
	add.f32 	%f107, %f430, %f106;
	div.rn.f32 	%f295, %f106, %f107;
	sub.f32 	%f296, %f294, %f428;
	fma.rn.f32 	%f428, %f296, %f295, %f428;
	mul.f32 	%f297, %f296, %f296;
	mul.f32 	%f298, %f430, %f297;
	fma.rn.f32 	%f299, %f298, %f295, %f293;
	add.f32 	%f429, %f429, %f299;
	mov.f32 	%f430, %f107;
$L__BB30_8:
	mov.b32 	%r25, %f428;
	shfl.sync.down.b32	%r6|%p11, %r25, 4, 31, -1;
	mov.b32 	%r26, %f429;
	shfl.sync.down.b32	%r7|%p12, %r26, 4, 31, -1;
	mov.b32 	%r27, %f430;
	shfl.sync.down.b32	%r28|%p13, %r27, 4, 31, -1;
	mov.b32 	%f113, %r28;
	setp.eq.f32 	%p14, %f113, 0f00000000;
	@%p14 bra 	$L__BB30_10;
	mov.b32 	%f300, %r7;
	mov.b32 	%f301, %r6;
	add.f32 	%f114, %f430, %f113;
	div.rn.f32 	%f302, %f113, %f114;
	sub.f32 	%f303, %f301, %f428;
	fma.rn.f32 	%f428, %f303, %f302, %f428;
	mul.f32 	%f304, %f303, %f303;
	mul.f32 	%f305, %f430, %f304;
	fma.rn.f32 	%f306, %f305, %f302, %f300;
	add.f32 	%f429, %f429, %f306;
	mov.f32 	%f430, %f114;
$L__BB30_10:
	mov.b32 	%r29, %f428;
	shfl.sync.down.b32	%r8|%p15, %r29, 2, 31, -1;
	mov.b32 	%r30, %f429;
	shfl.sync.down.b32	%r9|%p16, %r30, 2, 31, -1;
	mov.b32 	%r31, %f430;
	shfl.sync.down.b32	%r32|%p17, %r31, 2, 31, -1;
	mov.b32 	%f120, %r32;
	setp.eq.f32 	%p18, %f120, 0f00000000;
	@%p18 bra 	$L__BB30_12;
	mov.b32 	%f307, %r9;
	mov.b32 	%f308, %r8;
	add.f32 	%f121, %f430, %f120;
	div.rn.f32 	%f309, %f120, %f121;
	sub.f32 	%f310, %f308, %f428;
	fma.rn.f32 	%f428, %f310, %f309, %f428;
	mul.f32 	%f311, %f310, %f310;
	mul.f32 	%f312, %f430, %f311;
	fma.rn.f32 	%f313, %f312, %f309, %f307;
	add.f32 	%f429, %f429, %f313;
	mov.f32 	%f430, %f121;
$L__BB30_12:
	mov.b32 	%r33, %f428;
	shfl.sync.down.b32	%r10|%p19, %r33, 1, 31, -1;
	mov.b32 	%r34, %f429;
	shfl.sync.down.b32	%r11|%p20, %r34, 1, 31, -1;
	mov.b32 	%r35, %f430;
	shfl.sync.down.b32	%r36|%p21, %r35, 1, 31, -1;
	mov.b32 	%f127, %r36;
	setp.eq.f32 	%p22, %f127, 0f00000000;
	@%p22 bra 	$L__BB30_14;
	mov.b32 	%f314, %r11;
	mov.b32 	%f315, %r10;
	add.f32 	%f128, %f430, %f127;
	div.rn.f32 	%f316, %f127, %f128;
	sub.f32 	%f317, %f315, %f428;
	fma.rn.f32 	%f428, %f317, %f316, %f428;
	mul.f32 	%f318, %f317, %f317;
	mul.f32 	%f319, %f430, %f318;
	fma.rn.f32 	%f320, %f319, %f316, %f314;
	add.f32 	%f429, %f429, %f320;
	mov.f32 	%f430, %f128;
$L__BB30_14:
	ld.param.f64 	%fd2, [_Z17LayerNormWarpImplI10DirectLoadIffE11DirectStoreIffEfLi2ELi32ELi32ELi32ELi1ELb0EEvT_T0_lld_param_4];
	ld.param.u64 	%rd236, [_Z17LayerNormWarpImplI10DirectLoadIffE11DirectStoreIffEfLi2ELi32ELi32ELi32ELi1ELb0EEvT_T0_lld_param_2];
	mov.b32 	%r37, %f428;
	shfl.sync.idx.b32	%r38|%p23, %r37, 0, 31, -1;
	mov.b32 	%r39, %f429;
	shfl.sync.idx.b32	%r40|%p24, %r39, 0, 31, -1;
	mov.b32 	%r41, %f430;
	shfl.sync.idx.b32	%r42|%p25, %r41, 0, 31, -1;
	mov.b32 	%f321, %r40;
	mov.b32 	%f322, %r42;
	div.rn.f32 	%f323, %f321, %f322;
	max.f32 	%f324, %f323, 0f00000000;
	cvt.rn.f32.f64 	%f325, %fd2;
	add.f32 	%f326, %f324, %f325;
	rsqrt.approx.f32 	%f327, %f326;
	mov.b32 	%f328, %r38;
	sub.f32 	%f329, %f65, %f328;
	mul.f32 	%f330, %f327, %f329;
	fma.rn.f32 	%f331, %f1, %f330, %f3;
	sub.f32 	%f332, %f66, %f328;
	mul.f32 	%f333, %f327, %f332;
	fma.rn.f32 	%f334, %f2, %f333, %f4;
	sub.f32 	%f335, %f67, %f328;
	mul.f32 	%f336, %f327, %f335;
	fma.rn.f32 	%f337, %f64, %f336, %f62;
	sub.f32 	%f338, %f68, %f328;
	mul.f32 	%f339, %f327, %f338;
	fma.rn.f32 	%f340, %f63, %f339, %f61;
	sub.f32 	%f341, %f69, %f328;
	mul.f32 	%f342, %f327, %f341;
	fma.rn.f32 	%f343, %f60, %f342, %f58;
	sub.f32 	%f344, %f70, %f328;
	mul.f32 	%f345, %f327, %f344;
	fma.rn.f32 	%f346, %f59, %f345, %f57;
	sub.f32 	%f347, %f71, %f328;
	mul.f32 	%f348, %f327, %f347;
	fma.rn.f32 	%f349, %f56, %f348, %f54;
	sub.f32 	%f350, %f72, %f328;
	mul.f32 	%f351, %f327, %f350;
	fma.rn.f32 	%f352, %f55, %f351, %f53;
	sub.f32 	%f353, %f73, %f328;
	mul.f32 	%f354, %f327, %f353;
	fma.rn.f32 	%f355, %f52, %f354, %f50;
	sub.f32 	%f356, %f74, %f328;
	mul.f32 	%f357, %f327, %f356;
	fma.rn.f32 	%f358, %f51, %f357, %f49;
	sub.f32 	%f359, %f75, %f328;
	mul.f32 	%f360, %f327, %f359;
	fma.rn.f32 	%f361, %f48, %f360, %f46;
	sub.f32 	%f362, %f76, %f328;
	mul.f32 	%f363, %f327, %f362;
	fma.rn.f32 	%f364, %f47, %f363, %f45;
	sub.f32 	%f365, %f77, %f328;
	mul.f32 	%f366, %f327, %f365;
	fma.rn.f32 	%f367, %f44, %f366, %f42;
	sub.f32 	%f368, %f78, %f328;
	mul.f32 	%f369, %f327, %f368;
	fma.rn.f32 	%f370, %f43, %f369, %f41;
	sub.f32 	%f371, %f79, %f328;
	mul.f32 	%f372, %f327, %f371;
	fma.rn.f32 	%f373, %f40, %f372, %f38;
	sub.f32 	%f374, %f80, %f328;
	mul.f32 	%f375, %f327, %f374;
	fma.rn.f32 	%f376, %f39, %f375, %f37;
	sub.f32 	%f377, %f81, %f328;
	mul.f32 	%f378, %f327, %f377;
	fma.rn.f32 	%f379, %f36, %f378, %f34;
	sub.f32 	%f380, %f82, %f328;
	mul.f32 	%f381, %f327, %f380;
	fma.rn.f32 	%f382, %f35, %f381, %f33;
	sub.f32 	%f383, %f83, %f328;
	mul.f32 	%f384, %f327, %f383;
	fma.rn.f32 	%f385, %f32, %f384, %f30;
	sub.f32 	%f386, %f84, %f328;
	mul.f32 	%f387, %f327, %f386;
	fma.rn.f32 	%f388, %f31, %f387, %f29;
	sub.f32 	%f389, %f85, %f328;
	mul.f32 	%f390, %f327, %f389;
	fma.rn.f32 	%f391, %f28, %f390, %f26;
	sub.f32 	%f392, %f86, %f328;
	mul.f32 	%f393, %f327, %f392;
	fma.rn.f32 	%f394, %f27, %f393, %f25;
	sub.f32 	%f395, %f87, %f328;
	mul.f32 	%f396, %f327, %f395;
	fma.rn.f32 	%f397, %f24, %f396, %f22;
	sub.f32 	%f398, %f88, %f328;
	mul.f32 	%f399, %f327, %f398;
	fma.rn.f32 	%f400, %f23, %f399, %f21;
	sub.f32 	%f401, %f89, %f328;
	mul.f32 	%f402, %f327, %f401;
	fma.rn.f32 	%f403, %f20, %f402, %f18;
	sub.f32 	%f404, %f90, %f328;
	mul.f32 	%f405, %f327, %f404;
	fma.rn.f32 	%f406, %f19, %f405, %f17;
	sub.f32 	%f407, %f91, %f328;
	mul.f32 	%f408, %f327, %f407;
	fma.rn.f32 	%f409, %f16, %f408, %f14;
	sub.f32 	%f410, %f92, %f328;
	mul.f32 	%f411, %f327, %f410;
	fma.rn.f32 	%f412, %f15, %f411, %f13;
	sub.f32 	%f413, %f93, %f328;
	mul.f32 	%f414, %f327, %f413;
	fma.rn.f32 	%f415, %f12, %f414, %f10;
	sub.f32 	%f416, %f94, %f328;
	mul.f32 	%f417, %f327, %f416;
	fma.rn.f32 	%f418, %f11, %f417, %f9;
	sub.f32 	%f419, %f95, %f328;
	mul.f32 	%f420, %f327, %f419;
	fma.rn.f32 	%f421, %f8, %f420, %f6;
	sub.f32 	%f422, %f96, %f328;
	mul.f32 	%f423, %f327, %f422;
	fma.rn.f32 	%f424, %f7, %f423, %f5;
	shr.s64 	%rd134, %rd238, 32;
	mov.u32 	%r43, %tid.x;
	shl.b32 	%r44, %r43, 1;
	cvt.u64.u32 	%rd135, %r44;
	mad.lo.s64 	%rd136, %rd134, %rd17, %rd135;
	shr.u64 	%rd137, %rd136, 63;
	add.s64 	%rd138, %rd136, %rd137;
	cvta.to.global.u64 	%rd139, %rd16;
	shl.b64 	%rd140, %rd138, 2;
	and.b64  	%rd141, %rd140, -8;
	add.s64 	%rd142, %rd139, %rd141;
	st.global.v2.f32 	[%rd142], {%f331, %f334};
	add.s64 	%rd143, %rd136, 64;
	shr.u64 	%rd144, %rd143, 63;
	add.s64 	%rd145, %rd143, %rd144;
	shl.b64 	%rd146, %rd145, 2;
	and.b64  	%rd147, %rd146, -8;
	add.s64 	%rd148, %rd139, %rd147;
	st.global.v2.f32 	[%rd148], {%f337, %f340};
	add.s64 	%rd149, %rd136, 128;
	shr.u64 	%rd150, %rd149, 63;
	add.s64 	%rd151, %rd149, %rd150;
	shl.b64 	%rd152, %rd151, 2;
	and.b64  	%rd153, %rd152, -8;
	add.s64 	%rd154, %rd139, %rd153;
	st.global.v2.f32 	[%rd154], {%f343, %f346};
	add.s64 	%rd155, %rd136, 192;
	shr.u64 	%rd156, %rd155, 63;
	add.s64 	%rd157, %rd155, %rd156;
	shl.b64 	%rd158, %rd157, 2;
	and.b64  	%rd159, %rd158, -8;
	add.s64 	%rd160, %rd139, %rd159;
	st.global.v2.f32 	[%rd160], {%f349, %f352};
	add.s64 	%rd161, %rd136, 256;
	shr.u64 	%rd162, %rd161, 63;
	add.s64 	%rd163, %rd161, %rd162;
	shl.b64 	%rd164, %rd163, 2;
	and.b64  	%rd165, %rd164, -8;
	add.s64 	%rd166, %rd139, %rd165;
	st.global.v2.f32 	[%rd166], {%f355, %f358};
	add.s64 	%rd167, %rd136, 320;
	shr.u64 	%rd168, %rd167, 63;
	add.s64 	%rd169, %rd167, %rd168;
	shl.b64 	%rd170, %rd169, 2;
	and.b64  	%rd171, %rd170, -8;
	add.s64 	%rd172, %rd139, %rd171;
	st.global.v2.f32 	[%rd172], {%f361, %f364};
	add.s64 	%rd173, %rd136, 384;
	shr.u64 	%rd174, %rd173, 63;
	add.s64 	%rd175, %rd173, %rd174;
	shl.b64 	%rd176, %rd175, 2;
	and.b64  	%rd177, %rd176, -8;
	add.s64 	%rd178, %rd139, %rd177;
	st.global.v2.f32 	[%rd178], {%f367, %f370};
	add.s64 	%rd179, %rd136, 448;
	shr.u64 	%rd180, %rd179, 63;
	add.s64 	%rd181, %rd179, %rd180;
	shl.b64 	%rd182, %rd181, 2;
	and.b64  	%rd183, %rd182, -8;
	add.s64 	%rd184, %rd139, %rd183;
	st.global.v2.f32 	[%rd184], {%f373, %f376};
	add.s64 	%rd185, %rd136, 512;
	shr.u64 	%rd186, %rd185, 63;
	add.s64 	%rd187, %rd185, %rd186;
	shl.b64 	%rd188, %rd187, 2;
	and.b64  	%rd189, %rd188, -8;
	add.s64 	%rd190, %rd139, %rd189;
	st.global.v2.f32 	[%rd190], {%f379, %f382};
	add.s64 	%rd191, %rd136, 576;
	shr.u64 	%rd192, %rd191, 63;
	add.s64 	%rd193, %rd191, %rd192;
	shl.b64 	%rd194, %rd193, 2;
	and.b64  	%rd195, %rd194, -8;
	add.s64 	%rd196, %rd139, %rd195;
	st.global.v2.f32 	[%rd196], {%f385, %f388};
	add.s64 	%rd197, %rd136, 640;
	shr.u64 	%rd198, %rd197, 63;
	add.s64 	%rd199, %rd197, %rd198;
	shl.b64 	%rd200, %rd199, 2;
	and.b64  	%rd201, %rd200, -8;
	add.s64 	%rd202, %rd139, %rd201;
	st.global.v2.f32 	[%rd202], {%f391, %f394};
	add.s64 	%rd203, %rd136, 704;
	shr.u64 	%rd204, %rd203, 63;
	add.s64 	%rd205, %rd203, %rd204;
	shl.b64 	%rd206, %rd205, 2;
	and.b64  	%rd207, %rd206, -8;
	add.s64 	%rd208, %rd139, %rd207;
	st.global.v2.f32 	[%rd208], {%f397, %f400};
	add.s64 	%rd209, %rd136, 768;
	shr.u64 	%rd210, %rd209, 63;
	add.s64 	%rd211, %rd209, %rd210;
	shl.b64 	%rd212, %rd211, 2;
	and.b64  	%rd213, %rd212, -8;
	add.s64 	%rd214, %rd139, %rd213;
	st.global.v2.f32 	[%rd214], {%f403, %f406};
	add.s64 	%rd215, %rd136, 832;
	shr.u64 	%rd216, %rd215, 63;
	add.s64 	%rd217, %rd215, %rd216;
	shl.b64 	%rd218, %rd217, 2;
	and.b64  	%rd219, %rd218, -8;
	add.s64 	%rd220, %rd139, %rd219;
	st.global.v2.f32 	[%rd220], {%f409, %f412};
	add.s64 	%rd221, %rd136, 896;
	shr.u64 	%rd222, %rd221, 63;
	add.s64 	%rd223, %rd221, %rd222;
	shl.b64 	%rd224, %rd223, 2;
	and.b64  	%rd225, %rd224, -8;
	add.s64 	%rd226, %rd139, %rd225;
	st.global.v2.f32 	[%rd226], {%f415, %f418};
	add.s64 	%rd227, %rd136, 960;
	shr.u64 	%rd228, %rd227, 63;
	add.s64 	%rd229, %rd227, %rd228;
	shl.b64 	%rd230, %rd229, 2;
	and.b64  	%rd231, %rd230, -8;
	add.s64 	%rd232, %rd139, %rd231;
	st.global.v2.f32 	[%rd232], {%f421, %f424};
	mov.u32 	%r45, %nctaid.x;
	mov.u32 	%r46, %ntid.y;
	mul.lo.s32 	%r47, %r45, %r46;
	cvt.u64.u32 	%rd233, %r47;
	add.s64 	%rd239, %rd239, %rd233;
	shl.b64 	%rd234, %rd233, 32;
	add.s64 	%rd238, %rd238, %rd234;
	mad.lo.s64 	%rd237, %rd15, %rd233, %rd237;
	setp.lt.s64 	%p26, %rd239, %rd236;
	@%p26 bra 	$L__BB30_4;
$L__BB30_15:
	ret;

}
	// .globl	_Z17LayerNormWarpImplI10DirectLoadIffE11DirectStoreIffEfLi2ELi32ELi28ELi32ELi1ELb1EEvT_T0_lld
.visible .entry _Z17LayerNormWarpImplI10DirectLoadIffE11DirectStoreIffEfLi2ELi32ELi28ELi32ELi1ELb1EEvT_T0_lld(
	.param .align 8 .b8 _Z17LayerNormWarpImplI10DirectLoadIffE11DirectStoreIffEfLi2ELi32ELi28ELi32ELi1ELb1EEvT_T0_lld_param_0[32],
	.param .align 8 .b8 _Z17LayerNormWarpImplI10DirectLoadIffE11DirectStoreIffEfLi2ELi32ELi28ELi32ELi1ELb1EEvT_T0_lld_param_1[16],
	.param .u64 _Z17LayerNormWarpImplI10DirectLoadIffE11DirectStoreIffEfLi2ELi32ELi28ELi32ELi1ELb1EEvT_T0_lld_param_2,
	.param .u64 _Z17LayerNormWarpImplI10DirectLoadIffE11DirectStoreIffEfLi2ELi32ELi28ELi32ELi1ELb1EEvT_T0_lld_param_3,
	.param .f64 _Z17LayerNormWarpImplI10DirectLoadIffE11DirectStoreIffEfLi2ELi32ELi28ELi32ELi1ELb1EEvT_T0_lld_param_4
)
{
	.reg .pred 	%p<31>;
	.reg .b32 	%r<60>;
	.reg .b32 	%f<436>;
	.reg .b64 	%rd<247>;
	.reg .b64 	%fd<3>;

	ld.param.u64 	%rd18, [_Z17LayerNormWarpImplI10DirectLoadIffE11DirectStoreIffEfLi2ELi32ELi28ELi32ELi1ELb1EEvT_T0_lld_param_1+8];
	ld.param.u64 	%rd17, [_Z17LayerNormWarpImplI10DirectLoadIffE11DirectStoreIffEfLi2ELi32ELi28ELi32ELi1ELb1EEvT_T0_lld_param_1];
	ld.param.u64 	%rd16, [_Z17LayerNormWarpImplI10DirectLoadIffE11DirectStoreIffEfLi2ELi32ELi28ELi32ELi1ELb1EEvT_T0_lld_param_0+24];
	ld.param.u64 	%rd15, [_Z17LayerNormWarpImplI10DirectLoadIffE11DirectStoreIffEfLi2ELi32ELi28ELi32ELi1ELb1EEvT_T0_lld_param_0+16];
	ld.param.u64 	%rd14, [_Z17LayerNormWarpImplI10DirectLoadIffE11DirectStoreIffEfLi2ELi32ELi28ELi32ELi1ELb1EEvT_T0_lld_param_0+8];
	ld.param.u64 	%rd13, [_Z17LayerNormWarpImplI10DirectLoadIffE11DirectStoreIffEfLi2ELi32ELi28ELi32ELi1ELb1EEvT_T0_lld_param_0];
	ld.param.u64 	%rd20, [_Z17LayerNormWarpImplI10DirectLoadIffE11DirectStoreIffEfLi2ELi32ELi28ELi32ELi1ELb1EEvT_T0_lld_param_3];
	setp.lt.s64 	%p1, %rd20, 1025;
	@%p1 bra 	$L__BB31_2;
	mov.u64 	%rd21, $str;
	cvta.global.u64 	%rd22, %rd21;
	mov.u64 	%rd23, $str$1;
	cvta.global.u64 	%rd24, %rd23;
	mov.u64 	%rd25, __unnamed_32;
	cvta.global.u64 	%rd26, %rd25;
	{ // callseq 31, 0
	.param .b64 param0;
	st.param.b64 	[param0], %rd22;
	.param .b64 param1;
	st.param.b64 	[param1], %rd24;
	.param .b32 param2;
	st.param.b32 	[param2], 336;
	.param .b64 param3;
	st.param.b64 	[param3], %rd26;
	.param .b64 param4;
	st.param.b64 	[param4], 1;
	call.uni 
	__assertfail, 
	(
	param0, 
	param1, 
	param2, 
	param3, 
	param4
	);
	} // callseq 31
$L__BB31_2:
	ld.param.u64 	%rd238, [_Z17LayerNormWarpImplI10DirectLoadIffE11DirectStoreIffEfLi2ELi32ELi28ELi32ELi1ELb1EEvT_T0_lld_param_2];
	mov.u32 	%r12, %ctaid.x;
	mov.u32 	%r13, %ntid.y;
	mov.u32 	%r14, %tid.y;
	mad.lo.s32 	%r15, %r12, %r13, %r14;
	cvt.u64.u32 	%rd246, %r15;
	mov.u32 	%r1, %tid.x;
	cvta.to.global.u64 	%rd27, %rd14;
	mul.wide.u32 	%rd28, %r1, 8;
	add.s64 	%rd3, %rd27, %rd28;
	ld.global.v2.f32 	{%f1, %f2}, [%rd3];
	setp.le.s64 	%p2, %rd238, %rd246;
	@%p2 bra 	$L__BB31_23;
	cvta.to.global.u64 	%rd29, %rd15;
	add.s64 	%rd31, %rd29, %rd28;
	ld.global.v2.f32 	{%f56, %f55}, [%rd31];
	ld.global.v2.f32 	{%f54, %f53}, [%rd3+256];
	ld.global.v2.f32 	{%f52, %f51}, [%rd31+256];
	ld.global.v2.f32 	{%f50, %f49}, [%rd3+512];
	ld.global.v2.f32 	{%f48, %f47}, [%rd31+512];
	ld.global.v2.f32 	{%f46, %f45}, [%rd3+768];
	ld.global.v2.f32 	{%f44, %f43}, [%rd31+768];
	ld.global.v2.f32 	{%f42, %f41}, [%rd3+1024];
	ld.global.v2.f32 	{%f40, %f39}, [%rd31+1024];
	ld.global.v2.f32 	{%f38, %f37}, [%rd3+1280];
	ld.global.v2.f32 	{%f36, %f35}, [%rd31+1280];
	ld.global.v2.f32 	{%f34, %f33}, [%rd3+1536];
	ld.global.v2.f32 	{%f32, %f31}, [%rd31+1536];
	ld.global.v2.f32 	{%f30, %f29}, [%rd3+1792];
	ld.global.v2.f32 	{%f28, %f27}, [%rd31+1792];
	ld.global.v2.f32 	{%f26, %f25}, [%rd3+2048];
	ld.global.v2.f32 	{%f24, %f23}, [%rd31+2048];
	ld.global.v2.f32 	{%f22, %f21}, [%rd3+2304];
	ld.global.v2.f32 	{%f20, %f19}, [%rd31+2304];
	ld.global.v2.f32 	{%f18, %f17}, [%rd3+2560];
	ld.global.v2.f32 	{%f16, %f15}, [%rd31+2560];
	ld.global.v2.f32 	{%f14, %f13}, [%rd3+2816];
	ld.global.v2.f32 	{%f12, %f11}, [%rd31+2816];
	ld.global.v2.f32 	{%f10, %f9}, [%rd3+3072];
	ld.global.v2.f32 	{%f8, %f7}, [%rd31+3072];
	ld.global.v2.f32 	{%f6, %f5}, [%rd3+3328];
	ld.global.v2.f32 	{%f4, %f3}, [%rd31+3328];
	shl.b32 	%r16, %r1, 1;
	cvt.u64.u32 	%rd32, %r16;
	shl.b64 	%rd245, %rd246, 32;
	mad.lo.s64 	%rd33, %rd16, %rd246, %rd32;
	add.s64 	%rd244, %rd33, 512;
	add.s32 	%r19, %r16, 896;
	add.s32 	%r22, %r16, 960;
$L__BB31_4:
	ld.param.u64 	%rd240, [_Z17LayerNormWarpImplI10DirectLoadIffE11DirectStoreIffEfLi2ELi32ELi28ELi32ELi1ELb1EEvT_T0_lld_param_3];
	cvt.u64.u32 	%rd34, %r19;
	setp.le.s64 	%p3, %rd240, %rd34;
	add.s64 	%rd35, %rd244, -512;
	shr.u64 	%rd36, %rd35, 63;
	add.s64 	%rd37, %rd35, %rd36;
	cvta.to.global.u64 	%rd38, %rd13;
	shl.b64 	%rd39, %rd37, 2;
	and.b64  	%rd40, %rd39, -8;
	add.s64 	%rd41, %rd38, %rd40;
	ld.global.v2.f32 	{%f57, %f58}, [%rd41];
	add.f32 	%f134, %f57, 0f00000000;
	sub.f32 	%f135, %f57, %f134;
	fma.rn.f32 	%f136, %f57, %f135, 0f00000000;
	sub.f32 	%f137, %f58, %f134;
	fma.rn.f32 	%f138, %f137, 0f3F000000, %f134;
	sub.f32 	%f139, %f58, %f138;
	fma.rn.f32 	%f140, %f137, %f139, %f136;
	add.s64 	%rd42, %rd244, -448;
	shr.u64 	%rd43, %rd42, 63;
	add.s64 	%rd44, %rd42, %rd43;
	shl.b64 	%rd45, %rd44, 2;
	and.b64  	%rd46, %rd45, -8;
	add.s64 	%rd47, %rd38, %rd46;
	ld.global.v2.f32 	{%f59, %f60}, [%rd47];
	sub.f32 	%f141, %f59, %f138;
	div.rn.f32 	%f142, %f141, 0f40400000;
	add.f32 	%f143, %f138, %f142;
	sub.f32 	%f144, %f59, %f143;
	fma.rn.f32 	%f145, %f141, %f144, %f140;
	sub.f32 	%f146, %f60, %f143;
	fma.rn.f32 	%f147, %f146, 0f3E800000, %f143;
	sub.f32 	%f148, %f60, %f147;
	fma.rn.f32 	%f149, %f146, %f148, %f145;
	add.s64 	%rd48, %rd244, -384;
	shr.u64 	%rd49, %rd48, 63;
	add.s64 	%rd50, %rd48, %rd49;
	shl.b64 	%rd51, %rd50, 2;
	and.b64  	%rd52, %rd51, -8;
	add.s64 	%rd53, %rd38, %rd52;
	ld.global.v2.f32 	{%f61, %f62}, [%rd53];
	sub.f32 	%f150, %f61, %f147;
	div.rn.f32 	%f151, %f150, 0f40A00000;
	add.f32 	%f152, %f147, %f151;
	sub.f32 	%f153, %f61, %f152;
	fma.rn.f32 	%f154, %f150, %f153, %f149;
	sub.f32 	%f155, %f62, %f152;
	div.rn.f32 	%f156, %f155, 0f40C00000;
	add.f32 	%f157, %f152, %f156;
	sub.f32 	%f158, %f62, %f157;
	fma.rn.f32 	%f159, %f155, %f158, %f154;
	add.s64 	%rd54, %rd244, -320;
	shr.u64 	%rd55, %rd54, 63;
	add.s64 	%rd56, %rd54, %rd55;
	shl.b64 	%rd57, %rd56, 2;
	and.b64  	%rd58, %rd57, -8;
	add.s64 	%rd59, %rd38, %rd58;
	ld.global.v2.f32 	{%f63, %f64}, [%rd59];
	sub.f32 	%f160, %f63, %f157;
	div.rn.f32 	%f161, %f160, 0f40E00000;
	add.f32 	%f162, %f157, %f161;
	sub.f32 	%f163, %f63, %f162;
	fma.rn.f32 	%f164, %f160, %f163, %f159;
	sub.f32 	%f165, %f64, %f162;
	fma.rn.f32 	%f166, %f165, 0f3E000000, %f162;
	sub.f32 	%f167, %f64, %f166;
	fma.rn.f32 	%f168, %f165, %f167, %f164;
	add.s64 	%rd60, %rd244, -256;
	shr.u64 	%rd61, %rd60, 63;
	add.s64 	%rd62, %rd60, %rd61;
	shl.b64 	%rd63, %rd62, 2;
	and.b64  	%rd64, %rd63, -8;
	add.s64 	%rd65, %rd38, %rd64;
	ld.global.v2.f32 	{%f65, %f66}, [%rd65];
	sub.f32 	%f169, %f65, %f166;
	div.rn.f32 	%f170, %f169, 0f41100000;
	add.f32 	%f171, %f166, %f170;
	sub.f32 	%f172, %f65, %f171;
	fma.rn.f32 	%f173, %f169, %f172, %f168;
	sub.f32 	%f174, %f66, %f171;
	div.rn.f32 	%f175, %f174, 0f41200000;
	add.f32 	%f176, %f171, %f175;
	sub.f32 	%f177, %f66, %f176;
	fma.rn.f32 	%f178, %f174, %f177, %f173;
	add.s64 	%rd66, %rd244, -192;
	shr.u64 	%rd67, %rd66, 63;
	add.s64 	%rd68, %rd66, %rd67;
	shl.b64 	%rd69, %rd68, 2;
	and.b64  	%rd70, %rd69, -8;
	add.s64 	%rd71, %rd38, %rd70;
	ld.global.v2.f32 	{%f67, %f68}, [%rd71];
	sub.f32 	%f179, %f67, %f176;
	div.rn.f32 	%f180, %f179, 0f41300000;
	add.f32 	%f181, %f176, %f180;
	sub.f32 	%f182, %f67, %f181;
	fma.rn.f32 	%f183, %f179, %f182, %f178;
	sub.f32 	%f184, %f68, %f181;
	div.rn.f32 	%f185, %f184, 0f41400000;
	add.f32 	%f186, %f181, %f185;
	sub.f32 	%f187, %f68, %f186;
	fma.rn.f32 	%f188, %f184, %f187, %f183;
	add.s64 	%rd72, %rd244, -128;
	shr.u64 	%rd73, %rd72, 63;
	add.s64 	%rd74, %rd72, %rd73;
	shl.b64 	%rd75, %rd74, 2;
	and.b64  	%rd76, %rd75, -8;
	add.s64 	%rd77, %rd38, %rd76;
	ld.global.v2.f32 	{%f69, %f70}, [%rd77];
	sub.f32 	%f189, %f69, %f186;
	div.rn.f32 	%f190, %f189, 0f41500000;
	add.f32 	%f191, %f186, %f190;
	sub.f32 	%f192, %f69, %f191;
	fma.rn.f32 	%f193, %f189, %f192, %f188;
	sub.f32 	%f194, %f70, %f191;
	div.rn.f32 	%f195, %f194, 0f41600000;
	add.f32 	%f196, %f191, %f195;
	sub.f32 	%f197, %f70, %f196;
	fma.rn.f32 	%f198, %f194, %f197, %f193;
	add.s64 	%rd78, %rd244, -64;
	shr.u64 	%rd79, %rd78, 63;
	add.s64 	%rd80, %rd78, %rd79;
	shl.b64 	%rd81, %rd80, 2;
	and.b64  	%rd82, %rd81, -8;
	add.s64 	%rd83, %rd38, %rd82;
	ld.global.v2.f32 	{%f71, %f72}, [%rd83];
	sub.f32 	%f199, %f71, %f196;
	div.rn.f32 	%f200, %f199, 0f41700000;
	add.f32 	%f201, %f196, %f200;
	sub.f32 	%f202, %f71, %f201;
	fma.rn.f32 	%f203, %f199, %f202, %f198;
	sub.f32 	%f204, %f72, %f201;
	fma.rn.f32 	%f205, %f204, 0f3D800000, %f201;
	sub.f32 	%f206, %f72, %f205;
	fma.rn.f32 	%f207, %f204, %f206, %f203;
	shr.u64 	%rd84, %rd244, 63;
	add.s64 	%rd85, %rd244, %rd84;
	shl.b64 	%rd86, %rd85, 2;
	and.b64  	%rd87, %rd86, -8;
	add.s64 	%rd88, %rd38, %rd87;
	ld.global.v2.f32 	{%f73, %f74}, [%rd88];
	sub.f32 	%f208, %f73, %f205;
	div.rn.f32 	%f209, %f208, 0f41880000;
	add.f32 	%f210, %f205, %f209;
	sub.f32 	%f211, %f73, %f210;
	fma.rn.f32 	%f212, %f208, %f211, %f207;
	sub.f32 	%f213, %f74, %f210;
	div.rn.f32 	%f214, %f213, 0f41900000;
	add.f32 	%f215, %f210, %f214;
	sub.f32 	%f216, %f74, %f215;
	fma.rn.f32 	%f217, %f213, %f216, %f212;
	add.s64 	%rd89, %rd244, 64;
	shr.u64 	%rd90, %rd89, 63;
	add.s64 	%rd91, %rd89, %rd90;
	shl.b64 	%rd92, %rd91, 2;
	and.b64  	%rd93, %rd92, -8;
	add.s64 	%rd94, %rd38, %rd93;
	ld.global.v2.f32 	{%f75, %f76}, [%rd94];
	sub.f32 	%f218, %f75, %f215;
	div.rn.f32 	%f219, %f218, 0f41980000;
	add.f32 	%f220, %f215, %f219;
	sub.f32 	%f221, %f75, %f220;
	fma.rn.f32 	%f222, %f218, %f221, %f217;
	sub.f32 	%f223, %f76, %f220;
	div.rn.f32 	%f224, %f223, 0f41A00000;
	add.f32 	%f225, %f220, %f224;
	sub.f32 	%f226, %f76, %f225;
	fma.rn.f32 	%f227, %f223, %f226, %f222;
	add.s64 	%rd95, %rd244, 128;
	shr.u64 	%rd96, %rd95, 63;
	add.s64 	%rd97, %rd95, %rd96;
	shl.b64 	%rd98, %rd97, 2;
	and.b64  	%rd99, %rd98, -8;
	add.s64 	%rd100, %rd38, %rd99;
	ld.global.v2.f32 	{%f77, %f78}, [%rd100];
	sub.f32 	%f228, %f77, %f225;
	div.rn.f32 	%f229, %f228, 0f41A80000;
	add.f32 	%f230, %f225, %f229;
	sub.f32 	%f231, %f77, %f230;
	fma.rn.f32 	%f232, %f228, %f231, %f227;
	sub.f32 	%f233, %f78, %f230;
	div.rn.f32 	%f234, %f233, 0f41B00000;
	add.f32 	%f235, %f230, %f234;
	sub.f32 	%f236, %f78, %f235;
	fma.rn.f32 	%f237, %f233, %f236, %f232;
	add.s64 	%rd101, %rd244, 192;
	shr.u64 	%rd102, %rd101, 63;
	add.s64 	%rd103, %rd101, %rd102;
	shl.b64 	%rd104, %rd103, 2;
	and.b64  	%rd105, %rd104, -8;
	add.s64 	%rd106, %rd38, %rd105;
	ld.global.v2.f32 	{%f79, %f80}, [%rd106];
	sub.f32 	%f238, %f79, %f235;
	div.rn.f32 	%f239, %f238, 0f41B80000;
	add.f32 	%f240, %f235, %f239;
	sub.f32 	%f241, %f79, %f240;
	fma.rn.f32 	%f242, %f238, %f241, %f237;
	sub.f32 	%f243, %f80, %f240;
	div.rn.f32 	%f244, %f243, 0f41C00000;
	add.f32 	%f245, %f240, %f244;
	sub.f32 	%f246, %f80, %f245;
	fma.rn.f32 	%f247, %f243, %f246, %f242;
	add.s64 	%rd107, %rd244, 256;
	shr.u64 	%rd108, %rd107, 63;
	add.s64 	%rd109, %rd107, %rd108;
	shl.b64 	%rd110, %rd109, 2;
	and.b64  	%rd111, %rd110, -8;
	add.s64 	%rd112, %rd38, %rd111;
	ld.global.v2.f32 	{%f81, %f82}, [%rd112];
	sub.f32 	%f248, %f81, %f245;
	div.rn.f32 	%f249, %f248, 0f41C80000;
	add.f32 	%f250, %f245, %f249;
	sub.f32 	%f251, %f81, %f250;
	fma.rn.f32 	%f252, %f248, %f251, %f247;
	sub.f32 	%f253, %f82, %f250;
	div.rn.f32 	%f254, %f253, 0f41D00000;
	add.f32 	%f255, %f250, %f254;
	sub.f32 	%f256, %f82, %f255;
	fma.rn.f32 	%f257, %f253, %f256, %f252;
	add.s64 	%rd113, %rd244, 320;
	shr.u64 	%rd114, %rd113, 63;
	add.s64 	%rd115, %rd113, %rd114;
	shl.b64 	%rd116, %rd115, 2;
	and.b64  	%rd117, %rd116, -8;
	add.s64 	%rd118, %rd38, %rd117;
	ld.global.v2.f32 	{%f83, %f84}, [%rd118];
	sub.f32 	%f258, %f83, %f255;
	div.rn.f32 	%f259, %f258, 0f41D80000;
	add.f32 	%f260, %f255, %f259;
	sub.f32 	%f261, %f83, %f260;
	fma.rn.f32 	%f262, %f258, %f261, %f257;
	sub.f32 	%f263, %f84, %f260;
	div.rn.f32 	%f264, %f263, 0f41E00000;
	add.f32 	%f418, %f260, %f264;
	sub.f32 	%f265, %f84, %f418;
	fma.rn.f32 	%f419, %f263, %f265, %f262;
	mov.f32 	%f420, 0f41E00000;
	@%p3 bra 	$L__BB31_6;
	add.s64 	%rd119, %rd244, 384;
	shr.u64 	%rd120, %rd119, 63;
	add.s64 	%rd121, %rd119, %rd120;
	cvta.to.global.u64 	%rd122, %rd13;
	shl.b64 	%rd123, %rd121, 2;
	and.b64  	%rd124, %rd123, -8;
	add.s64 	%rd125, %rd122, %rd124;
	ld.global.v2.f32 	{%f267, %f268}, [%rd125];
	sub.f32 	%f269, %f267, %f418;
	div.rn.f32 	%f270, %f269, 0f41E80000;
	add.f32 	%f271, %f418, %f270;
	sub.f32 	%f272, %f267, %f271;
	fma.rn.f32 	%f273, %f269, %f272, %f419;
	sub.f32 	%f274, %f268, %f271;
	div.rn.f32 	%f275, %f274, 0f41F00000;
	add.f32 	%f418, %f271, %f275;
	sub.f32 	%f276, %f268, %f418;
	fma.rn.f32 	%f419, %f274, %f276, %f273;
	mov.f32 	%f420, 0f41F00000;
$L__BB31_6:
	ld.param.u64 	%rd241, [_Z17LayerNormWarpImplI10DirectLoadIffE11DirectStoreIffEfLi2ELi32ELi28ELi32ELi1ELb1EEvT_T0_lld_param_3];
	cvt.u64.u32 	%rd126, %r22;
	setp.le.s64 	%p4, %rd241, %rd126;
	@%p4 bra 	$L__BB31_8;
	add.s64 	%rd127, %rd244, 448;
	shr.u64 	%rd128, %rd127, 63;
	add.s64 	%rd129, %rd127, %rd128;
	cvta.to.global.u64 	%rd130, %rd13;
	shl.b64 	%rd131, %rd129, 2;
	and.b64  	%rd132, %rd131, -8;
	add.s64 	%rd133, %rd130, %rd132;
	ld.global.v2.f32 	{%f277, %f278}, [%rd133];
	add.f32 	%f279, %f420, 0f3F800000;
	sub.f32 	%f280, %f277, %f418;
	div.rn.f32 	%f281, %f280, %f279;
	add.f32 	%f282, %f418, %f281;
	sub.f32 	%f283, %f277, %f282;
	fma.rn.f32 	%f284, %f280, %f283, %f419;
	add.f32 	%f420, %f279, 0f3F800000;
	sub.f32 	%f285, %f278, %f282;
	div.rn.f32 	%f286, %f285, %f420;
	add.f32 	%f418, %f282, %f286;
	sub.f32 	%f287, %f278, %f418;
	fma.rn.f32 	%f419, %f285, %f287, %f284;
$L__BB31_8:
	mov.b32 	%r23, %f418;
	shfl.sync.down.b32	%r2|%p5, %r23, 16, 31, -1;
	mov.b32 	%r24, %f419;
	shfl.sync.down.b32	%r3|%p6, %r24, 16, 31, -1;
	mov.b32 	%r25, %f420;
	shfl.sync.down.b32	%r26|%p7, %r25, 16, 31, -1;
	mov.b32 	%f98, %r26;
	setp.eq.f32 	%p8, %f98, 0f00000000;
	@%p8 bra 	$L__BB31_10;
	mov.b32 	%f288, %r3;
	mov.b32 	%f289, %r2;
	add.f32 	%f99, %f420, %f98;
	div.rn.f32 	%f290, %f98, %f99;
	sub.f32 	%f291, %f289, %f418;
	fma.rn.f32 	%f418, %f291, %f290, %f418;
	mul.f32 	%f292, %f291, %f291;
	mul.f32 	%f293, %f420, %f292;
	fma.rn.f32 	%f294, %f293, %f290, %f288;
	add.f32 	%f419, %f419, %f294;
	mov.f32 	%f420, %f99;
$L__BB31_10:
	mov.b32 	%r27, %f418;
	shfl.sync.down.b32	%r4|%p9, %r27, 8, 31, -1;
	mov.b32 	%r28, %f419;
	shfl.sync.down.b32	%r5|%p10, %r28, 8, 31, -1;
	mov.b32 	%r29, %f420;
	shfl.sync.down.b32	%r30|%p11, %r29, 8, 31, -1;
	mov.b32 	%f105, %r30;
	setp.eq.f32 	%p12, %f105, 0f00000000;
	@%p12 bra 	$L__BB31_12;
	mov.b32 	%f295, %r5;
	mov.b32 	%f296, %r4;
	add.f32 	%f106, %f420, %f105;
	div.rn.f32 	%f297, %f105, %f106;
	sub.f32 	%f298, %f296, %f418;
	fma.rn.f32 	%f418, %f298, %f297, %f418;
	mul.f32 	%f299, %f298, %f298;
	mul.f32 	%f300, %f420, %f299;
	fma.rn.f32 	%f301, %f300, %f297, %f295;
	add.f32 	%f419, %f419, %f301;
	mov.f32 	%f420, %f106;
$L__BB31_12:
	mov.b32 	%r31, %f418;
	shfl.sync.down.b32	%r6|%p13, %r31, 4, 31, -1;
	mov.b32 	%r32, %f419;
	shfl.sync.down.b32	%r7|%p14, %r32, 4, 31, -1;
	mov.b32 	%r33, %f420;
	shfl.sync.down.b32	%r34|%p15, %r33, 4, 31, -1;
	mov.b32 	%f112, %r34;
	setp.eq.f32 	%p16, %f112, 0f00000000;
	@%p16 bra 	$L__BB31_14;
	mov.b32 	%f302, %r7;
	mov.b32 	%f303, %r6;
	add.f32 	%f113, %f420, %f112;
	div.rn.f32 	%f304, %f112, %f113;
	sub.f32 	%f305, %f303, %f418;
	fma.rn.f32 	%f418, %f305, %f304, %f418;
	mul.f32 	%f306, %f305, %f305;
	mul.f32 	%f307, %f420, %f306;
	fma.rn.f32 	%f308, %f307, %f304, %f302;
	add.f32 	%f419, %f419, %f308;
	mov.f32 	%f420, %f113;
$L__BB31_14:
	mov.b32 	%r35, %f418;
	shfl.sync.down.b32	%r8|%p17, %r35, 2, 31, -1;
	mov.b32 	%r36, %f419;
	shfl.sync.down.b32	%r9|%p18, %r36, 2, 31, -1;
	mov.b32 	%r37, %f420;
	shfl.sync.down.b32	%r38|%p19, %r37, 2, 31, -1;
	mov.b32 	%f119, %r38;
	setp.eq.f32 	%p20, %f119, 0f00000000;
	@%p20 bra 	$L__BB31_16;
	mov.b32 	%f309, %r9;
	mov.b32 	%f310, %r8;
	add.f32 	%f120, %f420, %f119;
	div.rn.f32 	%f311, %f119, %f120;
	sub.f32 	%f312, %f310, %f418;
	fma.rn.f32 	%f418, %f312, %f311, %f418;
	mul.f32 	%f313, %f312, %f312;
	mul.f32 	%f314, %f420, %f313;
	fma.rn.f32 	%f315, %f314, %f311, %f309;
	add.f32 	%f419, %f419, %f315;
	mov.f32 	%f420, %f120;
$L__BB31_16:
	mov.b32 	%r39, %f418;
	shfl.sync.down.b32	%r10|%p21, %r39, 1, 31, -1;
	mov.b32 	%r40, %f419;
	shfl.sync.down.b32	%r11|%p22, %r40, 1, 31, -1;
	mov.b32 	%r41, %f420;
	shfl.sync.down.b32	%r42|%p23, %r41, 1, 31, -1;
	mov.b32 	%f126, %r42;
	setp.eq.f32 	%p24, %f126, 0f00000000;
	@%p24 bra 	$L__BB31_18;
	mov.b32 	%f316, %r11;
	mov.b32 	%f317, %r10;
	add.f32 	%f127, %f420, %f126;
	div.rn.f32 	%f318, %f126, %f127;
	sub.f32 	%f319, %f317, %f418;
	fma.rn.f32 	%f418, %f319, %f318, %f418;
	mul.f32 	%f320, %f319, %f319;
	mul.f32 	%f321, %f420, %f320;
	fma.rn.f32 	%f322, %f321, %f318, %f316;
	add.f32 	%f419, %f419, %f322;
	mov.f32 	%f420, %f127;
$L__BB31_18:
	ld.param.f64 	%fd2, [_Z17LayerNormWarpImplI10DirectLoadIffE11DirectStoreIffEfLi2ELi32ELi28ELi32ELi1ELb1EEvT_T0_lld_param_4];
	ld.param.u64 	%rd242, [_Z17LayerNormWarpImplI10DirectLoadIffE11DirectStoreIffEfLi2ELi32ELi28ELi32ELi1ELb1EEvT_T0_lld_param_3];
	mov.u32 	%r43, %tid.x;
	shl.b32 	%r44, %r43, 1;
	add.s32 	%r45, %r44, 896;
	cvt.u64.u32 	%rd134, %r45;
	setp.le.s64 	%p25, %rd242, %rd134;
	mov.b32 	%r46, %f418;
	shfl.sync.idx.b32	%r47|%p26, %r46, 0, 31, -1;
	mov.b32 	%r48, %f419;
	shfl.sync.idx.b32	%r49|%p27, %r48, 0, 31, -1;
	mov.b32 	%r50, %f420;
	shfl.sync.idx.b32	%r51|%p28, %r50, 0, 31, -1;
	mov.b32 	%f323, %r49;
	mov.b32 	%f324, %r51;
	div.rn.f32 	%f325, %f323, %f324;
	max.f32 	%f326, %f325, 0f00000000;
	cvt.rn.f32.f64 	%f327, %fd2;
	add.f32 	%f328, %f326, %f327;
	rsqrt.approx.f32 	%f329, %f328;
	mov.b32 	%f330, %r47;
	sub.f32 	%f331, %f57, %f330;
	mul.f32 	%f332, %f329, %f331;
	fma.rn.f32 	%f333, %f1, %f332, %f56;
	sub.f32 	%f334, %f58, %f330;
	mul.f32 	%f335, %f329, %f334;
	fma.rn.f32 	%f336, %f2, %f335, %f55;
	sub.f32 	%f337, %f59, %f330;
	mul.f32 	%f338, %f329, %f337;
	fma.rn.f32 	%f339, %f54, %f338, %f52;
	sub.f32 	%f340, %f60, %f330;
	mul.f32 	%f341, %f329, %f340;
	fma.rn.f32 	%f342, %f53, %f341, %f51;
	sub.f32 	%f343, %f61, %f330;
	mul.f32 	%f344, %f329, %f343;
	fma.rn.f32 	%f345, %f50, %f344, %f48;
	sub.f32 	%f346, %f62, %f330;
	mul.f32 	%f347, %f329, %f346;
	fma.rn.f32 	%f348, %f49, %f347, %f47;
	sub.f32 	%f349, %f63, %f330;
	mul.f32 	%f350, %f329, %f349;
	fma.rn.f32 	%f351, %f46, %f350, %f44;
	sub.f32 	%f352, %f64, %f330;
	mul.f32 	%f353, %f329, %f352;
	fma.rn.f32 	%f354, %f45, %f353, %f43;
	sub.f32 	%f355, %f65, %f330;
	mul.f32 	%f356, %f329, %f355;
	fma.rn.f32 	%f357, %f42, %f356, %f40;
	sub.f32 	%f358, %f66, %f330;
	mul.f32 	%f359, %f329, %f358;
	fma.rn.f32 	%f360, %f41, %f359, %f39;
	sub.f32 	%f361, %f67, %f330;
	mul.f32 	%f362, %f329, %f361;
	fma.rn.f32 	%f363, %f38, %f362, %f36;
	sub.f32 	%f364, %f68, %f330;
	mul.f32 	%f365, %f329, %f364;
	fma.rn.f32 	%f366, %f37, %f365, %f35;
	sub.f32 	%f367, %f69, %f330;
	mul.f32 	%f368, %f329, %f367;
	fma.rn.f32 	%f369, %f34, %f368, %f32;
	sub.f32 	%f370, %f70, %f330;
	mul.f32 	%f371, %f329, %f370;
	fma.rn.f32 	%f372, %f33, %f371, %f31;
	sub.f32 	%f373, %f71, %f330;
	mul.f32 	%f374, %f329, %f373;
	fma.rn.f32 	%f375, %f30, %f374, %f28;
	sub.f32 	%f376, %f72, %f330;
	mul.f32 	%f377, %f329, %f376;
	fma.rn.f32 	%f378, %f29, %f377, %f27;
	sub.f32 	%f379, %f73, %f330;
	mul.f32 	%f380, %f329, %f379;
	fma.rn.f32 	%f381, %f26, %f380, %f24;
	sub.f32 	%f382, %f74, %f330;
	mul.f32 	%f383, %f329, %f382;
	fma.rn.f32 	%f384, %f25, %f383, %f23;
	sub.f32 	%f385, %f75, %f330;
	mul.f32 	%f386, %f329, %f385;
	fma.rn.f32 	%f387, %f22, %f386, %f20;
	sub.f32 	%f388, %f76, %f330;
	mul.f32 	%f389, %f329, %f388;
	fma.rn.f32 	%f390, %f21, %f389, %f19;
	sub.f32 	%f391, %f77, %f330;
	mul.f32 	%f392, %f329, %f391;
	fma.rn.f32 	%f393, %f18, %f392, %f16;
	sub.f32 	%f394, %f78, %f330;
	mul.f32 	%f395, %f329, %f394;
	fma.rn.f32 	%f396, %f17, %f395, %f15;
	sub.f32 	%f397, %f79, %f330;
	mul.f32 	%f398, %f329, %f397;
	fma.rn.f32 	%f399, %f14, %f398, %f12;
	sub.f32 	%f400, %f80, %f330;
	mul.f32 	%f401, %f329, %f400;
	fma.rn.f32 	%f402, %f13, %f401, %f11;
	sub.f32 	%f403, %f81, %f330;
	mul.f32 	%f404, %f329, %f403;
	fma.rn.f32 	%f405, %f10, %f404, %f8;
	sub.f32 	%f406, %f82, %f330;
	mul.f32 	%f407, %f329, %f406;
	fma.rn.f32 	%f408, %f9, %f407, %f7;
	sub.f32 	%f409, %f83, %f330;
	mul.f32 	%f410, %f329, %f409;
	fma.rn.f32 	%f411, %f6, %f410, %f4;
	sub.f32 	%f412, %f84, %f330;
	mul.f32 	%f413, %f329, %f412;
	fma.rn.f32 	%f414, %f5, %f413, %f3;
	shr.s64 	%rd135, %rd245, 32;
	cvt.u64.u32 	%rd136, %r44;
	mad.lo.s64 	%rd9, %rd135, %rd18, %rd136;
	shr.u64 	%rd137, %rd9, 63;
	add.s64 	%rd138, %rd9, %rd137;
	cvta.to.global.u64 	%rd139, %rd17;
	shl.b64 	%rd140, %rd138, 2;
	and.b64  	%rd141, %rd140, -8;
	add.s64 	%rd142, %rd139, %rd141;
	st.global.v2.f32 	[%rd142], {%f333, %f336};
	add.s64 	%rd143, %rd9, 64;
	shr.u64 	%rd144, %rd143, 63;
	add.s64 	%rd145, %rd143, %rd144;
	shl.b64 	%rd146, %rd145, 2;
	and.b64  	%rd147, %rd146, -8;
	add.s64 	%rd148, %rd139, %rd147;
	st.global.v2.f32 	[%rd148], {%f339, %f342};
	add.s64 	%rd149, %rd9, 128;
	shr.u64 	%rd150, %rd149, 63;
	add.s64 	%rd151, %rd149, %rd150;
	shl.b64 	%rd152, %rd151, 2;
	and.b64  	%rd153, %rd152, -8;
	add.s64 	%rd154, %rd139, %rd153;
	st.global.v2.f32 	[%rd154], {%f345, %f348};
	add.s64 	%rd155, %rd9, 192;
	shr.u64 	%rd156, %rd155, 63;
	add.s64 	%rd157, %rd155, %rd156;
	shl.b64 	%rd158, %rd157, 2;
	and.b64  	%rd159, %rd158, -8;
	add.s64 	%rd160, %rd139, %rd159;
	st.global.v2.f32 	[%rd160], {%f351, %f354};
	add.s64 	%rd161, %rd9, 256;
	shr.u64 	%rd162, %rd161, 63;
	add.s64 	%rd163, %rd161, %rd162;
	shl.b64 	%rd164, %rd163, 2;
	and.b64  	%rd165, %rd164, -8;
	add.s64 	%rd166, %rd139, %rd165;
	st.global.v2.f32 	[%rd166], {%f357, %f360};
	add.s64 	%rd167, %rd9, 320;
	shr.u64 	%rd168, %rd167, 63;
	add.s64 	%rd169, %rd167, %rd168;
	shl.b64 	%rd170, %rd169, 2;
	and.b64  	%rd171, %rd170, -8;
	add.s64 	%rd172, %rd139, %rd171;
	st.global.v2.f32 	[%rd172], {%f363, %f366};
	add.s64 	%rd173, %rd9, 384;
	shr.u64 	%rd174, %rd173, 63;
	add.s64 	%rd175, %rd173, %rd174;
	shl.b64 	%rd176, %rd175, 2;
	and.b64  	%rd177, %rd176, -8;
	add.s64 	%rd178, %rd139, %rd177;
	st.global.v2.f32 	[%rd178], {%f369, %f372};
	add.s64 	%rd179, %rd9, 448;
	shr.u64 	%rd180, %rd179, 63;
	add.s64 	%rd181, %rd179, %rd180;
	shl.b64 	%rd182, %rd181, 2;
	and.b64  	%rd183, %rd182, -8;
	add.s64 	%rd184, %rd139, %rd183;
	st.global.v2.f32 	[%rd184], {%f375, %f378};
	add.s64 	%rd185, %rd9, 512;
	shr.u64 	%rd186, %rd185, 63;
	add.s64 	%rd187, %rd185, %rd186;
	shl.b64 	%rd188, %rd187, 2;
	and.b64  	%rd189, %rd188, -8;
	add.s64 	%rd190, %rd139, %rd189;
	st.global.v2.f32 	[%rd190], {%f381, %f384};
	add.s64 	%rd191, %rd9, 576;
	shr.u64 	%rd192, %rd191, 63;
	add.s64 	%rd193, %rd191, %rd192;
	shl.b64 	%rd194, %rd193, 2;
	and.b64  	%rd195, %rd194, -8;
	add.s64 	%rd196, %rd139, %rd195;
	st.global.v2.f32 	[%rd196], {%f387, %f390};
	add.s64 	%rd197, %rd9, 640;
	shr.u64 	%rd198, %rd197, 63;
	add.s64 	%rd199, %rd197, %rd198;
	shl.b64 	%rd200, %rd199, 2;
	and.b64  	%rd201, %rd200, -8;
	add.s64 	%rd202, %rd139, %rd201;
	st.global.v2.f32 	[%rd202], {%f393, %f396};
	add.s64 	%rd203, %rd9, 704;
	shr.u64 	%rd204, %rd203, 63;
	add.s64 	%rd205, %rd203, %rd204;
	shl.b64 	%rd206, %rd205, 2;
	and.b64  	%rd207, %rd206, -8;
	add.s64 	%rd208, %rd139, %rd207;
	st.global.v2.f32 	[%rd208], {%f399, %f402};
	add.s64 	%rd209, %rd9, 768;
	shr.u64 	%rd210, %rd209, 63;
	add.s64 	%rd211, %rd209, %rd210;
	shl.b64 	%rd212, %rd211, 2;
	and.b64  	%rd213, %rd212, -8;
	add.s64 	%rd214, %rd139, %rd213;
	st.global.v2.f32 	[%rd214], {%f405, %f408};
	add.s64 	%rd215, %rd9, 832;
	shr.u64 	%rd216, %rd215, 63;
	add.s64 	%rd217, %rd215, %rd216;
	shl.b64 	%rd218, %rd217, 2;
	and.b64  	%rd219, %rd218, -8;
	add.s64 	%rd220, %rd139, %rd219;
	st.global.v2.f32 	[%rd220], {%f411, %f414};
	@%p25 bra 	$L__BB31_20;
	add.s64 	%rd221, %rd9, 896;
	shr.u64 	%rd222, %rd221, 63;
	add.s64 	%rd223, %rd221, %rd222;
	cvta.to.global.u64 	%rd224, %rd17;
	shl.b64 	%rd225, %rd223, 2;
	and.b64  	%rd226, %rd225, -8;
	add.s64 	%rd227, %rd224, %rd226;
	mov.b32 	%r52, 2143289344;
	st.global.v2.u32 	[%rd227], {%r52, %r52};
$L__BB31_20:
	ld.param.u64 	%rd243, [_Z17LayerNormWarpImplI10DirectLoadIffE11DirectStoreIffEfLi2ELi32ELi28ELi32ELi1ELb1EEvT_T0_lld_param_3];
	mov.u32 	%r53, %tid.x;
	shl.b32 	%r54, %r53, 1;
	add.s32 	%r55, %r54, 960;
	cvt.u64.u32 	%rd228, %r55;
	setp.le.s64 	%p29, %rd243, %rd228;
	@%p29 bra 	$L__BB31_22;
	add.s64 	%rd229, %rd9, 960;
	shr.u64 	%rd230, %rd229, 63;
	add.s64 	%rd231, %rd229, %rd230;
	cvta.to.global.u64 	%rd232, %rd17;
	shl.b64 	%rd233, %rd231, 2;
	and.b64  	%rd234, %rd233, -8;
	add.s64 	%rd235, %rd232, %rd234;
	mov.b32 	%r56, 2143289344;
	st.global.v2.u32 	[%rd235], {%r56, %r56};
$L__BB31_22:
	ld.param.u64 	%rd239, [_Z17LayerNormWarpImplI10DirectLoadIffE11DirectStoreIffEfLi2ELi32ELi28ELi32ELi1ELb1EEvT_T0_lld_param_2];
	mov.u32 	%r57, %nctaid.x;
	mov.u32 	%r58, %ntid.y;
	mul.lo.s32 	%r59, %r57, %r58;
	cvt.u64.u32 	%rd236, %r59;
	add.s64 	%rd246, %rd246, %rd236;
	shl.b64 	%rd237, %rd236, 32;
	add.s64 	%rd245, %rd245, %rd237;
	mad.lo.s64 	%rd244, %rd16, %rd236, %rd244;
	setp.lt.s64 	%p30, %rd246, %rd239;
	@%p30 bra 	$L__BB31_4;
$L__BB31_23:
	ret;

}
	// .globl	_Z17LayerNormWarpImplI10DirectLoadIffE11DirectStoreIffEfLi1ELi1ELi1ELi4ELi2ELb0EEvT_T0_lld
.visible .entry _Z17LayerNormWarpImplI10DirectLoadIffE11DirectStoreIffEfLi1ELi1ELi1ELi4ELi2ELb0EEvT_T0_lld(
	.param .align 8 .b8 _Z17LayerNormWarpImplI10DirectLoadIffE11DirectStoreIffEfLi1ELi1ELi1ELi4ELi2ELb0EEvT_T0_lld_param_0[32],
	.param .align 8 .b8 _Z17LayerNormWarpImplI10DirectLoadIffE11DirectStoreIffEfLi1ELi1ELi1ELi4ELi2ELb0EEvT_T0_lld_param_1[16],
	.param .u64 _Z17LayerNormWarpImplI10DirectLoadIffE11DirectStoreIffEfLi1ELi1ELi1ELi4ELi2ELb0EEvT_T0_lld_param_2,
	.param .u64 _Z17LayerNormWarpImplI10DirectLoadIffE11DirectStoreIffEfLi1ELi1ELi1ELi4ELi2ELb0EEvT_T0_lld_param_3,
	.param .f64 _Z17LayerNormWarpImplI10DirectLoadIffE11DirectStoreIffEfLi1ELi1ELi1ELi4ELi2ELb0EEvT_T0_lld_param_4
)
{
	.reg .pred 	%p<26>;
	.reg .b32 	%r<47>;
	.reg .b32 	%f<102>;
	.reg .b64 	%rd<64>;
	.reg .b64 	%fd<3>;

	ld.param.u64 	%rd23, [_Z17LayerNormWarpImplI10DirectLoadIffE11DirectStoreIffEfLi1ELi1ELi1ELi4ELi2ELb0EEvT_T0_lld_param_1+8];
	ld.param.u64 	%rd22, [_Z17LayerNormWarpImplI10DirectLoadIffE11DirectStoreIffEfLi1ELi1ELi1ELi4ELi2ELb0EEvT_T0_lld_param_1];
	ld.param.u64 	%rd21, [_Z17LayerNormWarpImplI10DirectLoadIffE11DirectStoreIffEfLi1ELi1ELi1ELi4ELi2ELb0EEvT_T0_lld_param_0+24];
	ld.param.u64 	%rd20, [_Z17LayerNormWarpImplI10DirectLoadIffE11DirectStoreIffEfLi1ELi1ELi1ELi4ELi2ELb0EEvT_T0_lld_param_0+16];
	ld.param.u64 	%rd19, [_Z17LayerNormWarpImplI10DirectLoadIffE11DirectStoreIffEfLi1ELi1ELi1ELi4ELi2ELb0EEvT_T0_lld_param_0+8];
	ld.param.u64 	%rd18, [_Z17LayerNormWarpImplI10DirectLoadIffE11DirectStoreIffEfLi1ELi1ELi1ELi4ELi2ELb0EEvT_T0_lld_param_0];
	ld.param.u64 	%rd25, [_Z17LayerNormWarpImplI10DirectLoadIffE11DirectStoreIffEfLi1ELi1ELi1ELi4ELi2ELb0EEvT_T0_lld_param_3];
	setp.lt.s64 	%p1, %rd25, 5;
	@%p1 bra 	$L__BB32_2;
	mov.u64 	%rd26, $str;
	cvta.global.u64 	%rd27, %rd26;
	mov.u64 	%rd28, $str$1;
	cvta.global.u64 	%rd29, %rd28;
	mov.u64 	%rd30, __unnamed_33;
	cvta.global.u64 	%rd31, %rd30;
	{ // callseq 32, 0
	.param .b64 param0;
	st.param.b64 	[param0], %rd27;
	.param .b64 param1;
	st.param.b64 	[param1], %rd29;
	.param .b32 param2;
	st.param.b32 	[param2], 336;
	.param .b64 param3;
	st.param.b64 	[param3], %rd31;
	.param .b64 param4;
	st.param.b64 	[param4], 1;
	call.uni 
	__assertfail, 
	(
	param0, 
	param1, 
	param2, 
	param3, 
	param4
	);
	} // callseq 32
$L__BB32_2:
	ld.param.u64 	%rd59, [_Z17LayerNormWarpImplI10DirectLoadIffE11DirectStoreIffEfLi1ELi1ELi1ELi4ELi2ELb0EEvT_T0_lld_param_2];
	mov.u32 	%r10, %ctaid.x;
	mov.u32 	%r11, %ntid.y;
	mov.u32 	%r12, %tid.y;
	mad.lo.s32 	%r13, %r10, %r11, %r12;
	cvt.u64.u32 	%rd3, %r13;
	mov.u32 	%r14, %nctaid.x;
	mul.lo.s32 	%r1, %r14, %r11;
	mov.u32 	%r15, %tid.x;
	cvt.u64.u32 	%rd4, %r15;
	cvta.to.global.u64 	%rd32, %rd19;
	mul.wide.u32 	%rd33, %r15, 4;
	add.s64 	%rd34, %rd32, %rd33;
	ld.global.f32 	%f1, [%rd34];
	cvta.to.global.u64 	%rd35, %rd20;
	add.s64 	%rd36, %rd35, %rd33;
	ld.global.f32 	%f2, [%rd36];
	mul.wide.u32 	%rd63, %r13, 2;
	setp.ge.s64 	%p2, %rd63, %rd59;
	@%p2 bra 	$L__BB32_13;
	ld.param.f64 	%fd2, [_Z17LayerNormWarpImplI10DirectLoadIffE11DirectStoreIffEfLi1ELi1ELi1ELi4ELi2ELb0EEvT_T0_lld_param_4];
	cvt.u64.u32 	%rd37, %r1;
	cvt.rn.f32.f64 	%f3, %fd2;
	shl.b64 	%rd62, %rd3, 33;
	shl.b64 	%rd38, %rd3, 3;
	or.b64  	%rd39, %rd38, 4;
	mul.lo.s64 	%rd7, %rd21, %rd39;
	shl.b64 	%rd40, %rd4, 2;
	cvta.to.global.u64 	%rd41, %rd18;
	add.s64 	%rd61, %rd41, %rd40;
	mul.lo.s64 	%rd42, %rd21, %rd37;
	shl.b64 	%rd9, %rd42, 3;
	mul.lo.s64 	%rd43, %rd21, %rd3;
	shl.b64 	%rd10, %rd43, 3;
	mul.wide.u32 	%rd11, %r1, 2;
$L__BB32_4:
	add.s64 	%rd44, %rd61, %rd10;
	ld.global.f32 	%f4, [%rd44];
	add.f32 	%f93, %f4, 0f00000000;
	sub.f32 	%f39, %f4, %f93;
	fma.rn.f32 	%f94, %f4, %f39, 0f00000000;
	add.s64 	%rd45, %rd61, %rd7;
	ld.global.f32 	%f7, [%rd45];
	add.f32 	%f99, %f7, 0f00000000;
	mov.b32 	%r16, %f93;
	shfl.sync.down.b32	%r2|%p3, %r16, 2, 7199, -1;
	mov.b32 	%r17, %f94;
	shfl.sync.down.b32	%r3|%p4, %r17, 2, 7199, -1;
	mov.b32 	%r18, 1065353216;
	shfl.sync.down.b32	%r19|%p5, %r18, 2, 7199, -1;
	mov.b32 	%f9, %r19;
	setp.eq.f32 	%p6, %f9, 0f00000000;
	mov.f32 	%f95, 0f3F800000;
	@%p6 bra 	$L__BB32_6;
	mov.b32 	%f40, %r3;
	mov.b32 	%f41, %r2;
	add.f32 	%f95, %f9, 0f3F800000;
	div.rn.f32 	%f42, %f9, %f95;
	sub.f32 	%f43, %f41, %f93;
	fma.rn.f32 	%f93, %f43, %f42, %f93;
	mul.f32 	%f44, %f43, %f43;
	fma.rn.f32 	%f45, %f42, %f44, %f40;
	add.f32 	%f94, %f94, %f45;
$L__BB32_6:
	mov.b32 	%r20, %f93;
	shfl.sync.down.b32	%r4|%p7, %r20, 1, 7199, -1;
	mov.b32 	%r21, %f94;
	shfl.sync.down.b32	%r5|%p8, %r21, 1, 7199, -1;
	mov.b32 	%r22, %f95;
	shfl.sync.down.b32	%r23|%p9, %r22, 1, 7199, -1;
	mov.b32 	%f16, %r23;
	setp.eq.f32 	%p10, %f16, 0f00000000;
	@%p10 bra 	$L__BB32_8;
	mov.b32 	%f46, %r5;
	mov.b32 	%f47, %r4;
	add.f32 	%f17, %f95, %f16;
	div.rn.f32 	%f48, %f16, %f17;
	sub.f32 	%f49, %f47, %f93;
	fma.rn.f32 	%f93, %f49, %f48, %f93;
	mul.f32 	%f50, %f49, %f49;
	mul.f32 	%f51, %f50, %f95;
	fma.rn.f32 	%f52, %f48, %f51, %f46;
	add.f32 	%f94, %f94, %f52;
	mov.f32 	%f95, %f17;
$L__BB32_8:
	mov.b32 	%r24, %f93;
	shfl.sync.idx.b32	%r25|%p11, %r24, 0, 7199, -1;
	mov.b32 	%f54, %r25;
	mov.b32 	%r26, %f94;
	shfl.sync.idx.b32	%r27|%p12, %r26, 0, 7199, -1;
	mov.b32 	%r28, %f95;
	shfl.sync.idx.b32	%r29|%p13, %r28, 0, 7199, -1;
	mov.b32 	%f55, %r27;
	mov.b32 	%f56, %r29;
	div.rn.f32 	%f57, %f55, %f56;
	max.f32 	%f58, %f57, 0f00000000;
	add.f32 	%f59, %f58, %f3;
	rsqrt.approx.f32 	%f60, %f59;
	sub.f32 	%f61, %f4, %f54;
	mul.f32 	%f62, %f60, %f61;
	fma.rn.f32 	%f63, %f1, %f62, %f2;
	shr.s64 	%rd46, %rd62, 32;
	mad.lo.s64 	%rd47, %rd23, %rd46, %rd4;
	cvta.to.global.u64 	%rd48, %rd22;
	shl.b64 	%rd49, %rd47, 2;
	add.s64 	%rd50, %rd48, %rd49;
	st.global.f32 	[%rd50], %f63;
	mov.b32 	%r30, %f99;
	shfl.sync.down.b32	%r6|%p14, %r30, 2, 7199, -1;
	sub.f32 	%f64, %f7, %f99;
	fma.rn.f32 	%f100, %f7, %f64, 0f00000000;
	mov.b32 	%r31, %f100;
	shfl.sync.down.b32	%r7|%p15, %r31, 2, 7199, -1;
	mov.b32 	%r32, 1065353216;
	shfl.sync.down.b32	%r33|%p16, %r32, 2, 7199, -1;
	mov.b32 	%f24, %r33;
	setp.eq.f32 	%p17, %f24, 0f00000000;
	mov.f32 	%f101, 0f3F800000;
	@%p17 bra 	$L__BB32_10;
	mov.b32 	%f65, %r7;
	mov.b32 	%f66, %r6;
	add.f32 	%f101, %f24, 0f3F800000;
	div.rn.f32 	%f67, %f24, %f101;
	sub.f32 	%f68, %f66, %f99;
	fma.rn.f32 	%f99, %f68, %f67, %f99;
	mul.f32 	%f69, %f68, %f68;
	fma.rn.f32 	%f70, %f67, %f69, %f65;
	fma.rn.f32 	%f72, %f7, %f64, 0f00000000;
	add.f32 	%f100, %f72, %f70;
$L__BB32_10:
	mov.b32 	%r34, %f99;
	shfl.sync.down.b32	%r8|%p18, %r34, 1, 7199, -1;
	mov.b32 	%r35, %f100;
	shfl.sync.down.b32	%r9|%p19, %r35, 1, 7199, -1;
	mov.b32 	%r36, %f101;
	shfl.sync.down.b32	%r37|%p20, %r36, 1, 7199, -1;
	mov.b32 	%f31, %r37;
	setp.eq.f32 	%p21, %f31, 0f00000000;
	@%p21 bra 	$L__BB32_12;
	mov.b32 	%f73, %r9;
	mov.b32 	%f74, %r8;
	add.f32 	%f32, %f101, %f31;
	div.rn.f32 	%f75, %f31, %f32;
	sub.f32 	%f76, %f74, %f99;
	fma.rn.f32 	%f99, %f76, %f75, %f99;
	mul.f32 	%f77, %f76, %f76;
	mul.f32 	%f78, %f77, %f101;
	fma.rn.f32 	%f79, %f75, %f78, %f73;
	add.f32 	%f100, %f100, %f79;
	mov.f32 	%f101, %f32;
$L__BB32_12:
	ld.param.u64 	%rd60, [_Z17LayerNormWarpImplI10DirectLoadIffE11DirectStoreIffEfLi1ELi1ELi1ELi4ELi2ELb0EEvT_T0_lld_param_2];
	mov.b32 	%r38, %f99;
	shfl.sync.idx.b32	%r39|%p22, %r38, 0, 7199, -1;
	mov.b32 	%f80, %r39;
	mov.b32 	%r40, %f100;
	shfl.sync.idx.b32	%r41|%p23, %r40, 0, 7199, -1;
	mov.b32 	%r42, %f101;
	shfl.sync.idx.b32	%r43|%p24, %r42, 0, 7199, -1;
	mov.b32 	%f81, %r41;
	mov.b32 	%f82, %r43;
	div.rn.f32 	%f83, %f81, %f82;
	max.f32 	%f84, %f83, 0f00000000;
	add.f32 	%f85, %f84, %f3;
	rsqrt.approx.f32 	%f86, %f85;
	sub.f32 	%f87, %f7, %f80;
	mul.f32 	%f88, %f86, %f87;
	fma.rn.f32 	%f89, %f1, %f88, %f2;
	add.s64 	%rd51, %rd62, 4294967296;
	shr.s64 	%rd52, %rd51, 32;
	mad.lo.s64 	%rd53, %rd23, %rd52, %rd4;
	cvta.to.global.u64 	%rd54, %rd22;
	shl.b64 	%rd55, %rd53, 2;
	add.s64 	%rd56, %rd54, %rd55;
	st.global.f32 	[%rd56], %f89;
	add.s64 	%rd63, %rd63, %rd11;
	mov.u32 	%r44, %nctaid.x;
	mov.u32 	%r45, %ntid.y;
	mul.lo.s32 	%r46, %r44, %r45;
	cvt.u64.u32 	%rd57, %r46;
	shl.b64 	%rd58, %rd57, 33;
	add.s64 	%rd62, %rd62, %rd58;
	add.s64 	%rd61, %rd61, %rd9;
	setp.lt.s64 	%p25, %rd63, %rd60;
	@%p25 bra 	$L__BB32_4;
$L__BB32_13:
	ret;

}
	// .globl	_Z17LayerNormWarpImplI10DirectLoadIffE11DirectStoreIffEfLi1ELi1ELi0ELi4ELi2ELb1EEvT_T0_lld
.visible .entry _Z17LayerNormWarpImplI10DirectLoadIffE11DirectStoreIffEfLi1ELi1ELi0ELi4ELi2ELb1EEvT_T0_lld(
	.param .align 8 .b8 _Z17LayerNormWarpImplI10DirectLoadIffE11DirectStoreIffEfLi1ELi1ELi0ELi4ELi2ELb1EEvT_T0_lld_param_0[32],
	.param .align 8 .b8 _Z17LayerNormWarpImplI10DirectLoadIffE11DirectStoreIffEfLi1ELi1ELi0ELi4ELi2ELb1EEvT_T0_lld_param_1[16],
	.param .u64 _Z17LayerNormWarpImplI10DirectLoadIffE11DirectStoreIffEfLi1ELi1ELi0ELi4ELi2ELb1EEvT_T0_lld_param_2,
	.param .u64 _Z17LayerNormWarpImplI10DirectLoadIffE11DirectStoreIffEfLi1ELi1ELi0ELi4ELi2ELb1EEvT_T0_lld_param_3,
	.param .f64 _Z17LayerNormWarpImplI10DirectLoadIffE11DirectStoreIffEfLi1ELi1ELi0ELi4ELi2ELb1EEvT_T0_lld_param_4
)
{
	.reg .pred 	%p<30>;
	.reg .b32 	%r<46>;
	.reg .b32 	%f<93>;
	.reg .b64 	%rd<53>;

	ld.param.u64 	%rd20, [_Z17LayerNormWarpImplI10DirectLoadIffE11DirectStoreIffEfLi1ELi1ELi0ELi4ELi2ELb1EEvT_T0_lld_param_1+8];
	ld.param.u64 	%rd19, [_Z17LayerNormWarpImplI10DirectLoadIffE11DirectStoreIffEfLi1ELi1ELi0ELi4ELi2ELb1EEvT_T0_lld_param_1];
	ld.param.u64 	%rd1, [_Z17LayerNormWarpImplI10DirectLoadIffE11DirectStoreIffEfLi1ELi1ELi0ELi4ELi2ELb1EEvT_T0_lld_param_0];
	ld.param.u64 	%rd2, [_Z17LayerNormWarpImplI10DirectLoadIffE11DirectStoreIffEfLi1ELi1ELi0ELi4ELi2ELb1EEvT_T0_lld_param_0+24];
	ld.param.u64 	%rd22, [_Z17LayerNormWarpImplI10DirectLoadIffE11DirectStoreIffEfLi1ELi1ELi0ELi4ELi2ELb1EEvT_T0_lld_param_3];
	setp.lt.s64 	%p1, %rd22, 5;
	@%p1 bra 	$L__BB33_2;
	mov.u64 	%rd23, $str;
	cvta.global.u64 	%rd24, %rd23;
	mov.u64 	%rd25, $str$1;
	cvta.global.u64 	%rd26, %rd25;
	mov.u64 	%rd27, __unnamed_34;
	cvta.global.u64 	%rd28, %rd27;
	{ // callseq 33, 0
	.param .b64 param0;
	st.param.b64 	[param0], %rd24;
	.param .b64 param1;
	st.param.b64 	[param1], %rd26;
	.param .b32 param2;
	st.param.b32 	[param2], 336;
	.param .b64 param3;
	st.param.b64 	[param3], %rd28;
	.param .b64 param4;
	st.param.b64 	[param4], 1;
	call.uni 
	__assertfail, 
	(
	param0, 
	param1, 
	param2, 
	param3, 
	param4
	);
	} // callseq 33
$L__BB33_2:
	ld.param.u64 	%rd48, [_Z17LayerNormWarpImplI10DirectLoadIffE11DirectStoreIffEfLi1ELi1ELi0ELi4ELi2ELb1EEvT_T0_lld_param_2];
	mov.u32 	%r10, %ctaid.x;
	mov.u32 	%r11, %ntid.y;
	mov.u32 	%r12, %tid.y;
	mad.lo.s32 	%r13, %r10, %r11, %r12;
	cvt.u64.u32 	%rd3, %r13;
	mov.u32 	%r14, %nctaid.x;
	mul.lo.s32 	%r1, %r14, %r11;
	mul.wide.u32 	%rd52, %r13, 2;
	setp.ge.s64 	%p2, %rd52, %rd48;
	@%p2 bra 	$L__BB33_21;
	cvt.u64.u32 	%rd29, %r1;
	mov.u32 	%r15, %tid.x;
	cvt.u64.u32 	%rd5, %r15;
	shl.b64 	%rd51, %rd3, 33;
	shl.b64 	%rd7, %rd29, 33;
	mul.lo.s64 	%rd30, %rd2, %rd3;
	shl.b64 	%rd8, %rd30, 3;
	mul.wide.u32 	%rd31, %r15, 4;
	cvta.to.global.u64 	%rd32, %rd1;
	add.s64 	%rd50, %rd32, %rd31;
	mul.lo.s64 	%rd33, %rd2, %rd29;
	shl.b64 	%rd10, %rd33, 3;
	mad.lo.s64 	%rd34, %rd2, %rd52, %rd2;
	shl.b64 	%rd11, %rd34, 2;
	mul.wide.u32 	%rd12, %r1, 2;
$L__BB33_4:
	setp.le.s64 	%p3, %rd22, %rd5;
	mov.f32 	%f81, 0f00000000;
	mov.f32 	%f82, %f81;
	mov.f32 	%f83, %f81;
	@%p3 bra 	$L__BB33_6;
	add.s64 	%rd35, %rd50, %rd8;
	ld.global.f32 	%f41, [%rd35];
	add.f32 	%f81, %f41, 0f00000000;
	sub.f32 	%f42, %f41, %f81;
	fma.rn.f32 	%f82, %f41, %f42, 0f00000000;
	mov.f32 	%f83, 0f3F800000;
$L__BB33_6:
	mov.f32 	%f87, 0f00000000;
	mov.f32 	%f88, %f87;
	mov.f32 	%f89, %f87;
	@%p3 bra 	$L__BB33_8;
	add.s64 	%rd36, %rd50, %rd11;
	ld.global.f32 	%f45, [%rd36];
	add.f32 	%f87, %f45, 0f00000000;
	sub.f32 	%f46, %f45, %f87;
	fma.rn.f32 	%f88, %f45, %f46, 0f00000000;
	mov.f32 	%f89, 0f3F800000;
$L__BB33_8:
	mov.b32 	%r16, %f81;
	shfl.sync.down.b32	%r2|%p5, %r16, 2, 7199, -1;
	mov.b32 	%r17, %f82;
	shfl.sync.down.b32	%r3|%p6, %r17, 2, 7199, -1;
	mov.b32 	%r18, %f83;
	shfl.sync.down.b32	%r19|%p7, %r18, 2, 7199, -1;
	mov.b32 	%f11, %r19;
	setp.eq.f32 	%p8, %f11, 0f00000000;
	@%p8 bra 	$L__BB33_10;
	mov.b32 	%f47, %r3;
	mov.b32 	%f48, %r2;
	add.f32 	%f12, %f83, %f11;
	div.rn.f32 	%f49, %f11, %f12;
	sub.f32 	%f50, %f48, %f81;
	fma.rn.f32 	%f81, %f50, %f49, %f81;
	mul.f32 	%f51, %f50, %f50;
	mul.f32 	%f52, %f51, %f83;
	fma.rn.f32 	%f53, %f49, %f52, %f47;
	add.f32 	%f82, %f82, %f53;
	mov.f32 	%f83, %f12;
$L__BB33_10:
	mov.b32 	%r20, %f81;
	shfl.sync.down.b32	%r4|%p9, %r20, 1, 7199, -1;
	mov.b32 	%r21, %f82;
	shfl.sync.down.b32	%r5|%p10, %r21, 1, 7199, -1;
	mov.b32 	%r22, %f83;
	shfl.sync.down.b32	%r23|%p11, %r22, 1, 7199, -1;
	mov.b32 	%f18, %r23;
	setp.eq.f32 	%p12, %f18, 0f00000000;
	@%p12 bra 	$L__BB33_12;
	mov.b32 	%f54, %r5;
	mov.b32 	%f55, %r4;
	add.f32 	%f19, %f83, %f18;
	div.rn.f32 	%f56, %f18, %f19;
	sub.f32 	%f57, %f55, %f81;
	fma.rn.f32 	%f81, %f57, %f56, %f81;
	mul.f32 	%f58, %f57, %f57;
	mul.f32 	%f59, %f58, %f83;
	fma.rn.f32 	%f60, %f56, %f59, %f54;
	add.f32 	%f82, %f82, %f60;
	mov.f32 	%f83, %f19;
$L__BB33_12:
	mov.b32 	%r24, %f81;
	shfl.sync.idx.b32	%r25|%p14, %r24, 0, 7199, -1;
	mov.b32 	%r26, %f82;
	shfl.sync.idx.b32	%r27|%p15, %r26, 0, 7199, -1;
	mov.b32 	%r28, %f83;
	shfl.sync.idx.b32	%r29|%p16, %r28, 0, 7199, -1;
	@%p3 bra 	$L__BB33_14;
	shr.s64 	%rd37, %rd51, 32;
	mad.lo.s64 	%rd38, %rd20, %rd37, %rd5;
	cvta.to.global.u64 	%rd39, %rd19;
	shl.b64 	%rd40, %rd38, 2;
	add.s64 	%rd41, %rd39, %rd40;
	mov.b32 	%r30, 2143289344;
	st.global.u32 	[%rd41], %r30;
$L__BB33_14:
	mov.b32 	%r31, %f87;
	shfl.sync.down.b32	%r6|%p17, %r31, 2, 7199, -1;
	mov.b32 	%r32, %f88;
	shfl.sync.down.b32	%r7|%p18, %r32, 2, 7199, -1;
	mov.b32 	%r33, %f89;
	shfl.sync.down.b32	%r34|%p19, %r33, 2, 7199, -1;
	mov.b32 	%f25, %r34;
	setp.eq.f32 	%p20, %f25, 0f00000000;
	@%p20 bra 	$L__BB33_16;
	mov.b32 	%f61, %r7;
	mov.b32 	%f62, %r6;
	add.f32 	%f26, %f89, %f25;
	div.rn.f32 	%f63, %f25, %f26;
	sub.f32 	%f64, %f62, %f87;
	fma.rn.f32 	%f87, %f64, %f63, %f87;
	mul.f32 	%f65, %f64, %f64;
	mul.f32 	%f66, %f65, %f89;
	fma.rn.f32 	%f67, %f63, %f66, %f61;
	add.f32 	%f88, %f88, %f67;
	mov.f32 	%f89, %f26;
$L__BB33_16:
	mov.b32 	%r35, %f87;
	shfl.sync.down.b32	%r8|%p21, %r35, 1, 7199, -1;
	mov.b32 	%r36, %f88;
	shfl.sync.down.b32	%r9|%p22, %r36, 1, 7199, -1;
	mov.b32 	%r37, %f89;
	shfl.sync.down.b32	%r38|%p23, %r37, 1, 7199, -1;
	mov.b32 	%f32, %r38;
	setp.eq.f32 	%p24, %f32, 0f00000000;
	@%p24 bra 	$L__BB33_18;
	mov.b32 	%f68, %r9;
	mov.b32 	%f69, %r8;
	add.f32 	%f33, %f89, %f32;
	div.rn.f32 	%f70, %f32, %f33;
	sub.f32 	%f71, %f69, %f87;
	fma.rn.f32 	%f87, %f71, %f70, %f87;
	mul.f32 	%f72, %f71, %f71;
	mul.f32 	%f73, %f72, %f89;
	fma.rn.f32 	%f74, %f70, %f73, %f68;
	add.f32 	%f88, %f88, %f74;
	mov.f32 	%f89, %f33;
$L__BB33_18:
	mov.b32 	%r39, %f87;
	shfl.sync.idx.b32	%r40|%p26, %r39, 0, 7199, -1;
	mov.b32 	%r41, %f88;
	shfl.sync.idx.b32	%r42|%p27, %r41, 0, 7199, -1;
	mov.b32 	%r43, %f89;
	shfl.sync.idx.b32	%r44|%p28, %r43, 0, 7199, -1;
	@%p3 bra 	$L__BB33_20;
	add.s64 	%rd42, %rd51, 4294967296;
	shr.s64 	%rd43, %rd42, 32;
	mad.lo.s64 	%rd44, %rd20, %rd43, %rd5;
	cvta.to.global.u64 	%rd45, %rd19;
	shl.b64 	%rd46, %rd44, 2;
	add.s64 	%rd47, %rd45, %rd46;
	mov.b32 	%r45, 2143289344;
	st.global.u32 	[%rd47], %r45;
$L__BB33_20:
	ld.param.u64 	%rd49, [_Z17LayerNormWarpImplI10DirectLoadIffE11DirectStoreIffEfLi1ELi1ELi0ELi4ELi2ELb1EEvT_T0_lld_param_2];
	add.s64 	%rd52, %rd52, %rd12;
	add.s64 	%rd51, %rd51, %rd7;
	add.s64 	%rd50, %rd50, %rd10;
	setp.lt.s64 	%p29, %rd52, %rd49;
	@%p29 bra 	$L__BB33_4;
$L__BB33_21:
	ret;

}
	// .globl	_Z17LayerNormWarpImplI10DirectLoadIffE11DirectStoreIffEfLi1ELi1ELi1ELi4ELi1ELb0EEvT_T0_lld
.visible .entry _Z17LayerNormWarpImplI10DirectLoadIffE11DirectStoreIffEfLi1ELi1ELi1ELi4ELi1ELb0EEvT_T0_lld(
	.param .align 8 .b8 _Z17LayerNormWarpImplI10DirectLoadIffE11DirectStoreIffEfLi1ELi1ELi1ELi4ELi1ELb0EEvT_T0_lld_param_0[32],
	.param .align 8 .b8 _Z17LayerNormWarpImplI10DirectLoadIffE11DirectStoreIffEfLi1ELi1ELi1ELi4ELi1ELb0EEvT_T0_lld_param_1[16],
	.param .u64 _Z17LayerNormWarpImplI10DirectLoadIffE11DirectStoreIffEfLi1ELi1ELi1ELi4ELi1ELb0EEvT_T0_lld_param_2,
	.param .u64 _Z17LayerNormWarpImplI10DirectLoadIffE11DirectStoreIffEfLi1ELi1ELi1ELi4ELi1ELb0EEvT_T0_lld_param_3,
	.param .f64 _Z17LayerNormWarpImplI10DirectLoadIffE11DirectStoreIffEfLi1ELi1ELi1ELi4ELi1ELb0EEvT_T0_lld_param_4
)
{
	.reg .pred 	%p<41>;
	.reg .b32 	%r<65>;
	.reg .b32 	%f<148>;
	.reg .b64 	%rd<66>;
	.reg .b64 	%fd<2>;

	ld.param.u64 	%rd23, [_Z17LayerNormWarpImplI10DirectLoadIffE11DirectStoreIffEfLi1ELi1ELi1ELi4ELi1ELb0EEvT_T0_lld_param_0+24];
	ld.param.u64 	%rd22, [_Z17LayerNormWarpImplI10DirectLoadIffE11DirectStoreIffEfLi1ELi1ELi1ELi4ELi1ELb0EEvT_T0_lld_param_0+16];
	ld.param.u64 	%rd21, [_Z17LayerNormWarpImplI10DirectLoadIffE11DirectStoreIffEfLi1ELi1ELi1ELi4ELi1ELb0EEvT_T0_lld_param_0+8];
	ld.param.u64 	%rd5, [_Z17LayerNormWarpImplI10DirectLoadIffE11DirectStoreIffEfLi1ELi1ELi1ELi4ELi1ELb0EEvT_T0_lld_param_1+8];
	ld.param.u64 	%rd25, [_Z17LayerNormWarpImplI10DirectLoadIffE11DirectStoreIffEfLi1ELi1ELi1ELi4ELi1ELb0EEvT_T0_lld_param_1];
	ld.param.u64 	%rd20, [_Z17LayerNormWarpImplI10DirectLoadIffE11DirectStoreIffEfLi1ELi1ELi1ELi4ELi1ELb0EEvT_T0_lld_param_0];
	ld.param.u64 	%rd24, [_Z17LayerNormWarpImplI10DirectLoadIffE11DirectStoreIffEfLi1ELi1ELi1ELi4ELi1ELb0EEvT_T0_lld_param_2];
	ld.param.u64 	%rd26, [_Z17LayerNormWarpImplI10DirectLoadIffE11DirectStoreIffEfLi1ELi1ELi1ELi4ELi1ELb0EEvT_T0_lld_param_3];
	ld.param.f64 	%fd1, [_Z17LayerNormWarpImplI10DirectLoadIffE11DirectStoreIffEfLi1ELi1ELi1ELi4ELi1ELb0EEvT_T0_lld_param_4];
	cvta.to.global.u64 	%rd1, %rd20;
	cvta.to.global.u64 	%rd4, %rd25;
	setp.lt.s64 	%p1, %rd26, 5;
	@%p1 bra 	$L__BB34_2;
	mov.u64 	%rd27, $str;
	cvta.global.u64 	%rd28, %rd27;
	mov.u64 	%rd29, $str$1;
	cvta.global.u64 	%rd30, %rd29;
	mov.u64 	%rd31, __unnamed_35;
	cvta.global.u64 	%rd32, %rd31;
	{ // callseq 34, 0
	.param .b64 param0;
	st.param.b64 	[param0], %rd28;
	.param .b64 param1;
	st.param.b64 	[param1], %rd30;
	.param .b32 param2;
	st.param.b32 	[param2], 336;
	.param .b64 param3;
	st.param.b64 	[param3], %rd32;
	.param .b64 param4;
	st.param.b64 	[param4], 1;
	call.uni 
	__assertfail, 
	(
	param0, 
	param1, 
	param2, 
	param3, 
	param4
	);
	} // callseq 34
$L__BB34_2:
	mov.u32 	%r13, %ctaid.x;
	mov.u32 	%r14, %ntid.y;
	mov.u32 	%r15, %tid.y;
	mad.lo.s32 	%r16, %r13, %r14, %r15;
	cvt.u64.u32 	%rd65, %r16;
	mov.u32 	%r17, %nctaid.x;
	mul.lo.s32 	%r18, %r17, %r14;
	cvt.u64.u32 	%rd7, %r18;
	mov.u32 	%r19, %tid.x;
	cvt.u64.u32 	%rd8, %r19;
	cvta.to.global.u64 	%rd33, %rd21;
	mul.wide.u32 	%rd34, %r19, 4;
	add.s64 	%rd35, %rd33, %rd34;
	ld.global.f32 	%f1, [%rd35];
	cvta.to.global.u64 	%rd36, %rd22;
	add.s64 	%rd37, %rd36, %rd34;
	ld.global.f32 	%f2, [%rd37];
	setp.le.s64 	%p2, %rd24, %rd65;
	@%p2 bra 	$L__BB34_22;
	cvt.rn.f32.f64 	%f3, %fd1;
	add.s64 	%rd9, %rd7, %rd65;
	max.u64 	%rd38, %rd24, %rd9;
	setp.lt.u64 	%p3, %rd9, %rd24;
	selp.u64 	%rd10, 1, 0, %p3;
	add.s64 	%rd39, %rd9, %rd10;
	sub.s64 	%rd11, %rd38, %rd39;
	and.b64  	%rd40, %rd11, -4294967296;
	setp.ne.s64 	%p4, %rd40, 0;
	@%p4 bra 	$L__BB34_5;
	cvt.u32.u64 	%r20, %rd7;
	cvt.u32.u64 	%r21, %rd11;
	div.u32 	%r22, %r21, %r20;
	cvt.u64.u32 	%rd63, %r22;
	bra.uni 	$L__BB34_6;
$L__BB34_5:
	div.u64 	%rd63, %rd11, %rd7;
$L__BB34_6:
	add.s64 	%rd15, %rd63, %rd10;
	and.b64  	%rd41, %rd15, 1;
	setp.eq.b64 	%p5, %rd41, 1;
	@%p5 bra 	$L__BB34_12;
	mad.lo.s64 	%rd42, %rd23, %rd65, %rd8;
	shl.b64 	%rd43, %rd42, 2;
	add.s64 	%rd44, %rd1, %rd43;
	ld.global.f32 	%f4, [%rd44];
	add.f32 	%f133, %f4, 0f00000000;
	sub.f32 	%f56, %f4, %f133;
	fma.rn.f32 	%f134, %f4, %f56, 0f00000000;
	mov.b32 	%r23, %f133;
	shfl.sync.down.b32	%r1|%p6, %r23, 2, 7199, -1;
	mov.b32 	%r24, %f134;
	shfl.sync.down.b32	%r2|%p7, %r24, 2, 7199, -1;
	mov.b32 	%r25, 1065353216;
	shfl.sync.down.b32	%r26|%p8, %r25, 2, 7199, -1;
	mov.b32 	%f7, %r26;
	setp.eq.f32 	%p9, %f7, 0f00000000;
	mov.f32 	%f135, 0f3F800000;
	@%p9 bra 	$L__BB34_9;
	mov.b32 	%f57, %r2;
	mov.b32 	%f58, %r1;
	add.f32 	%f135, %f7, 0f3F800000;
	div.rn.f32 	%f59, %f7, %f135;
	sub.f32 	%f60, %f58, %f133;
	fma.rn.f32 	%f133, %f60, %f59, %f133;
	mul.f32 	%f61, %f60, %f60;
	fma.rn.f32 	%f62, %f61, %f59, %f57;
	add.f32 	%f134, %f134, %f62;
$L__BB34_9:
	mov.b32 	%r27, %f133;
	shfl.sync.down.b32	%r3|%p10, %r27, 1, 7199, -1;
	mov.b32 	%r28, %f134;
	shfl.sync.down.b32	%r4|%p11, %r28, 1, 7199, -1;
	mov.b32 	%r29, %f135;
	shfl.sync.down.b32	%r30|%p12, %r29, 1, 7199, -1;
	mov.b32 	%f14, %r30;
	setp.eq.f32 	%p13, %f14, 0f00000000;
	@%p13 bra 	$L__BB34_11;
	mov.b32 	%f63, %r4;
	mov.b32 	%f64, %r3;
	add.f32 	%f15, %f135, %f14;
	div.rn.f32 	%f65, %f14, %f15;
	sub.f32 	%f66, %f64, %f133;
	fma.rn.f32 	%f133, %f66, %f65, %f133;
	mul.f32 	%f67, %f66, %f66;
	mul.f32 	%f68, %f135, %f67;
	fma.rn.f32 	%f69, %f68, %f65, %f63;
	add.f32 	%f134, %f134, %f69;
	mov.f32 	%f135, %f15;
$L__BB34_11:
	mov.b32 	%r31, %f133;
	shfl.sync.idx.b32	%r32|%p14, %r31, 0, 7199, -1;
	mov.b32 	%f70, %r32;
	mov.b32 	%r33, %f134;
	shfl.sync.idx.b32	%r34|%p15, %r33, 0, 7199, -1;
	mov.b32 	%r35, %f135;
	shfl.sync.idx.b32	%r36|%p16, %r35, 0, 7199, -1;
	mov.b32 	%f71, %r34;
	mov.b32 	%f72, %r36;
	div.rn.f32 	%f73, %f71, %f72;
	max.f32 	%f74, %f73, 0f00000000;
	add.f32 	%f75, %f74, %f3;
	rsqrt.approx.f32 	%f76, %f75;
	sub.f32 	%f77, %f4, %f70;
	mul.f32 	%f78, %f77, %f76;
	fma.rn.f32 	%f79, %f1, %f78, %f2;
	cvt.s64.s32 	%rd45, %rd65;
	mad.lo.s64 	%rd46, %rd5, %rd45, %rd8;
	shl.b64 	%rd47, %rd46, 2;
	add.s64 	%rd48, %rd4, %rd47;
	st.global.f32 	[%rd48], %f79;
	mov.u64 	%rd65, %rd9;
$L__BB34_12:
	setp.eq.s64 	%p17, %rd15, 0;
	@%p17 bra 	$L__BB34_22;
$L__BB34_13:
	mad.lo.s64 	%rd49, %rd65, %rd23, %rd8;
	shl.b64 	%rd50, %rd49, 2;
	add.s64 	%rd51, %rd1, %rd50;
	ld.global.f32 	%f21, [%rd51];
	add.f32 	%f139, %f21, 0f00000000;
	sub.f32 	%f81, %f21, %f139;
	fma.rn.f32 	%f140, %f21, %f81, 0f00000000;
	mov.b32 	%r37, %f139;
	shfl.sync.down.b32	%r5|%p18, %r37, 2, 7199, -1;
	mov.b32 	%r38, %f140;
	shfl.sync.down.b32	%r6|%p19, %r38, 2, 7199, -1;
	mov.b32 	%r39, 1065353216;
	shfl.sync.down.b32	%r40|%p20, %r39, 2, 7199, -1;
	mov.b32 	%f24, %r40;
	setp.eq.f32 	%p21, %f24, 0f00000000;
	mov.f32 	%f141, 0f3F800000;
	@%p21 bra 	$L__BB34_15;
	mov.b32 	%f82, %r6;
	mov.b32 	%f83, %r5;
	add.f32 	%f141, %f24, 0f3F800000;
	div.rn.f32 	%f84, %f24, %f141;
	sub.f32 	%f85, %f83, %f139;
	fma.rn.f32 	%f139, %f85, %f84, %f139;
	mul.f32 	%f86, %f85, %f85;
	fma.rn.f32 	%f87, %f86, %f84, %f82;
	add.f32 	%f140, %f140, %f87;
$L__BB34_15:
	mov.b32 	%r41, %f139;
	shfl.sync.down.b32	%r7|%p22, %r41, 1, 7199, -1;
	mov.b32 	%r42, %f140;
	shfl.sync.down.b32	%r8|%p23, %r42, 1, 7199, -1;
	mov.b32 	%r43, %f141;
	shfl.sync.down.b32	%r44|%p24, %r43, 1, 7199, -1;
	mov.b32 	%f31, %r44;
	setp.eq.f32 	%p25, %f31, 0f00000000;
	@%p25 bra 	$L__BB34_17;
	mov.b32 	%f88, %r8;
	mov.b32 	%f89, %r7;
	add.f32 	%f32, %f141, %f31;
	div.rn.f32 	%f90, %f31, %f32;
	sub.f32 	%f91, %f89, %f139;
	fma.rn.f32 	%f139, %f91, %f90, %f139;
	mul.f32 	%f92, %f91, %f91;
	mul.f32 	%f93, %f141, %f92;
	fma.rn.f32 	%f94, %f93, %f90, %f88;
	add.f32 	%f140, %f140, %f94;
	mov.f32 	%f141, %f32;
$L__BB34_17:
	mov.b32 	%r45, %f139;
	shfl.sync.idx.b32	%r46|%p26, %r45, 0, 7199, -1;
	mov.b32 	%f96, %r46;
	mov.b32 	%r47, %f140;
	shfl.sync.idx.b32	%r48|%p27, %r47, 0, 7199, -1;
	mov.b32 	%r49, %f141;
	shfl.sync.idx.b32	%r50|%p28, %r49, 0, 7199, -1;
	mov.b32 	%f97, %r48;
	mov.b32 	%f98, %r50;
	div.rn.f32 	%f99, %f97, %f98;
	max.f32 	%f100, %f99, 0f00000000;
	add.f32 	%f101, %f100, %f3;
	rsqrt.approx.f32 	%f102, %f101;
	sub.f32 	%f103, %f21, %f96;
	mul.f32 	%f104, %f103, %f102;
	fma.rn.f32 	%f105, %f1, %f104, %f2;
	cvt.s64.s32 	%rd52, %rd65;
	mad.lo.s64 	%rd53, %rd52, %rd5, %rd8;
	shl.b64 	%rd54, %rd53, 2;
	add.s64 	%rd55, %rd4, %rd54;
	st.global.f32 	[%rd55], %f105;
	add.s64 	%rd18, %rd65, %rd7;
	mad.lo.s64 	%rd56, %rd18, %rd23, %rd8;
	shl.b64 	%rd57, %rd56, 2;
	add.s64 	%rd58, %rd1, %rd57;
	ld.global.f32 	%f38, [%rd58];
	add.f32 	%f145, %f38, 0f00000000;
	sub.f32 	%f106, %f38, %f145;
	fma.rn.f32 	%f146, %f38, %f106, 0f00000000;
	mov.b32 	%r51, %f145;
	shfl.sync.down.b32	%r9|%p29, %r51, 2, 7199, -1;
	mov.b32 	%r52, %f146;
	shfl.sync.down.b32	%r10|%p30, %r52, 2, 7199, -1;
	mov.b32 	%r53, 1065353216;
	shfl.sync.down.b32	%r54|%p31, %r53, 2, 7199, -1;
	mov.b32 	%f41, %r54;
	setp.eq.f32 	%p32, %f41, 0f00000000;
	mov.f32 	%f147, 0f3F800000;
	@%p32 bra 	$L__BB34_19;
	mov.b32 	%f107, %r10;
	mov.b32 	%f108, %r9;
	add.f32 	%f147, %f41, 0f3F800000;
	div.rn.f32 	%f109, %f41, %f147;
	sub.f32 	%f110, %f108, %f145;
	fma.rn.f32 	%f145, %f110, %f109, %f145;
	mul.f32 	%f111, %f110, %f110;
	fma.rn.f32 	%f112, %f111, %f109, %f107;
	add.f32 	%f146, %f146, %f112;
$L__BB34_19:
	mov.b32 	%r55, %f145;
	shfl.sync.down.b32	%r11|%p33, %r55, 1, 7199, -1;
	mov.b32 	%r56, %f146;
	shfl.sync.down.b32	%r12|%p34, %r56, 1, 7199, -1;
	mov.b32 	%r57, %f147;
	shfl.sync.down.b32	%r58|%p35, %r57, 1, 7199, -1;
	mov.b32 	%f48, %r58;
	setp.eq.f32 	%p36, %f48, 0f00000000;
	@%p36 bra 	$L__BB34_21;
	mov.b32 	%f113, %r12;
	mov.b32 	%f114, %r11;
	add.f32 	%f49, %f147, %f48;
	div.rn.f32 	%f115, %f48, %f49;
	sub.f32 	%f116, %f114, %f145;
	fma.rn.f32 	%f145, %f116, %f115, %f145;
	mul.f32 	%f117, %f116, %f116;
	mul.f32 	%f118, %f147, %f117;
	fma.rn.f32 	%f119, %f118, %f115, %f113;
	add.f32 	%f146, %f146, %f119;
	mov.f32 	%f147, %f49;
$L__BB34_21:
	mov.b32 	%r59, %f145;
	shfl.sync.idx.b32	%r60|%p37, %r59, 0, 7199, -1;
	mov.b32 	%f120, %r60;
	mov.b32 	%r61, %f146;
	shfl.sync.idx.b32	%r62|%p38, %r61, 0, 7199, -1;
	mov.b32 	%r63, %f147;
	shfl.sync.idx.b32	%r64|%p39, %r63, 0, 7199, -1;
	mov.b32 	%f121, %r62;
	mov.b32 	%f122, %r64;
	div.rn.f32 	%f123, %f121, %f122;
	max.f32 	%f124, %f123, 0f00000000;
	add.f32 	%f125, %f124, %f3;
	rsqrt.approx.f32 	%f126, %f125;
	sub.f32 	%f127, %f38, %f120;
	mul.f32 	%f128, %f127, %f126;
	fma.rn.f32 	%f129, %f1, %f128, %f2;
	cvt.s64.s32 	%rd59, %rd18;
	mad.lo.s64 	%rd60, %rd59, %rd5, %rd8;
	shl.b64 	%rd61, %rd60, 2;
	add.s64 	%rd62, %rd4, %rd61;
	st.global.f32 	[%rd62], %f129;
	add.s64 	%rd65, %rd18, %rd7;
	setp.lt.s64 	%p40, %rd65, %rd24;
	@%p40 bra 	$L__BB34_13;
$L__BB34_22:
	ret;

}
	// .globl	_Z17LayerNormWarpImplI10DirectLoadIffE11DirectStoreIffEfLi1ELi1ELi0ELi4ELi1ELb1EEvT_T0_lld
.visible .entry _Z17LayerNormWarpImplI10DirectLoadIffE11DirectStoreIffEfLi1ELi1ELi0ELi4ELi1ELb1EEvT_T0_lld(
	.param .align 8 .b8 _Z17LayerNormWarpImplI10DirectLoadIffE11DirectStoreIffEfLi1ELi1ELi0ELi4ELi1ELb1EEvT_T0_lld_param_0[32],
	.param .align 8 .b8 _Z17LayerNormWarpImplI10DirectLoadIffE11DirectStoreIffEfLi1ELi1ELi0ELi4ELi1ELb1EEvT_T0_lld_param_1[16],
	.param .u64 _Z17LayerNormWarpImplI10DirectLoadIffE11DirectStoreIffEfLi1ELi1ELi0ELi4ELi1ELb1EEvT_T0_lld_param_2,
	.param .u64 _Z17LayerNormWarpImplI10DirectLoadIffE11DirectStoreIffEfLi1ELi1ELi0ELi4ELi1ELb1EEvT_T0_lld_param_3,
	.param .f64 _Z17LayerNormWarpImplI10DirectLoadIffE11DirectStoreIffEfLi1ELi1ELi0ELi4ELi1ELb1EEvT_T0_lld_param_4
)
{
	.reg .pred 	%p<47>;
	.reg .b32 	%r<68>;
	.reg .b32 	%f<139>;
	.reg .b64 	%rd<57>;

	ld.param.u64 	%rd2, [_Z17LayerNormWarpImplI10DirectLoadIffE11DirectStoreIffEfLi1ELi1ELi0ELi4ELi1ELb1EEvT_T0_lld_param_0+24];
	ld.param.u64 	%rd4, [_Z17LayerNormWarpImplI10DirectLoadIffE11DirectStoreIffEfLi1ELi1ELi0ELi4ELi1ELb1EEvT_T0_lld_param_1+8];
	ld.param.u64 	%rd21, [_Z17LayerNormWarpImplI10DirectLoadIffE11DirectStoreIffEfLi1ELi1ELi0ELi4ELi1ELb1EEvT_T0_lld_param_1];
	ld.param.u64 	%rd22, [_Z17LayerNormWarpImplI10DirectLoadIffE11DirectStoreIffEfLi1ELi1ELi0ELi4ELi1ELb1EEvT_T0_lld_param_0];
	ld.param.u64 	%rd19, [_Z17LayerNormWarpImplI10DirectLoadIffE11DirectStoreIffEfLi1ELi1ELi0ELi4ELi1ELb1EEvT_T0_lld_param_2];
	ld.param.u64 	%rd20, [_Z17LayerNormWarpImplI10DirectLoadIffE11DirectStoreIffEfLi1ELi1ELi0ELi4ELi1ELb1EEvT_T0_lld_param_3];
	cvta.to.global.u64 	%rd1, %rd22;
	cvta.to.global.u64 	%rd3, %rd21;
	setp.lt.s64 	%p1, %rd20, 5;
	@%p1 bra 	$L__BB35_2;
	mov.u64 	%rd23, $str;
	cvta.global.u64 	%rd24, %rd23;
	mov.u64 	%rd25, $str$1;
	cvta.global.u64 	%rd26, %rd25;
	mov.u64 	%rd27, __unnamed_36;
	cvta.global.u64 	%rd28, %rd27;
	{ // callseq 35, 0
	.param .b64 param0;
	st.param.b64 	[param0], %rd24;
	.param .b64 param1;
	st.param.b64 	[param1], %rd26;
	.param .b32 param2;
	st.param.b32 	[param2], 336;
	.param .b64 param3;
	st.param.b64 	[param3], %rd28;
	.param .b64 param4;
	st.param.b64 	[param4], 1;
	call.uni 
	__assertfail, 
	(
	param0, 
	param1, 
	param2, 
	param3, 
	param4
	);
	} // callseq 35
$L__BB35_2:
	mov.u32 	%r13, %ctaid.x;
	mov.u32 	%r14, %ntid.y;
	mov.u32 	%r15, %tid.y;
	mad.lo.s32 	%r16, %r13, %r14, %r15;
	cvt.u64.u32 	%rd5, %r16;
	mov.u32 	%r17, %nctaid.x;
	mul.lo.s32 	%r18, %r17, %r14;
	cvt.u64.u32 	%rd6, %r18;
	setp.le.s64 	%p2, %rd19, %rd5;
	@%p2 bra 	$L__BB35_33;
	mov.u32 	%r19, %tid.x;
	cvt.u64.u32 	%rd7, %r19;
	add.s64 	%rd8, %rd6, %rd5;
	max.u64 	%rd29, %rd19, %rd8;
	setp.lt.u64 	%p3, %rd8, %rd19;
	selp.u64 	%rd9, 1, 0, %p3;
	add.s64 	%rd30, %rd8, %rd9;
	sub.s64 	%rd10, %rd29, %rd30;
	and.b64  	%rd31, %rd10, -4294967296;
	setp.ne.s64 	%p4, %rd31, 0;
	@%p4 bra 	$L__BB35_5;
	cvt.u32.u64 	%r20, %rd6;
	cvt.u32.u64 	%r21, %rd10;
	div.u32 	%r22, %r21, %r20;
	cvt.u64.u32 	%rd54, %r22;
	bra.uni 	$L__BB35_6;
$L__BB35_5:
	div.u64 	%rd54, %rd10, %rd6;
$L__BB35_6:
	add.s64 	%rd14, %rd54, %rd9;
	and.b64  	%rd32, %rd14, 1;
	setp.eq.b64 	%p5, %rd32, 1;
	mov.u64 	%rd56, %rd5;
	@%p5 bra 	$L__BB35_15;
	setp.le.s64 	%p6, %rd20, %rd7;
	mov.f32 	%f115, 0f00000000;
	mov.f32 	%f116, %f115;
	mov.f32 	%f117, %f115;
	@%p6 bra 	$L__BB35_9;
	mad.lo.s64 	%rd33, %rd2, %rd5, %rd7;
	shl.b64 	%rd34, %rd33, 2;
	add.s64 	%rd35, %rd1, %rd34;
	ld.global.f32 	%f60, [%rd35];
	add.f32 	%f115, %f60, 0f00000000;
	sub.f32 	%f61, %f60, %f115;
	fma.rn.f32 	%f116, %f60, %f61, 0f00000000;
	mov.f32 	%f117, 0f3F800000;
$L__BB35_9:
	mov.b32 	%r23, %f115;
	shfl.sync.down.b32	%r1|%p7, %r23, 2, 7199, -1;
	mov.b32 	%r24, %f116;
	shfl.sync.down.b32	%r2|%p8, %r24, 2, 7199, -1;
	mov.b32 	%r25, %f117;
	shfl.sync.down.b32	%r26|%p9, %r25, 2, 7199, -1;
	mov.b32 	%f6, %r26;
	setp.eq.f32 	%p10, %f6, 0f00000000;
	@%p10 bra 	$L__BB35_11;
	mov.b32 	%f62, %r2;
	mov.b32 	%f63, %r1;
	add.f32 	%f7, %f117, %f6;
	div.rn.f32 	%f64, %f6, %f7;
	sub.f32 	%f65, %f63, %f115;
	fma.rn.f32 	%f115, %f65, %f64, %f115;
	mul.f32 	%f66, %f65, %f65;
	mul.f32 	%f67, %f117, %f66;
	fma.rn.f32 	%f68, %f67, %f64, %f62;
	add.f32 	%f116, %f116, %f68;
	mov.f32 	%f117, %f7;
$L__BB35_11:
	mov.b32 	%r27, %f115;
	shfl.sync.down.b32	%r3|%p11, %r27, 1, 7199, -1;
	mov.b32 	%r28, %f116;
	shfl.sync.down.b32	%r4|%p12, %r28, 1, 7199, -1;
	mov.b32 	%r29, %f117;
	shfl.sync.down.b32	%r30|%p13, %r29, 1, 7199, -1;
	mov.b32 	%f13, %r30;
	setp.eq.f32 	%p14, %f13, 0f00000000;
	@%p14 bra 	$L__BB35_13;
	mov.b32 	%f69, %r4;
	mov.b32 	%f70, %r3;
	add.f32 	%f14, %f117, %f13;
	div.rn.f32 	%f71, %f13, %f14;
	sub.f32 	%f72, %f70, %f115;
	fma.rn.f32 	%f115, %f72, %f71, %f115;
	mul.f32 	%f73, %f72, %f72;
	mul.f32 	%f74, %f117, %f73;
	fma.rn.f32 	%f75, %f74, %f71, %f69;
	add.f32 	%f116, %f116, %f75;
	mov.f32 	%f117, %f14;
$L__BB35_13:
	mov.b32 	%r31, %f115;
	shfl.sync.idx.b32	%r32|%p16, %r31, 0, 7199, -1;
	mov.b32 	%r33, %f116;
	shfl.sync.idx.b32	%r34|%p17, %r33, 0, 7199, -1;
	mov.b32 	%r35, %f117;
	shfl.sync.idx.b32	%r36|%p18, %r35, 0, 7199, -1;
	mov.u64 	%rd56, %rd8;
	@%p6 bra 	$L__BB35_15;
	cvt.s64.s32 	%rd36, %rd5;
	mad.lo.s64 	%rd37, %rd4, %rd36, %rd7;
	shl.b64 	%rd38, %rd37, 2;
	add.s64 	%rd39, %rd3, %rd38;
	mov.b32 	%r37, 2143289344;
	st.global.u32 	[%rd39], %r37;
$L__BB35_15:
	setp.eq.s64 	%p19, %rd14, 0;
	@%p19 bra 	$L__BB35_33;
$L__BB35_16:
	setp.le.s64 	%p20, %rd20, %rd7;
	mov.f32 	%f124, 0f00000000;
	mov.f32 	%f125, %f124;
	mov.f32 	%f126, %f124;
	@%p20 bra 	$L__BB35_18;
	mad.lo.s64 	%rd40, %rd56, %rd2, %rd7;
	shl.b64 	%rd41, %rd40, 2;
	add.s64 	%rd42, %rd1, %rd41;
	ld.global.f32 	%f78, [%rd42];
	add.f32 	%f124, %f78, 0f00000000;
	sub.f32 	%f79, %f78, %f124;
	fma.rn.f32 	%f125, %f78, %f79, 0f00000000;
	mov.f32 	%f126, 0f3F800000;
$L__BB35_18:
	mov.b32 	%r38, %f124;
	shfl.sync.down.b32	%r5|%p21, %r38, 2, 7199, -1;
	mov.b32 	%r39, %f125;
	shfl.sync.down.b32	%r6|%p22, %r39, 2, 7199, -1;
	mov.b32 	%r40, %f126;
	shfl.sync.down.b32	%r41|%p23, %r40, 2, 7199, -1;
	mov.b32 	%f25, %r41;
	setp.eq.f32 	%p24, %f25, 0f00000000;
	@%p24 bra 	$L__BB35_20;
	mov.b32 	%f80, %r6;
	mov.b32 	%f81, %r5;
	add.f32 	%f26, %f126, %f25;
	div.rn.f32 	%f82, %f25, %f26;
	sub.f32 	%f83, %f81, %f124;
	fma.rn.f32 	%f124, %f83, %f82, %f124;
	mul.f32 	%f84, %f83, %f83;
	mul.f32 	%f85, %f126, %f84;
	fma.rn.f32 	%f86, %f85, %f82, %f80;
	add.f32 	%f125, %f125, %f86;
	mov.f32 	%f126, %f26;
$L__BB35_20:
	mov.b32 	%r42, %f124;
	shfl.sync.down.b32	%r7|%p25, %r42, 1, 7199, -1;
	mov.b32 	%r43, %f125;
	shfl.sync.down.b32	%r8|%p26, %r43, 1, 7199, -1;
	mov.b32 	%r44, %f126;
	shfl.sync.down.b32	%r45|%p27, %r44, 1, 7199, -1;
	mov.b32 	%f32, %r45;
	setp.eq.f32 	%p28, %f32, 0f00000000;
	@%p28 bra 	$L__BB35_22;
	mov.b32 	%f87, %r8;
	mov.b32 	%f88, %r7;
	add.f32 	%f33, %f126, %f32;
	div.rn.f32 	%f89, %f32, %f33;
	sub.f32 	%f90, %f88, %f124;
	fma.rn.f32 	%f124, %f90, %f89, %f124;
	mul.f32 	%f91, %f90, %f90;
	mul.f32 	%f92, %f126, %f91;
	fma.rn.f32 	%f93, %f92, %f89, %f87;
	add.f32 	%f125, %f125, %f93;
	mov.f32 	%f126, %f33;
$L__BB35_22:
	setp.le.s64 	%p29, %rd20, %rd7;
	mov.b32 	%r46, %f124;
	shfl.sync.idx.b32	%r47|%p30, %r46, 0, 7199, -1;
	mov.b32 	%r48, %f125;
	shfl.sync.idx.b32	%r49|%p31, %r48, 0, 7199, -1;
	mov.b32 	%r50, %f126;
	shfl.sync.idx.b32	%r51|%p32, %r50, 0, 7199, -1;
	@%p29 bra 	$L__BB35_24;
	cvt.s64.s32 	%rd43, %rd56;
	mad.lo.s64 	%rd44, %rd43, %rd4, %rd7;
	shl.b64 	%rd45, %rd44, 2;
	add.s64 	%rd46, %rd3, %rd45;
	mov.b32 	%r52, 2143289344;
	st.global.u32 	[%rd46], %r52;
$L__BB35_24:
	setp.le.s64 	%p33, %rd20, %rd7;
	add.s64 	%rd17, %rd56, %rd6;
	mov.f32 	%f133, 0f00000000;
	mov.f32 	%f134, %f133;
	mov.f32 	%f135, %f133;
	@%p33 bra 	$L__BB35_26;
	mad.lo.s64 	%rd47, %rd17, %rd2, %rd7;
	shl.b64 	%rd48, %rd47, 2;
	add.s64 	%rd49, %rd1, %rd48;
	ld.global.f32 	%f96, [%rd49];
	add.f32 	%f133, %f96, 0f00000000;
	sub.f32 	%f97, %f96, %f133;
	fma.rn.f32 	%f134, %f96, %f97, 0f00000000;
	mov.f32 	%f135, 0f3F800000;
$L__BB35_26:
	mov.b32 	%r53, %f133;
	shfl.sync.down.b32	%r9|%p34, %r53, 2, 7199, -1;
	mov.b32 	%r54, %f134;
	shfl.sync.down.b32	%r10|%p35, %r54, 2, 7199, -1;
	mov.b32 	%r55, %f135;
	shfl.sync.down.b32	%r56|%p36, %r55, 2, 7199, -1;
	mov.b32 	%f44, %r56;
	setp.eq.f32 	%p37, %f44, 0f00000000;
	@%p37 bra 	$L__BB35_28;
	mov.b32 	%f98, %r10;
	mov.b32 	%f99, %r9;
	add.f32 	%f45, %f135, %f44;
	div.rn.f32 	%f100, %f44, %f45;
	sub.f32 	%f101, %f99, %f133;
	fma.rn.f32 	%f133, %f101, %f100, %f133;
	mul.f32 	%f102, %f101, %f101;
	mul.f32 	%f103, %f135, %f102;
	fma.rn.f32 	%f104, %f103, %f100, %f98;
	add.f32 	%f134, %f134, %f104;
	mov.f32 	%f135, %f45;
$L__BB35_28:
	mov.b32 	%r57, %f133;
	shfl.sync.down.b32	%r11|%p38, %r57, 1, 7199, -1;
	mov.b32 	%r58, %f134;
	shfl.sync.down.b32	%r12|%p39, %r58, 1, 7199, -1;
	mov.b32 	%r59, %f135;
	shfl.sync.down.b32	%r60|%p40, %r59, 1, 7199, -1;
	mov.b32 	%f51, %r60;
	setp.eq.f32 	%p41, %f51, 0f00000000;
	@%p41 bra 	$L__BB35_30;
	mov.b32 	%f105, %r12;
	mov.b32 	%f106, %r11;
	add.f32 	%f52, %f135, %f51;
	div.rn.f32 	%f107, %f51, %f52;
	sub.f32 	%f108, %f106, %f133;
	fma.rn.f32 	%f133, %f108, %f107, %f133;
	mul.f32 	%f109, %f108, %f108;
	mul.f32 	%f110, %f135, %f109;
	fma.rn.f32 	%f111, %f110, %f107, %f105;
	add.f32 	%f134, %f134, %f111;
	mov.f32 	%f135, %f52;
$L__BB35_30:
	setp.le.s64 	%p42, %rd20, %rd7;
	mov.b32 	%r61, %f133;
	shfl.sync.idx.b32	%r62|%p43, %r61, 0, 7199, -1;
	mov.b32 	%r63, %f134;
	shfl.sync.idx.b32	%r64|%p44, %r63, 0, 7199, -1;
	mov.b32 	%r65, %f135;
	shfl.sync.idx.b32	%r66|%p45, %r65, 0, 7199, -1;
	@%p42 bra 	$L__BB35_32;
	cvt.s64.s32 	%rd50, %rd17;
	mad.lo.s64 	%rd51, %rd50, %rd4, %rd7;
	shl.b64 	%rd52, %rd51, 2;
	add.s64 	%rd53, %rd3, %rd52;
	mov.b32 	%r67, 2143289344;
	st.global.u32 	[%rd53], %r67;
$L__BB35_32:
	add.s64 	%rd56, %rd17, %rd6;
	setp.lt.s64 	%p46, %rd56, %rd19;
	@%p46 bra 	$L__BB35_16;
$L__BB35_33:
	ret;

}
	// .globl	_Z17LayerNormWarpImplI10DirectLoadIffE11DirectStoreIffEfLi1ELi1ELi1ELi8ELi2ELb0EEvT_T0_lld
.visible .entry _Z17LayerNormWarpImplI10DirectLoadIffE11DirectStoreIffEfLi1ELi1ELi1ELi8ELi2ELb0EEvT_T0_lld(
	.param .align 8 .b8 _Z17LayerNormWarpImplI10DirectLoadIffE11DirectStoreIffEfLi1ELi1ELi1ELi8ELi2ELb0EEvT_T0_lld_param_0[32],
	.param .align 8 .b8 _Z17LayerNormWarpImplI10DirectLoadIffE11DirectStoreIffEfLi1ELi1ELi1ELi8ELi2ELb0EEvT_T0_lld_param_1[16],
	.param .u64 _Z17LayerNormWarpImplI10DirectLoadIffE11DirectStoreIffEfLi1ELi1ELi1ELi8ELi2ELb0EEvT_T0_lld_param_2,
	.param .u64 _Z17LayerNormWarpImplI10DirectLoadIffE11DirectStoreIffEfLi1ELi1ELi1ELi8ELi2ELb0EEvT_T0_lld_param_3,
	.param .f64 _Z17LayerNormWarpImplI10DirectLoadIffE11DirectStoreIffEfLi1ELi1ELi1ELi8ELi2ELb0EEvT_T0_lld_param_4
)
{
	.reg .pred 	%p<34>;
	.reg .b32 	%r<59>;
	.reg .b32 	%f<136>;
	.reg .b64 	%rd<64>;
	.reg .b64 	%fd<3>;

	ld.param.u64 	%rd23, [_Z17LayerNormWarpImplI10DirectLoadIffE11DirectStoreIffEfLi1ELi1ELi1ELi8ELi2ELb0EEvT_T0_lld_param_1+8];
	ld.param.u64 	%rd22, [_Z17LayerNormWarpImplI10DirectLoadIffE11DirectStoreIffEfLi1ELi1ELi1ELi8ELi2ELb0EEvT_T0_lld_param_1];
	ld.param.u64 	%rd21, [_Z17LayerNormWarpImplI10DirectLoadIffE11DirectStoreIffEfLi1ELi1ELi1ELi8ELi2ELb0EEvT_T0_lld_param_0+24];
	ld.param.u64 	%rd20, [_Z17LayerNormWarpImplI10DirectLoadIffE11DirectStoreIffEfLi1ELi1ELi1ELi8ELi2ELb0EEvT_T0_lld_param_0+16];
	ld.param.u64 	%rd19, [_Z17LayerNormWarpImplI10DirectLoadIffE11DirectStoreIffEfLi1ELi1ELi1ELi8ELi2ELb0EEvT_T0_lld_param_0+8];
	ld.param.u64 	%rd18, [_Z17LayerNormWarpImplI10DirectLoadIffE11DirectStoreIffEfLi1ELi1ELi1ELi8ELi2ELb0EEvT_T0_lld_param_0];
	ld.param.u64 	%rd25, [_Z17LayerNormWarpImplI10DirectLoadIffE11DirectStoreIffEfLi1ELi1ELi1ELi8ELi2ELb0EEvT_T0_lld_param_3];
	setp.lt.s64 	%p1, %rd25, 9;
	@%p1 bra 	$L__BB36_2;
	mov.u64 	%rd26, $str;
	cvta.global.u64 	%rd27, %rd26;
	mov.u64 	%rd28, $str$1;
	cvta.global.u64 	%rd29, %rd28;
	mov.u64 	%rd30, __unnamed_37;
	cvta.global.u64 	%rd31, %rd30;
	{ // callseq 36, 0
	.param .b64 param0;
	st.param.b64 	[param0], %rd27;
	.param .b64 param1;
	st.param.b64 	[param1], %rd29;
	.param .b32 param2;
	st.param.b32 	[param2], 336;
	.param .b64 param3;
	st.param.b64 	[param3], %rd31;
	.param .b64 param4;
	st.param.b64 	[param4], 1;
	call.uni 
	__assertfail, 
	(
	param0, 
	param1, 
	param2, 
	param3, 
	param4
	);
	} // callseq 36
$L__BB36_2:
	ld.param.u64 	%rd59, [_Z17LayerNormWarpImplI10DirectLoadIffE11DirectStoreIffEfLi1ELi1ELi1ELi8ELi2ELb0EEvT_T0_lld_param_2];
	mov.u32 	%r14, %ctaid.x;
	mov.u32 	%r15, %ntid.y;
	mov.u32 	%r16, %tid.y;
	mad.lo.s32 	%r17, %r14, %r15, %r16;
	cvt.u64.u32 	%rd3, %r17;
	mov.u32 	%r18, %nctaid.x;
	mul.lo.s32 	%r1, %r18, %r15;
	mov.u32 	%r19, %tid.x;
	cvt.u64.u32 	%rd4, %r19;
	cvta.to.global.u64 	%rd32, %rd19;
	mul.wide.u32 	%rd33, %r19, 4;
	add.s64 	%rd34, %rd32, %rd33;
	ld.global.f32 	%f1, [%rd34];
	cvta.to.global.u64 	%rd35, %rd20;
	add.s64 	%rd36, %rd35, %rd33;
	ld.global.f32 	%f2, [%rd36];
	mul.wide.u32 	%rd63, %r17, 2;
	setp.ge.s64 	%p2, %rd63, %rd59;
	@%p2 bra 	$L__BB36_17;
	ld.param.f64 	%fd2, [_Z17LayerNormWarpImplI10DirectLoadIffE11DirectStoreIffEfLi1ELi1ELi1ELi8ELi2ELb0EEvT_T0_lld_param_4];
	cvt.u64.u32 	%rd37, %r1;
	cvt.rn.f32.f64 	%f3, %fd2;
	shl.b64 	%rd62, %rd3, 33;
	shl.b64 	%rd38, %rd3, 3;
	or.b64  	%rd39, %rd38, 4;
	mul.lo.s64 	%rd7, %rd21, %rd39;
	shl.b64 	%rd40, %rd4, 2;
	cvta.to.global.u64 	%rd41, %rd18;
	add.s64 	%rd61, %rd41, %rd40;
	mul.lo.s64 	%rd42, %rd21, %rd37;
	shl.b64 	%rd9, %rd42, 3;
	mul.lo.s64 	%rd43, %rd21, %rd3;
	shl.b64 	%rd10, %rd43, 3;
	mul.wide.u32 	%rd11, %r1, 2;
$L__BB36_4:
	add.s64 	%rd44, %rd61, %rd10;
	ld.global.f32 	%f4, [%rd44];
	add.f32 	%f121, %f4, 0f00000000;
	sub.f32 	%f53, %f4, %f121;
	fma.rn.f32 	%f122, %f4, %f53, 0f00000000;
	add.s64 	%rd45, %rd61, %rd7;
	ld.global.f32 	%f7, [%rd45];
	add.f32 	%f130, %f7, 0f00000000;
	mov.b32 	%r20, %f121;
	shfl.sync.down.b32	%r2|%p3, %r20, 4, 6175, -1;
	mov.b32 	%r21, %f122;
	shfl.sync.down.b32	%r3|%p4, %r21, 4, 6175, -1;
	mov.b32 	%r22, 1065353216;
	shfl.sync.down.b32	%r23|%p5, %r22, 4, 6175, -1;
	mov.b32 	%f9, %r23;
	setp.eq.f32 	%p6, %f9, 0f00000000;
	mov.f32 	%f123, 0f3F800000;
	@%p6 bra 	$L__BB36_6;
	mov.b32 	%f54, %r3;
	mov.b32 	%f55, %r2;
	add.f32 	%f123, %f9, 0f3F800000;
	div.rn.f32 	%f56, %f9, %f123;
	sub.f32 	%f57, %f55, %f121;
	fma.rn.f32 	%f121, %f57, %f56, %f121;
	mul.f32 	%f58, %f57, %f57;
	fma.rn.f32 	%f59, %f56, %f58, %f54;
	add.f32 	%f122, %f122, %f59;
$L__BB36_6:
	mov.b32 	%r24, %f121;
	shfl.sync.down.b32	%r4|%p7, %r24, 2, 6175, -1;
	mov.b32 	%r25, %f122;
	shfl.sync.down.b32	%r5|%p8, %r25, 2, 6175, -1;
	mov.b32 	%r26, %f123;
	shfl.sync.down.b32	%r27|%p9, %r26, 2, 6175, -1;
	mov.b32 	%f16, %r27;
	setp.eq.f32 	%p10, %f16, 0f00000000;
	@%p10 bra 	$L__BB36_8;
	mov.b32 	%f60, %r5;
	mov.b32 	%f61, %r4;
	add.f32 	%f17, %f123, %f16;
	div.rn.f32 	%f62, %f16, %f17;
	sub.f32 	%f63, %f61, %f121;
	fma.rn.f32 	%f121, %f63, %f62, %f121;
	mul.f32 	%f64, %f63, %f63;
	mul.f32 	%f65, %f64, %f123;
	fma.rn.f32 	%f66, %f62, %f65, %f60;
	add.f32 	%f122, %f122, %f66;
	mov.f32 	%f123, %f17;
$L__BB36_8:
	mov.b32 	%r28, %f121;
	shfl.sync.down.b32	%r6|%p11, %r28, 1, 6175, -1;
	mov.b32 	%r29, %f122;
	shfl.sync.down.b32	%r7|%p12, %r29, 1, 6175, -1;
	mov.b32 	%r30, %f123;
	shfl.sync.down.b32	%r31|%p13, %r30, 1, 6175, -1;
	mov.b32 	%f23, %r31;
	setp.eq.f32 	%p14, %f23, 0f00000000;
	@%p14 bra 	$L__BB36_10;
	mov.b32 	%f67, %r7;
	mov.b32 	%f68, %r6;
	add.f32 	%f24, %f123, %f23;
	div.rn.f32 	%f69, %f23, %f24;
	sub.f32 	%f70, %f68, %f121;
	fma.rn.f32 	%f121, %f70, %f69, %f121;
	mul.f32 	%f71, %f70, %f70;
	mul.f32 	%f72, %f71, %f123;
	fma.rn.f32 	%f73, %f69, %f72, %f67;
	add.f32 	%f122, %f122, %f73;
	mov.f32 	%f123, %f24;
$L__BB36_10:
	mov.b32 	%r32, %f121;
	shfl.sync.idx.b32	%r33|%p15, %r32, 0, 6175, -1;
	mov.b32 	%f75, %r33;
	mov.b32 	%r34, %f122;
	shfl.sync.idx.b32	%r35|%p16, %r34, 0, 6175, -1;
	mov.b32 	%r36, %f123;
	shfl.sync.idx.b32	%r37|%p17, %r36, 0, 6175, -1;
	mov.b32 	%f76, %r35;
	mov.b32 	%f77, %r37;
	div.rn.f32 	%f78, %f76, %f77;
	max.f32 	%f79, %f78, 0f00000000;
	add.f32 	%f80, %f79, %f3;
	rsqrt.approx.f32 	%f81, %f80;
	sub.f32 	%f82, %f4, %f75;
	mul.f32 	%f83, %f81, %f82;
	fma.rn.f32 	%f84, %f1, %f83, %f2;
	shr.s64 	%rd46, %rd62, 32;
	mad.lo.s64 	%rd47, %rd23, %rd46, %rd4;
	cvta.to.global.u64 	%rd48, %rd22;
	shl.b64 	%rd49, %rd47, 2;
	add.s64 	%rd50, %rd48, %rd49;
	st.global.f32 	[%rd50], %f84;
	mov.b32 	%r38, %f130;
	shfl.sync.down.b32	%r8|%p18, %r38, 4, 6175, -1;
	sub.f32 	%f85, %f7, %f130;
	fma.rn.f32 	%f131, %f7, %f85, 0f00000000;
	mov.b32 	%r39, %f131;
	shfl.sync.down.b32	%r9|%p19, %r39, 4, 6175, -1;
	mov.b32 	%r40, 1065353216;
	shfl.sync.down.b32	%r41|%p20, %r40, 4, 6175, -1;
	mov.b32 	%f31, %r41;
	setp.eq.f32 	%p21, %f31, 0f00000000;
	mov.f32 	%f132, 0f3F800000;
	@%p21 bra 	$L__BB36_12;
	mov.b32 	%f86, %r9;
	mov.b32 	%f87, %r8;
	add.f32 	%f132, %f31, 0f3F800000;
	div.rn.f32 	%f88, %f31, %f132;
	sub.f32 	%f89, %f87, %f130;
	fma.rn.f32 	%f130, %f89, %f88, %f130;
	mul.f32 	%f90, %f89, %f89;
	fma.rn.f32 	%f91, %f88, %f90, %f86;
	fma.rn.f32 	%f93, %f7, %f85, 0f00000000;
	add.f32 	%f131, %f93, %f91;
$L__BB36_12:
	mov.b32 	%r42, %f130;
	shfl.sync.down.b32	%r10|%p22, %r42, 2, 6175, -1;
	mov.b32 	%r43, %f131;
	shfl.sync.down.b32	%r11|%p23, %r43, 2, 6175, -1;
	mov.b32 	%r44, %f132;
	shfl.sync.down.b32	%r45|%p24, %r44, 2, 6175, -1;
	mov.b32 	%f38, %r45;
	setp.eq.f32 	%p25, %f38, 0f00000000;
	@%p25 bra 	$L__BB36_14;
	mov.b32 	%f94, %r11;
	mov.b32 	%f95, %r10;
	add.f32 	%f39, %f132, %f38;
	div.rn.f32 	%f96, %f38, %f39;
	sub.f32 	%f97, %f95, %f130;
	fma.rn.f32 	%f130, %f97, %f96, %f130;
	mul.f32 	%f98, %f97, %f97;
	mul.f32 	%f99, %f98, %f132;
	fma.rn.f32 	%f100, %f96, %f99, %f94;
	add.f32 	%f131, %f131, %f100;
	mov.f32 	%f132, %f39;
$L__BB36_14:
	mov.b32 	%r46, %f130;
	shfl.sync.down.b32	%r12|%p26, %r46, 1, 6175, -1;
	mov.b32 	%r47, %f131;
	shfl.sync.down.b32	%r13|%p27, %r47, 1, 6175, -1;
	mov.b32 	%r48, %f132;
	shfl.sync.down.b32	%r49|%p28, %r48, 1, 6175, -1;
	mov.b32 	%f45, %r49;
	setp.eq.f32 	%p29, %f45, 0f00000000;
	@%p29 bra 	$L__BB36_16;
	mov.b32 	%f101, %r13;
	mov.b32 	%f102, %r12;
	add.f32 	%f46, %f132, %f45;
	div.rn.f32 	%f103, %f45, %f46;
	sub.f32 	%f104, %f102, %f130;
	fma.rn.f32 	%f130, %f104, %f103, %f130;
	mul.f32 	%f105, %f104, %f104;
	mul.f32 	%f106, %f105, %f132;
	fma.rn.f32 	%f107, %f103, %f106, %f101;
	add.f32 	%f131, %f131, %f107;
	mov.f32 	%f132, %f46;
$L__BB36_16:
	ld.param.u64 	%rd60, [_Z17LayerNormWarpImplI10DirectLoadIffE11DirectStoreIffEfLi1ELi1ELi1ELi8ELi2ELb0EEvT_T0_lld_param_2];
	mov.b32 	%r50, %f130;
	shfl.sync.idx.b32	%r51|%p30, %r50, 0, 6175, -1;
	mov.b32 	%f108, %r51;
	mov.b32 	%r52, %f131;
	shfl.sync.idx.b32	%r53|%p31, %r52, 0, 6175, -1;
	mov.b32 	%r54, %f132;
	shfl.sync.idx.b32	%r55|%p32, %r54, 0, 6175, -1;
	mov.b32 	%f109, %r53;
	mov.b32 	%f110, %r55;
	div.rn.f32 	%f111, %f109, %f110;
	max.f32 	%f112, %f111, 0f00000000;
	add.f32 	%f113, %f112, %f3;
	rsqrt.approx.f32 	%f114, %f113;
	sub.f32 	%f115, %f7, %f108;
	mul.f32 	%f116, %f114, %f115;
	fma.rn.f32 	%f117, %f1, %f116, %f2;
	add.s64 	%rd51, %rd62, 4294967296;
	shr.s64 	%rd52, %rd51, 32;
	mad.lo.s64 	%rd53, %rd23, %rd52, %rd4;
	cvta.to.global.u64 	%rd54, %rd22;
	shl.b64 	%rd55, %rd53, 2;
	add.s64 	%rd56, %rd54, %rd55;
	st.global.f32 	[%rd56], %f117;
	add.s64 	%rd63, %rd63, %rd11;
	mov.u32 	%r56, %nctaid.x;
	mov.u32 	%r57, %ntid.y;
	mul.lo.s32 	%r58, %r56, %r57;
	cvt.u64.u32 	%rd57, %r58;
	shl.b64 	%rd58, %rd57, 33;
	add.s64 	%rd62, %rd62, %rd58;
	add.s64 	%rd61, %rd61, %rd9;
	setp.lt.s64 	%p33, %rd63, %rd60;
	@%p33 bra 	$L__BB36_4;
$L__BB36_17:
	ret;

}
	// .globl	_Z17LayerNormWarpImplI10DirectLoadIffE11DirectStoreIffEfLi1ELi1ELi0ELi8ELi2ELb1EEvT_T0_lld
.visible .entry _Z17LayerNormWarpImplI10DirectLoadIffE11DirectStoreIffEfLi1ELi1ELi0ELi8ELi2ELb1EEvT_T0_lld(
	.param .align 8 .b8 _Z17LayerNormWarpImplI10DirectLoadIffE11DirectStoreIffEfLi1ELi1ELi0ELi8ELi2ELb1EEvT_T0_lld_param_0[32],
	.param .align 8 .b8 _Z17LayerNormWarpImplI10DirectLoadIffE11DirectStoreIffEfLi1ELi1ELi0ELi8ELi2ELb1EEvT_T0_lld_param_1[16],
	.param .u64 _Z17LayerNormWarpImplI10DirectLoadIffE11DirectStoreIffEfLi1ELi1ELi0ELi8ELi2ELb1EEvT_T0_lld_param_2,
	.param .u64 _Z17LayerNormWarpImplI10DirectLoadIffE11DirectStoreIffEfLi1ELi1ELi0ELi8ELi2ELb1EEvT_T0_lld_param_3,
	.param .f64 _Z17LayerNormWarpImplI10DirectLoadIffE11DirectStoreIffEfLi1ELi1ELi0ELi8ELi2ELb1EEvT_T0_lld_param_4
)
{
	.reg .pred 	%p<38>;
	.reg .b32 	%r<58>;
	.reg .b32 	%f<127>;
	.reg .b64 	%rd<53>;

	ld.param.u64 	%rd20, [_Z17LayerNormWarpImplI10DirectLoadIffE11DirectStoreIffEfLi1ELi1ELi0ELi8ELi2ELb1EEvT_T0_lld_param_1+8];
	ld.param.u64 	%rd19, [_Z17LayerNormWarpImplI10DirectLoadIffE11DirectStoreIffEfLi1ELi1ELi0ELi8ELi2ELb1EEvT_T0_lld_param_1];
	ld.param.u64 	%rd1, [_Z17LayerNormWarpImplI10DirectLoadIffE11DirectStoreIffEfLi1ELi1ELi0ELi8ELi2ELb1EEvT_T0_lld_param_0];
	ld.param.u64 	%rd2, [_Z17LayerNormWarpImplI10DirectLoadIffE11DirectStoreIffEfLi1ELi1ELi0ELi8ELi2ELb1EEvT_T0_lld_param_0+24];
	ld.param.u64 	%rd22, [_Z17LayerNormWarpImplI10DirectLoadIffE11DirectStoreIffEfLi1ELi1ELi0ELi8ELi2ELb1EEvT_T0_lld_param_3];
	setp.lt.s64 	%p1, %rd22, 9;
	@%p1 bra 	$L__BB37_2;
	mov.u64 	%rd23, $str;
	cvta.global.u64 	%rd24, %rd23;
	mov.u64 	%rd25, $str$1;
	cvta.global.u64 	%rd26, %rd25;
	mov.u64 	%rd27, __unnamed_38;
	cvta.global.u64 	%rd28, %rd27;
	{ // callseq 37, 0
	.param .b64 param0;
	st.param.b64 	[param0], %rd24;
	.param .b64 param1;
	st.param.b64 	[param1], %rd26;
	.param .b32 param2;
	st.param.b32 	[param2], 336;
	.param .b64 param3;
	st.param.b64 	[param3], %rd28;
	.param .b64 param4;
	st.param.b64 	[param4], 1;
	call.uni 
	__assertfail, 
	(
	param0, 
	param1, 
	param2, 
	param3, 
	param4
	);
	} // callseq 37
$L__BB37_2:
	ld.param.u64 	%rd48, [_Z17LayerNormWarpImplI10DirectLoadIffE11DirectStoreIffEfLi1ELi1ELi0ELi8ELi2ELb1EEvT_T0_lld_param_2];
	mov.u32 	%r14, %ctaid.x;
	mov.u32 	%r15, %ntid.y;
	mov.u32 	%r16, %tid.y;
	mad.lo.s32 	%r17, %r14, %r15, %r16;
	cvt.u64.u32 	%rd3, %r17;
	mov.u32 	%r18, %nctaid.x;
	mul.lo.s32 	%r1, %r18, %r15;
	mul.wide.u32 	%rd52, %r17, 2;
	setp.ge.s64 	%p2, %rd52, %rd48;
	@%p2 bra 	$L__BB37_25;
	cvt.u64.u32 	%rd29, %r1;
	mov.u32 	%r19, %tid.x;
	cvt.u64.u32 	%rd5, %r19;
	shl.b64 	%rd51, %rd3, 33;
	shl.b64 	%rd7, %rd29, 33;
	mul.lo.s64 	%rd30, %rd2, %rd3;
	shl.b64 	%rd8, %rd30, 3;
	mul.wide.u32 	%rd31, %r19, 4;
	cvta.to.global.u64 	%rd32, %rd1;
	add.s64 	%rd50, %rd32, %rd31;
	mul.lo.s64 	%rd33, %rd2, %rd29;
	shl.b64 	%rd10, %rd33, 3;
	mad.lo.s64 	%rd34, %rd2, %rd52, %rd2;
	shl.b64 	%rd11, %rd34, 2;
	mul.wide.u32 	%rd12, %r1, 2;
$L__BB37_4:
	setp.le.s64 	%p3, %rd22, %rd5;
	mov.f32 	%f109, 0f00000000;
	mov.f32 	%f110, %f109;
	mov.f32 	%f111, %f109;
	@%p3 bra 	$L__BB37_6;
	add.s64 	%rd35, %rd50, %rd8;
	ld.global.f32 	%f55, [%rd35];
	add.f32 	%f109, %f55, 0f00000000;
	sub.f32 	%f56, %f55, %f109;
	fma.rn.f32 	%f110, %f55, %f56, 0f00000000;
	mov.f32 	%f111, 0f3F800000;
$L__BB37_6:
	mov.f32 	%f118, 0f00000000;
	mov.f32 	%f119, %f118;
	mov.f32 	%f120, %f118;
	@%p3 bra 	$L__BB37_8;
	add.s64 	%rd36, %rd50, %rd11;
	ld.global.f32 	%f59, [%rd36];
	add.f32 	%f118, %f59, 0f00000000;
	sub.f32 	%f60, %f59, %f118;
	fma.rn.f32 	%f119, %f59, %f60, 0f00000000;
	mov.f32 	%f120, 0f3F800000;
$L__BB37_8:
	mov.b32 	%r20, %f109;
	shfl.sync.down.b32	%r2|%p5, %r20, 4, 6175, -1;
	mov.b32 	%r21, %f110;
	shfl.sync.down.b32	%r3|%p6, %r21, 4, 6175, -1;
	mov.b32 	%r22, %f111;
	shfl.sync.down.b32	%r23|%p7, %r22, 4, 6175, -1;
	mov.b32 	%f11, %r23;
	setp.eq.f32 	%p8, %f11, 0f00000000;
	@%p8 bra 	$L__BB37_10;
	mov.b32 	%f61, %r3;
	mov.b32 	%f62, %r2;
	add.f32 	%f12, %f111, %f11;
	div.rn.f32 	%f63, %f11, %f12;
	sub.f32 	%f64, %f62, %f109;
	fma.rn.f32 	%f109, %f64, %f63, %f109;
	mul.f32 	%f65, %f64, %f64;
	mul.f32 	%f66, %f65, %f111;
	fma.rn.f32 	%f67, %f63, %f66, %f61;
	add.f32 	%f110, %f110, %f67;
	mov.f32 	%f111, %f12;
$L__BB37_10:
	mov.b32 	%r24, %f109;
	shfl.sync.down.b32	%r4|%p9, %r24, 2, 6175, -1;
	mov.b32 	%r25, %f110;
	shfl.sync.down.b32	%r5|%p10, %r25, 2, 6175, -1;
	mov.b32 	%r26, %f111;
	shfl.sync.down.b32	%r27|%p11, %r26, 2, 6175, -1;
	mov.b32 	%f18, %r27;
	setp.eq.f32 	%p12, %f18, 0f00000000;
	@%p12 bra 	$L__BB37_12;
	mov.b32 	%f68, %r5;
	mov.b32 	%f69, %r4;
	add.f32 	%f19, %f111, %f18;
	div.rn.f32 	%f70, %f18, %f19;
	sub.f32 	%f71, %f69, %f109;
	fma.rn.f32 	%f109, %f71, %f70, %f109;
	mul.f32 	%f72, %f71, %f71;
	mul.f32 	%f73, %f72, %f111;
	fma.rn.f32 	%f74, %f70, %f73, %f68;
	add.f32 	%f110, %f110, %f74;
	mov.f32 	%f111, %f19;
$L__BB37_12:
	mov.b32 	%r28, %f109;
	shfl.sync.down.b32	%r6|%p13, %r28, 1, 6175, -1;
	mov.b32 	%r29, %f110;
	shfl.sync.down.b32	%r7|%p14, %r29, 1, 6175, -1;
	mov.b32 	%r30, %f111;
	shfl.sync.down.b32	%r31|%p15, %r30, 1, 6175, -1;
	mov.b32 	%f25, %r31;
	setp.eq.f32 	%p16, %f25, 0f00000000;
	@%p16 bra 	$L__BB37_14;
	mov.b32 	%f75, %r7;
	mov.b32 	%f76, %r6;
	add.f32 	%f26, %f111, %f25;
	div.rn.f32 	%f77, %f25, %f26;
	sub.f32 	%f78, %f76, %f109;
	fma.rn.f32 	%f109, %f78, %f77, %f109;
	mul.f32 	%f79, %f78, %f78;
	mul.f32 	%f80, %f79, %f111;
	fma.rn.f32 	%f81, %f77, %f80, %f75;
	add.f32 	%f110, %f110, %f81;
	mov.f32 	%f111, %f26;
$L__BB37_14:
	mov.b32 	%r32, %f109;
	shfl.sync.idx.b32	%r33|%p18, %r32, 0, 6175, -1;
	mov.b32 	%r34, %f110;
	shfl.sync.idx.b32	%r35|%p19, %r34, 0, 6175, -1;
	mov.b32 	%r36, %f111;
	shfl.sync.idx.b32	%r37|%p20, %r36, 0, 6175, -1;
	@%p3 bra 	$L__BB37_16;
	shr.s64 	%rd37, %rd51, 32;
	mad.lo.s64 	%rd38, %rd20, %rd37, %rd5;
	cvta.to.global.u64 	%rd39, %rd19;
	shl.b64 	%rd40, %rd38, 2;
	add.s64 	%rd41, %rd39, %rd40;
	mov.b32 	%r38, 2143289344;
	st.global.u32 	[%rd41], %r38;
$L__BB37_16:
	mov.b32 	%r39, %f118;
	shfl.sync.down.b32	%r8|%p21, %r39, 4, 6175, -1;
	mov.b32 	%r40, %f119;
	shfl.sync.down.b32	%r9|%p22, %r40, 4, 6175, -1;
	mov.b32 	%r41, %f120;
	shfl.sync.down.b32	%r42|%p23, %r41, 4, 6175, -1;
	mov.b32 	%f32, %r42;
	setp.eq.f32 	%p24, %f32, 0f00000000;
	@%p24 bra 	$L__BB37_18;
	mov.b32 	%f82, %r9;
	mov.b32 	%f83, %r8;
	add.f32 	%f33, %f120, %f32;
	div.rn.f32 	%f84, %f32, %f33;
	sub.f32 	%f85, %f83, %f118;
	fma.rn.f32 	%f118, %f85, %f84, %f118;
	mul.f32 	%f86, %f85, %f85;
	mul.f32 	%f87, %f86, %f120;
	fma.rn.f32 	%f88, %f84, %f87, %f82;
	add.f32 	%f119, %f119, %f88;
	mov.f32 	%f120, %f33;
$L__BB37_18:
	mov.b32 	%r43, %f118;
	shfl.sync.down.b32	%r10|%p25, %r43, 2, 6175, -1;
	mov.b32 	%r44, %f119;
	shfl.sync.down.b32	%r11|%p26, %r44, 2, 6175, -1;
	mov.b32 	%r45, %f120;
	shfl.sync.down.b32	%r46|%p27, %r45, 2, 6175, -1;
	mov.b32 	%f39, %r46;
	setp.eq.f32 	%p28, %f39, 0f00000000;
	@%p28 bra 	$L__BB37_20;
	mov.b32 	%f89, %r11;
	mov.b32 	%f90, %r10;
	add.f32 	%f40, %f120, %f39;
	div.rn.f32 	%f91, %f39, %f40;
	sub.f32 	%f92, %f90, %f118;
	fma.rn.f32 	%f118, %f92, %f91, %f118;
	mul.f32 	%f93, %f92, %f92;
	mul.f32 	%f94, %f93, %f120;
	fma.rn.f32 	%f95, %f91, %f94, %f89;
	add.f32 	%f119, %f119, %f95;
	mov.f32 	%f120, %f40;
$L__BB37_20:
	mov.b32 	%r47, %f118;
	shfl.sync.down.b32	%r12|%p29, %r47, 1, 6175, -1;
	mov.b32 	%r48, %f119;
	shfl.sync.down.b32	%r13|%p30, %r48, 1, 6175, -1;
	mov.b32 	%r49, %f120;
	shfl.sync.down.b32	%r50|%p31, %r49, 1, 6175, -1;
	mov.b32 	%f46, %r50;
	setp.eq.f32 	%p32, %f46, 0f00000000;
	@%p32 bra 	$L__BB37_22;
	mov.b32 	%f96, %r13;
	mov.b32 	%f97, %r12;
	add.f32 	%f47, %f120, %f46;
	div.rn.f32 	%f98, %f46, %f47;
	sub.f32 	%f99, %f97, %f118;
	fma.rn.f32 	%f118, %f99, %f98, %f118;
	mul.f32 	%f100, %f99, %f99;
	mul.f32 	%f101, %f100, %f120;
	fma.rn.f32 	%f102, %f98, %f101, %f96;
	add.f32 	%f119, %f119, %f102;
	mov.f32 	%f120, %f47;
$L__BB37_22:
	mov.b32 	%r51, %f118;
	shfl.sync.idx.b32	%r52|%p34, %r51, 0, 6175, -1;
	mov.b32 	%r53, %f119;
	shfl.sync.idx.b32	%r54|%p35, %r53, 0, 6175, -1;
	mov.b32 	%r55, %f120;
	shfl.sync.idx.b32	%r56|%p36, %r55, 0, 6175, -1;
	@%p3 bra 	$L__BB37_24;
	add.s64 	%rd42, %rd51, 4294967296;
	shr.s64 	%rd43, %rd42, 32;
	mad.lo.s64 	%rd44, %rd20, %rd43, %rd5;
	cvta.to.global.u64 	%rd45, %rd19;
	shl.b64 	%rd46, %rd44, 2;
	add.s64 	%rd47, %rd45, %rd46;
	mov.b32 	%r57, 2143289344;
	st.global.u32 	[%rd47], %r57;
$L__BB37_24:
	ld.param.u64 	%rd49, [_Z17LayerNormWarpImplI10DirectLoadIffE11DirectStoreIffEfLi1ELi1ELi0ELi8ELi2ELb1EEvT_T0_lld_param_2];
	add.s64 	%rd52, %rd52, %rd12;
	add.s64 	%rd51, %rd51, %rd7;
	add.s64 	%rd50, %rd50, %rd10;
	setp.lt.s64 	%p37, %rd52, %rd49;
	@%p37 bra 	$L__BB37_4;
$L__BB37_25:
	ret;

}
	// .globl	_Z17LayerNormWarpImplI10DirectLoadIffE11DirectStoreIffEfLi1ELi1ELi1ELi8ELi1ELb0EEvT_T0_lld
.visible .entry _Z17LayerNormWarpImplI10DirectLoadIffE11DirectStoreIffEfLi1ELi1ELi1ELi8ELi1ELb0EEvT_T0_lld(
	.param .align 8 .b8 _Z17LayerNormWarpImplI10DirectLoadIffE11DirectStoreIffEfLi1ELi1ELi1ELi8ELi1ELb0EEvT_T0_lld_param_0[32],
	.param .align 8 .b8 _Z17LayerNormWarpImplI10DirectLoadIffE11DirectStoreIffEfLi1ELi1ELi1ELi8ELi1ELb0EEvT_T0_lld_param_1[16],
	.param .u64 _Z17LayerNormWarpImplI10DirectLoadIffE11DirectStoreIffEfLi1ELi1ELi1ELi8ELi1ELb0EEvT_T0_lld_param_2,
	.param .u64 _Z17LayerNormWarpImplI10DirectLoadIffE11DirectStoreIffEfLi1ELi1ELi1ELi8ELi1ELb0EEvT_T0_lld_param_3,
	.param .f64 _Z17LayerNormWarpImplI10DirectLoadIffE11DirectStoreIffEfLi1ELi1ELi1ELi8ELi1ELb0EEvT_T0_lld_param_4
)
{
	.reg .pred 	%p<19>;
	.reg .b32 	%r<32>;
	.reg .b32 	%f<69>;
	.reg .b64 	%rd<46>;
	.reg .b64 	%fd<2>;

	ld.param.u64 	%rd21, [_Z17LayerNormWarpImplI10DirectLoadIffE11DirectStoreIffEfLi1ELi1ELi1ELi8ELi1ELb0EEvT_T0_lld_param_1+8];
	ld.param.u64 	%rd20, [_Z17LayerNormWarpImplI10DirectLoadIffE11DirectStoreIffEfLi1ELi1ELi1ELi8ELi1ELb0EEvT_T0_lld_param_1];
	ld.param.u64 	%rd1, [_Z17LayerNormWarpImplI10DirectLoadIffE11DirectStoreIffEfLi1ELi1ELi1ELi8ELi1ELb0EEvT_T0_lld_param_0];
	ld.param.u64 	%rd2, [_Z17LayerNormWarpImplI10DirectLoadIffE11DirectStoreIffEfLi1ELi1ELi1ELi8ELi1ELb0EEvT_T0_lld_param_0+8];
	ld.param.u64 	%rd3, [_Z17LayerNormWarpImplI10DirectLoadIffE11DirectStoreIffEfLi1ELi1ELi1ELi8ELi1ELb0EEvT_T0_lld_param_0+16];
	ld.param.u64 	%rd4, [_Z17LayerNormWarpImplI10DirectLoadIffE11DirectStoreIffEfLi1ELi1ELi1ELi8ELi1ELb0EEvT_T0_lld_param_0+24];
	ld.param.u64 	%rd22, [_Z17LayerNormWarpImplI10DirectLoadIffE11DirectStoreIffEfLi1ELi1ELi1ELi8ELi1ELb0EEvT_T0_lld_param_2];
	ld.param.u64 	%rd23, [_Z17LayerNormWarpImplI10DirectLoadIffE11DirectStoreIffEfLi1ELi1ELi1ELi8ELi1ELb0EEvT_T0_lld_param_3];
	ld.param.f64 	%fd1, [_Z17LayerNormWarpImplI10DirectLoadIffE11DirectStoreIffEfLi1ELi1ELi1ELi8ELi1ELb0EEvT_T0_lld_param_4];
	setp.lt.s64 	%p1, %rd23, 9;
	@%p1 bra 	$L__BB38_2;
	mov.u64 	%rd24, $str;
	cvta.global.u64 	%rd25, %rd24;
	mov.u64 	%rd26, $str$1;
	cvta.global.u64 	%rd27, %rd26;
	mov.u64 	%rd28, __unnamed_39;
	cvta.global.u64 	%rd29, %rd28;
	{ // callseq 38, 0
	.param .b64 param0;
	st.param.b64 	[param0], %rd25;
	.param .b64 param1;
	st.param.b64 	[param1], %rd27;
	.param .b32 param2;
	st.param.b32 	[param2], 336;
	.param .b64 param3;
	st.param.b64 	[param3], %rd29;
	.param .b64 param4;
	st.param.b64 	[param4], 1;
	call.uni 
	__assertfail, 
	(
	param0, 
	param1, 
	param2, 
	param3, 
	param4
	);
	} // callseq 38
$L__BB38_2:
	mov.u32 	%r7, %ctaid.x;
	mov.u32 	%r8, %ntid.y;
	mov.u32 	%r9, %tid.y;
	mad.lo.s32 	%r10, %r7, %r8, %r9;
	cvt.u64.u32 	%rd45, %r10;
	mov.u32 	%r11, %nctaid.x;
	mul.lo.s32 	%r12, %r11, %r8;
	cvt.u64.u32 	%rd7, %r12;
	mov.u32 	%r13, %tid.x;
	cvt.u64.u32 	%rd8, %r13;
	cvta.to.global.u64 	%rd30, %rd2;
	mul.wide.u32 	%rd31, %r13, 4;
	add.s64 	%rd32, %rd30, %rd31;
	ld.global.f32 	%f1, [%rd32];
	cvta.to.global.u64 	%rd33, %rd3;
	add.s64 	%rd34, %rd33, %rd31;
	ld.global.f32 	%f2, [%rd34];
	setp.le.s64 	%p2, %rd22, %rd45;
	@%p2 bra 	$L__BB38_11;
	cvt.rn.f32.f64 	%f3, %fd1;
	shl.b64 	%rd44, %rd45, 32;
	shl.b64 	%rd10, %rd7, 32;
	mad.lo.s64 	%rd35, %rd4, %rd45, %rd8;
	shl.b64 	%rd36, %rd35, 2;
	cvta.to.global.u64 	%rd37, %rd1;
	add.s64 	%rd43, %rd37, %rd36;
	mul.lo.s64 	%rd38, %rd4, %rd7;
	shl.b64 	%rd12, %rd38, 2;
	cvta.to.global.u64 	%rd13, %rd20;
$L__BB38_4:
	ld.global.f32 	%f4, [%rd43];
	add.f32 	%f63, %f4, 0f00000000;
	sub.f32 	%f29, %f4, %f63;
	fma.rn.f32 	%f64, %f4, %f29, 0f00000000;
	mov.b32 	%r14, %f63;
	shfl.sync.down.b32	%r1|%p3, %r14, 4, 6175, -1;
	mov.b32 	%r15, %f64;
	shfl.sync.down.b32	%r2|%p4, %r15, 4, 6175, -1;
	mov.b32 	%r16, 1065353216;
	shfl.sync.down.b32	%r17|%p5, %r16, 4, 6175, -1;
	mov.b32 	%f7, %r17;
	setp.eq.f32 	%p6, %f7, 0f00000000;
	mov.f32 	%f65, 0f3F800000;
	@%p6 bra 	$L__BB38_6;
	mov.b32 	%f30, %r2;
	mov.b32 	%f31, %r1;
	add.f32 	%f65, %f7, 0f3F800000;
	div.rn.f32 	%f32, %f7, %f65;
	sub.f32 	%f33, %f31, %f63;
	fma.rn.f32 	%f63, %f33, %f32, %f63;
	mul.f32 	%f34, %f33, %f33;
	fma.rn.f32 	%f35, %f34, %f32, %f30;
	add.f32 	%f64, %f64, %f35;
$L__BB38_6:
	mov.b32 	%r18, %f63;
	shfl.sync.down.b32	%r3|%p7, %r18, 2, 6175, -1;
	mov.b32 	%r19, %f64;
	shfl.sync.down.b32	%r4|%p8, %r19, 2, 6175, -1;
	mov.b32 	%r20, %f65;
	shfl.sync.down.b32	%r21|%p9, %r20, 2, 6175, -1;
	mov.b32 	%f14, %r21;
	setp.eq.f32 	%p10, %f14, 0f00000000;
	@%p10 bra 	$L__BB38_8;
	mov.b32 	%f36, %r4;
	mov.b32 	%f37, %r3;
	add.f32 	%f15, %f65, %f14;
	div.rn.f32 	%f38, %f14, %f15;
	sub.f32 	%f39, %f37, %f63;
	fma.rn.f32 	%f63, %f39, %f38, %f63;
	mul.f32 	%f40, %f39, %f39;
	mul.f32 	%f41, %f65, %f40;
	fma.rn.f32 	%f42, %f41, %f38, %f36;
	add.f32 	%f64, %f64, %f42;
	mov.f32 	%f65, %f15;
$L__BB38_8:
	mov.b32 	%r22, %f63;
	shfl.sync.down.b32	%r5|%p11, %r22, 1, 6175, -1;
	mov.b32 	%r23, %f64;
	shfl.sync.down.b32	%r6|%p12, %r23, 1, 6175, -1;
	mov.b32 	%r24, %f65;
	shfl.sync.down.b32	%r25|%p13, %r24, 1, 6175, -1;
	mov.b32 	%f21, %r25;
	setp.eq.f32 	%p14, %f21, 0f00000000;
	@%p14 bra 	$L__BB38_10;
	mov.b32 	%f43, %r6;
	mov.b32 	%f44, %r5;
	add.f32 	%f22, %f65, %f21;
	div.rn.f32 	%f45, %f21, %f22;
	sub.f32 	%f46, %f44, %f63;
	fma.rn.f32 	%f63, %f46, %f45, %f63;
	mul.f32 	%f47, %f46, %f46;
	mul.f32 	%f48, %f65, %f47;
	fma.rn.f32 	%f49, %f48, %f45, %f43;
	add.f32 	%f64, %f64, %f49;
	mov.f32 	%f65, %f22;
$L__BB38_10:
	mov.b32 	%r26, %f63;
	shfl.sync.idx.b32	%r27|%p15, %r26, 0, 6175, -1;
	mov.b32 	%f50, %r27;
	mov.b32 	%r28, %f64;
	shfl.sync.idx.b32	%r29|%p16, %r28, 0, 6175, -1;
	mov.b32 	%r30, %f65;
	shfl.sync.idx.b32	%r31|%p17, %r30, 0, 6175, -1;
	mov.b32 	%f51, %r29;
	mov.b32 	%f52, %r31;
	div.rn.f32 	%f53, %f51, %f52;
	max.f32 	%f54, %f53, 0f00000000;
	add.f32 	%f55, %f54, %f3;
	rsqrt.approx.f32 	%f56, %f55;
	sub.f32 	%f57, %f4, %f50;
	mul.f32 	%f58, %f57, %f56;
	fma.rn.f32 	%f59, %f1, %f58, %f2;
	shr.s64 	%rd39, %rd44, 32;
	mad.lo.s64 	%rd40, %rd39, %rd21, %rd8;
	shl.b64 	%rd41, %rd40, 2;
	add.s64 	%rd42, %rd13, %rd41;
	st.global.f32 	[%rd42], %f59;
	add.s64 	%rd45, %rd45, %rd7;
	add.s64 	%rd44, %rd44, %rd10;
	add.s64 	%rd43, %rd43, %rd12;
	setp.lt.s64 	%p18, %rd45, %rd22;
	@%p18 bra 	$L__BB38_4;
$L__BB38_11:
	ret;

}
	// .globl	_Z17LayerNormWarpImplI10DirectLoadIffE11DirectStoreIffEfLi1ELi1ELi0ELi8ELi1ELb1EEvT_T0_lld
.visible .entry _Z17LayerNormWarpImplI10DirectLoadIffE11DirectStoreIffEfLi1ELi1ELi0ELi8ELi1ELb1EEvT_T0_lld(
	.param .align 8 .b8 _Z17LayerNormWarpImplI10DirectLoadIffE11DirectStoreIffEfLi1ELi1ELi0ELi8ELi1ELb1EEvT_T0_lld_param_0[32],
	.param .align 8 .b8 _Z17LayerNormWarpImplI10DirectLoadIffE11DirectStoreIffEfLi1ELi1ELi0ELi8ELi1ELb1EEvT_T0_lld_param_1[16],
	.param .u64 _Z17LayerNormWarpImplI10DirectLoadIffE11DirectStoreIffEfLi1ELi1ELi0ELi8ELi1ELb1EEvT_T0_lld_param_2,
	.param .u64 _Z17LayerNormWarpImplI10DirectLoadIffE11DirectStoreIffEfLi1ELi1ELi0ELi8ELi1ELb1EEvT_T0_lld_param_3,
	.param .f64 _Z17LayerNormWarpImplI10DirectLoadIffE11DirectStoreIffEfLi1ELi1ELi0ELi8ELi1ELb1EEvT_T0_lld_param_4
)
{
	.reg .pred 	%p<21>;
	.reg .b32 	%r<33>;
	.reg .b32 	%f<64>;
	.reg .b64 	%rd<38>;

	ld.param.u64 	%rd1, [_Z17LayerNormWarpImplI10DirectLoadIffE11DirectStoreIffEfLi1ELi1ELi0ELi8ELi1ELb1EEvT_T0_lld_param_0];
	ld.param.u64 	%rd2, [_Z17LayerNormWarpImplI10DirectLoadIffE11DirectStoreIffEfLi1ELi1ELi0ELi8ELi1ELb1EEvT_T0_lld_param_0+24];
	ld.param.u64 	%rd3, [_Z17LayerNormWarpImplI10DirectLoadIffE11DirectStoreIffEfLi1ELi1ELi0ELi8ELi1ELb1EEvT_T0_lld_param_1];
	ld.param.u64 	%rd4, [_Z17LayerNormWarpImplI10DirectLoadIffE11DirectStoreIffEfLi1ELi1ELi0ELi8ELi1ELb1EEvT_T0_lld_param_1+8];
	ld.param.u64 	%rd19, [_Z17LayerNormWarpImplI10DirectLoadIffE11DirectStoreIffEfLi1ELi1ELi0ELi8ELi1ELb1EEvT_T0_lld_param_2];
	ld.param.u64 	%rd20, [_Z17LayerNormWarpImplI10DirectLoadIffE11DirectStoreIffEfLi1ELi1ELi0ELi8ELi1ELb1EEvT_T0_lld_param_3];
	setp.lt.s64 	%p1, %rd20, 9;
	@%p1 bra 	$L__BB39_2;
	mov.u64 	%rd21, $str;
	cvta.global.u64 	%rd22, %rd21;
	mov.u64 	%rd23, $str$1;
	cvta.global.u64 	%rd24, %rd23;
	mov.u64 	%rd25, __unnamed_40;
	cvta.global.u64 	%rd26, %rd25;
	{ // callseq 39, 0
	.param .b64 param0;
	st.param.b64 	[param0], %rd22;
	.param .b64 param1;
	st.param.b64 	[param1], %rd24;
	.param .b32 param2;
	st.param.b32 	[param2], 336;
	.param .b64 param3;
	st.param.b64 	[param3], %rd26;
	.param .b64 param4;
	st.param.b64 	[param4], 1;
	call.uni 
	__assertfail, 
	(
	param0, 
	param1, 
	param2, 
	param3, 
	param4
	);
	} // callseq 39
$L__BB39_2:
	mov.u32 	%r7, %ctaid.x;
	mov.u32 	%r8, %ntid.y;
	mov.u32 	%r9, %tid.y;
	mad.lo.s32 	%r10, %r7, %r8, %r9;
	cvt.u64.u32 	%rd37, %r10;
	mov.u32 	%r11, %nctaid.x;
	mul.lo.s32 	%r12, %r11, %r8;
	cvt.u64.u32 	%rd6, %r12;
	setp.le.s64 	%p2, %rd19, %rd37;
	@%p2 bra 	$L__BB39_15;
	mov.u32 	%r13, %tid.x;
	cvt.u64.u32 	%rd7, %r13;
	shl.b64 	%rd36, %rd37, 32;
	shl.b64 	%rd9, %rd6, 32;
	mad.lo.s64 	%rd27, %rd2, %rd37, %rd7;
	shl.b64 	%rd28, %rd27, 2;
	cvta.to.global.u64 	%rd29, %rd1;
	add.s64 	%rd35, %rd29, %rd28;
	mul.lo.s64 	%rd30, %rd2, %rd6;
	shl.b64 	%rd11, %rd30, 2;
	cvta.to.global.u64 	%rd12, %rd3;
$L__BB39_4:
	setp.le.s64 	%p3, %rd20, %rd7;
	mov.f32 	%f55, 0f00000000;
	mov.f32 	%f56, %f55;
	mov.f32 	%f57, %f55;
	@%p3 bra 	$L__BB39_6;
	ld.global.f32 	%f29, [%rd35];
	add.f32 	%f55, %f29, 0f00000000;
	sub.f32 	%f30, %f29, %f55;
	fma.rn.f32 	%f56, %f29, %f30, 0f00000000;
	mov.f32 	%f57, 0f3F800000;
$L__BB39_6:
	mov.b32 	%r14, %f55;
	shfl.sync.down.b32	%r1|%p4, %r14, 4, 6175, -1;
	mov.b32 	%r15, %f56;
	shfl.sync.down.b32	%r2|%p5, %r15, 4, 6175, -1;
	mov.b32 	%r16, %f57;
	shfl.sync.down.b32	%r17|%p6, %r16, 4, 6175, -1;
	mov.b32 	%f6, %r17;
	setp.eq.f32 	%p7, %f6, 0f00000000;
	@%p7 bra 	$L__BB39_8;
	mov.b32 	%f31, %r2;
	mov.b32 	%f32, %r1;
	add.f32 	%f7, %f57, %f6;
	div.rn.f32 	%f33, %f6, %f7;
	sub.f32 	%f34, %f32, %f55;
	fma.rn.f32 	%f55, %f34, %f33, %f55;
	mul.f32 	%f35, %f34, %f34;
	mul.f32 	%f36, %f57, %f35;
	fma.rn.f32 	%f37, %f36, %f33, %f31;
	add.f32 	%f56, %f56, %f37;
	mov.f32 	%f57, %f7;
$L__BB39_8:
	mov.b32 	%r18, %f55;
	shfl.sync.down.b32	%r3|%p8, %r18, 2, 6175, -1;
	mov.b32 	%r19, %f56;
	shfl.sync.down.b32	%r4|%p9, %r19, 2, 6175, -1;
	mov.b32 	%r20, %f57;
	shfl.sync.down.b32	%r21|%p10, %r20, 2, 6175, -1;
	mov.b32 	%f13, %r21;
	setp.eq.f32 	%p11, %f13, 0f00000000;
	@%p11 bra 	$L__BB39_10;
	mov.b32 	%f38, %r4;
	mov.b32 	%f39, %r3;
	add.f32 	%f14, %f57, %f13;
	div.rn.f32 	%f40, %f13, %f14;
	sub.f32 	%f41, %f39, %f55;
	fma.rn.f32 	%f55, %f41, %f40, %f55;
	mul.f32 	%f42, %f41, %f41;
	mul.f32 	%f43, %f57, %f42;
	fma.rn.f32 	%f44, %f43, %f40, %f38;
	add.f32 	%f56, %f56, %f44;
	mov.f32 	%f57, %f14;
$L__BB39_10:
	mov.b32 	%r22, %f55;
	shfl.sync.down.b32	%r5|%p12, %r22, 1, 6175, -1;
	mov.b32 	%r23, %f56;
	shfl.sync.down.b32	%r6|%p13, %r23, 1, 6175, -1;
	mov.b32 	%r24, %f57;
	shfl.sync.down.b32	%r25|%p14, %r24, 1, 6175, -1;
	mov.b32 	%f20, %r25;
	setp.eq.f32 	%p15, %f20, 0f00000000;
	@%p15 bra 	$L__BB39_12;
	mov.b32 	%f45, %r6;
	mov.b32 	%f46, %r5;
	add.f32 	%f21, %f57, %f20;
	div.rn.f32 	%f47, %f20, %f21;
	sub.f32 	%f48, %f46, %f55;
	fma.rn.f32 	%f55, %f48, %f47, %f55;
	mul.f32 	%f49, %f48, %f48;
	mul.f32 	%f50, %f57, %f49;
	fma.rn.f32 	%f51, %f50, %f47, %f45;
	add.f32 	%f56, %f56, %f51;
	mov.f32 	%f57, %f21;
$L__BB39_12:
	mov.b32 	%r26, %f55;
	shfl.sync.idx.b32	%r27|%p17, %r26, 0, 6175, -1;
	mov.b32 	%r28, %f56;
	shfl.sync.idx.b32	%r29|%p18, %r28, 0, 6175, -1;
	mov.b32 	%r30, %f57;
	shfl.sync.idx.b32	%r31|%p19, %r30, 0, 6175, -1;
	@%p3 bra 	$L__BB39_14;
	shr.s64 	%rd31, %rd36, 32;
	mad.lo.s64 	%rd32, %rd31, %rd4, %rd7;
	shl.b64 	%rd33, %rd32, 2;
	add.s64 	%rd34, %rd12, %rd33;
	mov.b32 	%r32, 2143289344;
	st.global.u32 	[%rd34], %r32;
$L__BB39_14:
	add.s64 	%rd37, %rd37, %rd6;
	add.s64 	%rd36, %rd36, %rd9;
	add.s64 	%rd35, %rd35, %rd11;
	setp.lt.s64 	%p20, %rd37, %rd19;
	@%p20 bra 	$L__BB39_4;
$L__BB39_15:
	ret;

}
	// .globl	_Z17LayerNormWarpImplI10DirectLoadIffE11DirectStoreIffEfLi1ELi1ELi1ELi16ELi2ELb0EEvT_T0_lld
.visible .entry _Z17LayerNormWarpImplI10DirectLoadIffE11DirectStoreIffEfLi1ELi1ELi1ELi16ELi2ELb0EEvT_T0_lld(
	.param .align 8 .b8 _Z17LayerNormWarpImplI10DirectLoadIffE11DirectStoreIffEfLi1ELi1ELi1ELi16ELi2ELb0EEvT_T0_lld_param_0[32],
	.param .align 8 .b8 _Z17LayerNormWarpImplI10DirectLoadIffE11DirectStoreIffEfLi1ELi1ELi1ELi16ELi2ELb0EEvT_T0_lld_param_1[16],
	.param .u64 _Z17LayerNormWarpImplI10DirectLoadIffE11DirectStoreIffEfLi1ELi1ELi1ELi16ELi2ELb0EEvT_T0_lld_param_2,
	.param .u64 _Z17LayerNormWarpImplI10DirectLoadIffE11DirectStoreIffEfLi1ELi1ELi1ELi16ELi2ELb0EEvT_T0_lld_param_3,
	.param .f64 _Z17LayerNormWarpImplI10DirectLoadIffE11DirectStoreIffEfLi1ELi1ELi1ELi16ELi2ELb0EEvT_T0_lld_param_4
)
{
	.reg .pred 	%p<42>;
	.reg .b32 	%r<71>;
	.reg .b32 	%f<170>;
	.reg .b64 	%rd<64>;
	.reg .b64 	%fd<3>;

	ld.param.u64 	%rd23, [_Z17LayerNormWarpImplI10DirectLoadIffE11DirectStoreIffEfLi1ELi1ELi1ELi16ELi2ELb0EEvT_T0_lld_param_1+8];
	ld.param.u64 	%rd22, [_Z17LayerNormWarpImplI10DirectLoadIffE11DirectStoreIffEfLi1ELi1ELi1ELi16ELi2ELb0EEvT_T0_lld_param_1];
	ld.param.u64 	%rd21, [_Z17LayerNormWarpImplI10DirectLoadIffE11DirectStoreIffEfLi1ELi1ELi1ELi16ELi2ELb0EEvT_T0_lld_param_0+24];
	ld.param.u64 	%rd20, [_Z17LayerNormWarpImplI10DirectLoadIffE11DirectStoreIffEfLi1ELi1ELi1ELi16ELi2ELb0EEvT_T0_lld_param_0+16];
	ld.param.u64 	%rd19, [_Z17LayerNormWarpImplI10DirectLoadIffE11DirectStoreIffEfLi1ELi1ELi1ELi16ELi2ELb0EEvT_T0_lld_param_0+8];
	ld.param.u64 	%rd18, [_Z17LayerNormWarpImplI10DirectLoadIffE11DirectStoreIffEfLi1ELi1ELi1ELi16ELi2ELb0EEvT_T0_lld_param_0];
	ld.param.u64 	%rd25, [_Z17LayerNormWarpImplI10DirectLoadIffE11DirectStoreIffEfLi1ELi1ELi1ELi16ELi2ELb0EEvT_T0_lld_param_3];
	setp.lt.s64 	%p1, %rd25, 17;
	@%p1 bra 	$L__BB40_2;
	mov.u64 	%rd26, $str;
	cvta.global.u64 	%rd27, %rd26;
	mov.u64 	%rd28, $str$1;
	cvta.global.u64 	%rd29, %rd28;
	mov.u64 	%rd30, __unnamed_41;
	cvta.global.u64 	%rd31, %rd30;
	{ // callseq 40, 0
	.param .b64 param0;
	st.param.b64 	[param0], %rd27;
	.param .b64 param1;
	st.param.b64 	[param1], %rd29;
	.param .b32 param2;
	st.param.b32 	[param2], 336;
	.param .b64 param3;
	st.param.b64 	[param3], %rd31;
	.param .b64 param4;
	st.param.b64 	[param4], 1;
	call.uni 
	__assertfail, 
	(
	param0, 
	param1, 
	param2, 
	param3, 
	param4
	);
	} // callseq 40
$L__BB40_2:
	ld.param.u64 	%rd59, [_Z17LayerNormWarpImplI10DirectLoadIffE11DirectStoreIffEfLi1ELi1ELi1ELi16ELi2ELb0EEvT_T0_lld_param_2];
	mov.u32 	%r18, %ctaid.x;
	mov.u32 	%r19, %ntid.y;
	mov.u32 	%r20, %tid.y;
	mad.lo.s32 	%r21, %r18, %r19, %r20;
	cvt.u64.u32 	%rd3, %r21;
	mov.u32 	%r22, %nctaid.x;
	mul.lo.s32 	%r1, %r22, %r19;
	mov.u32 	%r23, %tid.x;
	cvt.u64.u32 	%rd4, %r23;
	cvta.to.global.u64 	%rd32, %rd19;
	mul.wide.u32 	%rd33, %r23, 4;
	add.s64 	%rd34, %rd32, %rd33;
	ld.global.f32 	%f1, [%rd34];
	cvta.to.global.u64 	%rd35, %rd20;
	add.s64 	%rd36, %rd35, %rd33;
	ld.global.f32 	%f2, [%rd36];
	mul.wide.u32 	%rd63, %r21, 2;
	setp.ge.s64 	%p2, %rd63, %rd59;
	@%p2 bra 	$L__BB40_21;
	ld.param.f64 	%fd2, [_Z17LayerNormWarpImplI10DirectLoadIffE11DirectStoreIffEfLi1ELi1ELi1ELi16ELi2ELb0EEvT_T0_lld_param_4];
	cvt.u64.u32 	%rd37, %r1;
	cvt.rn.f32.f64 	%f3, %fd2;
	shl.b64 	%rd62, %rd3, 33;
	shl.b64 	%rd38, %rd3, 3;
	or.b64  	%rd39, %rd38, 4;
	mul.lo.s64 	%rd7, %rd21, %rd39;
	shl.b64 	%rd40, %rd4, 2;
	cvta.to.global.u64 	%rd41, %rd18;
	add.s64 	%rd61, %rd41, %rd40;
	mul.lo.s64 	%rd42, %rd21, %rd37;
	shl.b64 	%rd9, %rd42, 3;
	mul.lo.s64 	%rd43, %rd21, %rd3;
	shl.b64 	%rd10, %rd43, 3;
	mul.wide.u32 	%rd11, %r1, 2;
$L__BB40_4:
	add.s64 	%rd44, %rd61, %rd10;
	ld.global.f32 	%f4, [%rd44];
	add.f32 	%f149, %f4, 0f00000000;
	sub.f32 	%f67, %f4, %f149;
	fma.rn.f32 	%f150, %f4, %f67, 0f00000000;
	add.s64 	%rd45, %rd61, %rd7;
	ld.global.f32 	%f7, [%rd45];
	add.f32 	%f161, %f7, 0f00000000;
	mov.b32 	%r24, %f149;
	shfl.sync.down.b32	%r2|%p3, %r24, 8, 4127, -1;
	mov.b32 	%r25, %f150;
	shfl.sync.down.b32	%r3|%p4, %r25, 8, 4127, -1;
	mov.b32 	%r26, 1065353216;
	shfl.sync.down.b32	%r27|%p5, %r26, 8, 4127, -1;
	mov.b32 	%f9, %r27;
	setp.eq.f32 	%p6, %f9, 0f00000000;
	mov.f32 	%f151, 0f3F800000;
	@%p6 bra 	$L__BB40_6;
	mov.b32 	%f68, %r3;
	mov.b32 	%f69, %r2;
	add.f32 	%f151, %f9, 0f3F800000;
	div.rn.f32 	%f70, %f9, %f151;
	sub.f32 	%f71, %f69, %f149;
	fma.rn.f32 	%f149, %f71, %f70, %f149;
	mul.f32 	%f72, %f71, %f71;
	fma.rn.f32 	%f73, %f70, %f72, %f68;
	add.f32 	%f150, %f150, %f73;
$L__BB40_6:
	mov.b32 	%r28, %f149;
	shfl.sync.down.b32	%r4|%p7, %r28, 4, 4127, -1;
	mov.b32 	%r29, %f150;
	shfl.sync.down.b32	%r5|%p8, %r29, 4, 4127, -1;
	mov.b32 	%r30, %f151;
	shfl.sync.down.b32	%r31|%p9, %r30, 4, 4127, -1;
	mov.b32 	%f16, %r31;
	setp.eq.f32 	%p10, %f16, 0f00000000;
	@%p10 bra 	$L__BB40_8;
	mov.b32 	%f74, %r5;
	mov.b32 	%f75, %r4;
	add.f32 	%f17, %f151, %f16;
	div.rn.f32 	%f76, %f16, %f17;
	sub.f32 	%f77, %f75, %f149;
	fma.rn.f32 	%f149, %f77, %f76, %f149;
	mul.f32 	%f78, %f77, %f77;
	mul.f32 	%f79, %f78, %f151;
	fma.rn.f32 	%f80, %f76, %f79, %f74;
	add.f32 	%f150, %f150, %f80;
	mov.f32 	%f151, %f17;
$L__BB40_8:
	mov.b32 	%r32, %f149;
	shfl.sync.down.b32	%r6|%p11, %r32, 2, 4127, -1;
	mov.b32 	%r33, %f150;
	shfl.sync.down.b32	%r7|%p12, %r33, 2, 4127, -1;
	mov.b32 	%r34, %f151;
	shfl.sync.down.b32	%r35|%p13, %r34, 2, 4127, -1;
	mov.b32 	%f23, %r35;
	setp.eq.f32 	%p14, %f23, 0f00000000;
	@%p14 bra 	$L__BB40_10;
	mov.b32 	%f81, %r7;
	mov.b32 	%f82, %r6;
	add.f32 	%f24, %f151, %f23;
	div.rn.f32 	%f83, %f23, %f24;
	sub.f32 	%f84, %f82, %f149;
	fma.rn.f32 	%f149, %f84, %f83, %f149;
	mul.f32 	%f85, %f84, %f84;
	mul.f32 	%f86, %f85, %f151;
	fma.rn.f32 	%f87, %f83, %f86, %f81;
	add.f32 	%f150, %f150, %f87;
	mov.f32 	%f151, %f24;
$L__BB40_10:
	mov.b32 	%r36, %f149;
	shfl.sync.down.b32	%r8|%p15, %r36, 1, 4127, -1;
	mov.b32 	%r37, %f150;
	shfl.sync.down.b32	%r9|%p16, %r37, 1, 4127, -1;
	mov.b32 	%r38, %f151;
	shfl.sync.down.b32	%r39|%p17, %r38, 1, 4127, -1;
	mov.b32 	%f30, %r39;
	setp.eq.f32 	%p18, %f30, 0f00000000;
	@%p18 bra 	$L__BB40_12;
	mov.b32 	%f88, %r9;
	mov.b32 	%f89, %r8;
	add.f32 	%f31, %f151, %f30;
	div.rn.f32 	%f90, %f30, %f31;
	sub.f32 	%f91, %f89, %f149;
	fma.rn.f32 	%f149, %f91, %f90, %f149;
	mul.f32 	%f92, %f91, %f91;
	mul.f32 	%f93, %f92, %f151;
	fma.rn.f32 	%f94, %f90, %f93, %f88;
	add.f32 	%f150, %f150, %f94;
	mov.f32 	%f151, %f31;
$L__BB40_12:
	mov.b32 	%r40, %f149;
	shfl.sync.idx.b32	%r41|%p19, %r40, 0, 4127, -1;
	mov.b32 	%f96, %r41;
	mov.b32 	%r42, %f150;
	shfl.sync.idx.b32	%r43|%p20, %r42, 0, 4127, -1;
	mov.b32 	%r44, %f151;
	shfl.sync.idx.b32	%r45|%p21, %r44, 0, 4127, -1;
	mov.b32 	%f97, %r43;
	mov.b32 	%f98, %r45;
	div.rn.f32 	%f99, %f97, %f98;
	max.f32 	%f100, %f99, 0f00000000;
	add.f32 	%f101, %f100, %f3;
	rsqrt.approx.f32 	%f102, %f101;
	sub.f32 	%f103, %f4, %f96;
	mul.f32 	%f104, %f102, %f103;
	fma.rn.f32 	%f105, %f1, %f104, %f2;
	shr.s64 	%rd46, %rd62, 32;
	mad.lo.s64 	%rd47, %rd23, %rd46, %rd4;
	cvta.to.global.u64 	%rd48, %rd22;
	shl.b64 	%rd49, %rd47, 2;
	add.s64 	%rd50, %rd48, %rd49;
	st.global.f32 	[%rd50], %f105;
	mov.b32 	%r46, %f161;
	shfl.sync.down.b32	%r10|%p22, %r46, 8, 4127, -1;
	sub.f32 	%f106, %f7, %f161;
	fma.rn.f32 	%f162, %f7, %f106, 0f00000000;
	mov.b32 	%r47, %f162;
	shfl.sync.down.b32	%r11|%p23, %r47, 8, 4127, -1;
	mov.b32 	%r48, 1065353216;
	shfl.sync.down.b32	%r49|%p24, %r48, 8, 4127, -1;
	mov.b32 	%f38, %r49;
	setp.eq.f32 	%p25, %f38, 0f00000000;
	mov.f32 	%f163, 0f3F800000;
	@%p25 bra 	$L__BB40_14;
	mov.b32 	%f107, %r11;
	mov.b32 	%f108, %r10;
	add.f32 	%f163, %f38, 0f3F800000;
	div.rn.f32 	%f109, %f38, %f163;
	sub.f32 	%f110, %f108, %f161;
	fma.rn.f32 	%f161, %f110, %f109, %f161;
	mul.f32 	%f111, %f110, %f110;
	fma.rn.f32 	%f112, %f109, %f111, %f107;
	fma.rn.f32 	%f114, %f7, %f106, 0f00000000;
	add.f32 	%f162, %f114, %f112;
$L__BB40_14:
	mov.b32 	%r50, %f161;
	shfl.sync.down.b32	%r12|%p26, %r50, 4, 4127, -1;
	mov.b32 	%r51, %f162;
	shfl.sync.down.b32	%r13|%p27, %r51, 4, 4127, -1;
	mov.b32 	%r52, %f163;
	shfl.sync.down.b32	%r53|%p28, %r52, 4, 4127, -1;
	mov.b32 	%f45, %r53;
	setp.eq.f32 	%p29, %f45, 0f00000000;
	@%p29 bra 	$L__BB40_16;
	mov.b32 	%f115, %r13;
	mov.b32 	%f116, %r12;
	add.f32 	%f46, %f163, %f45;
	div.rn.f32 	%f117, %f45, %f46;
	sub.f32 	%f118, %f116, %f161;
	fma.rn.f32 	%f161, %f118, %f117, %f161;
	mul.f32 	%f119, %f118, %f118;
	mul.f32 	%f120, %f119, %f163;
	fma.rn.f32 	%f121, %f117, %f120, %f115;
	add.f32 	%f162, %f162, %f121;
	mov.f32 	%f163, %f46;
$L__BB40_16:
	mov.b32 	%r54, %f161;
	shfl.sync.down.b32	%r14|%p30, %r54, 2, 4127, -1;
	mov.b32 	%r55, %f162;
	shfl.sync.down.b32	%r15|%p31, %r55, 2, 4127, -1;
	mov.b32 	%r56, %f163;
	shfl.sync.down.b32	%r57|%p32, %r56, 2, 4127, -1;
	mov.b32 	%f52, %r57;
	setp.eq.f32 	%p33, %f52, 0f00000000;
	@%p33 bra 	$L__BB40_18;
	mov.b32 	%f122, %r15;
	mov.b32 	%f123, %r14;
	add.f32 	%f53, %f163, %f52;
	div.rn.f32 	%f124, %f52, %f53;
	sub.f32 	%f125, %f123, %f161;
	fma.rn.f32 	%f161, %f125, %f124, %f161;
	mul.f32 	%f126, %f125, %f125;
	mul.f32 	%f127, %f126, %f163;
	fma.rn.f32 	%f128, %f124, %f127, %f122;
	add.f32 	%f162, %f162, %f128;
	mov.f32 	%f163, %f53;
$L__BB40_18:
	mov.b32 	%r58, %f161;
	shfl.sync.down.b32	%r16|%p34, %r58, 1, 4127, -1;
	mov.b32 	%r59, %f162;
	shfl.sync.down.b32	%r17|%p35, %r59, 1, 4127, -1;
	mov.b32 	%r60, %f163;
	shfl.sync.down.b32	%r61|%p36, %r60, 1, 4127, -1;
	mov.b32 	%f59, %r61;
	setp.eq.f32 	%p37, %f59, 0f00000000;
	@%p37 bra 	$L__BB40_20;
	mov.b32 	%f129, %r17;
	mov.b32 	%f130, %r16;
	add.f32 	%f60, %f163, %f59;
	div.rn.f32 	%f131, %f59, %f60;
	sub.f32 	%f132, %f130, %f161;
	fma.rn.f32 	%f161, %f132, %f131, %f161;
	mul.f32 	%f133, %f132, %f132;
	mul.f32 	%f134, %f133, %f163;
	fma.rn.f32 	%f135, %f131, %f134, %f129;
	add.f32 	%f162, %f162, %f135;
	mov.f32 	%f163, %f60;
$L__BB40_20:
	ld.param.u64 	%rd60, [_Z17LayerNormWarpImplI10DirectLoadIffE11DirectStoreIffEfLi1ELi1ELi1ELi16ELi2ELb0EEvT_T0_lld_param_2];
	mov.b32 	%r62, %f161;
	shfl.sync.idx.b32	%r63|%p38, %r62, 0, 4127, -1;
	mov.b32 	%f136, %r63;
	mov.b32 	%r64, %f162;
	shfl.sync.idx.b32	%r65|%p39, %r64, 0, 4127, -1;
	mov.b32 	%r66, %f163;
	shfl.sync.idx.b32	%r67|%p40, %r66, 0, 4127, -1;
	mov.b32 	%f137, %r65;
	mov.b32 	%f138, %r67;
	div.rn.f32 	%f139, %f137, %f138;
	max.f32 	%f140, %f139, 0f00000000;
	add.f32 	%f141, %f140, %f3;
	rsqrt.approx.f32 	%f142, %f141;
	sub.f32 	%f143, %f7, %f136;
	mul.f32 	%f144, %f142, %f143;
	fma.rn.f32 	%f145, %f1, %f144, %f2;
	add.s64 	%rd51, %rd62, 4294967296;
	shr.s64 	%rd52, %rd51, 32;
	mad.lo.s64 	%rd53, %rd23, %rd52, %rd4;
	cvta.to.global.u64 	%rd54, %rd22;
	shl.b64 	%rd55, %rd53, 2;
	add.s64 	%rd56, %rd54, %rd55;
	st.global.f32 	[%rd56], %f145;
	add.s64 	%rd63, %rd63, %rd11;
	mov.u32 	%r68, %nctaid.x;
	mov.u32 	%r69, %ntid.y;
	mul.lo.s32 	%r70, %r68, %r69;
	cvt.u64.u32 	%rd57, %r70;
	shl.b64 	%rd58, %rd57, 33;
	add.s64 	%rd62, %rd62, %rd58;
	add.s64 	%rd61, %rd61, %rd9;
	setp.lt.s64 	%p41, %rd63, %rd60;
	@%p41 bra 	$L__BB40_4;
$L__BB40_21:
	ret;

}
	// .globl	_Z17LayerNormWarpImplI10DirectLoadIffE11DirectStoreIffEfLi1ELi1ELi0ELi16ELi2ELb1EEvT_T0_lld
.visible .entry _Z17LayerNormWarpImplI10DirectLoadIffE11DirectStoreIffEfLi1ELi1ELi0ELi16ELi2ELb1EEvT_T0_lld(
	.param .align 8 .b8 _Z17LayerNormWarpImplI10DirectLoadIffE11DirectStoreIffEfLi1ELi1ELi0ELi16ELi2ELb1EEvT_T0_lld_param_0[32],
	.param .align 8 .b8 _Z17LayerNormWarpImplI10DirectLoadIffE11DirectStoreIffEfLi1ELi1ELi0ELi16ELi2ELb1EEvT_T0_lld_param_1[16],
	.param .u64 _Z17LayerNormWarpImplI10DirectLoadIffE11DirectStoreIffEfLi1ELi1ELi0ELi16ELi2ELb1EEvT_T0_lld_param_2,
	.param .u64 _Z17LayerNormWarpImplI10DirectLoadIffE11DirectStoreIffEfLi1ELi1ELi0ELi16ELi2ELb1EEvT_T0_lld_param_3,
	.param .f64 _Z17LayerNormWarpImplI10DirectLoadIffE11DirectStoreIffEfLi1ELi1ELi0ELi16ELi2ELb1EEvT_T0_lld_param_4
)
{
	.reg .pred 	%p<46>;
	.reg .b32 	%r<70>;
	.reg .b32 	%f<161>;
	.reg .b64 	%rd<53>;

	ld.param.u64 	%rd20, [_Z17LayerNormWarpImplI10DirectLoadIffE11DirectStoreIffEfLi1ELi1ELi0ELi16ELi2ELb1EEvT_T0_lld_param_1+8];
	ld.param.u64 	%rd19, [_Z17LayerNormWarpImplI10DirectLoadIffE11DirectStoreIffEfLi1ELi1ELi0ELi16ELi2ELb1EEvT_T0_lld_param_1];
	ld.param.u64 	%rd1, [_Z17LayerNormWarpImplI10DirectLoadIffE11DirectStoreIffEfLi1ELi1ELi0ELi16ELi2ELb1EEvT_T0_lld_param_0];
	ld.param.u64 	%rd2, [_Z17LayerNormWarpImplI10DirectLoadIffE11DirectStoreIffEfLi1ELi1ELi0ELi16ELi2ELb1EEvT_T0_lld_param_0+24];
	ld.param.u64 	%rd22, [_Z17LayerNormWarpImplI10DirectLoadIffE11DirectStoreIffEfLi1ELi1ELi0ELi16ELi2ELb1EEvT_T0_lld_param_3];
	setp.lt.s64 	%p1, %rd22, 17;
	@%p1 bra 	$L__BB41_2;
	mov.u64 	%rd23, $str;
	cvta.global.u64 	%rd24, %rd23;
	mov.u64 	%rd25, $str$1;
	cvta.global.u64 	%rd26, %rd25;
	mov.u64 	%rd27, __unnamed_42;
	cvta.global.u64 	%rd28, %rd27;
	{ // callseq 41, 0
	.param .b64 param0;
	st.param.b64 	[param0], %rd24;
	.param .b64 param1;
	st.param.b64 	[param1], %rd26;
	.param .b32 param2;
	st.param.b32 	[param2], 336;
	.param .b64 param3;
	st.param.b64 	[param3], %rd28;
	.param .b64 param4;
	st.param.b64 	[param4], 1;
	call.uni 
	__assertfail, 
	(
	param0, 
	param1, 
	param2, 
	param3, 
	param4
	);
	} // callseq 41
$L__BB41_2:
	ld.param.u64 	%rd48, [_Z17LayerNormWarpImplI10DirectLoadIffE11DirectStoreIffEfLi1ELi1ELi0ELi16ELi2ELb1EEvT_T0_lld_param_2];
	mov.u32 	%r18, %ctaid.x;
	mov.u32 	%r19, %ntid.y;
	mov.u32 	%r20, %tid.y;
	mad.lo.s32 	%r21, %r18, %r19, %r20;
	cvt.u64.u32 	%rd3, %r21;
	mov.u32 	%r22, %nctaid.x;
	mul.lo.s32 	%r1, %r22, %r19;
	mul.wide.u32 	%rd52, %r21, 2;
	setp.ge.s64 	%p2, %rd52, %rd48;
	@%p2 bra 	$L__BB41_29;
	cvt.u64.u32 	%rd29, %r1;
	mov.u32 	%r23, %tid.x;
	cvt.u64.u32 	%rd5, %r23;
	shl.b64 	%rd51, %rd3, 33;
	shl.b64 	%rd7, %rd29, 33;
	mul.lo.s64 	%rd30, %rd2, %rd3;
	shl.b64 	%rd8, %rd30, 3;
	mul.wide.u32 	%rd31, %r23, 4;
	cvta.to.global.u64 	%rd32, %rd1;
	add.s64 	%rd50, %rd32, %rd31;
	mul.lo.s64 	%rd33, %rd2, %rd29;
	shl.b64 	%rd10, %rd33, 3;
	mad.lo.s64 	%rd34, %rd2, %rd52, %rd2;
	shl.b64 	%rd11, %rd34, 2;
	mul.wide.u32 	%rd12, %r1, 2;
$L__BB41_4:
	setp.le.s64 	%p3, %rd22, %rd5;
	mov.f32 	%f137, 0f00000000;
	mov.f32 	%f138, %f137;
	mov.f32 	%f139, %f137;
	@%p3 bra 	$L__BB41_6;
	add.s64 	%rd35, %rd50, %rd8;
	ld.global.f32 	%f69, [%rd35];
	add.f32 	%f137, %f69, 0f00000000;
	sub.f32 	%f70, %f69, %f137;
	fma.rn.f32 	%f138, %f69, %f70, 0f00000000;
	mov.f32 	%f139, 0f3F800000;
$L__BB41_6:
	mov.f32 	%f149, 0f00000000;
	mov.f32 	%f150, %f149;
	mov.f32 	%f151, %f149;
	@%p3 bra 	$L__BB41_8;
	add.s64 	%rd36, %rd50, %rd11;
	ld.global.f32 	%f73, [%rd36];
	add.f32 	%f149, %f73, 0f00000000;
	sub.f32 	%f74, %f73, %f149;
	fma.rn.f32 	%f150, %f73, %f74, 0f00000000;
	mov.f32 	%f151, 0f3F800000;
$L__BB41_8:
	mov.b32 	%r24, %f137;
	shfl.sync.down.b32	%r2|%p5, %r24, 8, 4127, -1;
	mov.b32 	%r25, %f138;
	shfl.sync.down.b32	%r3|%p6, %r25, 8, 4127, -1;
	mov.b32 	%r26, %f139;
	shfl.sync.down.b32	%r27|%p7, %r26, 8, 4127, -1;
	mov.b32 	%f11, %r27;
	setp.eq.f32 	%p8, %f11, 0f00000000;
	@%p8 bra 	$L__BB41_10;
	mov.b32 	%f75, %r3;
	mov.b32 	%f76, %r2;
	add.f32 	%f12, %f139, %f11;
	div.rn.f32 	%f77, %f11, %f12;
	sub.f32 	%f78, %f76, %f137;
	fma.rn.f32 	%f137, %f78, %f77, %f137;
	mul.f32 	%f79, %f78, %f78;
	mul.f32 	%f80, %f79, %f139;
	fma.rn.f32 	%f81, %f77, %f80, %f75;
	add.f32 	%f138, %f138, %f81;
	mov.f32 	%f139, %f12;
$L__BB41_10:
	mov.b32 	%r28, %f137;
	shfl.sync.down.b32	%r4|%p9, %r28, 4, 4127, -1;
	mov.b32 	%r29, %f138;
	shfl.sync.down.b32	%r5|%p10, %r29, 4, 4127, -1;
	mov.b32 	%r30, %f139;
	shfl.sync.down.b32	%r31|%p11, %r30, 4, 4127, -1;
	mov.b32 	%f18, %r31;
	setp.eq.f32 	%p12, %f18, 0f00000000;
	@%p12 bra 	$L__BB41_12;
	mov.b32 	%f82, %r5;
	mov.b32 	%f83, %r4;
	add.f32 	%f19, %f139, %f18;
	div.rn.f32 	%f84, %f18, %f19;
	sub.f32 	%f85, %f83, %f137;
	fma.rn.f32 	%f137, %f85, %f84, %f137;
	mul.f32 	%f86, %f85, %f85;
	mul.f32 	%f87, %f86, %f139;
	fma.rn.f32 	%f88, %f84, %f87, %f82;
	add.f32 	%f138, %f138, %f88;
	mov.f32 	%f139, %f19;
$L__BB41_12:
	mov.b32 	%r32, %f137;
	shfl.sync.down.b32	%r6|%p13, %r32, 2, 4127, -1;
	mov.b32 	%r33, %f138;
	shfl.sync.down.b32	%r7|%p14, %r33, 2, 4127, -1;
	mov.b32 	%r34, %f139;
	shfl.sync.down.b32	%r35|%p15, %r34, 2, 4127, -1;
	mov.b32 	%f25, %r35;
	setp.eq.f32 	%p16, %f25, 0f00000000;
	@%p16 bra 	$L__BB41_14;
	mov.b32 	%f89, %r7;
	mov.b32 	%f90, %r6;
	add.f32 	%f26, %f139, %f25;
	div.rn.f32 	%f91, %f25, %f26;
	sub.f32 	%f92, %f90, %f137;
	fma.rn.f32 	%f137, %f92, %f91, %f137;
	mul.f32 	%f93, %f92, %f92;
	mul.f32 	%f94, %f93, %f139;
	fma.rn.f32 	%f95, %f91, %f94, %f89;
	add.f32 	%f138, %f138, %f95;
	mov.f32 	%f139, %f26;
$L__BB41_14:
	mov.b32 	%r36, %f137;
	shfl.sync.down.b32	%r8|%p17, %r36, 1, 4127, -1;
	mov.b32 	%r37, %f138;
	shfl.sync.down.b32	%r9|%p18, %r37, 1, 4127, -1;
	mov.b32 	%r38, %f139;
	shfl.sync.down.b32	%r39|%p19, %r38, 1, 4127, -1;
	mov.b32 	%f32, %r39;
	setp.eq.f32 	%p20, %f32, 0f00000000;
	@%p20 bra 	$L__BB41_16;
	mov.b32 	%f96, %r9;
	mov.b32 	%f97, %r8;
	add.f32 	%f33, %f139, %f32;
	div.rn.f32 	%f98, %f32, %f33;
	sub.f32 	%f99, %f97, %f137;
	fma.rn.f32 	%f137, %f99, %f98, %f137;
	mul.f32 	%f100, %f99, %f99;
	mul.f32 	%f101, %f100, %f139;
	fma.rn.f32 	%f102, %f98, %f101, %f96;
	add.f32 	%f138, %f138, %f102;
	mov.f32 	%f139, %f33;
$L__BB41_16:
	mov.b32 	%r40, %f137;
	shfl.sync.idx.b32	%r41|%p22, %r40, 0, 4127, -1;
	mov.b32 	%r42, %f138;
	shfl.sync.idx.b32	%r43|%p23, %r42, 0, 4127, -1;
	mov.b32 	%r44, %f139;
	shfl.sync.idx.b32	%r45|%p24, %r44, 0, 4127, -1;
	@%p3 bra 	$L__BB41_18;
	shr.s64 	%rd37, %rd51, 32;
	mad.lo.s64 	%rd38, %rd20, %rd37, %rd5;
	cvta.to.global.u64 	%rd39, %rd19;
	shl.b64 	%rd40, %rd38, 2;
	add.s64 	%rd41, %rd39, %rd40;
	mov.b32 	%r46, 2143289344;
	st.global.u32 	[%rd41], %r46;
$L__BB41_18:
	mov.b32 	%r47, %f149;
	shfl.sync.down.b32	%r10|%p25, %r47, 8, 4127, -1;
	mov.b32 	%r48, %f150;
	shfl.sync.down.b32	%r11|%p26, %r48, 8, 4127, -1;
	mov.b32 	%r49, %f151;
	shfl.sync.down.b32	%r50|%p27, %r49, 8, 4127, -1;
	mov.b32 	%f39, %r50;
	setp.eq.f32 	%p28, %f39, 0f00000000;
	@%p28 bra 	$L__BB41_20;
	mov.b32 	%f103, %r11;
	mov.b32 	%f104, %r10;
	add.f32 	%f40, %f151, %f39;
	div.rn.f32 	%f105, %f39, %f40;
	sub.f32 	%f106, %f104, %f149;
	fma.rn.f32 	%f149, %f106, %f105, %f149;
	mul.f32 	%f107, %f106, %f106;
	mul.f32 	%f108, %f107, %f151;
	fma.rn.f32 	%f109, %f105, %f108, %f103;
	add.f32 	%f150, %f150, %f109;
	mov.f32 	%f151, %f40;
$L__BB41_20:
	mov.b32 	%r51, %f149;
	shfl.sync.down.b32	%r12|%p29, %r51, 4, 4127, -1;
	mov.b32 	%r52, %f150;
	shfl.sync.down.b32	%r13|%p30, %r52, 4, 4127, -1;
	mov.b32 	%r53, %f151;
	shfl.sync.down.b32	%r54|%p31, %r53, 4, 4127, -1;
	mov.b32 	%f46, %r54;
	setp.eq.f32 	%p32, %f46, 0f00000000;
	@%p32 bra 	$L__BB41_22;
	mov.b32 	%f110, %r13;
	mov.b32 	%f111, %r12;
	add.f32 	%f47, %f151, %f46;
	div.rn.f32 	%f112, %f46, %f47;
	sub.f32 	%f113, %f111, %f149;
	fma.rn.f32 	%f149, %f113, %f112, %f149;
	mul.f32 	%f114, %f113, %f113;
	mul.f32 	%f115, %f114, %f151;
	fma.rn.f32 	%f116, %f112, %f115, %f110;
	add.f32 	%f150, %f150, %f116;
	mov.f32 	%f151, %f47;
$L__BB41_22:
	mov.b32 	%r55, %f149;
	shfl.sync.down.b32	%r14|%p33, %r55, 2, 4127, -1;
	mov.b32 	%r56, %f150;
	shfl.sync.down.b32	%r15|%p34, %r56, 2, 4127, -1;
	mov.b32 	%r57, %f151;
	shfl.sync.down.b32	%r58|%p35, %r57, 2, 4127, -1;
	mov.b32 	%f53, %r58;
	setp.eq.f32 	%p36, %f53, 0f00000000;
	@%p36 bra 	$L__BB41_24;
	mov.b32 	%f117, %r15;
	mov.b32 	%f118, %r14;
	add.f32 	%f54, %f151, %f53;
	div.rn.f32 	%f119, %f53, %f54;
	sub.f32 	%f120, %f118, %f149;
	fma.rn.f32 	%f149, %f120, %f119, %f149;
	mul.f32 	%f121, %f120, %f120;
	mul.f32 	%f122, %f121, %f151;
	fma.rn.f32 	%f123, %f119, %f122, %f117;
	add.f32 	%f150, %f150, %f123;
	mov.f32 	%f151, %f54;
$L__BB41_24:
	mov.b32 	%r59, %f149;
	shfl.sync.down.b32	%r16|%p37, %r59, 1, 4127, -1;
	mov.b32 	%r60, %f150;
	shfl.sync.down.b32	%r17|%p38, %r60, 1, 4127, -1;
	mov.b32 	%r61, %f151;
	shfl.sync.down.b32	%r62|%p39, %r61, 1, 4127, -1;
	mov.b32 	%f60, %r62;
	setp.eq.f32 	%p40, %f60, 0f00000000;
	@%p40 bra 	$L__BB41_26;
	mov.b32 	%f124, %r17;
	mov.b32 	%f125, %r16;
	add.f32 	%f61, %f151, %f60;
	div.rn.f32 	%f126, %f60, %f61;
	sub.f32 	%f127, %f125, %f149;
	fma.rn.f32 	%f149, %f127, %f126, %f149;
	mul.f32 	%f128, %f127, %f127;
	mul.f32 	%f129, %f128, %f151;
	fma.rn.f32 	%f130, %f126, %f129, %f124;
	add.f32 	%f150, %f150, %f130;
	mov.f32 	%f151, %f61;
$L__BB41_26:
	mov.b32 	%r63, %f149;
	shfl.sync.idx.b32	%r64|%p42, %r63, 0, 4127, -1;
	mov.b32 	%r65, %f150;
	shfl.sync.idx.b32	%r66|%p43, %r65, 0, 4127, -1;
	mov.b32 	%r67, %f151;
	shfl.sync.idx.b32	%r68|%p44, %r67, 0, 4127, -1;
	@%p3 bra 	$L__BB41_28;
	add.s64 	%rd42, %rd51, 4294967296;
	shr.s64 	%rd43, %rd42, 32;
	mad.lo.s64 	%rd44, %rd20, %rd43, %rd5;
	cvta.to.global.u64 	%rd45, %rd19;
	shl.b64 	%rd46, %rd44, 2;
	add.s64 	%rd47, %rd45, %rd46;
	mov.b32 	%r69, 2143289344;
	st.global.u32 	[%rd47], %r69;
$L__BB41_28:
	ld.param.u64 	%rd49, [_Z17LayerNormWarpImplI10DirectLoadIffE11DirectStoreIffEfLi1ELi1ELi0ELi16ELi2ELb1EEvT_T0_lld_param_2];
	add.s64 	%rd52, %rd52, %rd12;
	add.s64 	%rd51, %rd51, %rd7;
	add.s64 	%rd50, %rd50, %rd10;
	setp.lt.s64 	%p45, %rd52, %rd49;
	@%p45 bra 	$L__BB41_4;
$L__BB41_29:
	ret;

}
	// .globl	_Z17LayerNormWarpImplI10DirectLoadIffE11DirectStoreIffEfLi1ELi1ELi1ELi16ELi1ELb0EEvT_T0_lld
.visible .entry _Z17LayerNormWarpImplI10DirectLoadIffE11DirectStoreIffEfLi1ELi1ELi1ELi16ELi1ELb0EEvT_T0_lld(
	.param .align 8 .b8 _Z17LayerNormWarpImplI10DirectLoadIffE11DirectStoreIffEfLi1ELi1ELi1ELi16ELi1ELb0EEvT_T0_lld_param_0[32],
	.param .align 8 .b8 _Z17LayerNormWarpImplI10DirectLoadIffE11DirectStoreIffEfLi1ELi1ELi1ELi16ELi1ELb0EEvT_T0_lld_param_1[16],
	.param .u64 _Z17LayerNormWarpImplI10DirectLoadIffE11DirectStoreIffEfLi1ELi1ELi1ELi16ELi1ELb0EEvT_T0_lld_param_2,
	.param .u64 _Z17LayerNormWarpImplI10DirectLoadIffE11DirectStoreIffEfLi1ELi1ELi1ELi16ELi1ELb0EEvT_T0_lld_param_3,
	.param .f64 _Z17LayerNormWarpImplI10DirectLoadIffE11DirectStoreIffEfLi1ELi1ELi1ELi16ELi1ELb0EEvT_T0_lld_param_4
)
{
	.reg .pred 	%p<23>;
	.reg .b32 	%r<38>;
	.reg .b32 	%f<86>;
	.reg .b64 	%rd<46>;
	.reg .b64 	%fd<2>;

	ld.param.u64 	%rd21, [_Z17LayerNormWarpImplI10DirectLoadIffE11DirectStoreIffEfLi1ELi1ELi1ELi16ELi1ELb0EEvT_T0_lld_param_1+8];
	ld.param.u64 	%rd20, [_Z17LayerNormWarpImplI10DirectLoadIffE11DirectStoreIffEfLi1ELi1ELi1ELi16ELi1ELb0EEvT_T0_lld_param_1];
	ld.param.u64 	%rd1, [_Z17LayerNormWarpImplI10DirectLoadIffE11DirectStoreIffEfLi1ELi1ELi1ELi16ELi1ELb0EEvT_T0_lld_param_0];
	ld.param.u64 	%rd2, [_Z17LayerNormWarpImplI10DirectLoadIffE11DirectStoreIffEfLi1ELi1ELi1ELi16ELi1ELb0EEvT_T0_lld_param_0+8];
	ld.param.u64 	%rd3, [_Z17LayerNormWarpImplI10DirectLoadIffE11DirectStoreIffEfLi1ELi1ELi1ELi16ELi1ELb0EEvT_T0_lld_param_0+16];
	ld.param.u64 	%rd4, [_Z17LayerNormWarpImplI10DirectLoadIffE11DirectStoreIffEfLi1ELi1ELi1ELi16ELi1ELb0EEvT_T0_lld_param_0+24];
	ld.param.u64 	%rd22, [_Z17LayerNormWarpImplI10DirectLoadIffE11DirectStoreIffEfLi1ELi1ELi1ELi16ELi1ELb0EEvT_T0_lld_param_2];
	ld.param.u64 	%rd23, [_Z17LayerNormWarpImplI10DirectLoadIffE11DirectStoreIffEfLi1ELi1ELi1ELi16ELi1ELb0EEvT_T0_lld_param_3];
	ld.param.f64 	%fd1, [_Z17LayerNormWarpImplI10DirectLoadIffE11DirectStoreIffEfLi1ELi1ELi1ELi16ELi1ELb0EEvT_T0_lld_param_4];
	setp.lt.s64 	%p1, %rd23, 17;
	@%p1 bra 	$L__BB42_2;
	mov.u64 	%rd24, $str;
	cvta.global.u64 	%rd25, %rd24;
	mov.u64 	%rd26, $str$1;
	cvta.global.u64 	%rd27, %rd26;
	mov.u64 	%rd28, __unnamed_43;
	cvta.global.u64 	%rd29, %rd28;
	{ // callseq 42, 0
	.param .b64 param0;
	st.param.b64 	[param0], %rd25;
	.param .b64 param1;
	st.param.b64 	[param1], %rd27;
	.param .b32 param2;
	st.param.b32 	[param2], 336;
	.param .b64 param3;
	st.param.b64 	[param3], %rd29;
	.param .b64 param4;
	st.param.b64 	[param4], 1;
	call.uni 
	__assertfail, 
	(
	param0, 
	param1, 
	param2, 
	param3, 
	param4
	);
	} // callseq 42
$L__BB42_2:
	mov.u32 	%r9, %ctaid.x;
	mov.u32 	%r10, %ntid.y;
	mov.u32 	%r11, %tid.y;
	mad.lo.s32 	%r12, %r9, %r10, %r11;
	cvt.u64.u32 	%rd45, %r12;
	mov.u32 	%r13, %nctaid.x;
	mul.lo.s32 	%r14, %r13, %r10;
	cvt.u64.u32 	%rd7, %r14;
	mov.u32 	%r15, %tid.x;
	cvt.u64.u32 	%rd8, %r15;
	cvta.to.global.u64 	%rd30, %rd2;
	mul.wide.u32 	%rd31, %r15, 4;
	add.s64 	%rd32, %rd30, %rd31;
	ld.global.f32 	%f1, [%rd32];
	cvta.to.global.u64 	%rd33, %rd3;
	add.s64 	%rd34, %rd33, %rd31;
	ld.global.f32 	%f2, [%rd34];
	setp.le.s64 	%p2, %rd22, %rd45;
	@%p2 bra 	$L__BB42_13;
	cvt.rn.f32.f64 	%f3, %fd1;
	shl.b64 	%rd44, %rd45, 32;
	shl.b64 	%rd10, %rd7, 32;
	mad.lo.s64 	%rd35, %rd4, %rd45, %rd8;
	shl.b64 	%rd36, %rd35, 2;
	cvta.to.global.u64 	%rd37, %rd1;
	add.s64 	%rd43, %rd37, %rd36;
	mul.lo.s64 	%rd38, %rd4, %rd7;
	shl.b64 	%rd12, %rd38, 2;
	cvta.to.global.u64 	%rd13, %rd20;
$L__BB42_4:
	ld.global.f32 	%f4, [%rd43];
	add.f32 	%f77, %f4, 0f00000000;
	sub.f32 	%f36, %f4, %f77;
	fma.rn.f32 	%f78, %f4, %f36, 0f00000000;
	mov.b32 	%r16, %f77;
	shfl.sync.down.b32	%r1|%p3, %r16, 8, 4127, -1;
	mov.b32 	%r17, %f78;
	shfl.sync.down.b32	%r2|%p4, %r17, 8, 4127, -1;
	mov.b32 	%r18, 1065353216;
	shfl.sync.down.b32	%r19|%p5, %r18, 8, 4127, -1;
	mov.b32 	%f7, %r19;
	setp.eq.f32 	%p6, %f7, 0f00000000;
	mov.f32 	%f79, 0f3F800000;
	@%p6 bra 	$L__BB42_6;
	mov.b32 	%f37, %r2;
	mov.b32 	%f38, %r1;
	add.f32 	%f79, %f7, 0f3F800000;
	div.rn.f32 	%f39, %f7, %f79;
	sub.f32 	%f40, %f38, %f77;
	fma.rn.f32 	%f77, %f40, %f39, %f77;
	mul.f32 	%f41, %f40, %f40;
	fma.rn.f32 	%f42, %f41, %f39, %f37;
	add.f32 	%f78, %f78, %f42;
$L__BB42_6:
	mov.b32 	%r20, %f77;
	shfl.sync.down.b32	%r3|%p7, %r20, 4, 4127, -1;
	mov.b32 	%r21, %f78;
	shfl.sync.down.b32	%r4|%p8, %r21, 4, 4127, -1;
	mov.b32 	%r22, %f79;
	shfl.sync.down.b32	%r23|%p9, %r22, 4, 4127, -1;
	mov.b32 	%f14, %r23;
	setp.eq.f32 	%p10, %f14, 0f00000000;
	@%p10 bra 	$L__BB42_8;
	mov.b32 	%f43, %r4;
	mov.b32 	%f44, %r3;
	add.f32 	%f15, %f79, %f14;
	div.rn.f32 	%f45, %f14, %f15;
	sub.f32 	%f46, %f44, %f77;
	fma.rn.f32 	%f77, %f46, %f45, %f77;
	mul.f32 	%f47, %f46, %f46;
	mul.f32 	%f48, %f79, %f47;
	fma.rn.f32 	%f49, %f48, %f45, %f43;
	add.f32 	%f78, %f78, %f49;
	mov.f32 	%f79, %f15;
$L__BB42_8:
	mov.b32 	%r24, %f77;
	shfl.sync.down.b32	%r5|%p11, %r24, 2, 4127, -1;
	mov.b32 	%r25, %f78;
	shfl.sync.down.b32	%r6|%p12, %r25, 2, 4127, -1;
	mov.b32 	%r26, %f79;
	shfl.sync.down.b32	%r27|%p13, %r26, 2, 4127, -1;
	mov.b32 	%f21, %r27;
	setp.eq.f32 	%p14, %f21, 0f00000000;
	@%p14 bra 	$L__BB42_10;
	mov.b32 	%f50, %r6;
	mov.b32 	%f51, %r5;
	add.f32 	%f22, %f79, %f21;
	div.rn.f32 	%f52, %f21, %f22;
	sub.f32 	%f53, %f51, %f77;
	fma.rn.f32 	%f77, %f53, %f52, %f77;
	mul.f32 	%f54, %f53, %f53;
	mul.f32 	%f55, %f79, %f54;
	fma.rn.f32 	%f56, %f55, %f52, %f50;
	add.f32 	%f78, %f78, %f56;
	mov.f32 	%f79, %f22;
$L__BB42_10:
	mov.b32 	%r28, %f77;
	shfl.sync.down.b32	%r7|%p15, %r28, 1, 4127, -1;
	mov.b32 	%r29, %f78;
	shfl.sync.down.b32	%r8|%p16, %r29, 1, 4127, -1;
	mov.b32 	%r30, %f79;
	shfl.sync.down.b32	%r31|%p17, %r30, 1, 4127, -1;
	mov.b32 	%f28, %r31;
	setp.eq.f32 	%p18, %f28, 0f00000000;
	@%p18 bra 	$L__BB42_12;
	mov.b32 	%f57, %r8;
	mov.b32 	%f58, %r7;
	add.f32 	%f29, %f79, %f28;
	div.rn.f32 	%f59, %f28, %f29;
	sub.f32 	%f60, %f58, %f77;
	fma.rn.f32 	%f77, %f60, %f59, %f77;
	mul.f32 	%f61, %f60, %f60;
	mul.f32 	%f62, %f79, %f61;
	fma.rn.f32 	%f63, %f62, %f59, %f57;
	add.f32 	%f78, %f78, %f63;
	mov.f32 	%f79, %f29;
$L__BB42_12:
	mov.b32 	%r32, %f77;
	shfl.sync.idx.b32	%r33|%p19, %r32, 0, 4127, -1;
	mov.b32 	%f64, %r33;
	mov.b32 	%r34, %f78;
	shfl.sync.idx.b32	%r35|%p20, %r34, 0, 4127, -1;
	mov.b32 	%r36, %f79;
	shfl.sync.idx.b32	%r37|%p21, %r36, 0, 4127, -1;
	mov.b32 	%f65, %r35;
	mov.b32 	%f66, %r37;
	div.rn.f32 	%f67, %f65, %f66;
	max.f32 	%f68, %f67, 0f00000000;
	add.f32 	%f69, %f68, %f3;
	rsqrt.approx.f32 	%f70, %f69;
	sub.f32 	%f71, %f4, %f64;
	mul.f32 	%f72, %f71, %f70;
	fma.rn.f32 	%f73, %f1, %f72, %f2;
	shr.s64 	%rd39, %rd44, 32;
	mad.lo.s64 	%rd40, %rd39, %rd21, %rd8;
	shl.b64 	%rd41, %rd40, 2;
	add.s64 	%rd42, %rd13, %rd41;
	st.global.f32 	[%rd42], %f73;
	add.s64 	%rd45, %rd45, %rd7;
	add.s64 	%rd44, %rd44, %rd10;
	add.s64 	%rd43, %rd43, %rd12;
	setp.lt.s64 	%p22, %rd45, %rd22;
	@%p22 bra 	$L__BB42_4;
$L__BB42_13:
	ret;

}
	// .globl	_Z17LayerNormWarpImplI10DirectLoadIffE11DirectStoreIffEfLi1ELi1ELi0ELi16ELi1ELb1EEvT_T0_lld
.visible .entry _Z17LayerNormWarpImplI10DirectLoadIffE11DirectStoreIffEfLi1ELi1ELi0ELi16ELi1ELb1EEvT_T0_lld(
	.param .align 8 .b8 _Z17LayerNormWarpImplI10DirectLoadIffE11DirectStoreIffEfLi1ELi1ELi0ELi16ELi1ELb1EEvT_T0_lld_param_0[32],
	.param .align 8 .b8 _Z17LayerNormWarpImplI10DirectLoadIffE11DirectStoreIffEfLi1ELi1ELi0ELi16ELi1ELb1EEvT_T0_lld_param_1[16],
	.param .u64 _Z17LayerNormWarpImplI10DirectLoadIffE11DirectStoreIffEfLi1ELi1ELi0ELi16ELi1ELb1EEvT_T0_lld_param_2,
	.param .u64 _Z17LayerNormWarpImplI10DirectLoadIffE11DirectStoreIffEfLi1ELi1ELi0ELi16ELi1ELb1EEvT_T0_lld_param_3,
	.param .f64 _Z17LayerNormWarpImplI10DirectLoadIffE11DirectStoreIffEfLi1ELi1ELi0ELi16ELi1ELb1EEvT_T0_lld_param_4
)
{
	.reg .pred 	%p<25>;
	.reg .b32 	%r<39>;
	.reg .b32 	%f<81>;
	.reg .b64 	%rd<38>;

	ld.param.u64 	%rd1, [_Z17LayerNormWarpImplI10DirectLoadIffE11DirectStoreIffEfLi1ELi1ELi0ELi16ELi1ELb1EEvT_T0_lld_param_0];
	ld.param.u64 	%rd2, [_Z17LayerNormWarpImplI10DirectLoadIffE11DirectStoreIffEfLi1ELi1ELi0ELi16ELi1ELb1EEvT_T0_lld_param_0+24];
	ld.param.u64 	%rd3, [_Z17LayerNormWarpImplI10DirectLoadIffE11DirectStoreIffEfLi1ELi1ELi0ELi16ELi1ELb1EEvT_T0_lld_param_1];
	ld.param.u64 	%rd4, [_Z17LayerNormWarpImplI10DirectLoadIffE11DirectStoreIffEfLi1ELi1ELi0ELi16ELi1ELb1EEvT_T0_lld_param_1+8];
	ld.param.u64 	%rd19, [_Z17LayerNormWarpImplI10DirectLoadIffE11DirectStoreIffEfLi1ELi1ELi0ELi16ELi1ELb1EEvT_T0_lld_param_2];
	ld.param.u64 	%rd20, [_Z17LayerNormWarpImplI10DirectLoadIffE11DirectStoreIffEfLi1ELi1ELi0ELi16ELi1ELb1EEvT_T0_lld_param_3];
	setp.lt.s64 	%p1, %rd20, 17;
	@%p1 bra 	$L__BB43_2;
	mov.u64 	%rd21, $str;
	cvta.global.u64 	%rd22, %rd21;
	mov.u64 	%rd23, $str$1;
	cvta.global.u64 	%rd24, %rd23;
	mov.u64 	%rd25, __unnamed_44;
	cvta.global.u64 	%rd26, %rd25;
	{ // callseq 43, 0
	.param .b64 param0;
	st.param.b64 	[param0], %rd22;
	.param .b64 param1;
	st.param.b64 	[param1], %rd24;
	.param .b32 param2;
	st.param.b32 	[param2], 336;
	.param .b64 param3;
	st.param.b64 	[param3], %rd26;
	.param .b64 param4;
	st.param.b64 	[param4], 1;
	call.uni 
	__assertfail, 
	(
	param0, 
	param1, 
	param2, 
	param3, 
	param4
	);
	} // callseq 43
$L__BB43_2:
	mov.u32 	%r9, %ctaid.x;
	mov.u32 	%r10, %ntid.y;
	mov.u32 	%r11, %tid.y;
	mad.lo.s32 	%r12, %r9, %r10, %r11;
	cvt.u64.u32 	%rd37, %r12;
	mov.u32 	%r13, %nctaid.x;
	mul.lo.s32 	%r14, %r13, %r10;
	cvt.u64.u32 	%rd6, %r14;
	setp.le.s64 	%p2, %rd19, %rd37;
	@%p2 bra 	$L__BB43_17;
	mov.u32 	%r15, %tid.x;
	cvt.u64.u32 	%rd7, %r15;
	shl.b64 	%rd36, %rd37, 32;
	shl.b64 	%rd9, %rd6, 32;
	mad.lo.s64 	%rd27, %rd2, %rd37, %rd7;
	shl.b64 	%rd28, %rd27, 2;
	cvta.to.global.u64 	%rd29, %rd1;
	add.s64 	%rd35, %rd29, %rd28;
	mul.lo.s64 	%rd30, %rd2, %rd6;
	shl.b64 	%rd11, %rd30, 2;
	cvta.to.global.u64 	%rd12, %rd3;
$L__BB43_4:
	setp.le.s64 	%p3, %rd20, %rd7;
	mov.f32 	%f69, 0f00000000;
	mov.f32 	%f70, %f69;
	mov.f32 	%f71, %f69;
	@%p3 bra 	$L__BB43_6;
	ld.global.f32 	%f36, [%rd35];
	add.f32 	%f69, %f36, 0f00000000;
	sub.f32 	%f37, %f36, %f69;
	fma.rn.f32 	%f70, %f36, %f37, 0f00000000;
	mov.f32 	%f71, 0f3F800000;
$L__BB43_6:
	mov.b32 	%r16, %f69;
	shfl.sync.down.b32	%r1|%p4, %r16, 8, 4127, -1;
	mov.b32 	%r17, %f70;
	shfl.sync.down.b32	%r2|%p5, %r17, 8, 4127, -1;
	mov.b32 	%r18, %f71;
	shfl.sync.down.b32	%r19|%p6, %r18, 8, 4127, -1;
	mov.b32 	%f6, %r19;
	setp.eq.f32 	%p7, %f6, 0f00000000;
	@%p7 bra 	$L__BB43_8;
	mov.b32 	%f38, %r2;
	mov.b32 	%f39, %r1;
	add.f32 	%f7, %f71, %f6;
	div.rn.f32 	%f40, %f6, %f7;
	sub.f32 	%f41, %f39, %f69;
	fma.rn.f32 	%f69, %f41, %f40, %f69;
	mul.f32 	%f42, %f41, %f41;
	mul.f32 	%f43, %f71, %f42;
	fma.rn.f32 	%f44, %f43, %f40, %f38;
	add.f32 	%f70, %f70, %f44;
	mov.f32 	%f71, %f7;
$L__BB43_8:
	mov.b32 	%r20, %f69;
	shfl.sync.down.b32	%r3|%p8, %r20, 4, 4127, -1;
	mov.b32 	%r21, %f70;
	shfl.sync.down.b32	%r4|%p9, %r21, 4, 4127, -1;
	mov.b32 	%r22, %f71;
	shfl.sync.down.b32	%r23|%p10, %r22, 4, 4127, -1;
	mov.b32 	%f13, %r23;
	setp.eq.f32 	%p11, %f13, 0f00000000;
	@%p11 bra 	$L__BB43_10;
	mov.b32 	%f45, %r4;
	mov.b32 	%f46, %r3;
	add.f32 	%f14, %f71, %f13;
	div.rn.f32 	%f47, %f13, %f14;
	sub.f32 	%f48, %f46, %f69;
	fma.rn.f32 	%f69, %f48, %f47, %f69;
	mul.f32 	%f49, %f48, %f48;
	mul.f32 	%f50, %f71, %f49;
	fma.rn.f32 	%f51, %f50, %f47, %f45;
	add.f32 	%f70, %f70, %f51;
	mov.f32 	%f71, %f14;
$L__BB43_10:
	mov.b32 	%r24, %f69;
	shfl.sync.down.b32	%r5|%p12, %r24, 2, 4127, -1;
	mov.b32 	%r25, %f70;
	shfl.sync.down.b32	%r6|%p13, %r25, 2, 4127, -1;
	mov.b32 	%r26, %f71;
	shfl.sync.down.b32	%r27|%p14, %r26, 2, 4127, -1;
	mov.b32 	%f20, %r27;
	setp.eq.f32 	%p15, %f20, 0f00000000;
	@%p15 bra 	$L__BB43_12;
	mov.b32 	%f52, %r6;
	mov.b32 	%f53, %r5;
	add.f32 	%f21, %f71, %f20;
	div.rn.f32 	%f54, %f20, %f21;
	sub.f32 	%f55, %f53, %f69;
	fma.rn.f32 	%f69, %f55, %f54, %f69;
	mul.f32 	%f56, %f55, %f55;
	mul.f32 	%f57, %f71, %f56;
	fma.rn.f32 	%f58, %f57, %f54, %f52;
	add.f32 	%f70, %f70, %f58;
	mov.f32 	%f71, %f21;
$L__BB43_12:
	mov.b32 	%r28, %f69;
	shfl.sync.down.b32	%r7|%p16, %r28, 1, 4127, -1;
	mov.b32 	%r29, %f70;
	shfl.sync.down.b32	%r8|%p17, %r29, 1, 4127, -1;
	mov.b32 	%r30, %f71;
	shfl.sync.down.b32	%r31|%p18, %r30, 1, 4127, -1;
	mov.b32 	%f27, %r31;
	setp.eq.f32 	%p19, %f27, 0f00000000;
	@%p19 bra 	$L__BB43_14;
	mov.b32 	%f59, %r8;
	mov.b32 	%f60, %r7;
	add.f32 	%f28, %f71, %f27;
	div.rn.f32 	%f61, %f27, %f28;
	sub.f32 	%f62, %f60, %f69;
	fma.rn.f32 	%f69, %f62, %f61, %f69;
	mul.f32 	%f63, %f62, %f62;
	mul.f32 	%f64, %f71, %f63;
	fma.rn.f32 	%f65, %f64, %f61, %f59;
	add.f32 	%f70, %f70, %f65;
	mov.f32 	%f71, %f28;
$L__BB43_14:
	mov.b32 	%r32, %f69;
	shfl.sync.idx.b32	%r33|%p21, %r32, 0, 4127, -1;
	mov.b32 	%r34, %f70;
	shfl.sync.idx.b32	%r35|%p22, %r34, 0, 4127, -1;
	mov.b32 	%r36, %f71;
	shfl.sync.idx.b32	%r37|%p23, %r36, 0, 4127, -1;
	@%p3 bra 	$L__BB43_16;
	shr.s64 	%rd31, %rd36, 32;
	mad.lo.s64 	%rd32, %rd31, %rd4, %rd7;
	shl.b64 	%rd33, %rd32, 2;
	add.s64 	%rd34, %rd12, %rd33;
	mov.b32 	%r38, 2143289344;
	st.global.u32 	[%rd34], %r38;
$L__BB43_16:
	add.s64 	%rd37, %rd37, %rd6;
	add.s64 	%rd36, %rd36, %rd9;
	add.s64 	%rd35, %rd35, %rd11;
	setp.lt.s64 	%p24, %rd37, %rd19;
	@%p24 bra 	$L__BB43_4;
$L__BB43_17:
	ret;

}
	// .globl	_Z17LayerNormWarpImplI10DirectLoadIffE11DirectStoreIffEfLi1ELi1ELi1ELi32ELi2ELb0EEvT_T0_lld
.visible .entry _Z17LayerNormWarpImplI10DirectLoadIffE11DirectStoreIffEfLi1ELi1ELi1ELi32ELi2ELb0EEvT_T0_lld(
	.param .align 8 .b8 _Z17LayerNormWarpImplI10DirectLoadIffE11DirectStoreIffEfLi1ELi1ELi1ELi32ELi2ELb0EEvT_T0_lld_param_0[32],
	.param .align 8 .b8 _Z17LayerNormWarpImplI10DirectLoadIffE11DirectStoreIffEfLi1ELi1ELi1ELi32ELi2ELb0EEvT_T0_lld_param_1[16],
	.param .u64 _Z17LayerNormWarpImplI10DirectLoadIffE11DirectStoreIffEfLi1ELi1ELi1ELi32ELi2ELb0EEvT_T0_lld_param_2,
	.param .u64 _Z17LayerNormWarpImplI10DirectLoadIffE11DirectStoreIffEfLi1ELi1ELi1ELi32ELi2ELb0EEvT_T0_lld_param_3,
	.param .f64 _Z17LayerNormWarpImplI10DirectLoadIffE11DirectStoreIffEfLi1ELi1ELi1ELi32ELi2ELb0EEvT_T0_lld_param_4
)
{
	.reg .pred 	%p<50>;
	.reg .b32 	%r<83>;
	.reg .b32 	%f<204>;
	.reg .b64 	%rd<64>;
	.reg .b64 	%fd<3>;

	ld.param.u64 	%rd23, [_Z17LayerNormWarpImplI10DirectLoadIffE11DirectStoreIffEfLi1ELi1ELi1ELi32ELi2ELb0EEvT_T0_lld_param_1+8];
	ld.param.u64 	%rd22, [_Z17LayerNormWarpImplI10DirectLoadIffE11DirectStoreIffEfLi1ELi1ELi1ELi32ELi2ELb0EEvT_T0_lld_param_1];
	ld.param.u64 	%rd21, [_Z17LayerNormWarpImplI10DirectLoadIffE11DirectStoreIffEfLi1ELi1ELi1ELi32ELi2ELb0EEvT_T0_lld_param_0+24];
	ld.param.u64 	%rd20, [_Z17LayerNormWarpImplI10DirectLoadIffE11DirectStoreIffEfLi1ELi1ELi1ELi32ELi2ELb0EEvT_T0_lld_param_0+16];
	ld.param.u64 	%rd19, [_Z17LayerNormWarpImplI10DirectLoadIffE11DirectStoreIffEfLi1ELi1ELi1ELi32ELi2ELb0EEvT_T0_lld_param_0+8];
	ld.param.u64 	%rd18, [_Z17LayerNormWarpImplI10DirectLoadIffE11DirectStoreIffEfLi1ELi1ELi1ELi32ELi2ELb0EEvT_T0_lld_param_0];
	ld.param.u64 	%rd25, [_Z17LayerNormWarpImplI10DirectLoadIffE11DirectStoreIffEfLi1ELi1ELi1ELi32ELi2ELb0EEvT_T0_lld_param_3];
	setp.lt.s64 	%p1, %rd25, 33;
	@%p1 bra 	$L__BB44_2;
	mov.u64 	%rd26, $str;
	cvta.global.u64 	%rd27, %rd26;
	mov.u64 	%rd28, $str$1;
	cvta.global.u64 	%rd29, %rd28;
	mov.u64 	%rd30, __unnamed_45;
	cvta.global.u64 	%rd31, %rd30;
	{ // callseq 44, 0
	.param .b64 param0;
	st.param.b64 	[param0], %rd27;
	.param .b64 param1;
	st.param.b64 	[param1], %rd29;
	.param .b32 param2;
	st.param.b32 	[param2], 336;
	.param .b64 param3;
	st.param.b64 	[param3], %rd31;
	.param .b64 param4;
	st.param.b64 	[param4], 1;
	call.uni 
	__assertfail, 
	(
	param0, 
	param1, 
	param2, 
	param3, 
	param4
	);
	} // callseq 44
$L__BB44_2:
	ld.param.u64 	%rd59, [_Z17LayerNormWarpImplI10DirectLoadIffE11DirectStoreIffEfLi1ELi1ELi1ELi32ELi2ELb0EEvT_T0_lld_param_2];
	mov.u32 	%r22, %ctaid.x;
	mov.u32 	%r23, %ntid.y;
	mov.u32 	%r24, %tid.y;
	mad.lo.s32 	%r25, %r22, %r23, %r24;
	cvt.u64.u32 	%rd3, %r25;
	mov.u32 	%r26, %nctaid.x;
	mul.lo.s32 	%r1, %r26, %r23;
	mov.u32 	%r27, %tid.x;
	cvt.u64.u32 	%rd4, %r27;
	cvta.to.global.u64 	%rd32, %rd19;
	mul.wide.u32 	%rd33, %r27, 4;
	add.s64 	%rd34, %rd32, %rd33;
	ld.global.f32 	%f1, [%rd34];
	cvta.to.global.u64 	%rd35, %rd20;
	add.s64 	%rd36, %rd35, %rd33;
	ld.global.f32 	%f2, [%rd36];
	mul.wide.u32 	%rd63, %r25, 2;
	setp.ge.s64 	%p2, %rd63, %rd59;
	@%p2 bra 	$L__BB44_25;
	ld.param.f64 	%fd2, [_Z17LayerNormWarpImplI10DirectLoadIffE11DirectStoreIffEfLi1ELi1ELi1ELi32ELi2ELb0EEvT_T0_lld_param_4];
	cvt.u64.u32 	%rd37, %r1;
	cvt.rn.f32.f64 	%f3, %fd2;
	shl.b64 	%rd62, %rd3, 33;
	shl.b64 	%rd38, %rd3, 3;
	or.b64  	%rd39, %rd38, 4;
	mul.lo.s64 	%rd7, %rd21, %rd39;
	shl.b64 	%rd40, %rd4, 2;
	cvta.to.global.u64 	%rd41, %rd18;
	add.s64 	%rd61, %rd41, %rd40;
	mul.lo.s64 	%rd42, %rd21, %rd37;
	shl.b64 	%rd9, %rd42, 3;
	mul.lo.s64 	%rd43, %rd21, %rd3;
	shl.b64 	%rd10, %rd43, 3;
	mul.wide.u32 	%rd11, %r1, 2;
$L__BB44_4:
	add.s64 	%rd44, %rd61, %rd10;
	ld.global.f32 	%f4, [%rd44];
	add.f32 	%f177, %f4, 0f00000000;
	sub.f32 	%f81, %f4, %f177;
	fma.rn.f32 	%f178, %f4, %f81, 0f00000000;
	add.s64 	%rd45, %rd61, %rd7;
	ld.global.f32 	%f7, [%rd45];
	add.f32 	%f192, %f7, 0f00000000;
	mov.b32 	%r28, %f177;
	shfl.sync.down.b32	%r2|%p3, %r28, 16, 31, -1;
	mov.b32 	%r29, %f178;
	shfl.sync.down.b32	%r3|%p4, %r29, 16, 31, -1;
	mov.b32 	%r30, 1065353216;
	shfl.sync.down.b32	%r31|%p5, %r30, 16, 31, -1;
	mov.b32 	%f9, %r31;
	setp.eq.f32 	%p6, %f9, 0f00000000;
	mov.f32 	%f179, 0f3F800000;
	@%p6 bra 	$L__BB44_6;
	mov.b32 	%f82, %r3;
	mov.b32 	%f83, %r2;
	add.f32 	%f179, %f9, 0f3F800000;
	div.rn.f32 	%f84, %f9, %f179;
	sub.f32 	%f85, %f83, %f177;
	fma.rn.f32 	%f177, %f85, %f84, %f177;
	mul.f32 	%f86, %f85, %f85;
	fma.rn.f32 	%f87, %f84, %f86, %f82;
	add.f32 	%f178, %f178, %f87;
$L__BB44_6:
	mov.b32 	%r32, %f177;
	shfl.sync.down.b32	%r4|%p7, %r32, 8, 31, -1;
	mov.b32 	%r33, %f178;
	shfl.sync.down.b32	%r5|%p8, %r33, 8, 31, -1;
	mov.b32 	%r34, %f179;
	shfl.sync.down.b32	%r35|%p9, %r34, 8, 31, -1;
	mov.b32 	%f16, %r35;
	setp.eq.f32 	%p10, %f16, 0f00000000;
	@%p10 bra 	$L__BB44_8;
	mov.b32 	%f88, %r5;
	mov.b32 	%f89, %r4;
	add.f32 	%f17, %f179, %f16;
	div.rn.f32 	%f90, %f16, %f17;
	sub.f32 	%f91, %f89, %f177;
	fma.rn.f32 	%f177, %f91, %f90, %f177;
	mul.f32 	%f92, %f91, %f91;
	mul.f32 	%f93, %f92, %f179;
	fma.rn.f32 	%f94, %f90, %f93, %f88;
	add.f32 	%f178, %f178, %f94;
	mov.f32 	%f179, %f17;
$L__BB44_8:
	mov.b32 	%r36, %f177;
	shfl.sync.down.b32	%r6|%p11, %r36, 4, 31, -1;
	mov.b32 	%r37, %f178;
	shfl.sync.down.b32	%r7|%p12, %r37, 4, 31, -1;
	mov.b32 	%r38, %f179;
	shfl.sync.down.b32	%r39|%p13, %r38, 4, 31, -1;
	mov.b32 	%f23, %r39;
	setp.eq.f32 	%p14, %f23, 0f00000000;
	@%p14 bra 	$L__BB44_10;
	mov.b32 	%f95, %r7;
	mov.b32 	%f96, %r6;
	add.f32 	%f24, %f179, %f23;
	div.rn.f32 	%f97, %f23, %f24;
	sub.f32 	%f98, %f96, %f177;
	fma.rn.f32 	%f177, %f98, %f97, %f177;
	mul.f32 	%f99, %f98, %f98;
	mul.f32 	%f100, %f99, %f179;
	fma.rn.f32 	%f101, %f97, %f100, %f95;
	add.f32 	%f178, %f178, %f101;
	mov.f32 	%f179, %f24;
$L__BB44_10:
	mov.b32 	%r40, %f177;
	shfl.sync.down.b32	%r8|%p15, %r40, 2, 31, -1;
	mov.b32 	%r41, %f178;
	shfl.sync.down.b32	%r9|%p16, %r41, 2, 31, -1;
	mov.b32 	%r42, %f179;
	shfl.sync.down.b32	%r43|%p17, %r42, 2, 31, -1;
	mov.b32 	%f30, %r43;
	setp.eq.f32 	%p18, %f30, 0f00000000;
	@%p18 bra 	$L__BB44_12;
	mov.b32 	%f102, %r9;
	mov.b32 	%f103, %r8;
	add.f32 	%f31, %f179, %f30;
	div.rn.f32 	%f104, %f30, %f31;
	sub.f32 	%f105, %f103, %f177;
	fma.rn.f32 	%f177, %f105, %f104, %f177;
	mul.f32 	%f106, %f105, %f105;
	mul.f32 	%f107, %f106, %f179;
	fma.rn.f32 	%f108, %f104, %f107, %f102;
	add.f32 	%f178, %f178, %f108;
	mov.f32 	%f179, %f31;
$L__BB44_12:
	mov.b32 	%r44, %f177;
	shfl.sync.down.b32	%r10|%p19, %r44, 1, 31, -1;
	mov.b32 	%r45, %f178;
	shfl.sync.down.b32	%r11|%p20, %r45, 1, 31, -1;
	mov.b32 	%r46, %f179;
	shfl.sync.down.b32	%r47|%p21, %r46, 1, 31, -1;
	mov.b32 	%f37, %r47;
	setp.eq.f32 	%p22, %f37, 0f00000000;
	@%p22 bra 	$L__BB44_14;
	mov.b32 	%f109, %r11;
	mov.b32 	%f110, %r10;
	add.f32 	%f38, %f179, %f37;
	div.rn.f32 	%f111, %f37, %f38;
	sub.f32 	%f112, %f110, %f177;
	fma.rn.f32 	%f177, %f112, %f111, %f177;
	mul.f32 	%f113, %f112, %f112;
	mul.f32 	%f114, %f113, %f179;
	fma.rn.f32 	%f115, %f111, %f114, %f109;
	add.f32 	%f178, %f178, %f115;
	mov.f32 	%f179, %f38;
$L__BB44_14:
	mov.b32 	%r48, %f177;
	shfl.sync.idx.b32	%r49|%p23, %r48, 0, 31, -1;
	mov.b32 	%f117, %r49;
	mov.b32 	%r50, %f178;
	shfl.sync.idx.b32	%r51|%p24, %r50, 0, 31, -1;
	mov.b32 	%r52, %f179;
	shfl.sync.idx.b32	%r53|%p25, %r52, 0, 31, -1;
	mov.b32 	%f118, %r51;
	mov.b32 	%f119, %r53;
	div.rn.f32 	%f120, %f118, %f119;
	max.f32 	%f121, %f120, 0f00000000;
	add.f32 	%f122, %f121, %f3;
	rsqrt.approx.f32 	%f123, %f122;
	sub.f32 	%f124, %f4, %f117;
	mul.f32 	%f125, %f123, %f124;
	fma.rn.f32 	%f126, %f1, %f125, %f2;
	shr.s64 	%rd46, %rd62, 32;
	mad.lo.s64 	%rd47, %rd23, %rd46, %rd4;
	cvta.to.global.u64 	%rd48, %rd22;
	shl.b64 	%rd49, %rd47, 2;
	add.s64 	%rd50, %rd48, %rd49;
	st.global.f32 	[%rd50], %f126;
	mov.b32 	%r54, %f192;
	shfl.sync.down.b32	%r12|%p26, %r54, 16, 31, -1;
	sub.f32 	%f127, %f7, %f192;
	fma.rn.f32 	%f193, %f7, %f127, 0f00000000;
	mov.b32 	%r55, %f193;
	shfl.sync.down.b32	%r13|%p27, %r55, 16, 31, -1;
	mov.b32 	%r56, 1065353216;
	shfl.sync.down.b32	%r57|%p28, %r56, 16, 31, -1;
	mov.b32 	%f45, %r57;
	setp.eq.f32 	%p29, %f45, 0f00000000;
	mov.f32 	%f194, 0f3F800000;
	@%p29 bra 	$L__BB44_16;
	mov.b32 	%f128, %r13;
	mov.b32 	%f129, %r12;
	add.f32 	%f194, %f45, 0f3F800000;
	div.rn.f32 	%f130, %f45, %f194;
	sub.f32 	%f131, %f129, %f192;
	fma.rn.f32 	%f192, %f131, %f130, %f192;
	mul.f32 	%f132, %f131, %f131;
	fma.rn.f32 	%f133, %f130, %f132, %f128;
	fma.rn.f32 	%f135, %f7, %f127, 0f00000000;
	add.f32 	%f193, %f135, %f133;
$L__BB44_16:
	mov.b32 	%r58, %f192;
	shfl.sync.down.b32	%r14|%p30, %r58, 8, 31, -1;
	mov.b32 	%r59, %f193;
	shfl.sync.down.b32	%r15|%p31, %r59, 8, 31, -1;
	mov.b32 	%r60, %f194;
	shfl.sync.down.b32	%r61|%p32, %r60, 8, 31, -1;
	mov.b32 	%f52, %r61;
	setp.eq.f32 	%p33, %f52, 0f00000000;
	@%p33 bra 	$L__BB44_18;
	mov.b32 	%f136, %r15;
	mov.b32 	%f137, %r14;
	add.f32 	%f53, %f194, %f52;
	div.rn.f32 	%f138, %f52, %f53;
	sub.f32 	%f139, %f137, %f192;
	fma.rn.f32 	%f192, %f139, %f138, %f192;
	mul.f32 	%f140, %f139, %f139;
	mul.f32 	%f141, %f140, %f194;
	fma.rn.f32 	%f142, %f138, %f141, %f136;
	add.f32 	%f193, %f193, %f142;
	mov.f32 	%f194, %f53;
$L__BB44_18:
	mov.b32 	%r62, %f192;
	shfl.sync.down.b32	%r16|%p34, %r62, 4, 31, -1;
	mov.b32 	%r63, %f193;
	shfl.sync.down.b32	%r17|%p35, %r63, 4, 31, -1;
	mov.b32 	%r64, %f194;
	shfl.sync.down.b32	%r65|%p36, %r64, 4, 31, -1;
	mov.b32 	%f59, %r65;
	setp.eq.f32 	%p37, %f59, 0f00000000;
	@%p37 bra 	$L__BB44_20;
	mov.b32 	%f143, %r17;
	mov.b32 	%f144, %r16;
	add.f32 	%f60, %f194, %f59;
	div.rn.f32 	%f145, %f59, %f60;
	sub.f32 	%f146, %f144, %f192;
	fma.rn.f32 	%f192, %f146, %f145, %f192;
	mul.f32 	%f147, %f146, %f146;
	mul.f32 	%f148, %f147, %f194;
	fma.rn.f32 	%f149, %f145, %f148, %f143;
	add.f32 	%f193, %f193, %f149;
	mov.f32 	%f194, %f60;
$L__BB44_20:
	mov.b32 	%r66, %f192;
	shfl.sync.down.b32	%r18|%p38, %r66, 2, 31, -1;
	mov.b32 	%r67, %f193;
	shfl.sync.down.b32	%r19|%p39, %r67, 2, 31, -1;
	mov.b32 	%r68, %f194;
	shfl.sync.down.b32	%r69|%p40, %r68, 2, 31, -1;
	mov.b32 	%f66, %r69;
	setp.eq.f32 	%p41, %f66, 0f00000000;
	@%p41 bra 	$L__BB44_22;
	mov.b32 	%f150, %r19;
	mov.b32 	%f151, %r18;
	add.f32 	%f67, %f194, %f66;
	div.rn.f32 	%f152, %f66, %f67;
	sub.f32 	%f153, %f151, %f192;
	fma.rn.f32 	%f192, %f153, %f152, %f192;
	mul.f32 	%f154, %f153, %f153;
	mul.f32 	%f155, %f154, %f194;
	fma.rn.f32 	%f156, %f152, %f155, %f150;
	add.f32 	%f193, %f193, %f156;
	mov.f32 	%f194, %f67;
$L__BB44_22:
	mov.b32 	%r70, %f192;
	shfl.sync.down.b32	%r20|%p42, %r70, 1, 31, -1;
	mov.b32 	%r71, %f193;
	shfl.sync.down.b32	%r21|%p43, %r71, 1, 31, -1;
	mov.b32 	%r72, %f194;
	shfl.sync.down.b32	%r73|%p44, %r72, 1, 31, -1;
	mov.b32 	%f73, %r73;
	setp.eq.f32 	%p45, %f73, 0f00000000;
	@%p45 bra 	$L__BB44_24;
	mov.b32 	%f157, %r21;
	mov.b32 	%f158, %r20;
	add.f32 	%f74, %f194, %f73;
	div.rn.f32 	%f159, %f73, %f74;
	sub.f32 	%f160, %f158, %f192;
	fma.rn.f32 	%f192, %f160, %f159, %f192;
	mul.f32 	%f161, %f160, %f160;
	mul.f32 	%f162, %f161, %f194;
	fma.rn.f32 	%f163, %f159, %f162, %f157;
	add.f32 	%f193, %f193, %f163;
	mov.f32 	%f194, %f74;
$L__BB44_24:
	ld.param.u64 	%rd60, [_Z17LayerNormWarpImplI10DirectLoadIffE11DirectStoreIffEfLi1ELi1ELi1ELi32ELi2ELb0EEvT_T0_lld_param_2];
	mov.b32 	%r74, %f192;
	shfl.sync.idx.b32	%r75|%p46, %r74, 0, 31, -1;
	mov.b32 	%f164, %r75;
	mov.b32 	%r76, %f193;
	shfl.sync.idx.b32	%r77|%p47, %r76, 0, 31, -1;
	mov.b32 	%r78, %f194;
	shfl.sync.idx.b32	%r79|%p48, %r78, 0, 31, -1;
	mov.b32 	%f165, %r77;
	mov.b32 	%f166, %r79;
	div.rn.f32 	%f167, %f165, %f166;
	max.f32 	%f168, %f167, 0f00000000;
	add.f32 	%f169, %f168, %f3;
	rsqrt.approx.f32 	%f170, %f169;
	sub.f32 	%f171, %f7, %f164;
	mul.f32 	%f172, %f170, %f171;
	fma.rn.f32 	%f173, %f1, %f172, %f2;
	add.s64 	%rd51, %rd62, 4294967296;
	shr.s64 	%rd52, %rd51, 32;
	mad.lo.s64 	%rd53, %rd23, %rd52, %rd4;
	cvta.to.global.u64 	%rd54, %rd22;
	shl.b64 	%rd55, %rd53, 2;
	add.s64 	%rd56, %rd54, %rd55;
	st.global.f32 	[%rd56], %f173;
	add.s64 	%rd63, %rd63, %rd11;
	mov.u32 	%r80, %nctaid.x;
	mov.u32 	%r81, %ntid.y;
	mul.lo.s32 	%r82, %r80, %r81;
	cvt.u64.u32 	%rd57, %r82;
	shl.b64 	%rd58, %rd57, 33;
	add.s64 	%rd62, %rd62, %rd58;
	add.s64 	%rd61, %rd61, %rd9;
	setp.lt.s64 	%p49, %rd63, %rd60;
	@%p49 bra 	$L__BB44_4;
$L__BB44_25:
	ret;

}
	// .globl	_Z17LayerNormWarpImplI10DirectLoadIffE11DirectStoreIffEfLi1ELi1ELi0ELi32ELi2ELb1EEvT_T0_lld
.visible .entry _Z17LayerNormWarpImplI10DirectLoadIffE11DirectStoreIffEfLi1ELi1ELi0ELi32ELi2ELb1EEvT_T0_lld(
	.param .align 8 .b8 _Z17LayerNormWarpImplI10DirectLoadIffE11DirectStoreIffEfLi1ELi1ELi0ELi32ELi2ELb1EEvT_T0_lld_param_0[32],
	.param .align 8 .b8 _Z17LayerNormWarpImplI10DirectLoadIffE11DirectStoreIffEfLi1ELi1ELi0ELi32ELi2ELb1EEvT_T0_lld_param_1[16],
	.param .u64 _Z17LayerNormWarpImplI10DirectLoadIffE11DirectStoreIffEfLi1ELi1ELi0ELi32ELi2ELb1EEvT_T0_lld_param_2,
	.param .u64 _Z17LayerNormWarpImplI10DirectLoadIffE11DirectStoreIffEfLi1ELi1ELi0ELi32ELi2ELb1EEvT_T0_lld_param_3,
	.param .f64 _Z17LayerNormWarpImplI10DirectLoadIffE11DirectStoreIffEfLi1ELi1ELi0ELi32ELi2ELb1EEvT_T0_lld_param_4
)
{
	.reg .pred 	%p<54>;
	.reg .b32 	%r<82>;
	.reg .b32 	%f<195>;
	.reg .b64 	%rd<53>;

	ld.param.u64 	%rd20, [_Z17LayerNormWarpImplI10DirectLoadIffE11DirectStoreIffEfLi1ELi1ELi0ELi32ELi2ELb1EEvT_T0_lld_param_1+8];
	ld.param.u64 	%rd19, [_Z17LayerNormWarpImplI10DirectLoadIffE11DirectStoreIffEfLi1ELi1ELi0ELi32ELi2ELb1EEvT_T0_lld_param_1];
	ld.param.u64 	%rd1, [_Z17LayerNormWarpImplI10DirectLoadIffE11DirectStoreIffEfLi1ELi1ELi0ELi32ELi2ELb1EEvT_T0_lld_param_0];
	ld.param.u64 	%rd2, [_Z17LayerNormWarpImplI10DirectLoadIffE11DirectStoreIffEfLi1ELi1ELi0ELi32ELi2ELb1EEvT_T0_lld_param_0+24];
	ld.param.u64 	%rd22, [_Z17LayerNormWarpImplI10DirectLoadIffE11DirectStoreIffEfLi1ELi1ELi0ELi32ELi2ELb1EEvT_T0_lld_param_3];
	setp.lt.s64 	%p1, %rd22, 33;
	@%p1 bra 	$L__BB45_2;
	mov.u64 	%rd23, $str;
	cvta.global.u64 	%rd24, %rd23;
	mov.u64 	%rd25, $str$1;
	cvta.global.u64 	%rd26, %rd25;
	mov.u64 	%rd27, __unnamed_46;
	cvta.global.u64 	%rd28, %rd27;
	{ // callseq 45, 0
	.param .b64 param0;
	st.param.b64 	[param0], %rd24;
	.param .b64 param1;
	st.param.b64 	[param1], %rd26;
	.param .b32 param2;
	st.param.b32 	[param2], 336;
	.param .b64 param3;
	st.param.b64 	[param3], %rd28;
	.param .b64 param4;
	st.param.b64 	[param4], 1;
	call.uni 
	__assertfail, 
	(
	param0, 
	param1, 
	param2, 
	param3, 
	param4
	);
	} // callseq 45
$L__BB45_2:
	ld.param.u64 	%rd48, [_Z17LayerNormWarpImplI10DirectLoadIffE11DirectStoreIffEfLi1ELi1ELi0ELi32ELi2ELb1EEvT_T0_lld_param_2];
	mov.u32 	%r22, %ctaid.x;
	mov.u32 	%r23, %ntid.y;
	mov.u32 	%r24, %tid.y;
	mad.lo.s32 	%r25, %r22, %r23, %r24;
	cvt.u64.u32 	%rd3, %r25;
	mov.u32 	%r26, %nctaid.x;
	mul.lo.s32 	%r1, %r26, %r23;
	mul.wide.u32 	%rd52, %r25, 2;
	setp.ge.s64 	%p2, %rd52, %rd48;
	@%p2 bra 	$L__BB45_33;
	cvt.u64.u32 	%rd29, %r1;
	mov.u32 	%r27, %tid.x;
	cvt.u64.u32 	%rd5, %r27;
	shl.b64 	%rd51, %rd3, 33;
	shl.b64 	%rd7, %rd29, 33;
	mul.lo.s64 	%rd30, %rd2, %rd3;
	shl.b64 	%rd8, %rd30, 3;
	mul.wide.u32 	%rd31, %r27, 4;
	cvta.to.global.u64 	%rd32, %rd1;
	add.s64 	%rd50, %rd32, %rd31;
	mul.lo.s64 	%rd33, %rd2, %rd29;
	shl.b64 	%rd10, %rd33, 3;
	mad.lo.s64 	%rd34, %rd2, %rd52, %rd2;
	shl.b64 	%rd11, %rd34, 2;
	mul.wide.u32 	%rd12, %r1, 2;
$L__BB45_4:
	setp.le.s64 	%p3, %rd22, %rd5;
	mov.f32 	%f165, 0f00000000;
	mov.f32 	%f166, %f165;
	mov.f32 	%f167, %f165;
	@%p3 bra 	$L__BB45_6;
	add.s64 	%rd35, %rd50, %rd8;
	ld.global.f32 	%f83, [%rd35];
	add.f32 	%f165, %f83, 0f00000000;
	sub.f32 	%f84, %f83, %f165;
	fma.rn.f32 	%f166, %f83, %f84, 0f00000000;
	mov.f32 	%f167, 0f3F800000;
$L__BB45_6:
	mov.f32 	%f180, 0f00000000;
	mov.f32 	%f181, %f180;
	mov.f32 	%f182, %f180;
	@%p3 bra 	$L__BB45_8;
	add.s64 	%rd36, %rd50, %rd11;
	ld.global.f32 	%f87, [%rd36];
	add.f32 	%f180, %f87, 0f00000000;
	sub.f32 	%f88, %f87, %f180;
	fma.rn.f32 	%f181, %f87, %f88, 0f00000000;
	mov.f32 	%f182, 0f3F800000;
$L__BB45_8:
	mov.b32 	%r28, %f165;
	shfl.sync.down.b32	%r2|%p5, %r28, 16, 31, -1;
	mov.b32 	%r29, %f166;
	shfl.sync.down.b32	%r3|%p6, %r29, 16, 31, -1;
	mov.b32 	%r30, %f167;
	shfl.sync.down.b32	%r31|%p7, %r30, 16, 31, -1;
	mov.b32 	%f11, %r31;
	setp.eq.f32 	%p8, %f11, 0f00000000;
	@%p8 bra 	$L__BB45_10;
	mov.b32 	%f89, %r3;
	mov.b32 	%f90, %r2;
	add.f32 	%f12, %f167, %f11;
	div.rn.f32 	%f91, %f11, %f12;
	sub.f32 	%f92, %f90, %f165;
	fma.rn.f32 	%f165, %f92, %f91, %f165;
	mul.f32 	%f93, %f92, %f92;
	mul.f32 	%f94, %f93, %f167;
	fma.rn.f32 	%f95, %f91, %f94, %f89;
	add.f32 	%f166, %f166, %f95;
	mov.f32 	%f167, %f12;
$L__BB45_10:
	mov.b32 	%r32, %f165;
	shfl.sync.down.b32	%r4|%p9, %r32, 8, 31, -1;
	mov.b32 	%r33, %f166;
	shfl.sync.down.b32	%r5|%p10, %r33, 8, 31, -1;
	mov.b32 	%r34, %f167;
	shfl.sync.down.b32	%r35|%p11, %r34, 8, 31, -1;
	mov.b32 	%f18, %r35;
	setp.eq.f32 	%p12, %f18, 0f00000000;
	@%p12 bra 	$L__BB45_12;
	mov.b32 	%f96, %r5;
	mov.b32 	%f97, %r4;
	add.f32 	%f19, %f167, %f18;
	div.rn.f32 	%f98, %f18, %f19;
	sub.f32 	%f99, %f97, %f165;
	fma.rn.f32 	%f165, %f99, %f98, %f165;
	mul.f32 	%f100, %f99, %f99;
	mul.f32 	%f101, %f100, %f167;
	fma.rn.f32 	%f102, %f98, %f101, %f96;
	add.f32 	%f166, %f166, %f102;
	mov.f32 	%f167, %f19;
$L__BB45_12:
	mov.b32 	%r36, %f165;
	shfl.sync.down.b32	%r6|%p13, %r36, 4, 31, -1;
	mov.b32 	%r37, %f166;
	shfl.sync.down.b32	%r7|%p14, %r37, 4, 31, -1;
	mov.b32 	%r38, %f167;
	shfl.sync.down.b32	%r39|%p15, %r38, 4, 31, -1;
	mov.b32 	%f25, %r39;
	setp.eq.f32 	%p16, %f25, 0f00000000;
	@%p16 bra 	$L__BB45_14;
	mov.b32 	%f103, %r7;
	mov.b32 	%f104, %r6;
	add.f32 	%f26, %f167, %f25;
	div.rn.f32 	%f105, %f25, %f26;
	sub.f32 	%f106, %f104, %f165;
	fma.rn.f32 	%f165, %f106, %f105, %f165;
	mul.f32 	%f107, %f106, %f106;
	mul.f32 	%f108, %f107, %f167;
	fma.rn.f32 	%f109, %f105, %f108, %f103;
	add.f32 	%f166, %f166, %f109;
	mov.f32 	%f167, %f26;
$L__BB45_14:
	mov.b32 	%r40, %f165;
	shfl.sync.down.b32	%r8|%p17, %r40, 2, 31, -1;
	mov.b32 	%r41, %f166;
	shfl.sync.down.b32	%r9|%p18, %r41, 2, 31, -1;
	mov.b32 	%r42, %f167;
	shfl.sync.down.b32	%r43|%p19, %r42, 2, 31, -1;
	mov.b32 	%f32, %r43;
	setp.eq.f32 	%p20, %f32, 0f00000000;
	@%p20 bra 	$L__BB45_16;
	mov.b32 	%f110, %r9;
	mov.b32 	%f111, %r8;
	add.f32 	%f33, %f167, %f32;
	div.rn.f32 	%f112, %f32, %f33;
	sub.f32 	%f113, %f111, %f165;
	fma.rn.f32 	%f165, %f113, %f112, %f165;
	mul.f32 	%f114, %f113, %f113;
	mul.f32 	%f115, %f114, %f167;
	fma.rn.f32 	%f116, %f112, %f115, %f110;
	add.f32 	%f166, %f166, %f116;
	mov.f32 	%f167, %f33;
$L__BB45_16:
	mov.b32 	%r44, %f165;
	shfl.sync.down.b32	%r10|%p21, %r44, 1, 31, -1;
	mov.b32 	%r45, %f166;
	shfl.sync.down.b32	%r11|%p22, %r45, 1, 31, -1;
	mov.b32 	%r46, %f167;
	shfl.sync.down.b32	%r47|%p23, %r46, 1, 31, -1;
	mov.b32 	%f39, %r47;
	setp.eq.f32 	%p24, %f39, 0f00000000;
	@%p24 bra 	$L__BB45_18;
	mov.b32 	%f117, %r11;
	mov.b32 	%f118, %r10;
	add.f32 	%f40, %f167, %f39;
	div.rn.f32 	%f119, %f39, %f40;
	sub.f32 	%f120, %f118, %f165;
	fma.rn.f32 	%f165, %f120, %f119, %f165;
	mul.f32 	%f121, %f120, %f120;
	mul.f32 	%f122, %f121, %f167;
	fma.rn.f32 	%f123, %f119, %f122, %f117;
	add.f32 	%f166, %f166, %f123;
	mov.f32 	%f167, %f40;
$L__BB45_18:
	mov.b32 	%r48, %f165;
	shfl.sync.idx.b32	%r49|%p26, %r48, 0, 31, -1;
	mov.b32 	%r50, %f166;
	shfl.sync.idx.b32	%r51|%p27, %r50, 0, 31, -1;
	mov.b32 	%r52, %f167;
	shfl.sync.idx.b32	%r53|%p28, %r52, 0, 31, -1;
	@%p3 bra 	$L__BB45_20;
	shr.s64 	%rd37, %rd51, 32;
	mad.lo.s64 	%rd38, %rd20, %rd37, %rd5;
	cvta.to.global.u64 	%rd39, %rd19;
	shl.b64 	%rd40, %rd38, 2;
	add.s64 	%rd41, %rd39, %rd40;
	mov.b32 	%r54, 2143289344;
	st.global.u32 	[%rd41], %r54;
$L__BB45_20:
	mov.b32 	%r55, %f180;
	shfl.sync.down.b32	%r12|%p29, %r55, 16, 31, -1;
	mov.b32 	%r56, %f181;
	shfl.sync.down.b32	%r13|%p30, %r56, 16, 31, -1;
	mov.b32 	%r57, %f182;
	shfl.sync.down.b32	%r58|%p31, %r57, 16, 31, -1;
	mov.b32 	%f46, %r58;
	setp.eq.f32 	%p32, %f46, 0f00000000;
	@%p32 bra 	$L__BB45_22;
	mov.b32 	%f124, %r13;
	mov.b32 	%f125, %r12;
	add.f32 	%f47, %f182, %f46;
	div.rn.f32 	%f126, %f46, %f47;
	sub.f32 	%f127, %f125, %f180;
	fma.rn.f32 	%f180, %f127, %f126, %f180;
	mul.f32 	%f128, %f127, %f127;
	mul.f32 	%f129, %f128, %f182;
	fma.rn.f32 	%f130, %f126, %f129, %f124;
	add.f32 	%f181, %f181, %f130;
	mov.f32 	%f182, %f47;
$L__BB45_22:
	mov.b32 	%r59, %f180;
	shfl.sync.down.b32	%r14|%p33, %r59, 8, 31, -1;
	mov.b32 	%r60, %f181;
	shfl.sync.down.b32	%r15|%p34, %r60, 8, 31, -1;
	mov.b32 	%r61, %f182;
	shfl.sync.down.b32	%r62|%p35, %r61, 8, 31, -1;
	mov.b32 	%f53, %r62;
	setp.eq.f32 	%p36, %f53, 0f00000000;
	@%p36 bra 	$L__BB45_24;
	mov.b32 	%f131, %r15;
	mov.b32 	%f132, %r14;
	add.f32 	%f54, %f182, %f53;
	div.rn.f32 	%f133, %f53, %f54;
	sub.f32 	%f134, %f132, %f180;
	fma.rn.f32 	%f180, %f134, %f133, %f180;
	mul.f32 	%f135, %f134, %f134;
	mul.f32 	%f136, %f135, %f182;
	fma.rn.f32 	%f137, %f133, %f136, %f131;
	add.f32 	%f181, %f181, %f137;
	mov.f32 	%f182, %f54;
$L__BB45_24:
	mov.b32 	%r63, %f180;
	shfl.sync.down.b32	%r16|%p37, %r63, 4, 31, -1;
	mov.b32 	%r64, %f181;
	shfl.sync.down.b32	%r17|%p38, %r64, 4, 31, -1;
	mov.b32 	%r65, %f182;
	shfl.sync.down.b32	%r66|%p39, %r65, 4, 31, -1;
	mov.b32 	%f60, %r66;
	setp.eq.f32 	%p40, %f60, 0f00000000;
	@%p40 bra 	$L__BB45_26;
	mov.b32 	%f138, %r17;
	mov.b32 	%f139, %r16;
	add.f32 	%f61, %f182, %f60;
	div.rn.f32 	%f140, %f60, %f61;
	sub.f32 	%f141, %f139, %f180;
	fma.rn.f32 	%f180, %f141, %f140, %f180;
	mul.f32 	%f142, %f141, %f141;
	mul.f32 	%f143, %f142, %f182;
	fma.rn.f32 	%f144, %f140, %f143, %f138;
	add.f32 	%f181, %f181, %f144;
	mov.f32 	%f182, %f61;
$L__BB45_26:
	mov.b32 	%r67, %f180;
	shfl.sync.down.b32	%r18|%p41, %r67, 2, 31, -1;
	mov.b32 	%r68, %f181;
	shfl.sync.down.b32	%r19|%p42, %r68, 2, 31, -1;
	mov.b32 	%r69, %f182;
	shfl.sync.down.b32	%r70|%p43, %r69, 2, 31, -1;
	mov.b32 	%f67, %r70;
	setp.eq.f32 	%p44, %f67, 0f00000000;
	@%p44 bra 	$L__BB45_28;
	mov.b32 	%f145, %r19;
	mov.b32 	%f146, %r18;
	add.f32 	%f68, %f182, %f67;
	div.rn.f32 	%f147, %f67, %f68;
	sub.f32 	%f148, %f146, %f180;
	fma.rn.f32 	%f180, %f148, %f147, %f180;
	mul.f32 	%f149, %f148, %f148;
	mul.f32 	%f150, %f149, %f182;
	fma.rn.f32 	%f151, %f147, %f150, %f145;
	add.f32 	%f181, %f181, %f151;
	mov.f32 	%f182, %f68;
$L__BB45_28:
	mov.b32 	%r71, %f180;
	shfl.sync.down.b32	%r20|%p45, %r71, 1, 31, -1;
	mov.b32 	%r72, %f181;
	shfl.sync.down.b32	%r21|%p46, %r72, 1, 31, -1;
	mov.b32 	%r73, %f182;
	shfl.sync.down.b32	%r74|%p47, %r73, 1, 31, -1;
	mov.b32 	%f74, %r74;
	setp.eq.f32 	%p48, %f74, 0f00000000;
	@%p48 bra 	$L__BB45_30;
	mov.b32 	%f152, %r21;
	mov.b32 	%f153, %r20;
	add.f32 	%f75, %f182, %f74;
	div.rn.f32 	%f154, %f74, %f75;
	sub.f32 	%f155, %f153, %f180;
	fma.rn.f32 	%f180, %f155, %f154, %f180;
	mul.f32 	%f156, %f155, %f155;
	mul.f32 	%f157, %f156, %f182;
	fma.rn.f32 	%f158, %f154, %f157, %f152;
	add.f32 	%f181, %f181, %f158;
	mov.f32 	%f182, %f75;
$L__BB45_30:
	mov.b32 	%r75, %f180;
	shfl.sync.idx.b32	%r76|%p50, %r75, 0, 31, -1;
	mov.b32 	%r77, %f181;
	shfl.sync.idx.b32	%r78|%p51, %r77, 0, 31, -1;
	mov.b32 	%r79, %f182;
	shfl.sync.idx.b32	%r80|%p52, %r79, 0, 31, -1;
	@%p3 bra 	$L__BB45_32;
	add.s64 	%rd42, %rd51, 4294967296;
	shr.s64 	%rd43, %rd42, 32;
	mad.lo.s64 	%rd44, %rd20, %rd43, %rd5;
	cvta.to.global.u64 	%rd45, %rd19;
	shl.b64 	%rd46, %rd44, 2;
	add.s64 	%rd47, %rd45, %rd46;
	mov.b32 	%r81, 2143289344;
	st.global.u32 	[%rd47], %r81;
$L__BB45_32:
	ld.param.u64 	%rd49, [_Z17LayerNormWarpImplI10DirectLoadIffE11DirectStoreIffEfLi1ELi1ELi0ELi32ELi2ELb1EEvT_T0_lld_param_2];
	add.s64 	%rd52, %rd52, %rd12;
	add.s64 	%rd51, %rd51, %rd7;
	add.s64 	%rd50, %rd50, %rd10;
	setp.lt.s64 	%p53, %rd52, %rd49;
	@%p53 bra 	$L__BB45_4;
$L__BB45_33:
	ret;

}
	// .globl	_Z17LayerNormWarpImplI10DirectLoadIffE11DirectStoreIffEfLi1ELi1ELi1ELi32ELi1ELb0EEvT_T0_lld
.visible .entry _Z17LayerNormWarpImplI10DirectLoadIffE11DirectStoreIffEfLi1ELi1ELi1ELi32ELi1ELb0EEvT_T0_lld(
	.param .align 8 .b8 _Z17LayerNormWarpImplI10DirectLoadIffE11DirectStoreIffEfLi1ELi1ELi1ELi32ELi1ELb0EEvT_T0_lld_param_0[32],
	.param .align 8 .b8 _Z17LayerNormWarpImplI10DirectLoadIffE11DirectStoreIffEfLi1ELi1ELi1ELi32ELi1ELb0EEvT_T0_lld_param_1[16],
	.param .u64 _Z17LayerNormWarpImplI10DirectLoadIffE11DirectStoreIffEfLi1ELi1ELi1ELi32ELi1ELb0EEvT_T0_lld_param_2,
	.param .u64 _Z17LayerNormWarpImplI10DirectLoadIffE11DirectStoreIffEfLi1ELi1ELi1ELi32ELi1ELb0EEvT_T0_lld_param_3,
	.param .f64 _Z17LayerNormWarpImplI10DirectLoadIffE11DirectStoreIffEfLi1ELi1ELi1ELi32ELi1ELb0EEvT_T0_lld_param_4
)
{
	.reg .pred 	%p<27>;
	.reg .b32 	%r<44>;
	.reg .b32 	%f<103>;
	.reg .b64 	%rd<46>;
	.reg .b64 	%fd<2>;

	ld.param.u64 	%rd21, [_Z17LayerNormWarpImplI10DirectLoadIffE11DirectStoreIffEfLi1ELi1ELi1ELi32ELi1ELb0EEvT_T0_lld_param_1+8];
	ld.param.u64 	%rd20, [_Z17LayerNormWarpImplI10DirectLoadIffE11DirectStoreIffEfLi1ELi1ELi1ELi32ELi1ELb0EEvT_T0_lld_param_1];
	ld.param.u64 	%rd1, [_Z17LayerNormWarpImplI10DirectLoadIffE11DirectStoreIffEfLi1ELi1ELi1ELi32ELi1ELb0EEvT_T0_lld_param_0];
	ld.param.u64 	%rd2, [_Z17LayerNormWarpImplI10DirectLoadIffE11DirectStoreIffEfLi1ELi1ELi1ELi32ELi1ELb0EEvT_T0_lld_param_0+8];
	ld.param.u64 	%rd3, [_Z17LayerNormWarpImplI10DirectLoadIffE11DirectStoreIffEfLi1ELi1ELi1ELi32ELi1ELb0EEvT_T0_lld_param_0+16];
	ld.param.u64 	%rd4, [_Z17LayerNormWarpImplI10DirectLoadIffE11DirectStoreIffEfLi1ELi1ELi1ELi32ELi1ELb0EEvT_T0_lld_param_0+24];
	ld.param.u64 	%rd22, [_Z17LayerNormWarpImplI10DirectLoadIffE11DirectStoreIffEfLi1ELi1ELi1ELi32ELi1ELb0EEvT_T0_lld_param_2];
	ld.param.u64 	%rd23, [_Z17LayerNormWarpImplI10DirectLoadIffE11DirectStoreIffEfLi1ELi1ELi1ELi32ELi1ELb0EEvT_T0_lld_param_3];
	ld.param.f64 	%fd1, [_Z17LayerNormWarpImplI10DirectLoadIffE11DirectStoreIffEfLi1ELi1ELi1ELi32ELi1ELb0EEvT_T0_lld_param_4];
	setp.lt.s64 	%p1, %rd23, 33;
	@%p1 bra 	$L__BB46_2;
	mov.u64 	%rd24, $str;
	cvta.global.u64 	%rd25, %rd24;
	mov.u64 	%rd26, $str$1;
	cvta.global.u64 	%rd27, %rd26;
	mov.u64 	%rd28, __unnamed_47;
	cvta.global.u64 	%rd29, %rd28;
	{ // callseq 46, 0
	.param .b64 param0;
	st.param.b64 	[param0], %rd25;
	.param .b64 param1;
	st.param.b64 	[param1], %rd27;
	.param .b32 param2;
	st.param.b32 	[param2], 336;
	.param .b64 param3;
	st.param.b64 	[param3], %rd29;
	.param .b64 param4;
	st.param.b64 	[param4], 1;
	call.uni 
	__assertfail, 
	(
	param0, 
	param1, 
	param2, 
	param3, 
	param4
	);
	} // callseq 46
$L__BB46_2:
	mov.u32 	%r11, %ctaid.x;
	mov.u32 	%r12, %ntid.y;
	mov.u32 	%r13, %tid.y;
	mad.lo.s32 	%r14, %r11, %r12, %r13;
	cvt.u64.u32 	%rd45, %r14;
	mov.u32 	%r15, %nctaid.x;
	mul.lo.s32 	%r16, %r15, %r12;
	cvt.u64.u32 	%rd7, %r16;
	mov.u32 	%r17, %tid.x;
	cvt.u64.u32 	%rd8, %r17;
	cvta.to.global.u64 	%rd30, %rd2;
	mul.wide.u32 	%rd31, %r17, 4;
	add.s64 	%rd32, %rd30, %rd31;
	ld.global.f32 	%f1, [%rd32];
	cvta.to.global.u64 	%rd33, %rd3;
	add.s64 	%rd34, %rd33, %rd31;
	ld.global.f32 	%f2, [%rd34];
	setp.le.s64 	%p2, %rd22, %rd45;
	@%p2 bra 	$L__BB46_15;
	cvt.rn.f32.f64 	%f3, %fd1;
	shl.b64 	%rd44, %rd45, 32;
	shl.b64 	%rd10, %rd7, 32;
	mad.lo.s64 	%rd35, %rd4, %rd45, %rd8;
	shl.b64 	%rd36, %rd35, 2;
	cvta.to.global.u64 	%rd37, %rd1;
	add.s64 	%rd43, %rd37, %rd36;
	mul.lo.s64 	%rd38, %rd4, %rd7;
	shl.b64 	%rd12, %rd38, 2;
	cvta.to.global.u64 	%rd13, %rd20;
$L__BB46_4:
	ld.global.f32 	%f4, [%rd43];
	add.f32 	%f91, %f4, 0f00000000;
	sub.f32 	%f43, %f4, %f91;
	fma.rn.f32 	%f92, %f4, %f43, 0f00000000;
	mov.b32 	%r18, %f91;
	shfl.sync.down.b32	%r1|%p3, %r18, 16, 31, -1;
	mov.b32 	%r19, %f92;
	shfl.sync.down.b32	%r2|%p4, %r19, 16, 31, -1;
	mov.b32 	%r20, 1065353216;
	shfl.sync.down.b32	%r21|%p5, %r20, 16, 31, -1;
	mov.b32 	%f7, %r21;
	setp.eq.f32 	%p6, %f7, 0f00000000;
	mov.f32 	%f93, 0f3F800000;
	@%p6 bra 	$L__BB46_6;
	mov.b32 	%f44, %r2;
	mov.b32 	%f45, %r1;
	add.f32 	%f93, %f7, 0f3F800000;
	div.rn.f32 	%f46, %f7, %f93;
	sub.f32 	%f47, %f45, %f91;
	fma.rn.f32 	%f91, %f47, %f46, %f91;
	mul.f32 	%f48, %f47, %f47;
	fma.rn.f32 	%f49, %f48, %f46, %f44;
	add.f32 	%f92, %f92, %f49;
$L__BB46_6:
	mov.b32 	%r22, %f91;
	shfl.sync.down.b32	%r3|%p7, %r22, 8, 31, -1;
	mov.b32 	%r23, %f92;
	shfl.sync.down.b32	%r4|%p8, %r23, 8, 31, -1;
	mov.b32 	%r24, %f93;
	shfl.sync.down.b32	%r25|%p9, %r24, 8, 31, -1;
	mov.b32 	%f14, %r25;
	setp.eq.f32 	%p10, %f14, 0f00000000;
	@%p10 bra 	$L__BB46_8;
	mov.b32 	%f50, %r4;
	mov.b32 	%f51, %r3;
	add.f32 	%f15, %f93, %f14;
	div.rn.f32 	%f52, %f14, %f15;
	sub.f32 	%f53, %f51, %f91;
	fma.rn.f32 	%f91, %f53, %f52, %f91;
	mul.f32 	%f54, %f53, %f53;
	mul.f32 	%f55, %f93, %f54;
	fma.rn.f32 	%f56, %f55, %f52, %f50;
	add.f32 	%f92, %f92, %f56;
	mov.f32 	%f93, %f15;
$L__BB46_8:
	mov.b32 	%r26, %f91;
	shfl.sync.down.b32	%r5|%p11, %r26, 4, 31, -1;
	mov.b32 	%r27, %f92;
	shfl.sync.down.b32	%r6|%p12, %r27, 4, 31, -1;
	mov.b32 	%r28, %f93;
	shfl.sync.down.b32	%r29|%p13, %r28, 4, 31, -1;
	mov.b32 	%f21, %r29;
	setp.eq.f32 	%p14, %f21, 0f00000000;
	@%p14 bra 	$L__BB46_10;
	mov.b32 	%f57, %r6;
	mov.b32 	%f58, %r5;
	add.f32 	%f22, %f93, %f21;
	div.rn.f32 	%f59, %f21, %f22;
	sub.f32 	%f60, %f58, %f91;
	fma.rn.f32 	%f91, %f60, %f59, %f91;
	mul.f32 	%f61, %f60, %f60;
	mul.f32 	%f62, %f93, %f61;
	fma.rn.f32 	%f63, %f62, %f59, %f57;
	add.f32 	%f92, %f92, %f63;
	mov.f32 	%f93, %f22;
$L__BB46_10:
	mov.b32 	%r30, %f91;
	shfl.sync.down.b32	%r7|%p15, %r30, 2, 31, -1;
	mov.b32 	%r31, %f92;
	shfl.sync.down.b32	%r8|%p16, %r31, 2, 31, -1;
	mov.b32 	%r32, %f93;
	shfl.sync.down.b32	%r33|%p17, %r32, 2, 31, -1;
	mov.b32 	%f28, %r33;
	setp.eq.f32 	%p18, %f28, 0f00000000;
	@%p18 bra 	$L__BB46_12;
	mov.b32 	%f64, %r8;
	mov.b32 	%f65, %r7;
	add.f32 	%f29, %f93, %f28;
	div.rn.f32 	%f66, %f28, %f29;
	sub.f32 	%f67, %f65, %f91;
	fma.rn.f32 	%f91, %f67, %f66, %f91;
	mul.f32 	%f68, %f67, %f67;
	mul.f32 	%f69, %f93, %f68;
	fma.rn.f32 	%f70, %f69, %f66, %f64;
	add.f32 	%f92, %f92, %f70;
	mov.f32 	%f93, %f29;
$L__BB46_12:
	mov.b32 	%r34, %f91;
	shfl.sync.down.b32	%r9|%p19, %r34, 1, 31, -1;
	mov.b32 	%r35, %f92;
	shfl.sync.down.b32	%r10|%p20, %r35, 1, 31, -1;
	mov.b32 	%r36, %f93;
	shfl.sync.down.b32	%r37|%p21, %r36, 1, 31, -1;
	mov.b32 	%f35, %r37;
	setp.eq.f32 	%p22, %f35, 0f00000000;
	@%p22 bra 	$L__BB46_14;
	mov.b32 	%f71, %r10;
	mov.b32 	%f72, %r9;
	add.f32 	%f36, %f93, %f35;
	div.rn.f32 	%f73, %f35, %f36;
	sub.f32 	%f74, %f72, %f91;
	fma.rn.f32 	%f91, %f74, %f73, %f91;
	mul.f32 	%f75, %f74, %f74;
	mul.f32 	%f76, %f93, %f75;
	fma.rn.f32 	%f77, %f76, %f73, %f71;
	add.f32 	%f92, %f92, %f77;
	mov.f32 	%f93, %f36;
$L__BB46_14:
	mov.b32 	%r38, %f91;
	shfl.sync.idx.b32	%r39|%p23, %r38, 0, 31, -1;
	mov.b32 	%f78, %r39;
	mov.b32 	%r40, %f92;
	shfl.sync.idx.b32	%r41|%p24, %r40, 0, 31, -1;
	mov.b32 	%r42, %f93;
	shfl.sync.idx.b32	%r43|%p25, %r42, 0, 31, -1;
	mov.b32 	%f79, %r41;
	mov.b32 	%f80, %r43;
	div.rn.f32 	%f81, %f79, %f80;
	max.f32 	%f82, %f81, 0f00000000;
	add.f32 	%f83, %f82, %f3;
	rsqrt.approx.f32 	%f84, %f83;
	sub.f32 	%f85, %f4, %f78;
	mul.f32 	%f86, %f85, %f84;
	fma.rn.f32 	%f87, %f1, %f86, %f2;
	shr.s64 	%rd39, %rd44, 32;
	mad.lo.s64 	%rd40, %rd39, %rd21, %rd8;
	shl.b64 	%rd41, %rd40, 2;
	add.s64 	%rd42, %rd13, %rd41;
	st.global.f32 	[%rd42], %f87;
	add.s64 	%rd45, %rd45, %rd7;
	add.s64 	%rd44, %rd44, %rd10;
	add.s64 	%rd43, %rd43, %rd12;
	setp.lt.s64 	%p26, %rd45, %rd22;
	@%p26 bra 	$L__BB46_4;
$L__BB46_15:
	ret;

}
	// .globl	_Z17LayerNormWarpImplI10DirectLoadIffE11DirectStoreIffEfLi1ELi1ELi0ELi32ELi1ELb1EEvT_T0_lld
.visible .entry _Z17LayerNormWarpImplI10DirectLoadIffE11DirectStoreIffEfLi1ELi1ELi0ELi32ELi1ELb1EEvT_T0_lld(
	.param .align 8 .b8 _Z17LayerNormWarpImplI10DirectLoadIffE11DirectStoreIffEfLi1ELi1ELi0ELi32ELi1ELb1EEvT_T0_lld_param_0[32],
	.param .align 8 .b8 _Z17LayerNormWarpImplI10DirectLoadIffE11DirectStoreIffEfLi1ELi1ELi0ELi32ELi1ELb1EEvT_T0_lld_param_1[16],
	.param .u64 _Z17LayerNormWarpImplI10DirectLoadIffE11DirectStoreIffEfLi1ELi1ELi0ELi32ELi1ELb1EEvT_T0_lld_param_2,
	.param .u64 _Z17LayerNormWarpImplI10DirectLoadIffE11DirectStoreIffEfLi1ELi1ELi0ELi32ELi1ELb1EEvT_T0_lld_param_3,
	.param .f64 _Z17LayerNormWarpImplI10DirectLoadIffE11DirectStoreIffEfLi1ELi1ELi0ELi32ELi1ELb1EEvT_T0_lld_param_4
)
{
	.reg .pred 	%p<29>;
	.reg .b32 	%r<45>;
	.reg .b32 	%f<98>;
	.reg .b64 	%rd<38>;

	ld.param.u64 	%rd1, [_Z17LayerNormWarpImplI10DirectLoadIffE11DirectStoreIffEfLi1ELi1ELi0ELi32ELi1ELb1EEvT_T0_lld_param_0];
	ld.param.u64 	%rd2, [_Z17LayerNormWarpImplI10DirectLoadIffE11DirectStoreIffEfLi1ELi1ELi0ELi32ELi1ELb1EEvT_T0_lld_param_0+24];
	ld.param.u64 	%rd3, [_Z17LayerNormWarpImplI10DirectLoadIffE11DirectStoreIffEfLi1ELi1ELi0ELi32ELi1ELb1EEvT_T0_lld_param_1];
	ld.param.u64 	%rd4, [_Z17LayerNormWarpImplI10DirectLoadIffE11DirectStoreIffEfLi1ELi1ELi0ELi32ELi1ELb1EEvT_T0_lld_param_1+8];
	ld.param.u64 	%rd19, [_Z17LayerNormWarpImplI10DirectLoadIffE11DirectStoreIffEfLi1ELi1ELi0ELi32ELi1ELb1EEvT_T0_lld_param_2];
	ld.param.u64 	%rd20, [_Z17LayerNormWarpImplI10DirectLoadIffE11DirectStoreIffEfLi1ELi1ELi0ELi32ELi1ELb1EEvT_T0_lld_param_3];
	setp.lt.s64 	%p1, %rd20, 33;
	@%p1 bra 	$L__BB47_2;
	mov.u64 	%rd21, $str;
	cvta.global.u64 	%rd22, %rd21;
	mov.u64 	%rd23, $str$1;
	cvta.global.u64 	%rd24, %rd23;
	mov.u64 	%rd25, __unnamed_48;
	cvta.global.u64 	%rd26, %rd25;
	{ // callseq 47, 0
	.param .b64 param0;
	st.param.b64 	[param0], %rd22;
	.param .b64 param1;
	st.param.b64 	[param1], %rd24;
	.param .b32 param2;
	st.param.b32 	[param2], 336;
	.param .b64 param3;
	st.param.b64 	[param3], %rd26;
	.param .b64 param4;
	st.param.b64 	[param4], 1;
	call.uni 
	__assertfail, 
	(
	param0, 
	param1, 
	param2, 
	param3, 
	param4
	);
	} // callseq 47
$L__BB47_2:
	mov.u32 	%r11, %ctaid.x;
	mov.u32 	%r12, %ntid.y;
	mov.u32 	%r13, %tid.y;
	mad.lo.s32 	%r14, %r11, %r12, %r13;
	cvt.u64.u32 	%rd37, %r14;
	mov.u32 	%r15, %nctaid.x;
	mul.lo.s32 	%r16, %r15, %r12;
	cvt.u64.u32 	%rd6, %r16;
	setp.le.s64 	%p2, %rd19, %rd37;
	@%p2 bra 	$L__BB47_19;
	mov.u32 	%r17, %tid.x;
	cvt.u64.u32 	%rd7, %r17;
	shl.b64 	%rd36, %rd37, 32;
	shl.b64 	%rd9, %rd6, 32;
	mad.lo.s64 	%rd27, %rd2, %rd37, %rd7;
	shl.b64 	%rd28, %rd27, 2;
	cvta.to.global.u64 	%rd29, %rd1;
	add.s64 	%rd35, %rd29, %rd28;
	mul.lo.s64 	%rd30, %rd2, %rd6;
	shl.b64 	%rd11, %rd30, 2;
	cvta.to.global.u64 	%rd12, %rd3;
$L__BB47_4:
	setp.le.s64 	%p3, %rd20, %rd7;
	mov.f32 	%f83, 0f00000000;
	mov.f32 	%f84, %f83;
	mov.f32 	%f85, %f83;
	@%p3 bra 	$L__BB47_6;
	ld.global.f32 	%f43, [%rd35];
	add.f32 	%f83, %f43, 0f00000000;
	sub.f32 	%f44, %f43, %f83;
	fma.rn.f32 	%f84, %f43, %f44, 0f00000000;
	mov.f32 	%f85, 0f3F800000;
$L__BB47_6:
	mov.b32 	%r18, %f83;
	shfl.sync.down.b32	%r1|%p4, %r18, 16, 31, -1;
	mov.b32 	%r19, %f84;
	shfl.sync.down.b32	%r2|%p5, %r19, 16, 31, -1;
	mov.b32 	%r20, %f85;
	shfl.sync.down.b32	%r21|%p6, %r20, 16, 31, -1;
	mov.b32 	%f6, %r21;
	setp.eq.f32 	%p7, %f6, 0f00000000;
	@%p7 bra 	$L__BB47_8;
	mov.b32 	%f45, %r2;
	mov.b32 	%f46, %r1;
	add.f32 	%f7, %f85, %f6;
	div.rn.f32 	%f47, %f6, %f7;
	sub.f32 	%f48, %f46, %f83;
	fma.rn.f32 	%f83, %f48, %f47, %f83;
	mul.f32 	%f49, %f48, %f48;
	mul.f32 	%f50, %f85, %f49;
	fma.rn.f32 	%f51, %f50, %f47, %f45;
	add.f32 	%f84, %f84, %f51;
	mov.f32 	%f85, %f7;
$L__BB47_8:
	mov.b32 	%r22, %f83;
	shfl.sync.down.b32	%r3|%p8, %r22, 8, 31, -1;
	mov.b32 	%r23, %f84;
	shfl.sync.down.b32	%r4|%p9, %r23, 8, 31, -1;
	mov.b32 	%r24, %f85;
	shfl.sync.down.b32	%r25|%p10, %r24, 8, 31, -1;
	mov.b32 	%f13, %r25;
	setp.eq.f32 	%p11, %f13, 0f00000000;
	@%p11 bra 	$L__BB47_10;
	mov.b32 	%f52, %r4;
	mov.b32 	%f53, %r3;
	add.f32 	%f14, %f85, %f13;
	div.rn.f32 	%f54, %f13, %f14;
	sub.f32 	%f55, %f53, %f83;
	fma.rn.f32 	%f83, %f55, %f54, %f83;
	mul.f32 	%f56, %f55, %f55;
	mul.f32 	%f57, %f85, %f56;
	fma.rn.f32 	%f58, %f57, %f54, %f52;
	add.f32 	%f84, %f84, %f58;
	mov.f32 	%f85, %f14;
$L__BB47_10:
	mov.b32 	%r26, %f83;
	shfl.sync.down.b32	%r5|%p12, %r26, 4, 31, -1;
	mov.b32 	%r27, %f84;
	shfl.sync.down.b32	%r6|%p13, %r27, 4, 31, -1;
	mov.b32 	%r28, %f85;
	shfl.sync.down.b32	%r29|%p14, %r28, 4, 31, -1;
	mov.b32 	%f20, %r29;
	setp.eq.f32 	%p15, %f20, 0f00000000;
	@%p15 bra 	$L__BB47_12;
	mov.b32 	%f59, %r6;
	mov.b32 	%f60, %r5;
	add.f32 	%f21, %f85, %f20;
	div.rn.f32 	%f61, %f20, %f21;
	sub.f32 	%f62, %f60, %f83;
	fma.rn.f32 	%f83, %f62, %f61, %f83;
	mul.f32 	%f63, %f62, %f62;
	mul.f32 	%f64, %f85, %f63;
	fma.rn.f32 	%f65, %f64, %f61, %f59;
	add.f32 	%f84, %f84, %f65;
	mov.f32 	%f85, %f21;
$L__BB47_12:
	mov.b32 	%r30, %f83;
	shfl.sync.down.b32	%r7|%p16, %r30, 2, 31, -1;
	mov.b32 	%r31, %f84;
	shfl.sync.down.b32	%r8|%p17, %r31, 2, 31, -1;
	mov.b32 	%r32, %f85;
	shfl.sync.down.b32	%r33|%p18, %r32, 2, 31, -1;
	mov.b32 	%f27, %r33;
	setp.eq.f32 	%p19, %f27, 0f00000000;
	@%p19 bra 	$L__BB47_14;
	mov.b32 	%f66, %r8;
	mov.b32 	%f67, %r7;
	add.f32 	%f28, %f85, %f27;
	div.rn.f32 	%f68, %f27, %f28;
	sub.f32 	%f69, %f67, %f83;
	fma.rn.f32 	%f83, %f69, %f68, %f83;
	mul.f32 	%f70, %f69, %f69;
	mul.f32 	%f71, %f85, %f70;
	fma.rn.f32 	%f72, %f71, %f68, %f66;
	add.f32 	%f84, %f84, %f72;
	mov.f32 	%f85, %f28;
$L__BB47_14:
	mov.b32 	%r34, %f83;
	shfl.sync.down.b32	%r9|%p20, %r34, 1, 31, -1;
	mov.b32 	%r35, %f84;
	shfl.sync.down.b32	%r10|%p21, %r35, 1, 31, -1;
	mov.b32 	%r36, %f85;
	shfl.sync.down.b32	%r37|%p22, %r36, 1, 31, -1;
	mov.b32 	%f34, %r37;
	setp.eq.f32 	%p23, %f34, 0f00000000;
	@%p23 bra 	$L__BB47_16;
	mov.b32 	%f73, %r10;
	mov.b32 	%f74, %r9;
	add.f32 	%f35, %f85, %f34;
	div.rn.f32 	%f75, %f34, %f35;
	sub.f32 	%f76, %f74, %f83;
	fma.rn.f32 	%f83, %f76, %f75, %f83;
	mul.f32 	%f77, %f76, %f76;
	mul.f32 	%f78, %f85, %f77;
	fma.rn.f32 	%f79, %f78, %f75, %f73;
	add.f32 	%f84, %f84, %f79;
	mov.f32 	%f85, %f35;
$L__BB47_16:
	mov.b32 	%r38, %f83;
	shfl.sync.idx.b32	%r39|%p25, %r38, 0, 31, -1;
	mov.b32 	%r40, %f84;
	shfl.sync.idx.b32	%r41|%p26, %r40, 0, 31, -1;
	mov.b32 	%r42, %f85;
	shfl.sync.idx.b32	%r43|%p27, %r42, 0, 31, -1;
	@%p3 bra 	$L__BB47_18;
	shr.s64 	%rd31, %rd36, 32;
	mad.lo.s64 	%rd32, %rd31, %rd4, %rd7;
	shl.b64 	%rd33, %rd32, 2;
	add.s64 	%rd34, %rd12, %rd33;
	mov.b32 	%r44, 2143289344;
	st.global.u32 	[%rd34], %r44;
$L__BB47_18:
	add.s64 	%rd37, %rd37, %rd6;
	add.s64 	%rd36, %rd36, %rd9;
	add.s64 	%rd35, %rd35, %rd11;
	setp.lt.s64 	%p28, %rd37, %rd19;
	@%p28 bra 	$L__BB47_4;
$L__BB47_19:
	ret;

}
	// .globl	_Z17LayerNormWarpImplI10DirectLoadIffE11DirectStoreIffEfLi1ELi2ELi2ELi32ELi1ELb0EEvT_T0_lld
.visible .entry _Z17LayerNormWarpImplI10DirectLoadIffE11DirectStoreIffEfLi1ELi2ELi2ELi32ELi1ELb0EEvT_T0_lld(
	.param .align 8 .b8 _Z17LayerNormWarpImplI10DirectLoadIffE11DirectStoreIffEfLi1ELi2ELi2ELi32ELi1ELb0EEvT_T0_lld_param_0[32],
	.param .align 8 .b8 _Z17LayerNormWarpImplI10DirectLoadIffE11DirectStoreIffEfLi1ELi2ELi2ELi32ELi1ELb0EEvT_T0_lld_param_1[16],
	.param .u64 _Z17LayerNormWarpImplI10DirectLoadIffE11DirectStoreIffEfLi1ELi2ELi2ELi32ELi1ELb0EEvT_T0_lld_param_2,
	.param .u64 _Z17LayerNormWarpImplI10DirectLoadIffE11DirectStoreIffEfLi1ELi2ELi2ELi32ELi1ELb0EEvT_T0_lld_param_3,
	.param .f64 _Z17LayerNormWarpImplI10DirectLoadIffE11DirectStoreIffEfLi1ELi2ELi2ELi32ELi1ELb0EEvT_T0_lld_param_4
)
{
	.reg .pred 	%p<27>;
	.reg .b32 	%r<44>;
	.reg .b32 	%f<114>;
	.reg .b64 	%rd<47>;
	.reg .b64 	%fd<2>;

	ld.param.u64 	%rd20, [_Z17LayerNormWarpImplI10DirectLoadIffE11DirectStoreIffEfLi1ELi2ELi2ELi32ELi1ELb0EEvT_T0_lld_param_1+8];
	ld.param.u64 	%rd19, [_Z17LayerNormWarpImplI10DirectLoadIffE11DirectStoreIffEfLi1ELi2ELi2ELi32ELi1ELb0EEvT_T0_lld_param_1];
	ld.param.u64 	%rd1, [_Z17LayerNormWarpImplI10DirectLoadIffE11DirectStoreIffEfLi1ELi2ELi2ELi32ELi1ELb0EEvT_T0_lld_param_0];
	ld.param.u64 	%rd2, [_Z17LayerNormWarpImplI10DirectLoadIffE11DirectStoreIffEfLi1ELi2ELi2ELi32ELi1ELb0EEvT_T0_lld_param_0+8];
	ld.param.u64 	%rd3, [_Z17LayerNormWarpImplI10DirectLoadIffE11DirectStoreIffEfLi1ELi2ELi2ELi32ELi1ELb0EEvT_T0_lld_param_0+16];
	ld.param.u64 	%rd4, [_Z17LayerNormWarpImplI10DirectLoadIffE11DirectStoreIffEfLi1ELi2ELi2ELi32ELi1ELb0EEvT_T0_lld_param_0+24];
	ld.param.u64 	%rd21, [_Z17LayerNormWarpImplI10DirectLoadIffE11DirectStoreIffEfLi1ELi2ELi2ELi32ELi1ELb0EEvT_T0_lld_param_2];
	ld.param.u64 	%rd22, [_Z17LayerNormWarpImplI10DirectLoadIffE11DirectStoreIffEfLi1ELi2ELi2ELi32ELi1ELb0EEvT_T0_lld_param_3];
	ld.param.f64 	%fd1, [_Z17LayerNormWarpImplI10DirectLoadIffE11DirectStoreIffEfLi1ELi2ELi2ELi32ELi1ELb0EEvT_T0_lld_param_4];
	setp.lt.s64 	%p1, %rd22, 65;
	@%p1 bra 	$L__BB48_2;
	mov.u64 	%rd23, $str;
	cvta.global.u64 	%rd24, %rd23;
	mov.u64 	%rd25, $str$1;
	cvta.global.u64 	%rd26, %rd25;
	mov.u64 	%rd27, __unnamed_49;
	cvta.global.u64 	%rd28, %rd27;
	{ // callseq 48, 0
	.param .b64 param0;
	st.param.b64 	[param0], %rd24;
	.param .b64 param1;
	st.param.b64 	[param1], %rd26;
	.param .b32 param2;
	st.param.b32 	[param2], 336;
	.param .b64 param3;
	st.param.b64 	[param3], %rd28;
	.param .b64 param4;
	st.param.b64 	[param4], 1;
	call.uni 
	__assertfail, 
	(
	param0, 
	param1, 
	param2, 
	param3, 
	param4
	);
	} // callseq 48
$L__BB48_2:
	mov.u32 	%r11, %ctaid.x;
	mov.u32 	%r12, %ntid.y;
	mov.u32 	%r13, %tid.y;
	mad.lo.s32 	%r14, %r11, %r12, %r13;
	cvt.u64.u32 	%rd46, %r14;
	mov.u32 	%r15, %nctaid.x;
	mul.lo.s32 	%r16, %r15, %r12;
	cvt.u64.u32 	%rd6, %r16;
	mov.u32 	%r17, %tid.x;
	cvt.u64.u32 	%rd7, %r17;
	cvta.to.global.u64 	%rd29, %rd2;
	mul.wide.u32 	%rd30, %r17, 4;
	add.s64 	%rd8, %rd29, %rd30;
	setp.le.s64 	%p2, %rd21, %rd46;
	@%p2 bra 	$L__BB48_15;
	ld.global.f32 	%f1, [%rd8];
	cvta.to.global.u64 	%rd31, %rd3;
	shl.b64 	%rd32, %rd7, 2;
	add.s64 	%rd33, %rd31, %rd32;
	ld.global.f32 	%f2, [%rd33];
	ld.global.f32 	%f3, [%rd8+128];
	ld.global.f32 	%f4, [%rd33+128];
	cvt.rn.f32.f64 	%f5, %fd1;
	shl.b64 	%rd45, %rd46, 32;
	shl.b64 	%rd10, %rd6, 32;
	mad.lo.s64 	%rd34, %rd4, %rd46, %rd7;
	shl.b64 	%rd35, %rd34, 2;
	cvta.to.global.u64 	%rd36, %rd1;
	add.s64 	%rd37, %rd35, %rd36;
	add.s64 	%rd44, %rd37, 128;
	mul.lo.s64 	%rd38, %rd4, %rd6;
	shl.b64 	%rd12, %rd38, 2;
$L__BB48_4:
	ld.global.f32 	%f6, [%rd44+-128];
	add.f32 	%f46, %f6, 0f00000000;
	sub.f32 	%f47, %f6, %f46;
	fma.rn.f32 	%f48, %f6, %f47, 0f00000000;
	ld.global.f32 	%f7, [%rd44];
	sub.f32 	%f49, %f7, %f46;
	fma.rn.f32 	%f102, %f49, 0f3F000000, %f46;
	sub.f32 	%f50, %f7, %f102;
	fma.rn.f32 	%f103, %f49, %f50, %f48;
	mov.b32 	%r18, %f102;
	shfl.sync.down.b32	%r1|%p3, %r18, 16, 31, -1;
	mov.b32 	%r19, %f103;
	shfl.sync.down.b32	%r2|%p4, %r19, 16, 31, -1;
	mov.b32 	%r20, 1073741824;
	shfl.sync.down.b32	%r21|%p5, %r20, 16, 31, -1;
	mov.b32 	%f10, %r21;
	setp.eq.f32 	%p6, %f10, 0f00000000;
	mov.f32 	%f104, 0f40000000;
	@%p6 bra 	$L__BB48_6;
	mov.b32 	%f51, %r2;
	mov.b32 	%f52, %r1;
	add.f32 	%f104, %f10, 0f40000000;
	div.rn.f32 	%f53, %f10, %f104;
	sub.f32 	%f54, %f52, %f102;
	fma.rn.f32 	%f102, %f54, %f53, %f102;
	mul.f32 	%f55, %f54, %f54;
	fma.rn.f32 	%f56, %f54, %f54, %f55;
	fma.rn.f32 	%f57, %f56, %f53, %f51;
	add.f32 	%f103, %f103, %f57;
$L__BB48_6:
	mov.b32 	%r22, %f102;
	shfl.sync.down.b32	%r3|%p7, %r22, 8, 31, -1;
	mov.b32 	%r23, %f103;
	shfl.sync.down.b32	%r4|%p8, %r23, 8, 31, -1;
	mov.b32 	%r24, %f104;
	shfl.sync.down.b32	%r25|%p9, %r24, 8, 31, -1;
	mov.b32 	%f17, %r25;
	setp.eq.f32 	%p10, %f17, 0f00000000;
	@%p10 bra 	$L__BB48_8;
	mov.b32 	%f58, %r4;
	mov.b32 	%f59, %r3;
	add.f32 	%f18, %f104, %f17;
	div.rn.f32 	%f60, %f17, %f18;
	sub.f32 	%f61, %f59, %f102;
	fma.rn.f32 	%f102, %f61, %f60, %f102;
	mul.f32 	%f62, %f61, %f61;
	mul.f32 	%f63, %f104, %f62;
	fma.rn.f32 	%f64, %f63, %f60, %f58;
	add.f32 	%f103, %f103, %f64;
	mov.f32 	%f104, %f18;
$L__BB48_8:
	mov.b32 	%r26, %f102;
	shfl.sync.down.b32	%r5|%p11, %r26, 4, 31, -1;
	mov.b32 	%r27, %f103;
	shfl.sync.down.b32	%r6|%p12, %r27, 4, 31, -1;
	mov.b32 	%r28, %f104;
	shfl.sync.down.b32	%r29|%p13, %r28, 4, 31, -1;
	mov.b32 	%f24, %r29;
	setp.eq.f32 	%p14, %f24, 0f00000000;
	@%p14 bra 	$L__BB48_10;
	mov.b32 	%f65, %r6;
	mov.b32 	%f66, %r5;
	add.f32 	%f25, %f104, %f24;
	div.rn.f32 	%f67, %f24, %f25;
	sub.f32 	%f68, %f66, %f102;
	fma.rn.f32 	%f102, %f68, %f67, %f102;
	mul.f32 	%f69, %f68, %f68;
	mul.f32 	%f70, %f104, %f69;
	fma.rn.f32 	%f71, %f70, %f67, %f65;
	add.f32 	%f103, %f103, %f71;
	mov.f32 	%f104, %f25;
$L__BB48_10:
	mov.b32 	%r30, %f102;
	shfl.sync.down.b32	%r7|%p15, %r30, 2, 31, -1;
	mov.b32 	%r31, %f103;
	shfl.sync.down.b32	%r8|%p16, %r31, 2, 31, -1;
	mov.b32 	%r32, %f104;
	shfl.sync.down.b32	%r33|%p17, %r32, 2, 31, -1;
	mov.b32 	%f31, %r33;
	setp.eq.f32 	%p18, %f31, 0f00000000;
	@%p18 bra 	$L__BB48_12;
	mov.b32 	%f72, %r8;
	mov.b32 	%f73, %r7;
	add.f32 	%f32, %f104, %f31;
	div.rn.f32 	%f74, %f31, %f32;
	sub.f32 	%f75, %f73, %f102;
	fma.rn.f32 	%f102, %f75, %f74, %f102;
	mul.f32 	%f76, %f75, %f75;
	mul.f32 	%f77, %f104, %f76;
	fma.rn.f32 	%f78, %f77, %f74, %f72;
	add.f32 	%f103, %f103, %f78;
	mov.f32 	%f104, %f32;
$L__BB48_12:
	mov.b32 	%r34, %f102;
	shfl.sync.down.b32	%r9|%p19, %r34, 1, 31, -1;
	mov.b32 	%r35, %f103;
	shfl.sync.down.b32	%r10|%p20, %r35, 1, 31, -1;
	mov.b32 	%r36, %f104;
	shfl.sync.down.b32	%r37|%p21, %r36, 1, 31, -1;
	mov.b32 	%f38, %r37;
	setp.eq.f32 	%p22, %f38, 0f00000000;
	@%p22 bra 	$L__BB48_14;
	mov.b32 	%f79, %r10;
	mov.b32 	%f80, %r9;
	add.f32 	%f39, %f104, %f38;
	div.rn.f32 	%f81, %f38, %f39;
	sub.f32 	%f82, %f80, %f102;
	fma.rn.f32 	%f102, %f82, %f81, %f102;
	mul.f32 	%f83, %f82, %f82;
	mul.f32 	%f84, %f104, %f83;
	fma.rn.f32 	%f85, %f84, %f81, %f79;
	add.f32 	%f103, %f103, %f85;
	mov.f32 	%f104, %f39;
$L__BB48_14:
	mov.b32 	%r38, %f102;
	shfl.sync.idx.b32	%r39|%p23, %r38, 0, 31, -1;
	mov.b32 	%r40, %f103;
	shfl.sync.idx.b32	%r41|%p24, %r40, 0, 31, -1;
	mov.b32 	%r42, %f104;
	shfl.sync.idx.b32	%r43|%p25, %r42, 0, 31, -1;
	mov.b32 	%f86, %r41;
	mov.b32 	%f87, %r43;
	div.rn.f32 	%f88, %f86, %f87;
	max.f32 	%f89, %f88, 0f00000000;
	add.f32 	%f90, %f89, %f5;
	rsqrt.approx.f32 	%f91, %f90;
	mov.b32 	%f92, %r39;
	sub.f32 	%f93, %f6, %f92;
	mul.f32 	%f94, %f91, %f93;
	fma.rn.f32 	%f95, %f1, %f94, %f2;
	sub.f32 	%f96, %f7, %f92;
	mul.f32 	%f97, %f91, %f96;
	fma.rn.f32 	%f98, %f3, %f97, %f4;
	shr.s64 	%rd39, %rd45, 32;
	mad.lo.s64 	%rd40, %rd39, %rd20, %rd7;
	cvta.to.global.u64 	%rd41, %rd19;
	shl.b64 	%rd42, %rd40, 2;
	add.s64 	%rd43, %rd41, %rd42;
	st.global.f32 	[%rd43], %f95;
	st.global.f32 	[%rd43+128], %f98;
	add.s64 	%rd46, %rd46, %rd6;
	add.s64 	%rd45, %rd45, %rd10;
	add.s64 	%rd44, %rd44, %rd12;
	setp.lt.s64 	%p26, %rd46, %rd21;
	@%p26 bra 	$L__BB48_4;
$L__BB48_15:
	ret;

}
	// .globl	_Z17LayerNormWarpImplI10DirectLoadIffE11DirectStoreIffEfLi1ELi2ELi1ELi32ELi1ELb1EEvT_T0_lld
.visible .entry _Z17LayerNormWarpImplI10DirectLoadIffE11DirectStoreIffEfLi1ELi2ELi1ELi32ELi1ELb1EEvT_T0_lld(
	.param .align 8 .b8 _Z17LayerNormWarpImplI10DirectLoadIffE11DirectStoreIffEfLi1ELi2ELi1ELi32ELi1ELb1EEvT_T0_lld_param_0[32],
	.param .align 8 .b8 _Z17LayerNormWarpImplI10DirectLoadIffE11DirectStoreIffEfLi1ELi2ELi1ELi32ELi1ELb1EEvT_T0_lld_param_1[16],
	.param .u64 _Z17LayerNormWarpImplI10DirectLoadIffE11DirectStoreIffEfLi1ELi2ELi1ELi32ELi1ELb1EEvT_T0_lld_param_2,
	.param .u64 _Z17LayerNormWarpImplI10DirectLoadIffE11DirectStoreIffEfLi1ELi2ELi1ELi32ELi1ELb1EEvT_T0_lld_param_3,
	.param .f64 _Z17LayerNormWarpImplI10DirectLoadIffE11DirectStoreIffEfLi1ELi2ELi1ELi32ELi1ELb1EEvT_T0_lld_param_4
)
{
	.reg .pred 	%p<29>;
	.reg .b32 	%r<47>;
	.reg .b32 	%f<116>;
	.reg .b64 	%rd<49>;
	.reg .b64 	%fd<2>;

	ld.param.u64 	%rd22, [_Z17LayerNormWarpImplI10DirectLoadIffE11DirectStoreIffEfLi1ELi2ELi1ELi32ELi1ELb1EEvT_T0_lld_param_1+8];
	ld.param.u64 	%rd21, [_Z17LayerNormWarpImplI10DirectLoadIffE11DirectStoreIffEfLi1ELi2ELi1ELi32ELi1ELb1EEvT_T0_lld_param_1];
	ld.param.u64 	%rd20, [_Z17LayerNormWarpImplI10DirectLoadIffE11DirectStoreIffEfLi1ELi2ELi1ELi32ELi1ELb1EEvT_T0_lld_param_0+24];
	ld.param.u64 	%rd19, [_Z17LayerNormWarpImplI10DirectLoadIffE11DirectStoreIffEfLi1ELi2ELi1ELi32ELi1ELb1EEvT_T0_lld_param_0+16];
	ld.param.u64 	%rd18, [_Z17LayerNormWarpImplI10DirectLoadIffE11DirectStoreIffEfLi1ELi2ELi1ELi32ELi1ELb1EEvT_T0_lld_param_0+8];
	ld.param.u64 	%rd17, [_Z17LayerNormWarpImplI10DirectLoadIffE11DirectStoreIffEfLi1ELi2ELi1ELi32ELi1ELb1EEvT_T0_lld_param_0];
	ld.param.u64 	%rd23, [_Z17LayerNormWarpImplI10DirectLoadIffE11DirectStoreIffEfLi1ELi2ELi1ELi32ELi1ELb1EEvT_T0_lld_param_2];
	ld.param.u64 	%rd24, [_Z17LayerNormWarpImplI10DirectLoadIffE11DirectStoreIffEfLi1ELi2ELi1ELi32ELi1ELb1EEvT_T0_lld_param_3];
	ld.param.f64 	%fd1, [_Z17LayerNormWarpImplI10DirectLoadIffE11DirectStoreIffEfLi1ELi2ELi1ELi32ELi1ELb1EEvT_T0_lld_param_4];
	setp.lt.s64 	%p1, %rd24, 65;
	@%p1 bra 	$L__BB49_2;
	mov.u64 	%rd25, $str;
	cvta.global.u64 	%rd26, %rd25;
	mov.u64 	%rd27, $str$1;
	cvta.global.u64 	%rd28, %rd27;
	mov.u64 	%rd29, __unnamed_50;
	cvta.global.u64 	%rd30, %rd29;
	{ // callseq 49, 0
	.param .b64 param0;
	st.param.b64 	[param0], %rd26;
	.param .b64 param1;
	st.param.b64 	[param1], %rd28;
	.param .b32 param2;
	st.param.b32 	[param2], 336;
	.param .b64 param3;
	st.param.b64 	[param3], %rd30;
	.param .b64 param4;
	st.param.b64 	[param4], 1;
	call.uni 
	__assertfail, 
	(
	param0, 
	param1, 
	param2, 
	param3, 
	param4
	);
	} // callseq 49
$L__BB49_2:
	mov.u32 	%r11, %ctaid.x;
	mov.u32 	%r12, %ntid.y;
	mov.u32 	%r13, %tid.y;
	mad.lo.s32 	%r14, %r11, %r12, %r13;
	cvt.u64.u32 	%rd48, %r14;
	mov.u32 	%r15, %nctaid.x;
	mul.lo.s32 	%r16, %r15, %r12;
	cvt.u64.u32 	%rd4, %r16;
	mov.u32 	%r17, %tid.x;
	cvt.u64.u32 	%rd5, %r17;
	cvta.to.global.u64 	%rd31, %rd18;
	mul.wide.u32 	%rd32, %r17, 4;
	add.s64 	%rd33, %rd31, %rd32;
	ld.global.f32 	%f1, [%rd33];
	cvta.to.global.u64 	%rd34, %rd19;
	add.s64 	%rd35, %rd34, %rd32;
	ld.global.f32 	%f2, [%rd35];
	setp.le.s64 	%p2, %rd23, %rd48;
	@%p2 bra 	$L__BB49_19;
	cvt.u32.u64 	%r18, %rd5;
	add.s32 	%r19, %r18, 32;
	cvt.u64.u32 	%rd6, %r19;
	cvt.rn.f32.f64 	%f3, %fd1;
	shl.b64 	%rd47, %rd48, 32;
	mad.lo.s64 	%rd36, %rd20, %rd48, %rd5;
	shl.b64 	%rd37, %rd36, 2;
	cvta.to.global.u64 	%rd38, %rd17;
	add.s64 	%rd39, %rd37, %rd38;
	add.s64 	%rd46, %rd39, 128;
	mul.lo.s64 	%rd40, %rd20, %rd4;
	shl.b64 	%rd9, %rd40, 2;
$L__BB49_4:
	setp.le.s64 	%p3, %rd24, %rd6;
	ld.global.f32 	%f4, [%rd46+-128];
	add.f32 	%f101, %f4, 0f00000000;
	sub.f32 	%f48, %f4, %f101;
	fma.rn.f32 	%f102, %f4, %f48, 0f00000000;
	mov.f32 	%f103, 0f3F800000;
	@%p3 bra 	$L__BB49_6;
	ld.global.f32 	%f50, [%rd46];
	sub.f32 	%f51, %f50, %f101;
	fma.rn.f32 	%f101, %f51, 0f3F000000, %f101;
	sub.f32 	%f52, %f50, %f101;
	fma.rn.f32 	%f102, %f51, %f52, %f102;
	mov.f32 	%f103, 0f40000000;
$L__BB49_6:
	mov.b32 	%r20, %f101;
	shfl.sync.down.b32	%r1|%p4, %r20, 16, 31, -1;
	mov.b32 	%r21, %f102;
	shfl.sync.down.b32	%r2|%p5, %r21, 16, 31, -1;
	mov.b32 	%r22, %f103;
	shfl.sync.down.b32	%r23|%p6, %r22, 16, 31, -1;
	mov.b32 	%f12, %r23;
	setp.eq.f32 	%p7, %f12, 0f00000000;
	@%p7 bra 	$L__BB49_8;
	mov.b32 	%f53, %r2;
	mov.b32 	%f54, %r1;
	add.f32 	%f13, %f103, %f12;
	div.rn.f32 	%f55, %f12, %f13;
	sub.f32 	%f56, %f54, %f101;
	fma.rn.f32 	%f101, %f56, %f55, %f101;
	mul.f32 	%f57, %f56, %f56;
	mul.f32 	%f58, %f103, %f57;
	fma.rn.f32 	%f59, %f58, %f55, %f53;
	add.f32 	%f102, %f102, %f59;
	mov.f32 	%f103, %f13;
$L__BB49_8:
	mov.b32 	%r24, %f101;
	shfl.sync.down.b32	%r3|%p8, %r24, 8, 31, -1;
	mov.b32 	%r25, %f102;
	shfl.sync.down.b32	%r4|%p9, %r25, 8, 31, -1;
	mov.b32 	%r26, %f103;
	shfl.sync.down.b32	%r27|%p10, %r26, 8, 31, -1;
	mov.b32 	%f19, %r27;
	setp.eq.f32 	%p11, %f19, 0f00000000;
	@%p11 bra 	$L__BB49_10;
	mov.b32 	%f60, %r4;
	mov.b32 	%f61, %r3;
	add.f32 	%f20, %f103, %f19;
	div.rn.f32 	%f62, %f19, %f20;
	sub.f32 	%f63, %f61, %f101;
	fma.rn.f32 	%f101, %f63, %f62, %f101;
	mul.f32 	%f64, %f63, %f63;
	mul.f32 	%f65, %f103, %f64;
	fma.rn.f32 	%f66, %f65, %f62, %f60;
	add.f32 	%f102, %f102, %f66;
	mov.f32 	%f103, %f20;
$L__BB49_10:
	mov.b32 	%r28, %f101;
	shfl.sync.down.b32	%r5|%p12, %r28, 4, 31, -1;
	mov.b32 	%r29, %f102;
	shfl.sync.down.b32	%r6|%p13, %r29, 4, 31, -1;
	mov.b32 	%r30, %f103;
	shfl.sync.down.b32	%r31|%p14, %r30, 4, 31, -1;
	mov.b32 	%f26, %r31;
	setp.eq.f32 	%p15, %f26, 0f00000000;
	@%p15 bra 	$L__BB49_12;
	mov.b32 	%f67, %r6;
	mov.b32 	%f68, %r5;
	add.f32 	%f27, %f103, %f26;
	div.rn.f32 	%f69, %f26, %f27;
	sub.f32 	%f70, %f68, %f101;
	fma.rn.f32 	%f101, %f70, %f69, %f101;
	mul.f32 	%f71, %f70, %f70;
	mul.f32 	%f72, %f103, %f71;
	fma.rn.f32 	%f73, %f72, %f69, %f67;
	add.f32 	%f102, %f102, %f73;
	mov.f32 	%f103, %f27;
$L__BB49_12:
	mov.b32 	%r32, %f101;
	shfl.sync.down.b32	%r7|%p16, %r32, 2, 31, -1;
	mov.b32 	%r33, %f102;
	shfl.sync.down.b32	%r8|%p17, %r33, 2, 31, -1;
	mov.b32 	%r34, %f103;
	shfl.sync.down.b32	%r35|%p18, %r34, 2, 31, -1;
	mov.b32 	%f33, %r35;
	setp.eq.f32 	%p19, %f33, 0f00000000;
	@%p19 bra 	$L__BB49_14;
	mov.b32 	%f74, %r8;
	mov.b32 	%f75, %r7;
	add.f32 	%f34, %f103, %f33;
	div.rn.f32 	%f76, %f33, %f34;
	sub.f32 	%f77, %f75, %f101;
	fma.rn.f32 	%f101, %f77, %f76, %f101;
	mul.f32 	%f78, %f77, %f77;
	mul.f32 	%f79, %f103, %f78;
	fma.rn.f32 	%f80, %f79, %f76, %f74;
	add.f32 	%f102, %f102, %f80;
	mov.f32 	%f103, %f34;
$L__BB49_14:
	mov.b32 	%r36, %f101;
	shfl.sync.down.b32	%r9|%p20, %r36, 1, 31, -1;
	mov.b32 	%r37, %f102;
	shfl.sync.down.b32	%r10|%p21, %r37, 1, 31, -1;
	mov.b32 	%r38, %f103;
	shfl.sync.down.b32	%r39|%p22, %r38, 1, 31, -1;
	mov.b32 	%f40, %r39;
	setp.eq.f32 	%p23, %f40, 0f00000000;
	@%p23 bra 	$L__BB49_16;
	mov.b32 	%f81, %r10;
	mov.b32 	%f82, %r9;
	add.f32 	%f41, %f103, %f40;
	div.rn.f32 	%f83, %f40, %f41;
	sub.f32 	%f84, %f82, %f101;
	fma.rn.f32 	%f101, %f84, %f83, %f101;
	mul.f32 	%f85, %f84, %f84;
	mul.f32 	%f86, %f103, %f85;
	fma.rn.f32 	%f87, %f86, %f83, %f81;
	add.f32 	%f102, %f102, %f87;
	mov.f32 	%f103, %f41;
$L__BB49_16:
	mov.b32 	%r40, %f101;
	shfl.sync.idx.b32	%r41|%p25, %r40, 0, 31, -1;
	mov.b32 	%r42, %f102;
	shfl.sync.idx.b32	%r43|%p26, %r42, 0, 31, -1;
	mov.b32 	%r44, %f103;
	shfl.sync.idx.b32	%r45|%p27, %r44, 0, 31, -1;
	mov.b32 	%f88, %r43;
	mov.b32 	%f89, %r45;
	div.rn.f32 	%f90, %f88, %f89;
	max.f32 	%f91, %f90, 0f00000000;
	add.f32 	%f92, %f91, %f3;
	rsqrt.approx.f32 	%f93, %f92;
	mov.b32 	%f94, %r41;
	sub.f32 	%f95, %f4, %f94;
	mul.f32 	%f96, %f93, %f95;
	fma.rn.f32 	%f97, %f1, %f96, %f2;
	shr.s64 	%rd41, %rd47, 32;
	mad.lo.s64 	%rd42, %rd41, %rd22, %rd5;
	cvta.to.global.u64 	%rd43, %rd21;
	shl.b64 	%rd44, %rd42, 2;
	add.s64 	%rd13, %rd43, %rd44;
	st.global.f32 	[%rd13], %f97;
	@%p3 bra 	$L__BB49_18;
	mov.b32 	%r46, 2143289344;
	st.global.u32 	[%rd13+128], %r46;
$L__BB49_18:
	add.s64 	%rd48, %rd48, %rd4;
	shl.b64 	%rd45, %rd4, 32;
	add.s64 	%rd47, %rd47, %rd45;
	add.s64 	%rd46, %rd46, %rd9;
	setp.lt.s64 	%p28, %rd48, %rd23;
	@%p28 bra 	$L__BB49_4;
$L__BB49_19:
	ret;

}
	// .globl	_Z17LayerNormWarpImplI10DirectLoadIffE11DirectStoreIffEfLi1ELi4ELi4ELi32ELi1ELb0EEvT_T0_lld
.visible .entry _Z17LayerNormWarpImplI10DirectLoadIffE11DirectStoreIffEfLi1ELi4ELi4ELi32ELi1ELb0EEvT_T0_lld(
	.param .align 8 .b8 _Z17LayerNormWarpImplI10DirectLoadIffE11DirectStoreIffEfLi1ELi4ELi4ELi32ELi1ELb0EEvT_T0_lld_param_0[32],
	.param .align 8 .b8 _Z17LayerNormWarpImplI10DirectLoadIffE11DirectStoreIffEfLi1ELi4ELi4ELi32ELi1ELb0EEvT_T0_lld_param_1[16],
	.param .u64 _Z17LayerNormWarpImplI10DirectLoadIffE11DirectStoreIffEfLi1ELi4ELi4ELi32ELi1ELb0EEvT_T0_lld_param_2,
	.param .u64 _Z17LayerNormWarpImplI10DirectLoadIffE11DirectStoreIffEfLi1ELi4ELi4ELi32ELi1ELb0EEvT_T0_lld_param_3,
	.param .f64 _Z17LayerNormWarpImplI10DirectLoadIffE11DirectStoreIffEfLi1ELi4ELi4ELi32ELi1ELb0EEvT_T0_lld_param_4
)
{
	.reg .pred 	%p<27>;
	.reg .b32 	%r<44>;
	.reg .b32 	%f<135>;
	.reg .b64 	%rd<48>;
	.reg .b64 	%fd<2>;

	ld.param.u64 	%rd22, [_Z17LayerNormWarpImplI10DirectLoadIffE11DirectStoreIffEfLi1ELi4ELi4ELi32ELi1ELb0EEvT_T0_lld_param_1+8];
	ld.param.u64 	%rd21, [_Z17LayerNormWarpImplI10DirectLoadIffE11DirectStoreIffEfLi1ELi4ELi4ELi32ELi1ELb0EEvT_T0_lld_param_1];
	ld.param.u64 	%rd1, [_Z17LayerNormWarpImplI10DirectLoadIffE11DirectStoreIffEfLi1ELi4ELi4ELi32ELi1ELb0EEvT_T0_lld_param_0];
	ld.param.u64 	%rd2, [_Z17LayerNormWarpImplI10DirectLoadIffE11DirectStoreIffEfLi1ELi4ELi4ELi32ELi1ELb0EEvT_T0_lld_param_0+8];
	ld.param.u64 	%rd3, [_Z17LayerNormWarpImplI10DirectLoadIffE11DirectStoreIffEfLi1ELi4ELi4ELi32ELi1ELb0EEvT_T0_lld_param_0+16];
	ld.param.u64 	%rd4, [_Z17LayerNormWarpImplI10DirectLoadIffE11DirectStoreIffEfLi1ELi4ELi4ELi32ELi1ELb0EEvT_T0_lld_param_0+24];
	ld.param.u64 	%rd23, [_Z17LayerNormWarpImplI10DirectLoadIffE11DirectStoreIffEfLi1ELi4ELi4ELi32ELi1ELb0EEvT_T0_lld_param_2];
	ld.param.u64 	%rd24, [_Z17LayerNormWarpImplI10DirectLoadIffE11DirectStoreIffEfLi1ELi4ELi4ELi32ELi1ELb0EEvT_T0_lld_param_3];
	ld.param.f64 	%fd1, [_Z17LayerNormWarpImplI10DirectLoadIffE11DirectStoreIffEfLi1ELi4ELi4ELi32ELi1ELb0EEvT_T0_lld_param_4];
	setp.lt.s64 	%p1, %rd24, 129;
	@%p1 bra 	$L__BB50_2;
	mov.u64 	%rd25, $str;
	cvta.global.u64 	%rd26, %rd25;
	mov.u64 	%rd27, $str$1;
	cvta.global.u64 	%rd28, %rd27;
	mov.u64 	%rd29, __unnamed_51;
	cvta.global.u64 	%rd30, %rd29;
	{ // callseq 50, 0
	.param .b64 param0;
	st.param.b64 	[param0], %rd26;
	.param .b64 param1;
	st.param.b64 	[param1], %rd28;
	.param .b32 param2;
	st.param.b32 	[param2], 336;
	.param .b64 param3;
	st.param.b64 	[param3], %rd30;
	.param .b64 param4;
	st.param.b64 	[param4], 1;
	call.uni 
	__assertfail, 
	(
	param0, 
	param1, 
	param2, 
	param3, 
	param4
	);
	} // callseq 50
$L__BB50_2:
	mov.u32 	%r11, %ctaid.x;
	mov.u32 	%r12, %ntid.y;
	mov.u32 	%r13, %tid.y;
	mad.lo.s32 	%r14, %r11, %r12, %r13;
	cvt.u64.u32 	%rd47, %r14;
	mov.u32 	%r15, %nctaid.x;
	mul.lo.s32 	%r16, %r15, %r12;
	cvt.u64.u32 	%rd7, %r16;
	mov.u32 	%r17, %tid.x;
	cvt.u64.u32 	%rd8, %r17;
	cvta.to.global.u64 	%rd31, %rd2;
	mul.wide.u32 	%rd32, %r17, 4;
	add.s64 	%rd9, %rd31, %rd32;
	setp.le.s64 	%p2, %rd23, %rd47;
	@%p2 bra 	$L__BB50_15;
	ld.global.f32 	%f1, [%rd9];
	cvta.to.global.u64 	%rd33, %rd3;
	shl.b64 	%rd34, %rd8, 2;
	add.s64 	%rd35, %rd33, %rd34;
	ld.global.f32 	%f2, [%rd35];
	ld.global.f32 	%f3, [%rd9+128];
	ld.global.f32 	%f4, [%rd35+128];
	ld.global.f32 	%f5, [%rd9+256];
	ld.global.f32 	%f6, [%rd35+256];
	ld.global.f32 	%f7, [%rd9+384];
	ld.global.f32 	%f8, [%rd35+384];
	cvt.rn.f32.f64 	%f9, %fd1;
	shl.b64 	%rd46, %rd47, 32;
	shl.b64 	%rd11, %rd7, 32;
	mad.lo.s64 	%rd36, %rd4, %rd47, %rd8;
	shl.b64 	%rd37, %rd36, 2;
	cvta.to.global.u64 	%rd38, %rd1;
	add.s64 	%rd39, %rd37, %rd38;
	add.s64 	%rd45, %rd39, 256;
	mul.lo.s64 	%rd40, %rd4, %rd7;
	shl.b64 	%rd13, %rd40, 2;
	cvta.to.global.u64 	%rd14, %rd21;
$L__BB50_4:
	ld.global.f32 	%f10, [%rd45+-256];
	add.f32 	%f52, %f10, 0f00000000;
	sub.f32 	%f53, %f10, %f52;
	fma.rn.f32 	%f54, %f10, %f53, 0f00000000;
	ld.global.f32 	%f11, [%rd45+-128];
	sub.f32 	%f55, %f11, %f52;
	fma.rn.f32 	%f56, %f55, 0f3F000000, %f52;
	sub.f32 	%f57, %f11, %f56;
	fma.rn.f32 	%f58, %f55, %f57, %f54;
	ld.global.f32 	%f12, [%rd45];
	sub.f32 	%f59, %f12, %f56;
	div.rn.f32 	%f60, %f59, 0f40400000;
	add.f32 	%f61, %f56, %f60;
	sub.f32 	%f62, %f12, %f61;
	fma.rn.f32 	%f63, %f59, %f62, %f58;
	ld.global.f32 	%f13, [%rd45+128];
	sub.f32 	%f64, %f13, %f61;
	fma.rn.f32 	%f123, %f64, 0f3E800000, %f61;
	sub.f32 	%f65, %f13, %f123;
	fma.rn.f32 	%f124, %f64, %f65, %f63;
	mov.b32 	%r18, %f123;
	shfl.sync.down.b32	%r1|%p3, %r18, 16, 31, -1;
	mov.b32 	%r19, %f124;
	shfl.sync.down.b32	%r2|%p4, %r19, 16, 31, -1;
	mov.b32 	%r20, 1082130432;
	shfl.sync.down.b32	%r21|%p5, %r20, 16, 31, -1;
	mov.b32 	%f16, %r21;
	setp.eq.f32 	%p6, %f16, 0f00000000;
	mov.f32 	%f125, 0f40800000;
	@%p6 bra 	$L__BB50_6;
	mov.b32 	%f66, %r2;
	mov.b32 	%f67, %r1;
	add.f32 	%f125, %f16, 0f40800000;
	div.rn.f32 	%f68, %f16, %f125;
	sub.f32 	%f69, %f67, %f123;
	fma.rn.f32 	%f123, %f69, %f68, %f123;
	mul.f32 	%f70, %f69, %f69;
	mul.f32 	%f71, %f70, 0f40800000;
	fma.rn.f32 	%f72, %f71, %f68, %f66;
	add.f32 	%f124, %f124, %f72;
$L__BB50_6:
	mov.b32 	%r22, %f123;
	shfl.sync.down.b32	%r3|%p7, %r22, 8, 31, -1;
	mov.b32 	%r23, %f124;
	shfl.sync.down.b32	%r4|%p8, %r23, 8, 31, -1;
	mov.b32 	%r24, %f125;
	shfl.sync.down.b32	%r25|%p9, %r24, 8, 31, -1;
	mov.b32 	%f23, %r25;
	setp.eq.f32 	%p10, %f23, 0f00000000;
	@%p10 bra 	$L__BB50_8;
	mov.b32 	%f73, %r4;
	mov.b32 	%f74, %r3;
	add.f32 	%f24, %f125, %f23;
	div.rn.f32 	%f75, %f23, %f24;
	sub.f32 	%f76, %f74, %f123;
	fma.rn.f32 	%f123, %f76, %f75, %f123;
	mul.f32 	%f77, %f76, %f76;
	mul.f32 	%f78, %f125, %f77;
	fma.rn.f32 	%f79, %f78, %f75, %f73;
	add.f32 	%f124, %f124, %f79;
	mov.f32 	%f125, %f24;
$L__BB50_8:
	mov.b32 	%r26, %f123;
	shfl.sync.down.b32	%r5|%p11, %r26, 4, 31, -1;
	mov.b32 	%r27, %f124;
	shfl.sync.down.b32	%r6|%p12, %r27, 4, 31, -1;
	mov.b32 	%r28, %f125;
	shfl.sync.down.b32	%r29|%p13, %r28, 4, 31, -1;
	mov.b32 	%f30, %r29;
	setp.eq.f32 	%p14, %f30, 0f00000000;
	@%p14 bra 	$L__BB50_10;
	mov.b32 	%f80, %r6;
	mov.b32 	%f81, %r5;
	add.f32 	%f31, %f125, %f30;
	div.rn.f32 	%f82, %f30, %f31;
	sub.f32 	%f83, %f81, %f123;
	fma.rn.f32 	%f123, %f83, %f82, %f123;
	mul.f32 	%f84, %f83, %f83;
	mul.f32 	%f85, %f125, %f84;
	fma.rn.f32 	%f86, %f85, %f82, %f80;
	add.f32 	%f124, %f124, %f86;
	mov.f32 	%f125, %f31;
$L__BB50_10:
	mov.b32 	%r30, %f123;
	shfl.sync.down.b32	%r7|%p15, %r30, 2, 31, -1;
	mov.b32 	%r31, %f124;
	shfl.sync.down.b32	%r8|%p16, %r31, 2, 31, -1;
	mov.b32 	%r32, %f125;
	shfl.sync.down.b32	%r33|%p17, %r32, 2, 31, -1;
	mov.b32 	%f37, %r33;
	setp.eq.f32 	%p18, %f37, 0f00000000;
	@%p18 bra 	$L__BB50_12;
	mov.b32 	%f87, %r8;
	mov.b32 	%f88, %r7;
	add.f32 	%f38, %f125, %f37;
	div.rn.f32 	%f89, %f37, %f38;
	sub.f32 	%f90, %f88, %f123;
	fma.rn.f32 	%f123, %f90, %f89, %f123;
	mul.f32 	%f91, %f90, %f90;
	mul.f32 	%f92, %f125, %f91;
	fma.rn.f32 	%f93, %f92, %f89, %f87;
	add.f32 	%f124, %f124, %f93;
	mov.f32 	%f125, %f38;
$L__BB50_12:
	mov.b32 	%r34, %f123;
	shfl.sync.down.b32	%r9|%p19, %r34, 1, 31, -1;
	mov.b32 	%r35, %f124;
	shfl.sync.down.b32	%r10|%p20, %r35, 1, 31, -1;
	mov.b32 	%r36, %f125;
	shfl.sync.down.b32	%r37|%p21, %r36, 1, 31, -1;
	mov.b32 	%f44, %r37;
	setp.eq.f32 	%p22, %f44, 0f00000000;
	@%p22 bra 	$L__BB50_14;
	mov.b32 	%f94, %r10;
	mov.b32 	%f95, %r9;
	add.f32 	%f45, %f125, %f44;
	div.rn.f32 	%f96, %f44, %f45;
	sub.f32 	%f97, %f95, %f123;
	fma.rn.f32 	%f123, %f97, %f96, %f123;
	mul.f32 	%f98, %f97, %f97;
	mul.f32 	%f99, %f125, %f98;
	fma.rn.f32 	%f100, %f99, %f96, %f94;
	add.f32 	%f124, %f124, %f100;
	mov.f32 	%f125, %f45;
$L__BB50_14:
	mov.b32 	%r38, %f123;
	shfl.sync.idx.b32	%r39|%p23, %r38, 0, 31, -1;
	mov.b32 	%r40, %f124;
	shfl.sync.idx.b32	%r41|%p24, %r40, 0, 31, -1;
	mov.b32 	%r42, %f125;
	shfl.sync.idx.b32	%r43|%p25, %r42, 0, 31, -1;
	mov.b32 	%f101, %r41;
	mov.b32 	%f102, %r43;
	div.rn.f32 	%f103, %f101, %f102;
	max.f32 	%f104, %f103, 0f00000000;
	add.f32 	%f105, %f104, %f9;
	rsqrt.approx.f32 	%f106, %f105;
	mov.b32 	%f107, %r39;
	sub.f32 	%f108, %f10, %f107;
	mul.f32 	%f109, %f106, %f108;
	fma.rn.f32 	%f110, %f1, %f109, %f2;
	sub.f32 	%f111, %f11, %f107;
	mul.f32 	%f112, %f106, %f111;
	fma.rn.f32 	%f113, %f3, %f112, %f4;
	sub.f32 	%f114, %f12, %f107;
	mul.f32 	%f115, %f106, %f114;
	fma.rn.f32 	%f116, %f5, %f115, %f6;
	sub.f32 	%f117, %f13, %f107;
	mul.f32 	%f118, %f106, %f117;
	fma.rn.f32 	%f119, %f7, %f118, %f8;
	shr.s64 	%rd41, %rd46, 32;
	mad.lo.s64 	%rd42, %rd41, %rd22, %rd8;
	shl.b64 	%rd43, %rd42, 2;
	add.s64 	%rd44, %rd14, %rd43;
	st.global.f32 	[%rd44], %f110;
	st.global.f32 	[%rd44+128], %f113;
	st.global.f32 	[%rd44+256], %f116;
	st.global.f32 	[%rd44+384], %f119;
	add.s64 	%rd47, %rd47, %rd7;
	add.s64 	%rd46, %rd46, %rd11;
	add.s64 	%rd45, %rd45, %rd13;
	setp.lt.s64 	%p26, %rd47, %rd23;
	@%p26 bra 	$L__BB50_4;
$L__BB50_15:
	ret;

}
	// .globl	_Z17LayerNormWarpImplI10DirectLoadIffE11DirectStoreIffEfLi1ELi4ELi2ELi32ELi1ELb1EEvT_T0_lld
.visible .entry _Z17LayerNormWarpImplI10DirectLoadIffE11DirectStoreIffEfLi1ELi4ELi2ELi32ELi1ELb1EEvT_T0_lld(
	.param .align 8 .b8 _Z17LayerNormWarpImplI10DirectLoadIffE11DirectStoreIffEfLi1ELi4ELi2ELi32ELi1ELb1EEvT_T0_lld_param_0[32],
	.param .align 8 .b8 _Z17LayerNormWarpImplI10DirectLoadIffE11DirectStoreIffEfLi1ELi4ELi2ELi32ELi1ELb1EEvT_T0_lld_param_1[16],
	.param .u64 _Z17LayerNormWarpImplI10DirectLoadIffE11DirectStoreIffEfLi1ELi4ELi2ELi32ELi1ELb1EEvT_T0_lld_param_2,
	.param .u64 _Z17LayerNormWarpImplI10DirectLoadIffE11DirectStoreIffEfLi1ELi4ELi2ELi32ELi1ELb1EEvT_T0_lld_param_3,
	.param .f64 _Z17LayerNormWarpImplI10DirectLoadIffE11DirectStoreIffEfLi1ELi4ELi2ELi32ELi1ELb1EEvT_T0_lld_param_4
)
{
	.reg .pred 	%p<31>;
	.reg .b32 	%r<49>;
	.reg .b32 	%f<140>;
	.reg .b64 	%rd<50>;
	.reg .b64 	%fd<2>;

	ld.param.u64 	%rd25, [_Z17LayerNormWarpImplI10DirectLoadIffE11DirectStoreIffEfLi1ELi4ELi2ELi32ELi1ELb1EEvT_T0_lld_param_1+8];
	ld.param.u64 	%rd24, [_Z17LayerNormWarpImplI10DirectLoadIffE11DirectStoreIffEfLi1ELi4ELi2ELi32ELi1ELb1EEvT_T0_lld_param_1];
	ld.param.u64 	%rd1, [_Z17LayerNormWarpImplI10DirectLoadIffE11DirectStoreIffEfLi1ELi4ELi2ELi32ELi1ELb1EEvT_T0_lld_param_0];
	ld.param.u64 	%rd2, [_Z17LayerNormWarpImplI10DirectLoadIffE11DirectStoreIffEfLi1ELi4ELi2ELi32ELi1ELb1EEvT_T0_lld_param_0+8];
	ld.param.u64 	%rd3, [_Z17LayerNormWarpImplI10DirectLoadIffE11DirectStoreIffEfLi1ELi4ELi2ELi32ELi1ELb1EEvT_T0_lld_param_0+16];
	ld.param.u64 	%rd4, [_Z17LayerNormWarpImplI10DirectLoadIffE11DirectStoreIffEfLi1ELi4ELi2ELi32ELi1ELb1EEvT_T0_lld_param_0+24];
	ld.param.u64 	%rd26, [_Z17LayerNormWarpImplI10DirectLoadIffE11DirectStoreIffEfLi1ELi4ELi2ELi32ELi1ELb1EEvT_T0_lld_param_2];
	ld.param.u64 	%rd27, [_Z17LayerNormWarpImplI10DirectLoadIffE11DirectStoreIffEfLi1ELi4ELi2ELi32ELi1ELb1EEvT_T0_lld_param_3];
	ld.param.f64 	%fd1, [_Z17LayerNormWarpImplI10DirectLoadIffE11DirectStoreIffEfLi1ELi4ELi2ELi32ELi1ELb1EEvT_T0_lld_param_4];
	setp.lt.s64 	%p1, %rd27, 129;
	@%p1 bra 	$L__BB51_2;
	mov.u64 	%rd28, $str;
	cvta.global.u64 	%rd29, %rd28;
	mov.u64 	%rd30, $str$1;
	cvta.global.u64 	%rd31, %rd30;
	mov.u64 	%rd32, __unnamed_52;
	cvta.global.u64 	%rd33, %rd32;
	{ // callseq 51, 0
	.param .b64 param0;
	st.param.b64 	[param0], %rd29;
	.param .b64 param1;
	st.param.b64 	[param1], %rd31;
	.param .b32 param2;
	st.param.b32 	[param2], 336;
	.param .b64 param3;
	st.param.b64 	[param3], %rd33;
	.param .b64 param4;
	st.param.b64 	[param4], 1;
	call.uni 
	__assertfail, 
	(
	param0, 
	param1, 
	param2, 
	param3, 
	param4
	);
	} // callseq 51
$L__BB51_2:
	mov.u32 	%r11, %ctaid.x;
	mov.u32 	%r12, %ntid.y;
	mov.u32 	%r13, %tid.y;
	mad.lo.s32 	%r14, %r11, %r12, %r13;
	cvt.u64.u32 	%rd49, %r14;
	mov.u32 	%r15, %nctaid.x;
	mul.lo.s32 	%r16, %r15, %r12;
	cvt.u64.u32 	%rd7, %r16;
	mov.u32 	%r17, %tid.x;
	cvt.u64.u32 	%rd8, %r17;
	cvta.to.global.u64 	%rd34, %rd2;
	mul.wide.u32 	%rd35, %r17, 4;
	add.s64 	%rd9, %rd34, %rd35;
	setp.le.s64 	%p2, %rd26, %rd49;
	@%p2 bra 	$L__BB51_23;
	ld.global.f32 	%f1, [%rd9];
	cvta.to.global.u64 	%rd36, %rd3;
	shl.b64 	%rd37, %rd8, 2;
	add.s64 	%rd38, %rd36, %rd37;
	ld.global.f32 	%f2, [%rd38];
	ld.global.f32 	%f3, [%rd9+128];
	ld.global.f32 	%f4, [%rd38+128];
	cvt.u32.u64 	%r18, %rd8;
	cvt.rn.f32.f64 	%f5, %fd1;
	add.s32 	%r19, %r18, 64;
	cvt.u64.u32 	%rd10, %r19;
	add.s32 	%r20, %r18, 96;
	cvt.u64.u32 	%rd11, %r20;
	shl.b64 	%rd48, %rd49, 32;
	shl.b64 	%rd13, %rd7, 32;
	mad.lo.s64 	%rd39, %rd4, %rd49, %rd8;
	shl.b64 	%rd40, %rd39, 2;
	cvta.to.global.u64 	%rd41, %rd1;
	add.s64 	%rd42, %rd40, %rd41;
	add.s64 	%rd47, %rd42, 256;
	mul.lo.s64 	%rd43, %rd4, %rd7;
	shl.b64 	%rd15, %rd43, 2;
	cvta.to.global.u64 	%rd16, %rd24;
$L__BB51_4:
	setp.le.s64 	%p3, %rd27, %rd10;
	ld.global.f32 	%f6, [%rd47+-256];
	add.f32 	%f57, %f6, 0f00000000;
	sub.f32 	%f58, %f6, %f57;
	fma.rn.f32 	%f59, %f6, %f58, 0f00000000;
	ld.global.f32 	%f7, [%rd47+-128];
	sub.f32 	%f60, %f7, %f57;
	fma.rn.f32 	%f124, %f60, 0f3F000000, %f57;
	sub.f32 	%f61, %f7, %f124;
	fma.rn.f32 	%f123, %f60, %f61, %f59;
	mov.f32 	%f122, 0f40000000;
	@%p3 bra 	$L__BB51_6;
	ld.global.f32 	%f63, [%rd47];
	sub.f32 	%f64, %f63, %f124;
	div.rn.f32 	%f65, %f64, 0f40400000;
	add.f32 	%f124, %f124, %f65;
	sub.f32 	%f66, %f63, %f124;
	fma.rn.f32 	%f123, %f64, %f66, %f123;
	mov.f32 	%f122, 0f40400000;
$L__BB51_6:
	setp.le.s64 	%p4, %rd27, %rd11;
	@%p4 bra 	$L__BB51_8;
	ld.global.f32 	%f67, [%rd47+128];
	add.f32 	%f122, %f122, 0f3F800000;
	sub.f32 	%f68, %f67, %f124;
	div.rn.f32 	%f69, %f68, %f122;
	add.f32 	%f124, %f124, %f69;
	sub.f32 	%f70, %f67, %f124;
	fma.rn.f32 	%f123, %f68, %f70, %f123;
$L__BB51_8:
	mov.b32 	%r21, %f124;
	shfl.sync.down.b32	%r1|%p5, %r21, 16, 31, -1;
	mov.b32 	%r22, %f123;
	shfl.sync.down.b32	%r2|%p6, %r22, 16, 31, -1;
	mov.b32 	%r23, %f122;
	shfl.sync.down.b32	%r24|%p7, %r23, 16, 31, -1;
	mov.b32 	%f21, %r24;
	setp.eq.f32 	%p8, %f21, 0f00000000;
	@%p8 bra 	$L__BB51_10;
	mov.b32 	%f71, %r2;
	mov.b32 	%f72, %r1;
	add.f32 	%f22, %f122, %f21;
	div.rn.f32 	%f73, %f21, %f22;
	sub.f32 	%f74, %f72, %f124;
	fma.rn.f32 	%f124, %f74, %f73, %f124;
	mul.f32 	%f75, %f74, %f74;
	mul.f32 	%f76, %f122, %f75;
	fma.rn.f32 	%f77, %f76, %f73, %f71;
	add.f32 	%f123, %f123, %f77;
	mov.f32 	%f122, %f22;
$L__BB51_10:
	mov.b32 	%r25, %f124;
	shfl.sync.down.b32	%r3|%p9, %r25, 8, 31, -1;
	mov.b32 	%r26, %f123;
	shfl.sync.down.b32	%r4|%p10, %r26, 8, 31, -1;
	mov.b32 	%r27, %f122;
	shfl.sync.down.b32	%r28|%p11, %r27, 8, 31, -1;
	mov.b32 	%f28, %r28;
	setp.eq.f32 	%p12, %f28, 0f00000000;
	@%p12 bra 	$L__BB51_12;
	mov.b32 	%f78, %r4;
	mov.b32 	%f79, %r3;
	add.f32 	%f29, %f122, %f28;
	div.rn.f32 	%f80, %f28, %f29;
	sub.f32 	%f81, %f79, %f124;
	fma.rn.f32 	%f124, %f81, %f80, %f124;
	mul.f32 	%f82, %f81, %f81;
	mul.f32 	%f83, %f122, %f82;
	fma.rn.f32 	%f84, %f83, %f80, %f78;
	add.f32 	%f123, %f123, %f84;
	mov.f32 	%f122, %f29;
$L__BB51_12:
	mov.b32 	%r29, %f124;
	shfl.sync.down.b32	%r5|%p13, %r29, 4, 31, -1;
	mov.b32 	%r30, %f123;
	shfl.sync.down.b32	%r6|%p14, %r30, 4, 31, -1;
	mov.b32 	%r31, %f122;
	shfl.sync.down.b32	%r32|%p15, %r31, 4, 31, -1;
	mov.b32 	%f35, %r32;
	setp.eq.f32 	%p16, %f35, 0f00000000;
	@%p16 bra 	$L__BB51_14;
	mov.b32 	%f85, %r6;
	mov.b32 	%f86, %r5;
	add.f32 	%f36, %f122, %f35;
	div.rn.f32 	%f87, %f35, %f36;
	sub.f32 	%f88, %f86, %f124;
	fma.rn.f32 	%f124, %f88, %f87, %f124;
	mul.f32 	%f89, %f88, %f88;
	mul.f32 	%f90, %f122, %f89;
	fma.rn.f32 	%f91, %f90, %f87, %f85;
	add.f32 	%f123, %f123, %f91;
	mov.f32 	%f122, %f36;
$L__BB51_14:
	mov.b32 	%r33, %f124;
	shfl.sync.down.b32	%r7|%p17, %r33, 2, 31, -1;
	mov.b32 	%r34, %f123;
	shfl.sync.down.b32	%r8|%p18, %r34, 2, 31, -1;
	mov.b32 	%r35, %f122;
	shfl.sync.down.b32	%r36|%p19, %r35, 2, 31, -1;
	mov.b32 	%f42, %r36;
	setp.eq.f32 	%p20, %f42, 0f00000000;
	@%p20 bra 	$L__BB51_16;
	mov.b32 	%f92, %r8;
	mov.b32 	%f93, %r7;
	add.f32 	%f43, %f122, %f42;
	div.rn.f32 	%f94, %f42, %f43;
	sub.f32 	%f95, %f93, %f124;
	fma.rn.f32 	%f124, %f95, %f94, %f124;
	mul.f32 	%f96, %f95, %f95;
	mul.f32 	%f97, %f122, %f96;
	fma.rn.f32 	%f98, %f97, %f94, %f92;
	add.f32 	%f123, %f123, %f98;
	mov.f32 	%f122, %f43;
$L__BB51_16:
	mov.b32 	%r37, %f124;
	shfl.sync.down.b32	%r9|%p21, %r37, 1, 31, -1;
	mov.b32 	%r38, %f123;
	shfl.sync.down.b32	%r10|%p22, %r38, 1, 31, -1;
	mov.b32 	%r39, %f122;
	shfl.sync.down.b32	%r40|%p23, %r39, 1, 31, -1;
	mov.b32 	%f49, %r40;
	setp.eq.f32 	%p24, %f49, 0f00000000;
	@%p24 bra 	$L__BB51_18;
	mov.b32 	%f99, %r10;
	mov.b32 	%f100, %r9;
	add.f32 	%f50, %f122, %f49;
	div.rn.f32 	%f101, %f49, %f50;
	sub.f32 	%f102, %f100, %f124;
	fma.rn.f32 	%f124, %f102, %f101, %f124;
	mul.f32 	%f103, %f102, %f102;
	mul.f32 	%f104, %f122, %f103;
	fma.rn.f32 	%f105, %f104, %f101, %f99;
	add.f32 	%f123, %f123, %f105;
	mov.f32 	%f122, %f50;
$L__BB51_18:
	mov.b32 	%r41, %f124;
	shfl.sync.idx.b32	%r42|%p26, %r41, 0, 31, -1;
	mov.b32 	%r43, %f123;
	shfl.sync.idx.b32	%r44|%p27, %r43, 0, 31, -1;
	mov.b32 	%r45, %f122;
	shfl.sync.idx.b32	%r46|%p28, %r45, 0, 31, -1;
	mov.b32 	%f106, %r44;
	mov.b32 	%f107, %r46;
	div.rn.f32 	%f108, %f106, %f107;
	max.f32 	%f109, %f108, 0f00000000;
	add.f32 	%f110, %f109, %f5;
	rsqrt.approx.f32 	%f111, %f110;
	mov.b32 	%f112, %r42;
	sub.f32 	%f113, %f6, %f112;
	mul.f32 	%f114, %f111, %f113;
	fma.rn.f32 	%f115, %f1, %f114, %f2;
	sub.f32 	%f116, %f7, %f112;
	mul.f32 	%f117, %f111, %f116;
	fma.rn.f32 	%f118, %f3, %f117, %f4;
	shr.s64 	%rd44, %rd48, 32;
	mad.lo.s64 	%rd45, %rd44, %rd25, %rd8;
	shl.b64 	%rd46, %rd45, 2;
	add.s64 	%rd20, %rd16, %rd46;
	st.global.f32 	[%rd20], %f115;
	st.global.f32 	[%rd20+128], %f118;
	@%p3 bra 	$L__BB51_20;
	mov.b32 	%r47, 2143289344;
	st.global.u32 	[%rd20+256], %r47;
$L__BB51_20:
	@%p4 bra 	$L__BB51_22;
	mov.b32 	%r48, 2143289344;
	st.global.u32 	[%rd20+384], %r48;
$L__BB51_22:
	add.s64 	%rd49, %rd49, %rd7;
	add.s64 	%rd48, %rd48, %rd13;
	add.s64 	%rd47, %rd47, %rd15;
	setp.lt.s64 	%p30, %rd49, %rd26;
	@%p30 bra 	$L__BB51_4;
$L__BB51_23:
	ret;

}
	// .globl	_Z17LayerNormWarpImplI10DirectLoadIffE11DirectStoreIffEfLi1ELi8ELi8ELi32ELi1ELb0EEvT_T0_lld
.visible .entry _Z17LayerNormWarpImplI10DirectLoadIffE11DirectStoreIffEfLi1ELi8ELi8ELi32ELi1ELb0EEvT_T0_lld(
	.param .align 8 .b8 _Z17LayerNormWarpImplI10DirectLoadIffE11DirectStoreIffEfLi1ELi8ELi8ELi32ELi1ELb0EEvT_T0_lld_param_0[32],
	.param .align 8 .b8 _Z17LayerNormWarpImplI10DirectLoadIffE11DirectStoreIffEfLi1ELi8ELi8ELi32ELi1ELb0EEvT_T0_lld_param_1[16],
	.param .u64 _Z17LayerNormWarpImplI10DirectLoadIffE11DirectStoreIffEfLi1ELi8ELi8ELi32ELi1ELb0EEvT_T0_lld_param_2,
	.param .u64 _Z17LayerNormWarpImplI10DirectLoadIffE11DirectStoreIffEfLi1ELi8ELi8ELi32ELi1ELb0EEvT_T0_lld_param_3,
	.param .f64 _Z17LayerNormWarpImplI10DirectLoadIffE11DirectStoreIffEfLi1ELi8ELi8ELi32ELi1ELb0EEvT_T0_lld_param_4
)
{
	.reg .pred 	%p<27>;
	.reg .b32 	%r<44>;
	.reg .b32 	%f<178>;
	.reg .b64 	%rd<47>;
	.reg .b64 	%fd<2>;

	ld.param.u64 	%rd19, [_Z17LayerNormWarpImplI10DirectLoadIffE11DirectStoreIffEfLi1ELi8ELi8ELi32ELi1ELb0EEvT_T0_lld_param_1+8];
	ld.param.u64 	%rd18, [_Z17LayerNormWarpImplI10DirectLoadIffE11DirectStoreIffEfLi1ELi8ELi8ELi32ELi1ELb0EEvT_T0_lld_param_1];
	ld.param.u64 	%rd1, [_Z17LayerNormWarpImplI10DirectLoadIffE11DirectStoreIffEfLi1ELi8ELi8ELi32ELi1ELb0EEvT_T0_lld_param_0];
	ld.param.u64 	%rd2, [_Z17LayerNormWarpImplI10DirectLoadIffE11DirectStoreIffEfLi1ELi8ELi8ELi32ELi1ELb0EEvT_T0_lld_param_0+8];
	ld.param.u64 	%rd3, [_Z17LayerNormWarpImplI10DirectLoadIffE11DirectStoreIffEfLi1ELi8ELi8ELi32ELi1ELb0EEvT_T0_lld_param_0+16];
	ld.param.u64 	%rd4, [_Z17LayerNormWarpImplI10DirectLoadIffE11DirectStoreIffEfLi1ELi8ELi8ELi32ELi1ELb0EEvT_T0_lld_param_0+24];
	ld.param.u64 	%rd20, [_Z17LayerNormWarpImplI10DirectLoadIffE11DirectStoreIffEfLi1ELi8ELi8ELi32ELi1ELb0EEvT_T0_lld_param_2];
	ld.param.u64 	%rd21, [_Z17LayerNormWarpImplI10DirectLoadIffE11DirectStoreIffEfLi1ELi8ELi8ELi32ELi1ELb0EEvT_T0_lld_param_3];
	ld.param.f64 	%fd1, [_Z17LayerNormWarpImplI10DirectLoadIffE11DirectStoreIffEfLi1ELi8ELi8ELi32ELi1ELb0EEvT_T0_lld_param_4];
	setp.lt.s64 	%p1, %rd21, 257;
	@%p1 bra 	$L__BB52_2;
	mov.u64 	%rd22, $str;
	cvta.global.u64 	%rd23, %rd22;
	mov.u64 	%rd24, $str$1;
	cvta.global.u64 	%rd25, %rd24;
	mov.u64 	%rd26, __unnamed_53;
	cvta.global.u64 	%rd27, %rd26;
	{ // callseq 52, 0
	.param .b64 param0;
	st.param.b64 	[param0], %rd23;
	.param .b64 param1;
	st.param.b64 	[param1], %rd25;
	.param .b32 param2;
	st.param.b32 	[param2], 336;
	.param .b64 param3;
	st.param.b64 	[param3], %rd27;
	.param .b64 param4;
	st.param.b64 	[param4], 1;
	call.uni 
	__assertfail, 
	(
	param0, 
	param1, 
	param2, 
	param3, 
	param4
	);
	} // callseq 52
$L__BB52_2:
	mov.u32 	%r11, %ctaid.x;
	mov.u32 	%r12, %ntid.y;
	mov.u32 	%r13, %tid.y;
	mad.lo.s32 	%r14, %r11, %r12, %r13;
	cvt.u64.u32 	%rd46, %r14;
	mov.u32 	%r15, %nctaid.x;
	mul.lo.s32 	%r16, %r15, %r12;
	cvt.u64.u32 	%rd6, %r16;
	mov.u32 	%r17, %tid.x;
	cvt.u64.u32 	%rd7, %r17;
	cvta.to.global.u64 	%rd28, %rd2;
	mul.wide.u32 	%rd29, %r17, 4;
	add.s64 	%rd8, %rd28, %rd29;
	setp.le.s64 	%p2, %rd20, %rd46;
	@%p2 bra 	$L__BB52_15;
	ld.global.f32 	%f1, [%rd8];
	cvta.to.global.u64 	%rd30, %rd3;
	shl.b64 	%rd31, %rd7, 2;
	add.s64 	%rd32, %rd30, %rd31;
	ld.global.f32 	%f2, [%rd32];
	ld.global.f32 	%f3, [%rd8+128];
	ld.global.f32 	%f4, [%rd32+128];
	ld.global.f32 	%f5, [%rd8+256];
	ld.global.f32 	%f6, [%rd32+256];
	ld.global.f32 	%f7, [%rd8+384];
	ld.global.f32 	%f8, [%rd32+384];
	ld.global.f32 	%f9, [%rd8+512];
	ld.global.f32 	%f10, [%rd32+512];
	ld.global.f32 	%f11, [%rd8+640];
	ld.global.f32 	%f12, [%rd32+640];
	ld.global.f32 	%f13, [%rd8+768];
	ld.global.f32 	%f14, [%rd32+768];
	ld.global.f32 	%f15, [%rd8+896];
	ld.global.f32 	%f16, [%rd32+896];
	cvt.rn.f32.f64 	%f17, %fd1;
	shl.b64 	%rd45, %rd46, 32;
	mad.lo.s64 	%rd33, %rd4, %rd46, %rd7;
	shl.b64 	%rd34, %rd33, 2;
	cvta.to.global.u64 	%rd35, %rd1;
	add.s64 	%rd36, %rd34, %rd35;
	add.s64 	%rd44, %rd36, 512;
	mul.lo.s64 	%rd37, %rd4, %rd6;
	shl.b64 	%rd11, %rd37, 2;
$L__BB52_4:
	ld.global.f32 	%f18, [%rd44+-512];
	add.f32 	%f64, %f18, 0f00000000;
	sub.f32 	%f65, %f18, %f64;
	fma.rn.f32 	%f66, %f18, %f65, 0f00000000;
	ld.global.f32 	%f19, [%rd44+-384];
	sub.f32 	%f67, %f19, %f64;
	fma.rn.f32 	%f68, %f67, 0f3F000000, %f64;
	sub.f32 	%f69, %f19, %f68;
	fma.rn.f32 	%f70, %f67, %f69, %f66;
	ld.global.f32 	%f20, [%rd44+-256];
	sub.f32 	%f71, %f20, %f68;
	div.rn.f32 	%f72, %f71, 0f40400000;
	add.f32 	%f73, %f68, %f72;
	sub.f32 	%f74, %f20, %f73;
	fma.rn.f32 	%f75, %f71, %f74, %f70;
	ld.global.f32 	%f21, [%rd44+-128];
	sub.f32 	%f76, %f21, %f73;
	fma.rn.f32 	%f77, %f76, 0f3E800000, %f73;
	sub.f32 	%f78, %f21, %f77;
	fma.rn.f32 	%f79, %f76, %f78, %f75;
	ld.global.f32 	%f22, [%rd44];
	sub.f32 	%f80, %f22, %f77;
	div.rn.f32 	%f81, %f80, 0f40A00000;
	add.f32 	%f82, %f77, %f81;
	sub.f32 	%f83, %f22, %f82;
	fma.rn.f32 	%f84, %f80, %f83, %f79;
	ld.global.f32 	%f23, [%rd44+128];
	sub.f32 	%f85, %f23, %f82;
	div.rn.f32 	%f86, %f85, 0f40C00000;
	add.f32 	%f87, %f82, %f86;
	sub.f32 	%f88, %f23, %f87;
	fma.rn.f32 	%f89, %f85, %f88, %f84;
	ld.global.f32 	%f24, [%rd44+256];
	sub.f32 	%f90, %f24, %f87;
	div.rn.f32 	%f91, %f90, 0f40E00000;
	add.f32 	%f92, %f87, %f91;
	sub.f32 	%f93, %f24, %f92;
	fma.rn.f32 	%f94, %f90, %f93, %f89;
	ld.global.f32 	%f25, [%rd44+384];
	sub.f32 	%f95, %f25, %f92;
	fma.rn.f32 	%f166, %f95, 0f3E000000, %f92;
	sub.f32 	%f96, %f25, %f166;
	fma.rn.f32 	%f167, %f95, %f96, %f94;
	mov.b32 	%r18, %f166;
	shfl.sync.down.b32	%r1|%p3, %r18, 16, 31, -1;
	mov.b32 	%r19, %f167;
	shfl.sync.down.b32	%r2|%p4, %r19, 16, 31, -1;
	mov.b32 	%r20, 1090519040;
	shfl.sync.down.b32	%r21|%p5, %r20, 16, 31, -1;
	mov.b32 	%f28, %r21;
	setp.eq.f32 	%p6, %f28, 0f00000000;
	mov.f32 	%f168, 0f41000000;
	@%p6 bra 	$L__BB52_6;
	mov.b32 	%f97, %r2;
	mov.b32 	%f98, %r1;
	add.f32 	%f168, %f28, 0f41000000;
	div.rn.f32 	%f99, %f28, %f168;
	sub.f32 	%f100, %f98, %f166;
	fma.rn.f32 	%f166, %f100, %f99, %f166;
	mul.f32 	%f101, %f100, %f100;
	mul.f32 	%f102, %f101, 0f41000000;
	fma.rn.f32 	%f103, %f102, %f99, %f97;
	add.f32 	%f167, %f167, %f103;
$L__BB52_6:
	mov.b32 	%r22, %f166;
	shfl.sync.down.b32	%r3|%p7, %r22, 8, 31, -1;
	mov.b32 	%r23, %f167;
	shfl.sync.down.b32	%r4|%p8, %r23, 8, 31, -1;
	mov.b32 	%r24, %f168;
	shfl.sync.down.b32	%r25|%p9, %r24, 8, 31, -1;
	mov.b32 	%f35, %r25;
	setp.eq.f32 	%p10, %f35, 0f00000000;
	@%p10 bra 	$L__BB52_8;
	mov.b32 	%f104, %r4;
	mov.b32 	%f105, %r3;
	add.f32 	%f36, %f168, %f35;
	div.rn.f32 	%f106, %f35, %f36;
	sub.f32 	%f107, %f105, %f166;
	fma.rn.f32 	%f166, %f107, %f106, %f166;
	mul.f32 	%f108, %f107, %f107;
	mul.f32 	%f109, %f168, %f108;
	fma.rn.f32 	%f110, %f109, %f106, %f104;
	add.f32 	%f167, %f167, %f110;
	mov.f32 	%f168, %f36;
$L__BB52_8:
	mov.b32 	%r26, %f166;
	shfl.sync.down.b32	%r5|%p11, %r26, 4, 31, -1;
	mov.b32 	%r27, %f167;
	shfl.sync.down.b32	%r6|%p12, %r27, 4, 31, -1;
	mov.b32 	%r28, %f168;
	shfl.sync.down.b32	%r29|%p13, %r28, 4, 31, -1;
	mov.b32 	%f42, %r29;
	setp.eq.f32 	%p14, %f42, 0f00000000;
	@%p14 bra 	$L__BB52_10;
	mov.b32 	%f111, %r6;
	mov.b32 	%f112, %r5;
	add.f32 	%f43, %f168, %f42;
	div.rn.f32 	%f113, %f42, %f43;
	sub.f32 	%f114, %f112, %f166;
	fma.rn.f32 	%f166, %f114, %f113, %f166;
	mul.f32 	%f115, %f114, %f114;
	mul.f32 	%f116, %f168, %f115;
	fma.rn.f32 	%f117, %f116, %f113, %f111;
	add.f32 	%f167, %f167, %f117;
	mov.f32 	%f168, %f43;
$L__BB52_10:
	mov.b32 	%r30, %f166;
	shfl.sync.down.b32	%r7|%p15, %r30, 2, 31, -1;
	mov.b32 	%r31, %f167;
	shfl.sync.down.b32	%r8|%p16, %r31, 2, 31, -1;
	mov.b32 	%r32, %f168;
	shfl.sync.down.b32	%r33|%p17, %r32, 2, 31, -1;
	mov.b32 	%f49, %r33;
	setp.eq.f32 	%p18, %f49, 0f00000000;
	@%p18 bra 	$L__BB52_12;
	mov.b32 	%f118, %r8;
	mov.b32 	%f119, %r7;
	add.f32 	%f50, %f168, %f49;
	div.rn.f32 	%f120, %f49, %f50;
	sub.f32 	%f121, %f119, %f166;
	fma.rn.f32 	%f166, %f121, %f120, %f166;
	mul.f32 	%f122, %f121, %f121;
	mul.f32 	%f123, %f168, %f122;
	fma.rn.f32 	%f124, %f123, %f120, %f118;
	add.f32 	%f167, %f167, %f124;
	mov.f32 	%f168, %f50;
$L__BB52_12:
	mov.b32 	%r34, %f166;
	shfl.sync.down.b32	%r9|%p19, %r34, 1, 31, -1;
	mov.b32 	%r35, %f167;
	shfl.sync.down.b32	%r10|%p20, %r35, 1, 31, -1;
	mov.b32 	%r36, %f168;
	shfl.sync.down.b32	%r37|%p21, %r36, 1, 31, -1;
	mov.b32 	%f56, %r37;
	setp.eq.f32 	%p22, %f56, 0f00000000;
	@%p22 bra 	$L__BB52_14;
	mov.b32 	%f125, %r10;
	mov.b32 	%f126, %r9;
	add.f32 	%f57, %f168, %f56;
	div.rn.f32 	%f127, %f56, %f57;
	sub.f32 	%f128, %f126, %f166;
	fma.rn.f32 	%f166, %f128, %f127, %f166;
	mul.f32 	%f129, %f128, %f128;
	mul.f32 	%f130, %f168, %f129;
	fma.rn.f32 	%f131, %f130, %f127, %f125;
	add.f32 	%f167, %f167, %f131;
	mov.f32 	%f168, %f57;
$L__BB52_14:
	mov.b32 	%r38, %f166;
	shfl.sync.idx.b32	%r39|%p23, %r38, 0, 31, -1;
	mov.b32 	%r40, %f167;
	shfl.sync.idx.b32	%r41|%p24, %r40, 0, 31, -1;
	mov.b32 	%r42, %f168;
	shfl.sync.idx.b32	%r43|%p25, %r42, 0, 31, -1;
	mov.b32 	%f132, %r41;
	mov.b32 	%f133, %r43;
	div.rn.f32 	%f134, %f132, %f133;
	max.f32 	%f135, %f134, 0f00000000;
	add.f32 	%f136, %f135, %f17;
	rsqrt.approx.f32 	%f137, %f136;
	mov.b32 	%f138, %r39;
	sub.f32 	%f139, %f18, %f138;
	mul.f32 	%f140, %f137, %f139;
	fma.rn.f32 	%f141, %f1, %f140, %f2;
	sub.f32 	%f142, %f19, %f138;
	mul.f32 	%f143, %f137, %f142;
	fma.rn.f32 	%f144, %f3, %f143, %f4;
	sub.f32 	%f145, %f20, %f138;
	mul.f32 	%f146, %f137, %f145;
	fma.rn.f32 	%f147, %f5, %f146, %f6;
	sub.f32 	%f148, %f21, %f138;
	mul.f32 	%f149, %f137, %f148;
	fma.rn.f32 	%f150, %f7, %f149, %f8;
	sub.f32 	%f151, %f22, %f138;
	mul.f32 	%f152, %f137, %f151;
	fma.rn.f32 	%f153, %f9, %f152, %f10;
	sub.f32 	%f154, %f23, %f138;
	mul.f32 	%f155, %f137, %f154;
	fma.rn.f32 	%f156, %f11, %f155, %f12;
	sub.f32 	%f157, %f24, %f138;
	mul.f32 	%f158, %f137, %f157;
	fma.rn.f32 	%f159, %f13, %f158, %f14;
	sub.f32 	%f160, %f25, %f138;
	mul.f32 	%f161, %f137, %f160;
	fma.rn.f32 	%f162, %f15, %f161, %f16;
	shr.s64 	%rd38, %rd45, 32;
	mad.lo.s64 	%rd39, %rd38, %rd19, %rd7;
	cvta.to.global.u64 	%rd40, %rd18;
	shl.b64 	%rd41, %rd39, 2;
	add.s64 	%rd42, %rd40, %rd41;
	st.global.f32 	[%rd42], %f141;
	st.global.f32 	[%rd42+128], %f144;
	st.global.f32 	[%rd42+256], %f147;
	st.global.f32 	[%rd42+384], %f150;
	st.global.f32 	[%rd42+512], %f153;
	st.global.f32 	[%rd42+640], %f156;
	st.global.f32 	[%rd42+768], %f159;
	st.global.f32 	[%rd42+896], %f162;
	add.s64 	%rd46, %rd46, %rd6;
	shl.b64 	%rd43, %rd6, 32;
	add.s64 	%rd45, %rd45, %rd43;
	add.s64 	%rd44, %rd44, %rd11;
	setp.lt.s64 	%p26, %rd46, %rd20;
	@%p26 bra 	$L__BB52_4;
$L__BB52_15:
	ret;

}
	// .globl	_Z17LayerNormWarpImplI10DirectLoadIffE11DirectStoreIffEfLi1ELi8ELi4ELi32ELi1ELb1EEvT_T0_lld
.visible .entry _Z17LayerNormWarpImplI10DirectLoadIffE11DirectStoreIffEfLi1ELi8ELi4ELi32ELi1ELb1EEvT_T0_lld(
	.param .align 8 .b8 _Z17LayerNormWarpImplI10DirectLoadIffE11DirectStoreIffEfLi1ELi8ELi4ELi32ELi1ELb1EEvT_T0_lld_param_0[32],
	.param .align 8 .b8 _Z17LayerNormWarpImplI10DirectLoadIffE11DirectStoreIffEfLi1ELi8ELi4ELi32ELi1ELb1EEvT_T0_lld_param_1[16],
	.param .u64 _Z17LayerNormWarpImplI10DirectLoadIffE11DirectStoreIffEfLi1ELi8ELi4ELi32ELi1ELb1EEvT_T0_lld_param_2,
	.param .u64 _Z17LayerNormWarpImplI10DirectLoadIffE11DirectStoreIffEfLi1ELi8ELi4ELi32ELi1ELb1EEvT_T0_lld_param_3,
	.param .f64 _Z17LayerNormWarpImplI10DirectLoadIffE11DirectStoreIffEfLi1ELi8ELi4ELi32ELi1ELb1EEvT_T0_lld_param_4
)
{
	.reg .pred 	%p<35>;
	.reg .b32 	%r<53>;
	.reg .b32 	%f<187>;
	.reg .b64 	%rd<51>;
	.reg .b64 	%fd<2>;

	ld.param.u64 	%rd25, [_Z17LayerNormWarpImplI10DirectLoadIffE11DirectStoreIffEfLi1ELi8ELi4ELi32ELi1ELb1EEvT_T0_lld_param_1+8];
	ld.param.u64 	%rd24, [_Z17LayerNormWarpImplI10DirectLoadIffE11DirectStoreIffEfLi1ELi8ELi4ELi32ELi1ELb1EEvT_T0_lld_param_1];
	ld.param.u64 	%rd1, [_Z17LayerNormWarpImplI10DirectLoadIffE11DirectStoreIffEfLi1ELi8ELi4ELi32ELi1ELb1EEvT_T0_lld_param_0];
	ld.param.u64 	%rd2, [_Z17LayerNormWarpImplI10DirectLoadIffE11DirectStoreIffEfLi1ELi8ELi4ELi32ELi1ELb1EEvT_T0_lld_param_0+8];
	ld.param.u64 	%rd3, [_Z17LayerNormWarpImplI10DirectLoadIffE11DirectStoreIffEfLi1ELi8ELi4ELi32ELi1ELb1EEvT_T0_lld_param_0+16];
	ld.param.u64 	%rd4, [_Z17LayerNormWarpImplI10DirectLoadIffE11DirectStoreIffEfLi1ELi8ELi4ELi32ELi1ELb1EEvT_T0_lld_param_0+24];
	ld.param.u64 	%rd26, [_Z17LayerNormWarpImplI10DirectLoadIffE11DirectStoreIffEfLi1ELi8ELi4ELi32ELi1ELb1EEvT_T0_lld_param_2];
	ld.param.u64 	%rd27, [_Z17LayerNormWarpImplI10DirectLoadIffE11DirectStoreIffEfLi1ELi8ELi4ELi32ELi1ELb1EEvT_T0_lld_param_3];
	ld.param.f64 	%fd1, [_Z17LayerNormWarpImplI10DirectLoadIffE11DirectStoreIffEfLi1ELi8ELi4ELi32ELi1ELb1EEvT_T0_lld_param_4];
	setp.lt.s64 	%p1, %rd27, 257;
	@%p1 bra 	$L__BB53_2;
	mov.u64 	%rd28, $str;
	cvta.global.u64 	%rd29, %rd28;
	mov.u64 	%rd30, $str$1;
	cvta.global.u64 	%rd31, %rd30;
	mov.u64 	%rd32, __unnamed_54;
	cvta.global.u64 	%rd33, %rd32;
	{ // callseq 53, 0
	.param .b64 param0;
	st.param.b64 	[param0], %rd29;
	.param .b64 param1;
	st.param.b64 	[param1], %rd31;
	.param .b32 param2;
	st.param.b32 	[param2], 336;
	.param .b64 param3;
	st.param.b64 	[param3], %rd33;
	.param .b64 param4;
	st.param.b64 	[param4], 1;
	call.uni 
	__assertfail, 
	(
	param0, 
	param1, 
	param2, 
	param3, 
	param4
	);
	} // callseq 53
$L__BB53_2:
	mov.u32 	%r11, %ctaid.x;
	mov.u32 	%r12, %ntid.y;
	mov.u32 	%r13, %tid.y;
	mad.lo.s32 	%r14, %r11, %r12, %r13;
	cvt.u64.u32 	%rd50, %r14;
	mov.u32 	%r15, %nctaid.x;
	mul.lo.s32 	%r16, %r15, %r12;
	cvt.u64.u32 	%rd6, %r16;
	mov.u32 	%r17, %tid.x;
	cvt.u64.u32 	%rd7, %r17;
	cvta.to.global.u64 	%rd34, %rd2;
	mul.wide.u32 	%rd35, %r17, 4;
	add.s64 	%rd8, %rd34, %rd35;
	setp.le.s64 	%p2, %rd26, %rd50;
	@%p2 bra 	$L__BB53_31;
	ld.global.f32 	%f1, [%rd8];
	cvta.to.global.u64 	%rd36, %rd3;
	shl.b64 	%rd37, %rd7, 2;
	add.s64 	%rd38, %rd36, %rd37;
	ld.global.f32 	%f2, [%rd38];
	ld.global.f32 	%f3, [%rd8+128];
	ld.global.f32 	%f4, [%rd38+128];
	ld.global.f32 	%f5, [%rd8+256];
	ld.global.f32 	%f6, [%rd38+256];
	ld.global.f32 	%f7, [%rd8+384];
	ld.global.f32 	%f8, [%rd38+384];
	cvt.u32.u64 	%r18, %rd7;
	cvt.rn.f32.f64 	%f9, %fd1;
	add.s32 	%r19, %r18, 128;
	cvt.u64.u32 	%rd9, %r19;
	add.s32 	%r20, %r18, 160;
	cvt.u64.u32 	%rd10, %r20;
	add.s32 	%r21, %r18, 192;
	cvt.u64.u32 	%rd11, %r21;
	add.s32 	%r22, %r18, 224;
	cvt.u64.u32 	%rd12, %r22;
	shl.b64 	%rd49, %rd50, 32;
	shl.b64 	%rd14, %rd6, 32;
	mad.lo.s64 	%rd39, %rd4, %rd50, %rd7;
	shl.b64 	%rd40, %rd39, 2;
	cvta.to.global.u64 	%rd41, %rd1;
	add.s64 	%rd42, %rd40, %rd41;
	add.s64 	%rd48, %rd42, 512;
	mul.lo.s64 	%rd43, %rd4, %rd6;
	shl.b64 	%rd16, %rd43, 2;
$L__BB53_4:
	setp.le.s64 	%p3, %rd27, %rd9;
	ld.global.f32 	%f10, [%rd48+-512];
	add.f32 	%f75, %f10, 0f00000000;
	sub.f32 	%f76, %f10, %f75;
	fma.rn.f32 	%f77, %f10, %f76, 0f00000000;
	ld.global.f32 	%f11, [%rd48+-384];
	sub.f32 	%f78, %f11, %f75;
	fma.rn.f32 	%f79, %f78, 0f3F000000, %f75;
	sub.f32 	%f80, %f11, %f79;
	fma.rn.f32 	%f81, %f78, %f80, %f77;
	ld.global.f32 	%f12, [%rd48+-256];
	sub.f32 	%f82, %f12, %f79;
	div.rn.f32 	%f83, %f82, 0f40400000;
	add.f32 	%f84, %f79, %f83;
	sub.f32 	%f85, %f12, %f84;
	fma.rn.f32 	%f86, %f82, %f85, %f81;
	ld.global.f32 	%f13, [%rd48+-128];
	sub.f32 	%f87, %f13, %f84;
	fma.rn.f32 	%f165, %f87, 0f3E800000, %f84;
	sub.f32 	%f88, %f13, %f165;
	fma.rn.f32 	%f164, %f87, %f88, %f86;
	mov.f32 	%f163, 0f40800000;
	@%p3 bra 	$L__BB53_6;
	ld.global.f32 	%f90, [%rd48];
	sub.f32 	%f91, %f90, %f165;
	div.rn.f32 	%f92, %f91, 0f40A00000;
	add.f32 	%f165, %f165, %f92;
	sub.f32 	%f93, %f90, %f165;
	fma.rn.f32 	%f164, %f91, %f93, %f164;
	mov.f32 	%f163, 0f40A00000;
$L__BB53_6:
	setp.le.s64 	%p4, %rd27, %rd10;
	@%p4 bra 	$L__BB53_8;
	ld.global.f32 	%f94, [%rd48+128];
	add.f32 	%f163, %f163, 0f3F800000;
	sub.f32 	%f95, %f94, %f165;
	div.rn.f32 	%f96, %f95, %f163;
	add.f32 	%f165, %f165, %f96;
	sub.f32 	%f97, %f94, %f165;
	fma.rn.f32 	%f164, %f95, %f97, %f164;
$L__BB53_8:
	setp.le.s64 	%p5, %rd27, %rd11;
	@%p5 bra 	$L__BB53_10;
	ld.global.f32 	%f98, [%rd48+256];
	add.f32 	%f163, %f163, 0f3F800000;
	sub.f32 	%f99, %f98, %f165;
	div.rn.f32 	%f100, %f99, %f163;
	add.f32 	%f165, %f165, %f100;
	sub.f32 	%f101, %f98, %f165;
	fma.rn.f32 	%f164, %f99, %f101, %f164;
$L__BB53_10:
	setp.le.s64 	%p6, %rd27, %rd12;
	@%p6 bra 	$L__BB53_12;
	ld.global.f32 	%f102, [%rd48+384];
	add.f32 	%f163, %f163, 0f3F800000;
	sub.f32 	%f103, %f102, %f165;
	div.rn.f32 	%f104, %f103, %f163;
	add.f32 	%f165, %f165, %f104;
	sub.f32 	%f105, %f102, %f165;
	fma.rn.f32 	%f164, %f103, %f105, %f164;
$L__BB53_12:
	mov.b32 	%r23, %f165;
	shfl.sync.down.b32	%r1|%p7, %r23, 16, 31, -1;
	mov.b32 	%r24, %f164;
	shfl.sync.down.b32	%r2|%p8, %r24, 16, 31, -1;
	mov.b32 	%r25, %f163;
	shfl.sync.down.b32	%r26|%p9, %r25, 16, 31, -1;
	mov.b32 	%f39, %r26;
	setp.eq.f32 	%p10, %f39, 0f00000000;
	@%p10 bra 	$L__BB53_14;
	mov.b32 	%f106, %r2;
	mov.b32 	%f107, %r1;
	add.f32 	%f40, %f163, %f39;
	div.rn.f32 	%f108, %f39, %f40;
	sub.f32 	%f109, %f107, %f165;
	fma.rn.f32 	%f165, %f109, %f108, %f165;
	mul.f32 	%f110, %f109, %f109;
	mul.f32 	%f111, %f163, %f110;
	fma.rn.f32 	%f112, %f111, %f108, %f106;
	add.f32 	%f164, %f164, %f112;
	mov.f32 	%f163, %f40;
$L__BB53_14:
	mov.b32 	%r27, %f165;
	shfl.sync.down.b32	%r3|%p11, %r27, 8, 31, -1;
	mov.b32 	%r28, %f164;
	shfl.sync.down.b32	%r4|%p12, %r28, 8, 31, -1;
	mov.b32 	%r29, %f163;
	shfl.sync.down.b32	%r30|%p13, %r29, 8, 31, -1;
	mov.b32 	%f46, %r30;
	setp.eq.f32 	%p14, %f46, 0f00000000;
	@%p14 bra 	$L__BB53_16;
	mov.b32 	%f113, %r4;
	mov.b32 	%f114, %r3;
	add.f32 	%f47, %f163, %f46;
	div.rn.f32 	%f115, %f46, %f47;
	sub.f32 	%f116, %f114, %f165;
	fma.rn.f32 	%f165, %f116, %f115, %f165;
	mul.f32 	%f117, %f116, %f116;
	mul.f32 	%f118, %f163, %f117;
	fma.rn.f32 	%f119, %f118, %f115, %f113;
	add.f32 	%f164, %f164, %f119;
	mov.f32 	%f163, %f47;
$L__BB53_16:
	mov.b32 	%r31, %f165;
	shfl.sync.down.b32	%r5|%p15, %r31, 4, 31, -1;
	mov.b32 	%r32, %f164;
	shfl.sync.down.b32	%r6|%p16, %r32, 4, 31, -1;
	mov.b32 	%r33, %f163;
	shfl.sync.down.b32	%r34|%p17, %r33, 4, 31, -1;
	mov.b32 	%f53, %r34;
	setp.eq.f32 	%p18, %f53, 0f00000000;
	@%p18 bra 	$L__BB53_18;
	mov.b32 	%f120, %r6;
	mov.b32 	%f121, %r5;
	add.f32 	%f54, %f163, %f53;
	div.rn.f32 	%f122, %f53, %f54;
	sub.f32 	%f123, %f121, %f165;
	fma.rn.f32 	%f165, %f123, %f122, %f165;
	mul.f32 	%f124, %f123, %f123;
	mul.f32 	%f125, %f163, %f124;
	fma.rn.f32 	%f126, %f125, %f122, %f120;
	add.f32 	%f164, %f164, %f126;
	mov.f32 	%f163, %f54;
$L__BB53_18:
	mov.b32 	%r35, %f165;
	shfl.sync.down.b32	%r7|%p19, %r35, 2, 31, -1;
	mov.b32 	%r36, %f164;
	shfl.sync.down.b32	%r8|%p20, %r36, 2, 31, -1;
	mov.b32 	%r37, %f163;
	shfl.sync.down.b32	%r38|%p21, %r37, 2, 31, -1;
	mov.b32 	%f60, %r38;
	setp.eq.f32 	%p22, %f60, 0f00000000;
	@%p22 bra 	$L__BB53_20;
	mov.b32 	%f127, %r8;
	mov.b32 	%f128, %r7;
	add.f32 	%f61, %f163, %f60;
	div.rn.f32 	%f129, %f60, %f61;
	sub.f32 	%f130, %f128, %f165;
	fma.rn.f32 	%f165, %f130, %f129, %f165;
	mul.f32 	%f131, %f130, %f130;
	mul.f32 	%f132, %f163, %f131;
	fma.rn.f32 	%f133, %f132, %f129, %f127;
	add.f32 	%f164, %f164, %f133;
	mov.f32 	%f163, %f61;
$L__BB53_20:
	mov.b32 	%r39, %f165;
	shfl.sync.down.b32	%r9|%p23, %r39, 1, 31, -1;
	mov.b32 	%r40, %f164;
	shfl.sync.down.b32	%r10|%p24, %r40, 1, 31, -1;
	mov.b32 	%r41, %f163;
	shfl.sync.down.b32	%r42|%p25, %r41, 1, 31, -1;
	mov.b32 	%f67, %r42;
	setp.eq.f32 	%p26, %f67, 0f00000000;
	@%p26 bra 	$L__BB53_22;
	mov.b32 	%f134, %r10;
	mov.b32 	%f135, %r9;
	add.f32 	%f68, %f163, %f67;
	div.rn.f32 	%f136, %f67, %f68;
	sub.f32 	%f137, %f135, %f165;
	fma.rn.f32 	%f165, %f137, %f136, %f165;
	mul.f32 	%f138, %f137, %f137;
	mul.f32 	%f139, %f163, %f138;
	fma.rn.f32 	%f140, %f139, %f136, %f134;
	add.f32 	%f164, %f164, %f140;
	mov.f32 	%f163, %f68;
$L__BB53_22:
	mov.b32 	%r43, %f165;
	shfl.sync.idx.b32	%r44|%p28, %r43, 0, 31, -1;
	mov.b32 	%r45, %f164;
	shfl.sync.idx.b32	%r46|%p29, %r45, 0, 31, -1;
	mov.b32 	%r47, %f163;
	shfl.sync.idx.b32	%r48|%p30, %r47, 0, 31, -1;
	mov.b32 	%f141, %r46;
	mov.b32 	%f142, %r48;
	div.rn.f32 	%f143, %f141, %f142;
	max.f32 	%f144, %f143, 0f00000000;
	add.f32 	%f145, %f144, %f9;
	rsqrt.approx.f32 	%f146, %f145;
	mov.b32 	%f147, %r44;
	sub.f32 	%f148, %f10, %f147;
	mul.f32 	%f149, %f146, %f148;
	fma.rn.f32 	%f150, %f1, %f149, %f2;
	sub.f32 	%f151, %f11, %f147;
	mul.f32 	%f152, %f146, %f151;
	fma.rn.f32 	%f153, %f3, %f152, %f4;
	sub.f32 	%f154, %f12, %f147;
	mul.f32 	%f155, %f146, %f154;
	fma.rn.f32 	%f156, %f5, %f155, %f6;
	sub.f32 	%f157, %f13, %f147;
	mul.f32 	%f158, %f146, %f157;
	fma.rn.f32 	%f159, %f7, %f158, %f8;
	shr.s64 	%rd44, %rd49, 32;
	mad.lo.s64 	%rd45, %rd44, %rd25, %rd7;
	cvta.to.global.u64 	%rd46, %rd24;
	shl.b64 	%rd47, %rd45, 2;
	add.s64 	%rd20, %rd46, %rd47;
	st.global.f32 	[%rd20], %f150;
	st.global.f32 	[%rd20+128], %f153;
	st.global.f32 	[%rd20+256], %f156;
	st.global.f32 	[%rd20+384], %f159;
	@%p3 bra 	$L__BB53_24;
	mov.b32 	%r49, 2143289344;
	st.global.u32 	[%rd20+512], %r49;
$L__BB53_24:
	@%p4 bra 	$L__BB53_26;
	mov.b32 	%r50, 2143289344;
	st.global.u32 	[%rd20+640], %r50;
$L__BB53_26:
	@%p5 bra 	$L__BB53_28;
	mov.b32 	%r51, 2143289344;
	st.global.u32 	[%rd20+768], %r51;
$L__BB53_28:
	setp.le.s64 	%p33, %rd27, %rd12;
	@%p33 bra 	$L__BB53_30;
	mov.b32 	%r52, 2143289344;
	st.global.u32 	[%rd20+896], %r52;
$L__BB53_30:
	add.s64 	%rd50, %rd50, %rd6;
	add.s64 	%rd49, %rd49, %rd14;
	add.s64 	%rd48, %rd48, %rd16;
	setp.lt.s64 	%p34, %rd50, %rd26;
	@%p34 bra 	$L__BB53_4;
$L__BB53_31:
	ret;

}
	// .globl	_Z17LayerNormWarpImplI10DirectLoadIffE11DirectStoreIffEfLi1ELi12ELi12ELi32ELi1ELb0EEvT_T0_lld
.visible .entry _Z17LayerNormWarpImplI10DirectLoadIffE11DirectStoreIffEfLi1ELi12ELi12ELi32ELi1ELb0EEvT_T0_lld(
	.param .align 8 .b8 _Z17LayerNormWarpImplI10DirectLoadIffE11DirectStoreIffEfLi1ELi12ELi12ELi32ELi1ELb0EEvT_T0_lld_param_0[32],
	.param .align 8 .b8 _Z17LayerNormWarpImplI10DirectLoadIffE11DirectStoreIffEfLi1ELi12ELi12ELi32ELi1ELb0EEvT_T0_lld_param_1[16],
	.param .u64 _Z17LayerNormWarpImplI10DirectLoadIffE11DirectStoreIffEfLi1ELi12ELi12ELi32ELi1ELb0EEvT_T0_lld_param_2,
	.param .u64 _Z17LayerNormWarpImplI10DirectLoadIffE11DirectStoreIffEfLi1ELi12ELi12ELi32ELi1ELb0EEvT_T0_lld_param_3,
	.param .f64 _Z17LayerNormWarpImplI10DirectLoadIffE11DirectStoreIffEfLi1ELi12ELi12ELi32ELi1ELb0EEvT_T0_lld_param_4
)
{
	.reg .pred 	%p<27>;
	.reg .b32 	%r<44>;
	.reg .b32 	%f<222>;
	.reg .b64 	%rd<48>;
	.reg .b64 	%fd<2>;

	ld.param.u64 	%rd22, [_Z17LayerNormWarpImplI10DirectLoadIffE11DirectStoreIffEfLi1ELi12ELi12ELi32ELi1ELb0EEvT_T0_lld_param_1+8];
	ld.param.u64 	%rd21, [_Z17LayerNormWarpImplI10DirectLoadIffE11DirectStoreIffEfLi1ELi12ELi12ELi32ELi1ELb0EEvT_T0_lld_param_1];
	ld.param.u64 	%rd1, [_Z17LayerNormWarpImplI10DirectLoadIffE11DirectStoreIffEfLi1ELi12ELi12ELi32ELi1ELb0EEvT_T0_lld_param_0];
	ld.param.u64 	%rd2, [_Z17LayerNormWarpImplI10DirectLoadIffE11DirectStoreIffEfLi1ELi12ELi12ELi32ELi1ELb0EEvT_T0_lld_param_0+8];
	ld.param.u64 	%rd3, [_Z17LayerNormWarpImplI10DirectLoadIffE11DirectStoreIffEfLi1ELi12ELi12ELi32ELi1ELb0EEvT_T0_lld_param_0+16];
	ld.param.u64 	%rd4, [_Z17LayerNormWarpImplI10DirectLoadIffE11DirectStoreIffEfLi1ELi12ELi12ELi32ELi1ELb0EEvT_T0_lld_param_0+24];
	ld.param.u64 	%rd23, [_Z17LayerNormWarpImplI10DirectLoadIffE11DirectStoreIffEfLi1ELi12ELi12ELi32ELi1ELb0EEvT_T0_lld_param_2];
	ld.param.u64 	%rd24, [_Z17LayerNormWarpImplI10DirectLoadIffE11DirectStoreIffEfLi1ELi12ELi12ELi32ELi1ELb0EEvT_T0_lld_param_3];
	ld.param.f64 	%fd1, [_Z17LayerNormWarpImplI10DirectLoadIffE11DirectStoreIffEfLi1ELi12ELi12ELi32ELi1ELb0EEvT_T0_lld_param_4];
	setp.lt.s64 	%p1, %rd24, 385;
	@%p1 bra 	$L__BB54_2;
	mov.u64 	%rd25, $str;
	cvta.global.u64 	%rd26, %rd25;
	mov.u64 	%rd27, $str$1;
	cvta.global.u64 	%rd28, %rd27;
	mov.u64 	%rd29, __unnamed_55;
	cvta.global.u64 	%rd30, %rd29;
	{ // callseq 54, 0
	.param .b64 param0;
	st.param.b64 	[param0], %rd26;
	.param .b64 param1;
	st.param.b64 	[param1], %rd28;
	.param .b32 param2;
	st.param.b32 	[param2], 336;
	.param .b64 param3;
	st.param.b64 	[param3], %rd30;
	.param .b64 param4;
	st.param.b64 	[param4], 1;
	call.uni 
	__assertfail, 
	(
	param0, 
	param1, 
	param2, 
	param3, 
	param4
	);
	} // callseq 54
$L__BB54_2:
	mov.u32 	%r11, %ctaid.x;
	mov.u32 	%r12, %ntid.y;
	mov.u32 	%r13, %tid.y;
	mad.lo.s32 	%r14, %r11, %r12, %r13;
	cvt.u64.u32 	%rd47, %r14;
	mov.u32 	%r15, %nctaid.x;
	mul.lo.s32 	%r16, %r15, %r12;
	cvt.u64.u32 	%rd7, %r16;
	mov.u32 	%r17, %tid.x;
	cvt.u64.u32 	%rd8, %r17;
	cvta.to.global.u64 	%rd31, %rd2;
	mul.wide.u32 	%rd32, %r17, 4;
	add.s64 	%rd9, %rd31, %rd32;
	setp.le.s64 	%p2, %rd23, %rd47;
	@%p2 bra 	$L__BB54_15;
	ld.global.f32 	%f1, [%rd9];
	cvta.to.global.u64 	%rd33, %rd3;
	shl.b64 	%rd34, %rd8, 2;
	add.s64 	%rd35, %rd33, %rd34;
	ld.global.f32 	%f2, [%rd35];
	ld.global.f32 	%f3, [%rd9+128];
	ld.global.f32 	%f4, [%rd35+128];
	ld.global.f32 	%f5, [%rd9+256];
	ld.global.f32 	%f6, [%rd35+256];
	ld.global.f32 	%f7, [%rd9+384];
	ld.global.f32 	%f8, [%rd35+384];
	ld.global.f32 	%f9, [%rd9+512];
	ld.global.f32 	%f10, [%rd35+512];
	ld.global.f32 	%f11, [%rd9+640];
	ld.global.f32 	%f12, [%rd35+640];
	ld.global.f32 	%f13, [%rd9+768];
	ld.global.f32 	%f14, [%rd35+768];
	ld.global.f32 	%f15, [%rd9+896];
	ld.global.f32 	%f16, [%rd35+896];
	ld.global.f32 	%f17, [%rd9+1024];
	ld.global.f32 	%f18, [%rd35+1024];
	ld.global.f32 	%f19, [%rd9+1152];
	ld.global.f32 	%f20, [%rd35+1152];
	ld.global.f32 	%f21, [%rd9+1280];
	ld.global.f32 	%f22, [%rd35+1280];
	ld.global.f32 	%f23, [%rd9+1408];
	ld.global.f32 	%f24, [%rd35+1408];
	cvt.rn.f32.f64 	%f25, %fd1;
	shl.b64 	%rd46, %rd47, 32;
	shl.b64 	%rd11, %rd7, 32;
	mad.lo.s64 	%rd36, %rd4, %rd47, %rd8;
	shl.b64 	%rd37, %rd36, 2;
	cvta.to.global.u64 	%rd38, %rd1;
	add.s64 	%rd39, %rd37, %rd38;
	add.s64 	%rd45, %rd39, 768;
	mul.lo.s64 	%rd40, %rd4, %rd7;
	shl.b64 	%rd13, %rd40, 2;
	cvta.to.global.u64 	%rd14, %rd21;
$L__BB54_4:
	ld.global.f32 	%f26, [%rd45+-768];
	add.f32 	%f76, %f26, 0f00000000;
	sub.f32 	%f77, %f26, %f76;
	fma.rn.f32 	%f78, %f26, %f77, 0f00000000;
	ld.global.f32 	%f27, [%rd45+-640];
	sub.f32 	%f79, %f27, %f76;
	fma.rn.f32 	%f80, %f79, 0f3F000000, %f76;
	sub.f32 	%f81, %f27, %f80;
	fma.rn.f32 	%f82, %f79, %f81, %f78;
	ld.global.f32 	%f28, [%rd45+-512];
	sub.f32 	%f83, %f28, %f80;
	div.rn.f32 	%f84, %f83, 0f40400000;
	add.f32 	%f85, %f80, %f84;
	sub.f32 	%f86, %f28, %f85;
	fma.rn.f32 	%f87, %f83, %f86, %f82;
	ld.global.f32 	%f29, [%rd45+-384];
	sub.f32 	%f88, %f29, %f85;
	fma.rn.f32 	%f89, %f88, 0f3E800000, %f85;
	sub.f32 	%f90, %f29, %f89;
	fma.rn.f32 	%f91, %f88, %f90, %f87;
	ld.global.f32 	%f30, [%rd45+-256];
	sub.f32 	%f92, %f30, %f89;
	div.rn.f32 	%f93, %f92, 0f40A00000;
	add.f32 	%f94, %f89, %f93;
	sub.f32 	%f95, %f30, %f94;
	fma.rn.f32 	%f96, %f92, %f95, %f91;
	ld.global.f32 	%f31, [%rd45+-128];
	sub.f32 	%f97, %f31, %f94;
	div.rn.f32 	%f98, %f97, 0f40C00000;
	add.f32 	%f99, %f94, %f98;
	sub.f32 	%f100, %f31, %f99;
	fma.rn.f32 	%f101, %f97, %f100, %f96;
	ld.global.f32 	%f32, [%rd45];
	sub.f32 	%f102, %f32, %f99;
	div.rn.f32 	%f103, %f102, 0f40E00000;
	add.f32 	%f104, %f99, %f103;
	sub.f32 	%f105, %f32, %f104;
	fma.rn.f32 	%f106, %f102, %f105, %f101;
	ld.global.f32 	%f33, [%rd45+128];
	sub.f32 	%f107, %f33, %f104;
	fma.rn.f32 	%f108, %f107, 0f3E000000, %f104;
	sub.f32 	%f109, %f33, %f108;
	fma.rn.f32 	%f110, %f107, %f109, %f106;
	ld.global.f32 	%f34, [%rd45+256];
	sub.f32 	%f111, %f34, %f108;
	div.rn.f32 	%f112, %f111, 0f41100000;
	add.f32 	%f113, %f108, %f112;
	sub.f32 	%f114, %f34, %f113;
	fma.rn.f32 	%f115, %f111, %f114, %f110;
	ld.global.f32 	%f35, [%rd45+384];
	sub.f32 	%f116, %f35, %f113;
	div.rn.f32 	%f117, %f116, 0f41200000;
	add.f32 	%f118, %f113, %f117;
	sub.f32 	%f119, %f35, %f118;
	fma.rn.f32 	%f120, %f116, %f119, %f115;
	ld.global.f32 	%f36, [%rd45+512];
	sub.f32 	%f121, %f36, %f118;
	div.rn.f32 	%f122, %f121, 0f41300000;
	add.f32 	%f123, %f118, %f122;
	sub.f32 	%f124, %f36, %f123;
	fma.rn.f32 	%f125, %f121, %f124, %f120;
	ld.global.f32 	%f37, [%rd45+640];
	sub.f32 	%f126, %f37, %f123;
	div.rn.f32 	%f127, %f126, 0f41400000;
	add.f32 	%f210, %f123, %f127;
	sub.f32 	%f128, %f37, %f210;
	fma.rn.f32 	%f211, %f126, %f128, %f125;
	mov.b32 	%r18, %f210;
	shfl.sync.down.b32	%r1|%p3, %r18, 16, 31, -1;
	mov.b32 	%r19, %f211;
	shfl.sync.down.b32	%r2|%p4, %r19, 16, 31, -1;
	mov.b32 	%r20, 1094713344;
	shfl.sync.down.b32	%r21|%p5, %r20, 16, 31, -1;
	mov.b32 	%f40, %r21;
	setp.eq.f32 	%p6, %f40, 0f00000000;
	mov.f32 	%f212, 0f41400000;
	@%p6 bra 	$L__BB54_6;
	mov.b32 	%f129, %r2;
	mov.b32 	%f130, %r1;
	add.f32 	%f212, %f40, 0f41400000;
	div.rn.f32 	%f131, %f40, %f212;
	sub.f32 	%f132, %f130, %f210;
	fma.rn.f32 	%f210, %f132, %f131, %f210;
	mul.f32 	%f133, %f132, %f132;
	mul.f32 	%f134, %f133, 0f41400000;
	fma.rn.f32 	%f135, %f134, %f131, %f129;
	add.f32 	%f211, %f211, %f135;
$L__BB54_6:
	mov.b32 	%r22, %f210;
	shfl.sync.down.b32	%r3|%p7, %r22, 8, 31, -1;
	mov.b32 	%r23, %f211;
	shfl.sync.down.b32	%r4|%p8, %r23, 8, 31, -1;
	mov.b32 	%r24, %f212;
	shfl.sync.down.b32	%r25|%p9, %r24, 8, 31, -1;
	mov.b32 	%f47, %r25;
	setp.eq.f32 	%p10, %f47, 0f00000000;
	@%p10 bra 	$L__BB54_8;
	mov.b32 	%f136, %r4;
	mov.b32 	%f137, %r3;
	add.f32 	%f48, %f212, %f47;
	div.rn.f32 	%f138, %f47, %f48;
	sub.f32 	%f139, %f137, %f210;
	fma.rn.f32 	%f210, %f139, %f138, %f210;
	mul.f32 	%f140, %f139, %f139;
	mul.f32 	%f141, %f212, %f140;
	fma.rn.f32 	%f142, %f141, %f138, %f136;
	add.f32 	%f211, %f211, %f142;
	mov.f32 	%f212, %f48;
$L__BB54_8:
	mov.b32 	%r26, %f210;
	shfl.sync.down.b32	%r5|%p11, %r26, 4, 31, -1;
	mov.b32 	%r27, %f211;
	shfl.sync.down.b32	%r6|%p12, %r27, 4, 31, -1;
	mov.b32 	%r28, %f212;
	shfl.sync.down.b32	%r29|%p13, %r28, 4, 31, -1;
	mov.b32 	%f54, %r29;
	setp.eq.f32 	%p14, %f54, 0f00000000;
	@%p14 bra 	$L__BB54_10;
	mov.b32 	%f143, %r6;
	mov.b32 	%f144, %r5;
	add.f32 	%f55, %f212, %f54;
	div.rn.f32 	%f145, %f54, %f55;
	sub.f32 	%f146, %f144, %f210;
	fma.rn.f32 	%f210, %f146, %f145, %f210;
	mul.f32 	%f147, %f146, %f146;
	mul.f32 	%f148, %f212, %f147;
	fma.rn.f32 	%f149, %f148, %f145, %f143;
	add.f32 	%f211, %f211, %f149;
	mov.f32 	%f212, %f55;
$L__BB54_10:
	mov.b32 	%r30, %f210;
	shfl.sync.down.b32	%r7|%p15, %r30, 2, 31, -1;
	mov.b32 	%r31, %f211;
	shfl.sync.down.b32	%r8|%p16, %r31, 2, 31, -1;
	mov.b32 	%r32, %f212;
	shfl.sync.down.b32	%r33|%p17, %r32, 2, 31, -1;
	mov.b32 	%f61, %r33;
	setp.eq.f32 	%p18, %f61, 0f00000000;
	@%p18 bra 	$L__BB54_12;
	mov.b32 	%f150, %r8;
	mov.b32 	%f151, %r7;
	add.f32 	%f62, %f212, %f61;
	div.rn.f32 	%f152, %f61, %f62;
	sub.f32 	%f153, %f151, %f210;
	fma.rn.f32 	%f210, %f153, %f152, %f210;
	mul.f32 	%f154, %f153, %f153;
	mul.f32 	%f155, %f212, %f154;
	fma.rn.f32 	%f156, %f155, %f152, %f150;
	add.f32 	%f211, %f211, %f156;
	mov.f32 	%f212, %f62;
$L__BB54_12:
	mov.b32 	%r34, %f210;
	shfl.sync.down.b32	%r9|%p19, %r34, 1, 31, -1;
	mov.b32 	%r35, %f211;
	shfl.sync.down.b32	%r10|%p20, %r35, 1, 31, -1;
	mov.b32 	%r36, %f212;
	shfl.sync.down.b32	%r37|%p21, %r36, 1, 31, -1;
	mov.b32 	%f68, %r37;
	setp.eq.f32 	%p22, %f68, 0f00000000;
	@%p22 bra 	$L__BB54_14;
	mov.b32 	%f157, %r10;
	mov.b32 	%f158, %r9;
	add.f32 	%f69, %f212, %f68;
	div.rn.f32 	%f159, %f68, %f69;
	sub.f32 	%f160, %f158, %f210;
	fma.rn.f32 	%f210, %f160, %f159, %f210;
	mul.f32 	%f161, %f160, %f160;
	mul.f32 	%f162, %f212, %f161;
	fma.rn.f32 	%f163, %f162, %f159, %f157;
	add.f32 	%f211, %f211, %f163;
	mov.f32 	%f212, %f69;
$L__BB54_14:
	mov.b32 	%r38, %f210;
	shfl.sync.idx.b32	%r39|%p23, %r38, 0, 31, -1;
	mov.b32 	%r40, %f211;
	shfl.sync.idx.b32	%r41|%p24, %r40, 0, 31, -1;
	mov.b32 	%r42, %f212;
	shfl.sync.idx.b32	%r43|%p25, %r42, 0, 31, -1;
	mov.b32 	%f164, %r41;
	mov.b32 	%f165, %r43;
	div.rn.f32 	%f166, %f164, %f165;
	max.f32 	%f167, %f166, 0f00000000;
	add.f32 	%f168, %f167, %f25;
	rsqrt.approx.f32 	%f169, %f168;
	mov.b32 	%f170, %r39;
	sub.f32 	%f171, %f26, %f170;
	mul.f32 	%f172, %f169, %f171;
	fma.rn.f32 	%f173, %f1, %f172, %f2;
	sub.f32 	%f174, %f27, %f170;
	mul.f32 	%f175, %f169, %f174;
	fma.rn.f32 	%f176, %f3, %f175, %f4;
	sub.f32 	%f177, %f28, %f170;
	mul.f32 	%f178, %f169, %f177;
	fma.rn.f32 	%f179, %f5, %f178, %f6;
	sub.f32 	%f180, %f29, %f170;
	mul.f32 	%f181, %f169, %f180;
	fma.rn.f32 	%f182, %f7, %f181, %f8;
	sub.f32 	%f183, %f30, %f170;
	mul.f32 	%f184, %f169, %f183;
	fma.rn.f32 	%f185, %f9, %f184, %f10;
	sub.f32 	%f186, %f31, %f170;
	mul.f32 	%f187, %f169, %f186;
	fma.rn.f32 	%f188, %f11, %f187, %f12;
	sub.f32 	%f189, %f32, %f170;
	mul.f32 	%f190, %f169, %f189;
	fma.rn.f32 	%f191, %f13, %f190, %f14;
	sub.f32 	%f192, %f33, %f170;
	mul.f32 	%f193, %f169, %f192;
	fma.rn.f32 	%f194, %f15, %f193, %f16;
	sub.f32 	%f195, %f34, %f170;
	mul.f32 	%f196, %f169, %f195;
	fma.rn.f32 	%f197, %f17, %f196, %f18;
	sub.f32 	%f198, %f35, %f170;
	mul.f32 	%f199, %f169, %f198;
	fma.rn.f32 	%f200, %f19, %f199, %f20;
	sub.f32 	%f201, %f36, %f170;
	mul.f32 	%f202, %f169, %f201;
	fma.rn.f32 	%f203, %f21, %f202, %f22;
	sub.f32 	%f204, %f37, %f170;
	mul.f32 	%f205, %f169, %f204;
	fma.rn.f32 	%f206, %f23, %f205, %f24;
	shr.s64 	%rd41, %rd46, 32;
	mad.lo.s64 	%rd42, %rd41, %rd22, %rd8;
	shl.b64 	%rd43, %rd42, 2;
	add.s64 	%rd44, %rd14, %rd43;
	st.global.f32 	[%rd44], %f173;
	st.global.f32 	[%rd44+128], %f176;
	st.global.f32 	[%rd44+256], %f179;
	st.global.f32 	[%rd44+384], %f182;
	st.global.f32 	[%rd44+512], %f185;
	st.global.f32 	[%rd44+640], %f188;
	st.global.f32 	[%rd44+768], %f191;
	st.global.f32 	[%rd44+896], %f194;
	st.global.f32 	[%rd44+1024], %f197;
	st.global.f32 	[%rd44+1152], %f200;
	st.global.f32 	[%rd44+1280], %f203;
	st.global.f32 	[%rd44+1408], %f206;
	add.s64 	%rd47, %rd47, %rd7;
	add.s64 	%rd46, %rd46, %rd11;
	add.s64 	%rd45, %rd45, %rd13;
	setp.lt.s64 	%p26, %rd47, %rd23;
	@%p26 bra 	$L__BB54_4;
$L__BB54_15:
	ret;

}
	// .globl	_Z17LayerNormWarpImplI10DirectLoadIffE11DirectStoreIffEfLi1ELi12ELi8ELi32ELi1ELb1EEvT_T0_lld
.visible .entry _Z17LayerNormWarpImplI10DirectLoadIffE11DirectStoreIffEfLi1ELi12ELi8ELi32ELi1ELb1EEvT_T0_lld(
	.param .align 8 .b8 _Z17LayerNormWarpImplI10DirectLoadIffE11DirectStoreIffEfLi1ELi12ELi8ELi32ELi1ELb1EEvT_T0_lld_param_0[32],
	.param .align 8 .b8 _Z17LayerNormWarpImplI10DirectLoadIffE11DirectStoreIffEfLi1ELi12ELi8ELi32ELi1ELb1EEvT_T0_lld_param_1[16],
	.param .u64 _Z17LayerNormWarpImplI10DirectLoadIffE11DirectStoreIffEfLi1ELi12ELi8ELi32ELi1ELb1EEvT_T0_lld_param_2,
	.param .u64 _Z17LayerNormWarpImplI10DirectLoadIffE11DirectStoreIffEfLi1ELi12ELi8ELi32ELi1ELb1EEvT_T0_lld_param_3,
	.param .f64 _Z17LayerNormWarpImplI10DirectLoadIffE11DirectStoreIffEfLi1ELi12ELi8ELi32ELi1ELb1EEvT_T0_lld_param_4
)
{
	.reg .pred 	%p<35>;
	.reg .b32 	%r<64>;
	.reg .b32 	%f<230>;
	.reg .b64 	%rd<56>;
	.reg .b64 	%fd<3>;

	ld.param.u64 	%rd20, [_Z17LayerNormWarpImplI10DirectLoadIffE11DirectStoreIffEfLi1ELi12ELi8ELi32ELi1ELb1EEvT_T0_lld_param_1+8];
	ld.param.u64 	%rd19, [_Z17LayerNormWarpImplI10DirectLoadIffE11DirectStoreIffEfLi1ELi12ELi8ELi32ELi1ELb1EEvT_T0_lld_param_1];
	ld.param.u64 	%rd18, [_Z17LayerNormWarpImplI10DirectLoadIffE11DirectStoreIffEfLi1ELi12ELi8ELi32ELi1ELb1EEvT_T0_lld_param_0+24];
	ld.param.u64 	%rd17, [_Z17LayerNormWarpImplI10DirectLoadIffE11DirectStoreIffEfLi1ELi12ELi8ELi32ELi1ELb1EEvT_T0_lld_param_0+16];
	ld.param.u64 	%rd16, [_Z17LayerNormWarpImplI10DirectLoadIffE11DirectStoreIffEfLi1ELi12ELi8ELi32ELi1ELb1EEvT_T0_lld_param_0+8];
	ld.param.u64 	%rd15, [_Z17LayerNormWarpImplI10DirectLoadIffE11DirectStoreIffEfLi1ELi12ELi8ELi32ELi1ELb1EEvT_T0_lld_param_0];
	ld.param.u64 	%rd21, [_Z17LayerNormWarpImplI10DirectLoadIffE11DirectStoreIffEfLi1ELi12ELi8ELi32ELi1ELb1EEvT_T0_lld_param_2];
	ld.param.u64 	%rd22, [_Z17LayerNormWarpImplI10DirectLoadIffE11DirectStoreIffEfLi1ELi12ELi8ELi32ELi1ELb1EEvT_T0_lld_param_3];
	setp.lt.s64 	%p1, %rd22, 385;
	@%p1 bra 	$L__BB55_2;
	mov.u64 	%rd23, $str;
	cvta.global.u64 	%rd24, %rd23;
	mov.u64 	%rd25, $str$1;
	cvta.global.u64 	%rd26, %rd25;
	mov.u64 	%rd27, __unnamed_56;
	cvta.global.u64 	%rd28, %rd27;
	{ // callseq 55, 0
	.param .b64 param0;
	st.param.b64 	[param0], %rd24;
	.param .b64 param1;
	st.param.b64 	[param1], %rd26;
	.param .b32 param2;
	st.param.b32 	[param2], 336;
	.param .b64 param3;
	st.param.b64 	[param3], %rd28;
	.param .b64 param4;
	st.param.b64 	[param4], 1;
	call.uni 
	__assertfail, 
	(
	param0, 
	param1, 
	param2, 
	param3, 
	param4
	);
	} // callseq 55
$L__BB55_2:
	mov.u32 	%r11, %ctaid.x;
	mov.u32 	%r12, %ntid.y;
	mov.u32 	%r13, %tid.y;
	mad.lo.s32 	%r14, %r11, %r12, %r13;
	cvt.u64.u32 	%rd55, %r14;
	mov.u32 	%r15, %nctaid.x;
	mul.lo.s32 	%r16, %r15, %r12;
	cvt.u64.u32 	%rd3, %r16;
	mov.u32 	%r17, %tid.x;
	cvt.u64.u32 	%rd4, %r17;
	cvta.to.global.u64 	%rd29, %rd16;
	mul.wide.u32 	%rd30, %r17, 4;
	add.s64 	%rd5, %rd29, %rd30;
	setp.le.s64 	%p2, %rd21, %rd55;
	@%p2 bra 	$L__BB55_31;
	ld.param.f64 	%fd2, [_Z17LayerNormWarpImplI10DirectLoadIffE11DirectStoreIffEfLi1ELi12ELi8ELi32ELi1ELb1EEvT_T0_lld_param_4];
	ld.global.f32 	%f1, [%rd5];
	cvta.to.global.u64 	%rd31, %rd17;
	shl.b64 	%rd32, %rd4, 2;
	add.s64 	%rd33, %rd31, %rd32;
	ld.global.f32 	%f2, [%rd33];
	ld.global.f32 	%f3, [%rd5+128];
	ld.global.f32 	%f4, [%rd33+128];
	ld.global.f32 	%f5, [%rd5+256];
	ld.global.f32 	%f6, [%rd33+256];
	ld.global.f32 	%f7, [%rd5+384];
	ld.global.f32 	%f8, [%rd33+384];
	ld.global.f32 	%f9, [%rd5+512];
	ld.global.f32 	%f10, [%rd33+512];
	ld.global.f32 	%f11, [%rd5+640];
	ld.global.f32 	%f12, [%rd33+640];
	ld.global.f32 	%f13, [%rd5+768];
	ld.global.f32 	%f14, [%rd33+768];
	ld.global.f32 	%f15, [%rd5+896];
	ld.global.f32 	%f16, [%rd33+896];
	cvt.rn.f32.f64 	%f17, %fd2;
	shl.b64 	%rd54, %rd55, 32;
	mad.lo.s64 	%rd34, %rd18, %rd55, %rd4;
	shl.b64 	%rd35, %rd34, 2;
	cvta.to.global.u64 	%rd36, %rd15;
	add.s64 	%rd37, %rd35, %rd36;
	add.s64 	%rd53, %rd37, 768;
	cvt.u32.u64 	%r18, %rd4;
	add.s32 	%r19, %r18, 256;
	add.s32 	%r21, %r18, 288;
	add.s32 	%r23, %r18, 320;
	add.s32 	%r25, %r18, 352;
$L__BB55_4:
	cvt.u64.u32 	%rd38, %r19;
	setp.le.s64 	%p3, %rd22, %rd38;
	ld.global.f32 	%f18, [%rd53+-768];
	add.f32 	%f87, %f18, 0f00000000;
	sub.f32 	%f88, %f18, %f87;
	fma.rn.f32 	%f89, %f18, %f88, 0f00000000;
	ld.global.f32 	%f19, [%rd53+-640];
	sub.f32 	%f90, %f19, %f87;
	fma.rn.f32 	%f91, %f90, 0f3F000000, %f87;
	sub.f32 	%f92, %f19, %f91;
	fma.rn.f32 	%f93, %f90, %f92, %f89;
	ld.global.f32 	%f20, [%rd53+-512];
	sub.f32 	%f94, %f20, %f91;
	div.rn.f32 	%f95, %f94, 0f40400000;
	add.f32 	%f96, %f91, %f95;
	sub.f32 	%f97, %f20, %f96;
	fma.rn.f32 	%f98, %f94, %f97, %f93;
	ld.global.f32 	%f21, [%rd53+-384];
	sub.f32 	%f99, %f21, %f96;
	fma.rn.f32 	%f100, %f99, 0f3E800000, %f96;
	sub.f32 	%f101, %f21, %f100;
	fma.rn.f32 	%f102, %f99, %f101, %f98;
	ld.global.f32 	%f22, [%rd53+-256];
	sub.f32 	%f103, %f22, %f100;
	div.rn.f32 	%f104, %f103, 0f40A00000;
	add.f32 	%f105, %f100, %f104;
	sub.f32 	%f106, %f22, %f105;
	fma.rn.f32 	%f107, %f103, %f106, %f102;
	ld.global.f32 	%f23, [%rd53+-128];
	sub.f32 	%f108, %f23, %f105;
	div.rn.f32 	%f109, %f108, 0f40C00000;
	add.f32 	%f110, %f105, %f109;
	sub.f32 	%f111, %f23, %f110;
	fma.rn.f32 	%f112, %f108, %f111, %f107;
	ld.global.f32 	%f24, [%rd53];
	sub.f32 	%f113, %f24, %f110;
	div.rn.f32 	%f114, %f113, 0f40E00000;
	add.f32 	%f115, %f110, %f114;
	sub.f32 	%f116, %f24, %f115;
	fma.rn.f32 	%f117, %f113, %f116, %f112;
	ld.global.f32 	%f25, [%rd53+128];
	sub.f32 	%f118, %f25, %f115;
	fma.rn.f32 	%f208, %f118, 0f3E000000, %f115;
	sub.f32 	%f119, %f25, %f208;
	fma.rn.f32 	%f207, %f118, %f119, %f117;
	mov.f32 	%f206, 0f41000000;
	@%p3 bra 	$L__BB55_6;
	ld.global.f32 	%f121, [%rd53+256];
	sub.f32 	%f122, %f121, %f208;
	div.rn.f32 	%f123, %f122, 0f41100000;
	add.f32 	%f208, %f208, %f123;
	sub.f32 	%f124, %f121, %f208;
	fma.rn.f32 	%f207, %f122, %f124, %f207;
	mov.f32 	%f206, 0f41100000;
$L__BB55_6:
	cvt.u64.u32 	%rd39, %r21;
	setp.le.s64 	%p4, %rd22, %rd39;
	@%p4 bra 	$L__BB55_8;
	ld.global.f32 	%f125, [%rd53+384];
	add.f32 	%f206, %f206, 0f3F800000;
	sub.f32 	%f126, %f125, %f208;
	div.rn.f32 	%f127, %f126, %f206;
	add.f32 	%f208, %f208, %f127;
	sub.f32 	%f128, %f125, %f208;
	fma.rn.f32 	%f207, %f126, %f128, %f207;
$L__BB55_8:
	cvt.u64.u32 	%rd40, %r23;
	setp.le.s64 	%p5, %rd22, %rd40;
	@%p5 bra 	$L__BB55_10;
	ld.global.f32 	%f129, [%rd53+512];
	add.f32 	%f206, %f206, 0f3F800000;
	sub.f32 	%f130, %f129, %f208;
	div.rn.f32 	%f131, %f130, %f206;
	add.f32 	%f208, %f208, %f131;
	sub.f32 	%f132, %f129, %f208;
	fma.rn.f32 	%f207, %f130, %f132, %f207;
$L__BB55_10:
	cvt.u64.u32 	%rd41, %r25;
	setp.le.s64 	%p6, %rd22, %rd41;
	@%p6 bra 	$L__BB55_12;
	ld.global.f32 	%f133, [%rd53+640];
	add.f32 	%f206, %f206, 0f3F800000;
	sub.f32 	%f134, %f133, %f208;
	div.rn.f32 	%f135, %f134, %f206;
	add.f32 	%f208, %f208, %f135;
	sub.f32 	%f136, %f133, %f208;
	fma.rn.f32 	%f207, %f134, %f136, %f207;
$L__BB55_12:
	mov.b32 	%r26, %f208;
	shfl.sync.down.b32	%r1|%p7, %r26, 16, 31, -1;
	mov.b32 	%r27, %f207;
	shfl.sync.down.b32	%r2|%p8, %r27, 16, 31, -1;
	mov.b32 	%r28, %f206;
	shfl.sync.down.b32	%r29|%p9, %r28, 16, 31, -1;
	mov.b32 	%f51, %r29;
	setp.eq.f32 	%p10, %f51, 0f00000000;
	@%p10 bra 	$L__BB55_14;
	mov.b32 	%f137, %r2;
	mov.b32 	%f138, %r1;
	add.f32 	%f52, %f206, %f51;
	div.rn.f32 	%f139, %f51, %f52;
	sub.f32 	%f140, %f138, %f208;
	fma.rn.f32 	%f208, %f140, %f139, %f208;
	mul.f32 	%f141, %f140, %f140;
	mul.f32 	%f142, %f206, %f141;
	fma.rn.f32 	%f143, %f142, %f139, %f137;
	add.f32 	%f207, %f207, %f143;
	mov.f32 	%f206, %f52;
$L__BB55_14:
	mov.b32 	%r30, %f208;
	shfl.sync.down.b32	%r3|%p11, %r30, 8, 31, -1;
	mov.b32 	%r31, %f207;
	shfl.sync.down.b32	%r4|%p12, %r31, 8, 31, -1;
	mov.b32 	%r32, %f206;
	shfl.sync.down.b32	%r33|%p13, %r32, 8, 31, -1;
	mov.b32 	%f58, %r33;
	setp.eq.f32 	%p14, %f58, 0f00000000;
	@%p14 bra 	$L__BB55_16;
	mov.b32 	%f144, %r4;
	mov.b32 	%f145, %r3;
	add.f32 	%f59, %f206, %f58;
	div.rn.f32 	%f146, %f58, %f59;
	sub.f32 	%f147, %f145, %f208;
	fma.rn.f32 	%f208, %f147, %f146, %f208;
	mul.f32 	%f148, %f147, %f147;
	mul.f32 	%f149, %f206, %f148;
	fma.rn.f32 	%f150, %f149, %f146, %f144;
	add.f32 	%f207, %f207, %f150;
	mov.f32 	%f206, %f59;
$L__BB55_16:
	mov.b32 	%r34, %f208;
	shfl.sync.down.b32	%r5|%p15, %r34, 4, 31, -1;
	mov.b32 	%r35, %f207;
	shfl.sync.down.b32	%r6|%p16, %r35, 4, 31, -1;
	mov.b32 	%r36, %f206;
	shfl.sync.down.b32	%r37|%p17, %r36, 4, 31, -1;
	mov.b32 	%f65, %r37;
	setp.eq.f32 	%p18, %f65, 0f00000000;
	@%p18 bra 	$L__BB55_18;
	mov.b32 	%f151, %r6;
	mov.b32 	%f152, %r5;
	add.f32 	%f66, %f206, %f65;
	div.rn.f32 	%f153, %f65, %f66;
	sub.f32 	%f154, %f152, %f208;
	fma.rn.f32 	%f208, %f154, %f153, %f208;
	mul.f32 	%f155, %f154, %f154;
	mul.f32 	%f156, %f206, %f155;
	fma.rn.f32 	%f157, %f156, %f153, %f151;
	add.f32 	%f207, %f207, %f157;
	mov.f32 	%f206, %f66;
$L__BB55_18:
	mov.b32 	%r38, %f208;
	shfl.sync.down.b32	%r7|%p19, %r38, 2, 31, -1;
	mov.b32 	%r39, %f207;
	shfl.sync.down.b32	%r8|%p20, %r39, 2, 31, -1;
	mov.b32 	%r40, %f206;
	shfl.sync.down.b32	%r41|%p21, %r40, 2, 31, -1;
	mov.b32 	%f72, %r41;
	setp.eq.f32 	%p22, %f72, 0f00000000;
	@%p22 bra 	$L__BB55_20;
	mov.b32 	%f158, %r8;
	mov.b32 	%f159, %r7;
	add.f32 	%f73, %f206, %f72;
	div.rn.f32 	%f160, %f72, %f73;
	sub.f32 	%f161, %f159, %f208;
	fma.rn.f32 	%f208, %f161, %f160, %f208;
	mul.f32 	%f162, %f161, %f161;
	mul.f32 	%f163, %f206, %f162;
	fma.rn.f32 	%f164, %f163, %f160, %f158;
	add.f32 	%f207, %f207, %f164;
	mov.f32 	%f206, %f73;
$L__BB55_20:
	mov.b32 	%r42, %f208;
	shfl.sync.down.b32	%r9|%p23, %r42, 1, 31, -1;
	mov.b32 	%r43, %f207;
	shfl.sync.down.b32	%r10|%p24, %r43, 1, 31, -1;
	mov.b32 	%r44, %f206;
	shfl.sync.down.b32	%r45|%p25, %r44, 1, 31, -1;
	mov.b32 	%f79, %r45;
	setp.eq.f32 	%p26, %f79, 0f00000000;
	@%p26 bra 	$L__BB55_22;
	mov.b32 	%f165, %r10;
	mov.b32 	%f166, %r9;
	add.f32 	%f80, %f206, %f79;
	div.rn.f32 	%f167, %f79, %f80;
	sub.f32 	%f168, %f166, %f208;
	fma.rn.f32 	%f208, %f168, %f167, %f208;
	mul.f32 	%f169, %f168, %f168;
	mul.f32 	%f170, %f206, %f169;
	fma.rn.f32 	%f171, %f170, %f167, %f165;
	add.f32 	%f207, %f207, %f171;
	mov.f32 	%f206, %f80;
$L__BB55_22:
	cvt.u32.u64 	%r46, %rd4;
	add.s32 	%r47, %r46, 256;
	cvt.u64.u32 	%rd42, %r47;
	setp.le.s64 	%p27, %rd22, %rd42;
	mov.b32 	%r48, %f208;
	shfl.sync.idx.b32	%r49|%p28, %r48, 0, 31, -1;
	mov.b32 	%r50, %f207;
	shfl.sync.idx.b32	%r51|%p29, %r50, 0, 31, -1;
	mov.b32 	%r52, %f206;
	shfl.sync.idx.b32	%r53|%p30, %r52, 0, 31, -1;
	mov.b32 	%f172, %r51;
	mov.b32 	%f173, %r53;
	div.rn.f32 	%f174, %f172, %f173;
	max.f32 	%f175, %f174, 0f00000000;
	add.f32 	%f176, %f175, %f17;
	rsqrt.approx.f32 	%f177, %f176;
	mov.b32 	%f178, %r49;
	sub.f32 	%f179, %f18, %f178;
	mul.f32 	%f180, %f177, %f179;
	fma.rn.f32 	%f181, %f1, %f180, %f2;
	sub.f32 	%f182, %f19, %f178;
	mul.f32 	%f183, %f177, %f182;
	fma.rn.f32 	%f184, %f3, %f183, %f4;
	sub.f32 	%f185, %f20, %f178;
	mul.f32 	%f186, %f177, %f185;
	fma.rn.f32 	%f187, %f5, %f186, %f6;
	sub.f32 	%f188, %f21, %f178;
	mul.f32 	%f189, %f177, %f188;
	fma.rn.f32 	%f190, %f7, %f189, %f8;
	sub.f32 	%f191, %f22, %f178;
	mul.f32 	%f192, %f177, %f191;
	fma.rn.f32 	%f193, %f9, %f192, %f10;
	sub.f32 	%f194, %f23, %f178;
	mul.f32 	%f195, %f177, %f194;
	fma.rn.f32 	%f196, %f11, %f195, %f12;
	sub.f32 	%f197, %f24, %f178;
	mul.f32 	%f198, %f177, %f197;
	fma.rn.f32 	%f199, %f13, %f198, %f14;
	sub.f32 	%f200, %f25, %f178;
	mul.f32 	%f201, %f177, %f200;
	fma.rn.f32 	%f202, %f15, %f201, %f16;
	shr.s64 	%rd43, %rd54, 32;
	mad.lo.s64 	%rd44, %rd43, %rd20, %rd4;
	cvta.to.global.u64 	%rd45, %rd19;
	shl.b64 	%rd46, %rd44, 2;
	add.s64 	%rd11, %rd45, %rd46;
	st.global.f32 	[%rd11], %f181;
	st.global.f32 	[%rd11+128], %f184;
	st.global.f32 	[%rd11+256], %f187;
	st.global.f32 	[%rd11+384], %f190;
	st.global.f32 	[%rd11+512], %f193;
	st.global.f32 	[%rd11+640], %f196;
	st.global.f32 	[%rd11+768], %f199;
	st.global.f32 	[%rd11+896], %f202;
	@%p27 bra 	$L__BB55_24;
	mov.b32 	%r54, 2143289344;
	st.global.u32 	[%rd11+1024], %r54;
$L__BB55_24:
	add.s32 	%r56, %r46, 288;
	cvt.u64.u32 	%rd47, %r56;
	setp.le.s64 	%p31, %rd22, %rd47;
	@%p31 bra 	$L__BB55_26;
	mov.b32 	%r57, 2143289344;
	st.global.u32 	[%rd11+1152], %r57;
$L__BB55_26:
	add.s32 	%r59, %r46, 320;
	cvt.u64.u32 	%rd48, %r59;
	setp.le.s64 	%p32, %rd22, %rd48;
	@%p32 bra 	$L__BB55_28;
	mov.b32 	%r60, 2143289344;
	st.global.u32 	[%rd11+1280], %r60;
$L__BB55_28:
	add.s32 	%r62, %r46, 352;
	cvt.u64.u32 	%rd49, %r62;
	setp.le.s64 	%p33, %rd22, %rd49;
	@%p33 bra 	$L__BB55_30;
	mov.b32 	%r63, 2143289344;
	st.global.u32 	[%rd11+1408], %r63;
$L__BB55_30:
	add.s64 	%rd55, %rd55, %rd3;
	shl.b64 	%rd50, %rd3, 32;
	add.s64 	%rd54, %rd54, %rd50;
	mul.lo.s64 	%rd51, %rd18, %rd3;
	shl.b64 	%rd52, %rd51, 2;
	add.s64 	%rd53, %rd53, %rd52;
	setp.lt.s64 	%p34, %rd55, %rd21;
	@%p34 bra 	$L__BB55_4;
$L__BB55_31:
	ret;

}
	// .globl	_Z17LayerNormWarpImplI10DirectLoadIffE11DirectStoreIffEfLi1ELi16ELi16ELi32ELi1ELb0EEvT_T0_lld
.visible .entry _Z17LayerNormWarpImplI10DirectLoadIffE11DirectStoreIffEfLi1ELi16ELi16ELi32ELi1ELb0EEvT_T0_lld(
	.param .align 8 .b8 _Z17LayerNormWarpImplI10DirectLoadIffE11DirectStoreIffEfLi1ELi16ELi16ELi32ELi1ELb0EEvT_T0_lld_param_0[32],
	.param .align 8 .b8 _Z17LayerNormWarpImplI10DirectLoadIffE11DirectStoreIffEfLi1ELi16ELi16ELi32ELi1ELb0EEvT_T0_lld_param_1[16],
	.param .u64 _Z17LayerNormWarpImplI10DirectLoadIffE11DirectStoreIffEfLi1ELi16ELi16ELi32ELi1ELb0EEvT_T0_lld_param_2,
	.param .u64 _Z17LayerNormWarpImplI10DirectLoadIffE11DirectStoreIffEfLi1ELi16ELi16ELi32ELi1ELb0EEvT_T0_lld_param_3,
	.param .f64 _Z17LayerNormWarpImplI10DirectLoadIffE11DirectStoreIffEfLi1ELi16ELi16ELi32ELi1ELb0EEvT_T0_lld_param_4
)
{
	.reg .pred 	%p<27>;
	.reg .b32 	%r<46>;
	.reg .b32 	%f<265>;
	.reg .b64 	%rd<54>;
	.reg .b64 	%fd<3>;

	ld.param.u64 	%rd21, [_Z17LayerNormWarpImplI10DirectLoadIffE11DirectStoreIffEfLi1ELi16ELi16ELi32ELi1ELb0EEvT_T0_lld_param_1+8];
	ld.param.u64 	%rd20, [_Z17LayerNormWarpImplI10DirectLoadIffE11DirectStoreIffEfLi1ELi16ELi16ELi32ELi1ELb0EEvT_T0_lld_param_1];
	ld.param.u64 	%rd19, [_Z17LayerNormWarpImplI10DirectLoadIffE11DirectStoreIffEfLi1ELi16ELi16ELi32ELi1ELb0EEvT_T0_lld_param_0+24];
	ld.param.u64 	%rd18, [_Z17LayerNormWarpImplI10DirectLoadIffE11DirectStoreIffEfLi1ELi16ELi16ELi32ELi1ELb0EEvT_T0_lld_param_0+16];
	ld.param.u64 	%rd17, [_Z17LayerNormWarpImplI10DirectLoadIffE11DirectStoreIffEfLi1ELi16ELi16ELi32ELi1ELb0EEvT_T0_lld_param_0+8];
	ld.param.u64 	%rd16, [_Z17LayerNormWarpImplI10DirectLoadIffE11DirectStoreIffEfLi1ELi16ELi16ELi32ELi1ELb0EEvT_T0_lld_param_0];
	ld.param.u64 	%rd23, [_Z17LayerNormWarpImplI10DirectLoadIffE11DirectStoreIffEfLi1ELi16ELi16ELi32ELi1ELb0EEvT_T0_lld_param_3];
	setp.lt.s64 	%p1, %rd23, 513;
	@%p1 bra 	$L__BB56_2;
	mov.u64 	%rd24, $str;
	cvta.global.u64 	%rd25, %rd24;
	mov.u64 	%rd26, $str$1;
	cvta.global.u64 	%rd27, %rd26;
	mov.u64 	%rd28, __unnamed_57;
	cvta.global.u64 	%rd29, %rd28;
	{ // callseq 56, 0
	.param .b64 param0;
	st.param.b64 	[param0], %rd25;
	.param .b64 param1;
	st.param.b64 	[param1], %rd27;
	.param .b32 param2;
	st.param.b32 	[param2], 336;
	.param .b64 param3;
	st.param.b64 	[param3], %rd29;
	.param .b64 param4;
	st.param.b64 	[param4], 1;
	call.uni 
	__assertfail, 
	(
	param0, 
	param1, 
	param2, 
	param3, 
	param4
	);
	} // callseq 56
$L__BB56_2:
	ld.param.u64 	%rd49, [_Z17LayerNormWarpImplI10DirectLoadIffE11DirectStoreIffEfLi1ELi16ELi16ELi32ELi1ELb0EEvT_T0_lld_param_2];
	mov.u32 	%r11, %ctaid.x;
	mov.u32 	%r12, %ntid.y;
	mov.u32 	%r13, %tid.y;
	mad.lo.s32 	%r14, %r11, %r12, %r13;
	cvt.u64.u32 	%rd53, %r14;
	mov.u32 	%r15, %tid.x;
	cvt.u64.u32 	%rd6, %r15;
	cvta.to.global.u64 	%rd30, %rd17;
	mul.wide.u32 	%rd31, %r15, 4;
	add.s64 	%rd7, %rd30, %rd31;
	setp.le.s64 	%p2, %rd49, %rd53;
	@%p2 bra 	$L__BB56_15;
	ld.global.f32 	%f1, [%rd7];
	cvta.to.global.u64 	%rd32, %rd18;
	shl.b64 	%rd33, %rd6, 2;
	add.s64 	%rd34, %rd32, %rd33;
	ld.global.f32 	%f2, [%rd34];
	ld.global.f32 	%f3, [%rd7+128];
	ld.global.f32 	%f4, [%rd34+128];
	ld.global.f32 	%f5, [%rd7+256];
	ld.global.f32 	%f6, [%rd34+256];
	ld.global.f32 	%f7, [%rd7+384];
	ld.global.f32 	%f8, [%rd34+384];
	ld.global.f32 	%f9, [%rd7+512];
	ld.global.f32 	%f10, [%rd34+512];
	ld.global.f32 	%f11, [%rd7+640];
	ld.global.f32 	%f12, [%rd34+640];
	ld.global.f32 	%f13, [%rd7+768];
	ld.global.f32 	%f14, [%rd34+768];
	ld.global.f32 	%f15, [%rd7+896];
	ld.global.f32 	%f16, [%rd34+896];
	ld.global.f32 	%f17, [%rd7+1024];
	ld.global.f32 	%f18, [%rd34+1024];
	ld.global.f32 	%f19, [%rd7+1152];
	ld.global.f32 	%f20, [%rd34+1152];
	ld.global.f32 	%f21, [%rd7+1280];
	ld.global.f32 	%f22, [%rd34+1280];
	ld.global.f32 	%f23, [%rd7+1408];
	ld.global.f32 	%f24, [%rd34+1408];
	ld.global.f32 	%f25, [%rd7+1536];
	ld.global.f32 	%f26, [%rd34+1536];
	ld.global.f32 	%f27, [%rd7+1664];
	ld.global.f32 	%f28, [%rd34+1664];
	ld.global.f32 	%f29, [%rd7+1792];
	ld.global.f32 	%f30, [%rd34+1792];
	ld.global.f32 	%f31, [%rd7+1920];
	ld.global.f32 	%f32, [%rd34+1920];
	shl.b64 	%rd52, %rd53, 32;
	mad.lo.s64 	%rd35, %rd19, %rd53, %rd6;
	shl.b64 	%rd36, %rd35, 2;
	cvta.to.global.u64 	%rd37, %rd16;
	add.s64 	%rd38, %rd36, %rd37;
	add.s64 	%rd51, %rd38, 1024;
$L__BB56_4:
	ld.global.f32 	%f33, [%rd51+-1024];
	add.f32 	%f87, %f33, 0f00000000;
	sub.f32 	%f88, %f33, %f87;
	fma.rn.f32 	%f89, %f33, %f88, 0f00000000;
	ld.global.f32 	%f34, [%rd51+-896];
	sub.f32 	%f90, %f34, %f87;
	fma.rn.f32 	%f91, %f90, 0f3F000000, %f87;
	sub.f32 	%f92, %f34, %f91;
	fma.rn.f32 	%f93, %f90, %f92, %f89;
	ld.global.f32 	%f35, [%rd51+-768];
	sub.f32 	%f94, %f35, %f91;
	div.rn.f32 	%f95, %f94, 0f40400000;
	add.f32 	%f96, %f91, %f95;
	sub.f32 	%f97, %f35, %f96;
	fma.rn.f32 	%f98, %f94, %f97, %f93;
	ld.global.f32 	%f36, [%rd51+-640];
	sub.f32 	%f99, %f36, %f96;
	fma.rn.f32 	%f100, %f99, 0f3E800000, %f96;
	sub.f32 	%f101, %f36, %f100;
	fma.rn.f32 	%f102, %f99, %f101, %f98;
	ld.global.f32 	%f37, [%rd51+-512];
	sub.f32 	%f103, %f37, %f100;
	div.rn.f32 	%f104, %f103, 0f40A00000;
	add.f32 	%f105, %f100, %f104;
	sub.f32 	%f106, %f37, %f105;
	fma.rn.f32 	%f107, %f103, %f106, %f102;
	ld.global.f32 	%f38, [%rd51+-384];
	sub.f32 	%f108, %f38, %f105;
	div.rn.f32 	%f109, %f108, 0f40C00000;
	add.f32 	%f110, %f105, %f109;
	sub.f32 	%f111, %f38, %f110;
	fma.rn.f32 	%f112, %f108, %f111, %f107;
	ld.global.f32 	%f39, [%rd51+-256];
	sub.f32 	%f113, %f39, %f110;
	div.rn.f32 	%f114, %f113, 0f40E00000;
	add.f32 	%f115, %f110, %f114;
	sub.f32 	%f116, %f39, %f115;
	fma.rn.f32 	%f117, %f113, %f116, %f112;
	ld.global.f32 	%f40, [%rd51+-128];
	sub.f32 	%f118, %f40, %f115;
	fma.rn.f32 	%f119, %f118, 0f3E000000, %f115;
	sub.f32 	%f120, %f40, %f119;
	fma.rn.f32 	%f121, %f118, %f120, %f117;
	ld.global.f32 	%f41, [%rd51];
	sub.f32 	%f122, %f41, %f119;
	div.rn.f32 	%f123, %f122, 0f41100000;
	add.f32 	%f124, %f119, %f123;
	sub.f32 	%f125, %f41, %f124;
	fma.rn.f32 	%f126, %f122, %f125, %f121;
	ld.global.f32 	%f42, [%rd51+128];
	sub.f32 	%f127, %f42, %f124;
	div.rn.f32 	%f128, %f127, 0f41200000;
	add.f32 	%f129, %f124, %f128;
	sub.f32 	%f130, %f42, %f129;
	fma.rn.f32 	%f131, %f127, %f130, %f126;
	ld.global.f32 	%f43, [%rd51+256];
	sub.f32 	%f132, %f43, %f129;
	div.rn.f32 	%f133, %f132, 0f41300000;
	add.f32 	%f134, %f129, %f133;
	sub.f32 	%f135, %f43, %f134;
	fma.rn.f32 	%f136, %f132, %f135, %f131;
	ld.global.f32 	%f44, [%rd51+384];
	sub.f32 	%f137, %f44, %f134;
	div.rn.f32 	%f138, %f137, 0f41400000;
	add.f32 	%f139, %f134, %f138;
	sub.f32 	%f140, %f44, %f139;
	fma.rn.f32 	%f141, %f137, %f140, %f136;
	ld.global.f32 	%f45, [%rd51+512];
	sub.f32 	%f142, %f45, %f139;
	div.rn.f32 	%f143, %f142, 0f41500000;
	add.f32 	%f144, %f139, %f143;
	sub.f32 	%f145, %f45, %f144;
	fma.rn.f32 	%f146, %f142, %f145, %f141;
	ld.global.f32 	%f46, [%rd51+640];
	sub.f32 	%f147, %f46, %f144;
	div.rn.f32 	%f148, %f147, 0f41600000;
	add.f32 	%f149, %f144, %f148;
	sub.f32 	%f150, %f46, %f149;
	fma.rn.f32 	%f151, %f147, %f150, %f146;
	ld.global.f32 	%f47, [%rd51+768];
	sub.f32 	%f152, %f47, %f149;
	div.rn.f32 	%f153, %f152, 0f41700000;
	add.f32 	%f154, %f149, %f153;
	sub.f32 	%f155, %f47, %f154;
	fma.rn.f32 	%f156, %f152, %f155, %f151;
	ld.global.f32 	%f48, [%rd51+896];
	sub.f32 	%f157, %f48, %f154;
	fma.rn.f32 	%f253, %f157, 0f3D800000, %f154;
	sub.f32 	%f158, %f48, %f253;
	fma.rn.f32 	%f254, %f157, %f158, %f156;
	mov.b32 	%r16, %f253;
	shfl.sync.down.b32	%r1|%p3, %r16, 16, 31, -1;
	mov.b32 	%r17, %f254;
	shfl.sync.down.b32	%r2|%p4, %r17, 16, 31, -1;
	mov.b32 	%r18, 1098907648;
	shfl.sync.down.b32	%r19|%p5, %r18, 16, 31, -1;
	mov.b32 	%f51, %r19;
	setp.eq.f32 	%p6, %f51, 0f00000000;
	mov.f32 	%f255, 0f41800000;
	@%p6 bra 	$L__BB56_6;
	mov.b32 	%f159, %r2;
	mov.b32 	%f160, %r1;
	add.f32 	%f255, %f51, 0f41800000;
	div.rn.f32 	%f161, %f51, %f255;
	sub.f32 	%f162, %f160, %f253;
	fma.rn.f32 	%f253, %f162, %f161, %f253;
	mul.f32 	%f163, %f162, %f162;
	mul.f32 	%f164, %f163, 0f41800000;
	fma.rn.f32 	%f165, %f164, %f161, %f159;
	add.f32 	%f254, %f254, %f165;
$L__BB56_6:
	mov.b32 	%r20, %f253;
	shfl.sync.down.b32	%r3|%p7, %r20, 8, 31, -1;
	mov.b32 	%r21, %f254;
	shfl.sync.down.b32	%r4|%p8, %r21, 8, 31, -1;
	mov.b32 	%r22, %f255;
	shfl.sync.down.b32	%r23|%p9, %r22, 8, 31, -1;
	mov.b32 	%f58, %r23;
	setp.eq.f32 	%p10, %f58, 0f00000000;
	@%p10 bra 	$L__BB56_8;
	mov.b32 	%f166, %r4;
	mov.b32 	%f167, %r3;
	add.f32 	%f59, %f255, %f58;
	div.rn.f32 	%f168, %f58, %f59;
	sub.f32 	%f169, %f167, %f253;
	fma.rn.f32 	%f253, %f169, %f168, %f253;
	mul.f32 	%f170, %f169, %f169;
	mul.f32 	%f171, %f255, %f170;
	fma.rn.f32 	%f172, %f171, %f168, %f166;
	add.f32 	%f254, %f254, %f172;
	mov.f32 	%f255, %f59;
$L__BB56_8:
	mov.b32 	%r24, %f253;
	shfl.sync.down.b32	%r5|%p11, %r24, 4, 31, -1;
	mov.b32 	%r25, %f254;
	shfl.sync.down.b32	%r6|%p12, %r25, 4, 31, -1;
	mov.b32 	%r26, %f255;
	shfl.sync.down.b32	%r27|%p13, %r26, 4, 31, -1;
	mov.b32 	%f65, %r27;
	setp.eq.f32 	%p14, %f65, 0f00000000;
	@%p14 bra 	$L__BB56_10;
	mov.b32 	%f173, %r6;
	mov.b32 	%f174, %r5;
	add.f32 	%f66, %f255, %f65;
	div.rn.f32 	%f175, %f65, %f66;
	sub.f32 	%f176, %f174, %f253;
	fma.rn.f32 	%f253, %f176, %f175, %f253;
	mul.f32 	%f177, %f176, %f176;
	mul.f32 	%f178, %f255, %f177;
	fma.rn.f32 	%f179, %f178, %f175, %f173;
	add.f32 	%f254, %f254, %f179;
	mov.f32 	%f255, %f66;
$L__BB56_10:
	mov.b32 	%r28, %f253;
	shfl.sync.down.b32	%r7|%p15, %r28, 2, 31, -1;
	mov.b32 	%r29, %f254;
	shfl.sync.down.b32	%r8|%p16, %r29, 2, 31, -1;
	mov.b32 	%r30, %f255;
	shfl.sync.down.b32	%r31|%p17, %r30, 2, 31, -1;
	mov.b32 	%f72, %r31;
	setp.eq.f32 	%p18, %f72, 0f00000000;
	@%p18 bra 	$L__BB56_12;
	mov.b32 	%f180, %r8;
	mov.b32 	%f181, %r7;
	add.f32 	%f73, %f255, %f72;
	div.rn.f32 	%f182, %f72, %f73;
	sub.f32 	%f183, %f181, %f253;
	fma.rn.f32 	%f253, %f183, %f182, %f253;
	mul.f32 	%f184, %f183, %f183;
	mul.f32 	%f185, %f255, %f184;
	fma.rn.f32 	%f186, %f185, %f182, %f180;
	add.f32 	%f254, %f254, %f186;
	mov.f32 	%f255, %f73;
$L__BB56_12:
	mov.b32 	%r32, %f253;
	shfl.sync.down.b32	%r9|%p19, %r32, 1, 31, -1;
	mov.b32 	%r33, %f254;
	shfl.sync.down.b32	%r10|%p20, %r33, 1, 31, -1;
	mov.b32 	%r34, %f255;
	shfl.sync.down.b32	%r35|%p21, %r34, 1, 31, -1;
	mov.b32 	%f79, %r35;
	setp.eq.f32 	%p22, %f79, 0f00000000;
	@%p22 bra 	$L__BB56_14;
	mov.b32 	%f187, %r10;
	mov.b32 	%f188, %r9;
	add.f32 	%f80, %f255, %f79;
	div.rn.f32 	%f189, %f79, %f80;
	sub.f32 	%f190, %f188, %f253;
	fma.rn.f32 	%f253, %f190, %f189, %f253;
	mul.f32 	%f191, %f190, %f190;
	mul.f32 	%f192, %f255, %f191;
	fma.rn.f32 	%f193, %f192, %f189, %f187;
	add.f32 	%f254, %f254, %f193;
	mov.f32 	%f255, %f80;
$L__BB56_14:
	ld.param.f64 	%fd2, [_Z17LayerNormWarpImplI10DirectLoadIffE11DirectStoreIffEfLi1ELi16ELi16ELi32ELi1ELb0EEvT_T0_lld_param_4];
	ld.param.u64 	%rd50, [_Z17LayerNormWarpImplI10DirectLoadIffE11DirectStoreIffEfLi1ELi16ELi16ELi32ELi1ELb0EEvT_T0_lld_param_2];
	mov.b32 	%r36, %f253;
	shfl.sync.idx.b32	%r37|%p23, %r36, 0, 31, -1;
	mov.b32 	%r38, %f254;
	shfl.sync.idx.b32	%r39|%p24, %r38, 0, 31, -1;
	mov.b32 	%r40, %f255;
	shfl.sync.idx.b32	%r41|%p25, %r40, 0, 31, -1;
	mov.b32 	%f194, %r39;
	mov.b32 	%f195, %r41;
	div.rn.f32 	%f196, %f194, %f195;
	max.f32 	%f197, %f196, 0f00000000;
	cvt.rn.f32.f64 	%f198, %fd2;
	add.f32 	%f199, %f197, %f198;
	rsqrt.approx.f32 	%f200, %f199;
	mov.b32 	%f201, %r37;
	sub.f32 	%f202, %f33, %f201;
	mul.f32 	%f203, %f200, %f202;
	fma.rn.f32 	%f204, %f1, %f203, %f2;
	sub.f32 	%f205, %f34, %f201;
	mul.f32 	%f206, %f200, %f205;
	fma.rn.f32 	%f207, %f3, %f206, %f4;
	sub.f32 	%f208, %f35, %f201;
	mul.f32 	%f209, %f200, %f208;
	fma.rn.f32 	%f210, %f5, %f209, %f6;
	sub.f32 	%f211, %f36, %f201;
	mul.f32 	%f212, %f200, %f211;
	fma.rn.f32 	%f213, %f7, %f212, %f8;
	sub.f32 	%f214, %f37, %f201;
	mul.f32 	%f215, %f200, %f214;
	fma.rn.f32 	%f216, %f9, %f215, %f10;
	sub.f32 	%f217, %f38, %f201;
	mul.f32 	%f218, %f200, %f217;
	fma.rn.f32 	%f219, %f11, %f218, %f12;
	sub.f32 	%f220, %f39, %f201;
	mul.f32 	%f221, %f200, %f220;
	fma.rn.f32 	%f222, %f13, %f221, %f14;
	sub.f32 	%f223, %f40, %f201;
	mul.f32 	%f224, %f200, %f223;
	fma.rn.f32 	%f225, %f15, %f224, %f16;
	sub.f32 	%f226, %f41, %f201;
	mul.f32 	%f227, %f200, %f226;
	fma.rn.f32 	%f228, %f17, %f227, %f18;
	sub.f32 	%f229, %f42, %f201;
	mul.f32 	%f230, %f200, %f229;
	fma.rn.f32 	%f231, %f19, %f230, %f20;
	sub.f32 	%f232, %f43, %f201;
	mul.f32 	%f233, %f200, %f232;
	fma.rn.f32 	%f234, %f21, %f233, %f22;
	sub.f32 	%f235, %f44, %f201;
	mul.f32 	%f236, %f200, %f235;
	fma.rn.f32 	%f237, %f23, %f236, %f24;
	sub.f32 	%f238, %f45, %f201;
	mul.f32 	%f239, %f200, %f238;
	fma.rn.f32 	%f240, %f25, %f239, %f26;
	sub.f32 	%f241, %f46, %f201;
	mul.f32 	%f242, %f200, %f241;
	fma.rn.f32 	%f243, %f27, %f242, %f28;
	sub.f32 	%f244, %f47, %f201;
	mul.f32 	%f245, %f200, %f244;
	fma.rn.f32 	%f246, %f29, %f245, %f30;
	sub.f32 	%f247, %f48, %f201;
	mul.f32 	%f248, %f200, %f247;
	fma.rn.f32 	%f249, %f31, %f248, %f32;
	shr.s64 	%rd39, %rd52, 32;
	mov.u32 	%r42, %tid.x;
	cvt.u64.u32 	%rd40, %r42;
	mad.lo.s64 	%rd41, %rd39, %rd21, %rd40;
	cvta.to.global.u64 	%rd42, %rd20;
	shl.b64 	%rd43, %rd41, 2;
	add.s64 	%rd44, %rd42, %rd43;
	st.global.f32 	[%rd44], %f204;
	st.global.f32 	[%rd44+128], %f207;
	st.global.f32 	[%rd44+256], %f210;
	st.global.f32 	[%rd44+384], %f213;
	st.global.f32 	[%rd44+512], %f216;
	st.global.f32 	[%rd44+640], %f219;
	st.global.f32 	[%rd44+768], %f222;
	st.global.f32 	[%rd44+896], %f225;
	st.global.f32 	[%rd44+1024], %f228;
	st.global.f32 	[%rd44+1152], %f231;
	st.global.f32 	[%rd44+1280], %f234;
	st.global.f32 	[%rd44+1408], %f237;
	st.global.f32 	[%rd44+1536], %f240;
	st.global.f32 	[%rd44+1664], %f243;
	st.global.f32 	[%rd44+1792], %f246;
	st.global.f32 	[%rd44+1920], %f249;
	mov.u32 	%r43, %nctaid.x;
	mov.u32 	%r44, %ntid.y;
	mul.lo.s32 	%r45, %r43, %r44;
	cvt.u64.u32 	%rd45, %r45;
	add.s64 	%rd53, %rd53, %rd45;
	shl.b64 	%rd46, %rd45, 32;
	add.s64 	%rd52, %rd52, %rd46;
	mul.lo.s64 	%rd47, %rd19, %rd45;
	shl.b64 	%rd48, %rd47, 2;
	add.s64 	%rd51, %rd51, %rd48;
	setp.lt.s64 	%p26, %rd53, %rd50;
	@%p26 bra 	$L__BB56_4;
$L__BB56_15:
	ret;

}
	// .globl	_Z17LayerNormWarpImplI10DirectLoadIffE11DirectStoreIffEfLi1ELi16ELi12ELi32ELi1ELb1EEvT_T0_lld
.visible .entry _Z17LayerNormWarpImplI10DirectLoadIffE11DirectStoreIffEfLi1ELi16ELi12ELi32ELi1ELb1EEvT_T0_lld(
	.param .align 8 .b8 _Z17LayerNormWarpImplI10DirectLoadIffE11DirectStoreIffEfLi1ELi16ELi12ELi32ELi1ELb1EEvT_T0_lld_param_0[32],
	.param .align 8 .b8 _Z17LayerNormWarpImplI10DirectLoadIffE11DirectStoreIffEfLi1ELi16ELi12ELi32ELi1ELb1EEvT_T0_lld_param_1[16],
	.param .u64 _Z17LayerNormWarpImplI10DirectLoadIffE11DirectStoreIffEfLi1ELi16ELi12ELi32ELi1ELb1EEvT_T0_lld_param_2,
	.param .u64 _Z17LayerNormWarpImplI10DirectLoadIffE11DirectStoreIffEfLi1ELi16ELi12ELi32ELi1ELb1EEvT_T0_lld_param_3,
	.param .f64 _Z17LayerNormWarpImplI10DirectLoadIffE11DirectStoreIffEfLi1ELi16ELi12ELi32ELi1ELb1EEvT_T0_lld_param_4
)
{
	.reg .pred 	%p<35>;
	.reg .b32 	%r<59>;
	.reg .b32 	%f<274>;
	.reg .b64 	%rd<57>;
	.reg .b64 	%fd<2>;

	ld.param.u64 	%rd25, [_Z17LayerNormWarpImplI10DirectLoadIffE11DirectStoreIffEfLi1ELi16ELi12ELi32ELi1ELb1EEvT_T0_lld_param_1+8];
	ld.param.u64 	%rd24, [_Z17LayerNormWarpImplI10DirectLoadIffE11DirectStoreIffEfLi1ELi16ELi12ELi32ELi1ELb1EEvT_T0_lld_param_1];
	ld.param.u64 	%rd23, [_Z17LayerNormWarpImplI10DirectLoadIffE11DirectStoreIffEfLi1ELi16ELi12ELi32ELi1ELb1EEvT_T0_lld_param_0+24];
	ld.param.u64 	%rd22, [_Z17LayerNormWarpImplI10DirectLoadIffE11DirectStoreIffEfLi1ELi16ELi12ELi32ELi1ELb1EEvT_T0_lld_param_0+16];
	ld.param.u64 	%rd21, [_Z17LayerNormWarpImplI10DirectLoadIffE11DirectStoreIffEfLi1ELi16ELi12ELi32ELi1ELb1EEvT_T0_lld_param_0+8];
	ld.param.u64 	%rd20, [_Z17LayerNormWarpImplI10DirectLoadIffE11DirectStoreIffEfLi1ELi16ELi12ELi32ELi1ELb1EEvT_T0_lld_param_0];
	ld.param.u64 	%rd26, [_Z17LayerNormWarpImplI10DirectLoadIffE11DirectStoreIffEfLi1ELi16ELi12ELi32ELi1ELb1EEvT_T0_lld_param_2];
	ld.param.u64 	%rd27, [_Z17LayerNormWarpImplI10DirectLoadIffE11DirectStoreIffEfLi1ELi16ELi12ELi32ELi1ELb1EEvT_T0_lld_param_3];
	ld.param.f64 	%fd1, [_Z17LayerNormWarpImplI10DirectLoadIffE11DirectStoreIffEfLi1ELi16ELi12ELi32ELi1ELb1EEvT_T0_lld_param_4];
	setp.lt.s64 	%p1, %rd27, 513;
	@%p1 bra 	$L__BB57_2;
	mov.u64 	%rd28, $str;
	cvta.global.u64 	%rd29, %rd28;
	mov.u64 	%rd30, $str$1;
	cvta.global.u64 	%rd31, %rd30;
	mov.u64 	%rd32, __unnamed_58;
	cvta.global.u64 	%rd33, %rd32;
	{ // callseq 57, 0
	.param .b64 param0;
	st.param.b64 	[param0], %rd29;
	.param .b64 param1;
	st.param.b64 	[param1], %rd31;
	.param .b32 param2;
	st.param.b32 	[param2], 336;
	.param .b64 param3;
	st.param.b64 	[param3], %rd33;
	.param .b64 param4;
	st.param.b64 	[param4], 1;
	call.uni 
	__assertfail, 
	(
	param0, 
	param1, 
	param2, 
	param3, 
	param4
	);
	} // callseq 57
$L__BB57_2:
	mov.u32 	%r11, %ctaid.x;
	mov.u32 	%r12, %ntid.y;
	mov.u32 	%r13, %tid.y;
	mad.lo.s32 	%r14, %r11, %r12, %r13;
	cvt.u64.u32 	%rd56, %r14;
	mov.u32 	%r15, %nctaid.x;
	mul.lo.s32 	%r16, %r15, %r12;
	cvt.u64.u32 	%rd6, %r16;
	mov.u32 	%r17, %tid.x;
	cvt.u64.u32 	%rd7, %r17;
	cvta.to.global.u64 	%rd34, %rd21;
	mul.wide.u32 	%rd35, %r17, 4;
	add.s64 	%rd8, %rd34, %rd35;
	setp.le.s64 	%p2, %rd26, %rd56;
	@%p2 bra 	$L__BB57_31;
	ld.global.f32 	%f1, [%rd8];
	cvta.to.global.u64 	%rd36, %rd22;
	shl.b64 	%rd37, %rd7, 2;
	add.s64 	%rd38, %rd36, %rd37;
	ld.global.f32 	%f2, [%rd38];
	ld.global.f32 	%f3, [%rd8+128];
	ld.global.f32 	%f4, [%rd38+128];
	ld.global.f32 	%f5, [%rd8+256];
	ld.global.f32 	%f6, [%rd38+256];
	ld.global.f32 	%f7, [%rd8+384];
	ld.global.f32 	%f8, [%rd38+384];
	ld.global.f32 	%f9, [%rd8+512];
	ld.global.f32 	%f10, [%rd38+512];
	ld.global.f32 	%f11, [%rd8+640];
	ld.global.f32 	%f12, [%rd38+640];
	ld.global.f32 	%f13, [%rd8+768];
	ld.global.f32 	%f14, [%rd38+768];
	ld.global.f32 	%f15, [%rd8+896];
	ld.global.f32 	%f16, [%rd38+896];
	ld.global.f32 	%f17, [%rd8+1024];
	ld.global.f32 	%f18, [%rd38+1024];
	ld.global.f32 	%f19, [%rd8+1152];
	ld.global.f32 	%f20, [%rd38+1152];
	ld.global.f32 	%f21, [%rd8+1280];
	ld.global.f32 	%f22, [%rd38+1280];
	ld.global.f32 	%f23, [%rd8+1408];
	ld.global.f32 	%f24, [%rd38+1408];
	cvt.u32.u64 	%r18, %rd7;
	cvt.rn.f32.f64 	%f25, %fd1;
	add.s32 	%r19, %r18, 384;
	cvt.u64.u32 	%rd9, %r19;
	add.s32 	%r20, %r18, 448;
	cvt.u64.u32 	%rd10, %r20;
	shl.b64 	%rd55, %rd56, 32;
	mad.lo.s64 	%rd39, %rd23, %rd56, %rd7;
	shl.b64 	%rd40, %rd39, 2;
	cvta.to.global.u64 	%rd41, %rd20;
	add.s64 	%rd42, %rd40, %rd41;
	add.s64 	%rd54, %rd42, 1024;
	add.s32 	%r22, %r18, 416;
	add.s32 	%r24, %r18, 480;
$L__BB57_4:
	setp.le.s64 	%p3, %rd27, %rd9;
	ld.global.f32 	%f26, [%rd54+-1024];
	add.f32 	%f99, %f26, 0f00000000;
	sub.f32 	%f100, %f26, %f99;
	fma.rn.f32 	%f101, %f26, %f100, 0f00000000;
	ld.global.f32 	%f27, [%rd54+-896];
	sub.f32 	%f102, %f27, %f99;
	fma.rn.f32 	%f103, %f102, 0f3F000000, %f99;
	sub.f32 	%f104, %f27, %f103;
	fma.rn.f32 	%f105, %f102, %f104, %f101;
	ld.global.f32 	%f28, [%rd54+-768];
	sub.f32 	%f106, %f28, %f103;
	div.rn.f32 	%f107, %f106, 0f40400000;
	add.f32 	%f108, %f103, %f107;
	sub.f32 	%f109, %f28, %f108;
	fma.rn.f32 	%f110, %f106, %f109, %f105;
	ld.global.f32 	%f29, [%rd54+-640];
	sub.f32 	%f111, %f29, %f108;
	fma.rn.f32 	%f112, %f111, 0f3E800000, %f108;
	sub.f32 	%f113, %f29, %f112;
	fma.rn.f32 	%f114, %f111, %f113, %f110;
	ld.global.f32 	%f30, [%rd54+-512];
	sub.f32 	%f115, %f30, %f112;
	div.rn.f32 	%f116, %f115, 0f40A00000;
	add.f32 	%f117, %f112, %f116;
	sub.f32 	%f118, %f30, %f117;
	fma.rn.f32 	%f119, %f115, %f118, %f114;
	ld.global.f32 	%f31, [%rd54+-384];
	sub.f32 	%f120, %f31, %f117;
	div.rn.f32 	%f121, %f120, 0f40C00000;
	add.f32 	%f122, %f117, %f121;
	sub.f32 	%f123, %f31, %f122;
	fma.rn.f32 	%f124, %f120, %f123, %f119;
	ld.global.f32 	%f32, [%rd54+-256];
	sub.f32 	%f125, %f32, %f122;
	div.rn.f32 	%f126, %f125, 0f40E00000;
	add.f32 	%f127, %f122, %f126;
	sub.f32 	%f128, %f32, %f127;
	fma.rn.f32 	%f129, %f125, %f128, %f124;
	ld.global.f32 	%f33, [%rd54+-128];
	sub.f32 	%f130, %f33, %f127;
	fma.rn.f32 	%f131, %f130, 0f3E000000, %f127;
	sub.f32 	%f132, %f33, %f131;
	fma.rn.f32 	%f133, %f130, %f132, %f129;
	ld.global.f32 	%f34, [%rd54];
	sub.f32 	%f134, %f34, %f131;
	div.rn.f32 	%f135, %f134, 0f41100000;
	add.f32 	%f136, %f131, %f135;
	sub.f32 	%f137, %f34, %f136;
	fma.rn.f32 	%f138, %f134, %f137, %f133;
	ld.global.f32 	%f35, [%rd54+128];
	sub.f32 	%f139, %f35, %f136;
	div.rn.f32 	%f140, %f139, 0f41200000;
	add.f32 	%f141, %f136, %f140;
	sub.f32 	%f142, %f35, %f141;
	fma.rn.f32 	%f143, %f139, %f142, %f138;
	ld.global.f32 	%f36, [%rd54+256];
	sub.f32 	%f144, %f36, %f141;
	div.rn.f32 	%f145, %f144, 0f41300000;
	add.f32 	%f146, %f141, %f145;
	sub.f32 	%f147, %f36, %f146;
	fma.rn.f32 	%f148, %f144, %f147, %f143;
	ld.global.f32 	%f37, [%rd54+384];
	sub.f32 	%f149, %f37, %f146;
	div.rn.f32 	%f150, %f149, 0f41400000;
	add.f32 	%f252, %f146, %f150;
	sub.f32 	%f151, %f37, %f252;
	fma.rn.f32 	%f251, %f149, %f151, %f148;
	mov.f32 	%f250, 0f41400000;
	@%p3 bra 	$L__BB57_6;
	ld.global.f32 	%f153, [%rd54+512];
	sub.f32 	%f154, %f153, %f252;
	div.rn.f32 	%f155, %f154, 0f41500000;
	add.f32 	%f252, %f252, %f155;
	sub.f32 	%f156, %f153, %f252;
	fma.rn.f32 	%f251, %f154, %f156, %f251;
	mov.f32 	%f250, 0f41500000;
$L__BB57_6:
	cvt.u64.u32 	%rd43, %r22;
	setp.le.s64 	%p4, %rd27, %rd43;
	@%p4 bra 	$L__BB57_8;
	ld.global.f32 	%f157, [%rd54+640];
	add.f32 	%f250, %f250, 0f3F800000;
	sub.f32 	%f158, %f157, %f252;
	div.rn.f32 	%f159, %f158, %f250;
	add.f32 	%f252, %f252, %f159;
	sub.f32 	%f160, %f157, %f252;
	fma.rn.f32 	%f251, %f158, %f160, %f251;
$L__BB57_8:
	setp.le.s64 	%p5, %rd27, %rd10;
	@%p5 bra 	$L__BB57_10;
	ld.global.f32 	%f161, [%rd54+768];
	add.f32 	%f250, %f250, 0f3F800000;
	sub.f32 	%f162, %f161, %f252;
	div.rn.f32 	%f163, %f162, %f250;
	add.f32 	%f252, %f252, %f163;
	sub.f32 	%f164, %f161, %f252;
	fma.rn.f32 	%f251, %f162, %f164, %f251;
$L__BB57_10:
	cvt.u64.u32 	%rd44, %r24;
	setp.le.s64 	%p6, %rd27, %rd44;
	@%p6 bra 	$L__BB57_12;
	ld.global.f32 	%f165, [%rd54+896];
	add.f32 	%f250, %f250, 0f3F800000;
	sub.f32 	%f166, %f165, %f252;
	div.rn.f32 	%f167, %f166, %f250;
	add.f32 	%f252, %f252, %f167;
	sub.f32 	%f168, %f165, %f252;
	fma.rn.f32 	%f251, %f166, %f168, %f251;
$L__BB57_12:
	mov.b32 	%r25, %f252;
	shfl.sync.down.b32	%r1|%p7, %r25, 16, 31, -1;
	mov.b32 	%r26, %f251;
	shfl.sync.down.b32	%r2|%p8, %r26, 16, 31, -1;
	mov.b32 	%r27, %f250;
	shfl.sync.down.b32	%r28|%p9, %r27, 16, 31, -1;
	mov.b32 	%f63, %r28;
	setp.eq.f32 	%p10, %f63, 0f00000000;
	@%p10 bra 	$L__BB57_14;
	mov.b32 	%f169, %r2;
	mov.b32 	%f170, %r1;
	add.f32 	%f64, %f250, %f63;
	div.rn.f32 	%f171, %f63, %f64;
	sub.f32 	%f172, %f170, %f252;
	fma.rn.f32 	%f252, %f172, %f171, %f252;
	mul.f32 	%f173, %f172, %f172;
	mul.f32 	%f174, %f250, %f173;
	fma.rn.f32 	%f175, %f174, %f171, %f169;
	add.f32 	%f251, %f251, %f175;
	mov.f32 	%f250, %f64;
$L__BB57_14:
	mov.b32 	%r29, %f252;
	shfl.sync.down.b32	%r3|%p11, %r29, 8, 31, -1;
	mov.b32 	%r30, %f251;
	shfl.sync.down.b32	%r4|%p12, %r30, 8, 31, -1;
	mov.b32 	%r31, %f250;
	shfl.sync.down.b32	%r32|%p13, %r31, 8, 31, -1;
	mov.b32 	%f70, %r32;
	setp.eq.f32 	%p14, %f70, 0f00000000;
	@%p14 bra 	$L__BB57_16;
	mov.b32 	%f176, %r4;
	mov.b32 	%f177, %r3;
	add.f32 	%f71, %f250, %f70;
	div.rn.f32 	%f178, %f70, %f71;
	sub.f32 	%f179, %f177, %f252;
	fma.rn.f32 	%f252, %f179, %f178, %f252;
	mul.f32 	%f180, %f179, %f179;
	mul.f32 	%f181, %f250, %f180;
	fma.rn.f32 	%f182, %f181, %f178, %f176;
	add.f32 	%f251, %f251, %f182;
	mov.f32 	%f250, %f71;
$L__BB57_16:
	mov.b32 	%r33, %f252;
	shfl.sync.down.b32	%r5|%p15, %r33, 4, 31, -1;
	mov.b32 	%r34, %f251;
	shfl.sync.down.b32	%r6|%p16, %r34, 4, 31, -1;
	mov.b32 	%r35, %f250;
	shfl.sync.down.b32	%r36|%p17, %r35, 4, 31, -1;
	mov.b32 	%f77, %r36;
	setp.eq.f32 	%p18, %f77, 0f00000000;
	@%p18 bra 	$L__BB57_18;
	mov.b32 	%f183, %r6;
	mov.b32 	%f184, %r5;
	add.f32 	%f78, %f250, %f77;
	div.rn.f32 	%f185, %f77, %f78;
	sub.f32 	%f186, %f184, %f252;
	fma.rn.f32 	%f252, %f186, %f185, %f252;
	mul.f32 	%f187, %f186, %f186;
	mul.f32 	%f188, %f250, %f187;
	fma.rn.f32 	%f189, %f188, %f185, %f183;
	add.f32 	%f251, %f251, %f189;
	mov.f32 	%f250, %f78;
$L__BB57_18:
	mov.b32 	%r37, %f252;
	shfl.sync.down.b32	%r7|%p19, %r37, 2, 31, -1;
	mov.b32 	%r38, %f251;
	shfl.sync.down.b32	%r8|%p20, %r38, 2, 31, -1;
	mov.b32 	%r39, %f250;
	shfl.sync.down.b32	%r40|%p21, %r39, 2, 31, -1;
	mov.b32 	%f84, %r40;
	setp.eq.f32 	%p22, %f84, 0f00000000;
	@%p22 bra 	$L__BB57_20;
	mov.b32 	%f190, %r8;
	mov.b32 	%f191, %r7;
	add.f32 	%f85, %f250, %f84;
	div.rn.f32 	%f192, %f84, %f85;
	sub.f32 	%f193, %f191, %f252;
	fma.rn.f32 	%f252, %f193, %f192, %f252;
	mul.f32 	%f194, %f193, %f193;
	mul.f32 	%f195, %f250, %f194;
	fma.rn.f32 	%f196, %f195, %f192, %f190;
	add.f32 	%f251, %f251, %f196;
	mov.f32 	%f250, %f85;
$L__BB57_20:
	mov.b32 	%r41, %f252;
	shfl.sync.down.b32	%r9|%p23, %r41, 1, 31, -1;
	mov.b32 	%r42, %f251;
	shfl.sync.down.b32	%r10|%p24, %r42, 1, 31, -1;
	mov.b32 	%r43, %f250;
	shfl.sync.down.b32	%r44|%p25, %r43, 1, 31, -1;
	mov.b32 	%f91, %r44;
	setp.eq.f32 	%p26, %f91, 0f00000000;
	@%p26 bra 	$L__BB57_22;
	mov.b32 	%f197, %r10;
	mov.b32 	%f198, %r9;
	add.f32 	%f92, %f250, %f91;
	div.rn.f32 	%f199, %f91, %f92;
	sub.f32 	%f200, %f198, %f252;
	fma.rn.f32 	%f252, %f200, %f199, %f252;
	mul.f32 	%f201, %f200, %f200;
	mul.f32 	%f202, %f250, %f201;
	fma.rn.f32 	%f203, %f202, %f199, %f197;
	add.f32 	%f251, %f251, %f203;
	mov.f32 	%f250, %f92;
$L__BB57_22:
	mov.b32 	%r45, %f252;
	shfl.sync.idx.b32	%r46|%p28, %r45, 0, 31, -1;
	mov.b32 	%r47, %f251;
	shfl.sync.idx.b32	%r48|%p29, %r47, 0, 31, -1;
	mov.b32 	%r49, %f250;
	shfl.sync.idx.b32	%r50|%p30, %r49, 0, 31, -1;
	mov.b32 	%f204, %r48;
	mov.b32 	%f205, %r50;
	div.rn.f32 	%f206, %f204, %f205;
	max.f32 	%f207, %f206, 0f00000000;
	add.f32 	%f208, %f207, %f25;
	rsqrt.approx.f32 	%f209, %f208;
	mov.b32 	%f210, %r46;
	sub.f32 	%f211, %f26, %f210;
	mul.f32 	%f212, %f209, %f211;
	fma.rn.f32 	%f213, %f1, %f212, %f2;
	sub.f32 	%f214, %f27, %f210;
	mul.f32 	%f215, %f209, %f214;
	fma.rn.f32 	%f216, %f3, %f215, %f4;
	sub.f32 	%f217, %f28, %f210;
	mul.f32 	%f218, %f209, %f217;
	fma.rn.f32 	%f219, %f5, %f218, %f6;
	sub.f32 	%f220, %f29, %f210;
	mul.f32 	%f221, %f209, %f220;
	fma.rn.f32 	%f222, %f7, %f221, %f8;
	sub.f32 	%f223, %f30, %f210;
	mul.f32 	%f224, %f209, %f223;
	fma.rn.f32 	%f225, %f9, %f224, %f10;
	sub.f32 	%f226, %f31, %f210;
	mul.f32 	%f227, %f209, %f226;
	fma.rn.f32 	%f228, %f11, %f227, %f12;
	sub.f32 	%f229, %f32, %f210;
	mul.f32 	%f230, %f209, %f229;
	fma.rn.f32 	%f231, %f13, %f230, %f14;
	sub.f32 	%f232, %f33, %f210;
	mul.f32 	%f233, %f209, %f232;
	fma.rn.f32 	%f234, %f15, %f233, %f16;
	sub.f32 	%f235, %f34, %f210;
	mul.f32 	%f236, %f209, %f235;
	fma.rn.f32 	%f237, %f17, %f236, %f18;
	sub.f32 	%f238, %f35, %f210;
	mul.f32 	%f239, %f209, %f238;
	fma.rn.f32 	%f240, %f19, %f239, %f20;
	sub.f32 	%f241, %f36, %f210;
	mul.f32 	%f242, %f209, %f241;
	fma.rn.f32 	%f243, %f21, %f242, %f22;
	sub.f32 	%f244, %f37, %f210;
	mul.f32 	%f245, %f209, %f244;
	fma.rn.f32 	%f246, %f23, %f245, %f24;
	shr.s64 	%rd45, %rd55, 32;
	mad.lo.s64 	%rd46, %rd45, %rd25, %rd7;
	cvta.to.global.u64 	%rd47, %rd24;
	shl.b64 	%rd48, %rd46, 2;
	add.s64 	%rd16, %rd47, %rd48;
	st.global.f32 	[%rd16], %f213;
	st.global.f32 	[%rd16+128], %f216;
	st.global.f32 	[%rd16+256], %f219;
	st.global.f32 	[%rd16+384], %f222;
	st.global.f32 	[%rd16+512], %f225;
	st.global.f32 	[%rd16+640], %f228;
	st.global.f32 	[%rd16+768], %f231;
	st.global.f32 	[%rd16+896], %f234;
	st.global.f32 	[%rd16+1024], %f237;
	st.global.f32 	[%rd16+1152], %f240;
	st.global.f32 	[%rd16+1280], %f243;
	st.global.f32 	[%rd16+1408], %f246;
	@%p3 bra 	$L__BB57_24;
	mov.b32 	%r51, 2143289344;
	st.global.u32 	[%rd16+1536], %r51;
$L__BB57_24:
	cvt.u32.u64 	%r52, %rd7;
	add.s32 	%r53, %r52, 416;
	cvt.u64.u32 	%rd49, %r53;
	setp.le.s64 	%p31, %rd27, %rd49;
	@%p31 bra 	$L__BB57_26;
	mov.b32 	%r54, 2143289344;
	st.global.u32 	[%rd16+1664], %r54;
$L__BB57_26:
	@%p5 bra 	$L__BB57_28;
	mov.b32 	%r55, 2143289344;
	st.global.u32 	[%rd16+1792], %r55;
$L__BB57_28:
	add.s32 	%r57, %r52, 480;
	cvt.u64.u32 	%rd50, %r57;
	setp.le.s64 	%p33, %rd27, %rd50;
	@%p33 bra 	$L__BB57_30;
	mov.b32 	%r58, 2143289344;
	st.global.u32 	[%rd16+1920], %r58;
$L__BB57_30:
	add.s64 	%rd56, %rd56, %rd6;
	shl.b64 	%rd51, %rd6, 32;
	add.s64 	%rd55, %rd55, %rd51;
	mul.lo.s64 	%rd52, %rd23, %rd6;
	shl.b64 	%rd53, %rd52, 2;
	add.s64 	%rd54, %rd54, %rd53;
	setp.lt.s64 	%p34, %rd56, %rd26;
	@%p34 bra 	$L__BB57_4;
$L__BB57_31:
	ret;

}
	// .globl	_Z17LayerNormWarpImplI10DirectLoadIffE11DirectStoreIffEfLi1ELi20ELi20ELi32ELi1ELb0EEvT_T0_lld
.visible .entry _Z17LayerNormWarpImplI10DirectLoadIffE11DirectStoreIffEfLi1ELi20ELi20ELi32ELi1ELb0EEvT_T0_lld(
	.param .align 8 .b8 _Z17LayerNormWarpImplI10DirectLoadIffE11DirectStoreIffEfLi1ELi20ELi20ELi32ELi1ELb0EEvT_T0_lld_param_0[32],
	.param .align 8 .b8 _Z17LayerNormWarpImplI10DirectLoadIffE11DirectStoreIffEfLi1ELi20ELi20ELi32ELi1ELb0EEvT_T0_lld_param_1[16],
	.param .u64 _Z17LayerNormWarpImplI10DirectLoadIffE11DirectStoreIffEfLi1ELi20ELi20ELi32ELi1ELb0EEvT_T0_lld_param_2,
	.param .u64 _Z17LayerNormWarpImplI10DirectLoadIffE11DirectStoreIffEfLi1ELi20ELi20ELi32ELi1ELb0EEvT_T0_lld_param_3,
	.param .f64 _Z17LayerNormWarpImplI10DirectLoadIffE11DirectStoreIffEfLi1ELi20ELi20ELi32ELi1ELb0EEvT_T0_lld_param_4
)
{
	.reg .pred 	%p<27>;
	.reg .b32 	%r<44>;
	.reg .b32 	%f<309>;
	.reg .b64 	%rd<53>;
	.reg .b64 	%fd<3>;

	ld.param.u64 	%rd22, [_Z17LayerNormWarpImplI10DirectLoadIffE11DirectStoreIffEfLi1ELi20ELi20ELi32ELi1ELb0EEvT_T0_lld_param_1+8];
	ld.param.u64 	%rd21, [_Z17LayerNormWarpImplI10DirectLoadIffE11DirectStoreIffEfLi1ELi20ELi20ELi32ELi1ELb0EEvT_T0_lld_param_1];
	ld.param.u64 	%rd20, [_Z17LayerNormWarpImplI10DirectLoadIffE11DirectStoreIffEfLi1ELi20ELi20ELi32ELi1ELb0EEvT_T0_lld_param_0+24];
	ld.param.u64 	%rd19, [_Z17LayerNormWarpImplI10DirectLoadIffE11DirectStoreIffEfLi1ELi20ELi20ELi32ELi1ELb0EEvT_T0_lld_param_0+16];
	ld.param.u64 	%rd18, [_Z17LayerNormWarpImplI10DirectLoadIffE11DirectStoreIffEfLi1ELi20ELi20ELi32ELi1ELb0EEvT_T0_lld_param_0+8];
	ld.param.u64 	%rd17, [_Z17LayerNormWarpImplI10DirectLoadIffE11DirectStoreIffEfLi1ELi20ELi20ELi32ELi1ELb0EEvT_T0_lld_param_0];
	ld.param.u64 	%rd24, [_Z17LayerNormWarpImplI10DirectLoadIffE11DirectStoreIffEfLi1ELi20ELi20ELi32ELi1ELb0EEvT_T0_lld_param_3];
	setp.lt.s64 	%p1, %rd24, 641;
	@%p1 bra 	$L__BB58_2;
	mov.u64 	%rd25, $str;
	cvta.global.u64 	%rd26, %rd25;
	mov.u64 	%rd27, $str$1;
	cvta.global.u64 	%rd28, %rd27;
	mov.u64 	%rd29, __unnamed_59;
	cvta.global.u64 	%rd30, %rd29;
	{ // callseq 58, 0
	.param .b64 param0;
	st.param.b64 	[param0], %rd26;
	.param .b64 param1;
	st.param.b64 	[param1], %rd28;
	.param .b32 param2;
	st.param.b32 	[param2], 336;
	.param .b64 param3;
	st.param.b64 	[param3], %rd30;
	.param .b64 param4;
	st.param.b64 	[param4], 1;
	call.uni 
	__assertfail, 
	(
	param0, 
	param1, 
	param2, 
	param3, 
	param4
	);
	} // callseq 58
$L__BB58_2:
	ld.param.u64 	%rd48, [_Z17LayerNormWarpImplI10DirectLoadIffE11DirectStoreIffEfLi1ELi20ELi20ELi32ELi1ELb0EEvT_T0_lld_param_2];
	mov.u32 	%r11, %ctaid.x;
	mov.u32 	%r12, %ntid.y;
	mov.u32 	%r13, %tid.y;
	mad.lo.s32 	%r14, %r11, %r12, %r13;
	cvt.u64.u32 	%rd52, %r14;
	mov.u32 	%r15, %nctaid.x;
	mul.lo.s32 	%r16, %r15, %r12;
	cvt.u64.u32 	%rd6, %r16;
	mov.u32 	%r17, %tid.x;
	cvt.u64.u32 	%rd7, %r17;
	cvta.to.global.u64 	%rd31, %rd18;
	mul.wide.u32 	%rd32, %r17, 4;
	add.s64 	%rd8, %rd31, %rd32;
	setp.le.s64 	%p2, %rd48, %rd52;
	@%p2 bra 	$L__BB58_15;
	ld.global.f32 	%f1, [%rd8];
	cvta.to.global.u64 	%rd33, %rd19;
	shl.b64 	%rd34, %rd7, 2;
	add.s64 	%rd35, %rd33, %rd34;
	ld.global.f32 	%f2, [%rd35];
	ld.global.f32 	%f3, [%rd8+128];
	ld.global.f32 	%f4, [%rd35+128];
	ld.global.f32 	%f5, [%rd8+256];
	ld.global.f32 	%f6, [%rd35+256];
	ld.global.f32 	%f7, [%rd8+384];
	ld.global.f32 	%f8, [%rd35+384];
	ld.global.f32 	%f9, [%rd8+512];
	ld.global.f32 	%f10, [%rd35+512];
	ld.global.f32 	%f11, [%rd8+640];
	ld.global.f32 	%f12, [%rd35+640];
	ld.global.f32 	%f13, [%rd8+768];
	ld.global.f32 	%f14, [%rd35+768];
	ld.global.f32 	%f15, [%rd8+896];
	ld.global.f32 	%f16, [%rd35+896];
	ld.global.f32 	%f17, [%rd8+1024];
	ld.global.f32 	%f18, [%rd35+1024];
	ld.global.f32 	%f19, [%rd8+1152];
	ld.global.f32 	%f20, [%rd35+1152];
	ld.global.f32 	%f21, [%rd8+1280];
	ld.global.f32 	%f22, [%rd35+1280];
	ld.global.f32 	%f23, [%rd8+1408];
	ld.global.f32 	%f24, [%rd35+1408];
	ld.global.f32 	%f25, [%rd8+1536];
	ld.global.f32 	%f26, [%rd35+1536];
	ld.global.f32 	%f27, [%rd8+1664];
	ld.global.f32 	%f28, [%rd35+1664];
	ld.global.f32 	%f29, [%rd8+1792];
	ld.global.f32 	%f30, [%rd35+1792];
	ld.global.f32 	%f31, [%rd8+1920];
	ld.global.f32 	%f32, [%rd35+1920];
	ld.global.f32 	%f33, [%rd8+2048];
	ld.global.f32 	%f34, [%rd35+2048];
	ld.global.f32 	%f35, [%rd8+2176];
	ld.global.f32 	%f36, [%rd35+2176];
	ld.global.f32 	%f37, [%rd8+2304];
	ld.global.f32 	%f38, [%rd35+2304];
	ld.global.f32 	%f39, [%rd8+2432];
	ld.global.f32 	%f40, [%rd35+2432];
	shl.b64 	%rd51, %rd52, 32;
	mad.lo.s64 	%rd36, %rd20, %rd52, %rd7;
	shl.b64 	%rd37, %rd36, 2;
	cvta.to.global.u64 	%rd38, %rd17;
	add.s64 	%rd39, %rd37, %rd38;
	add.s64 	%rd50, %rd39, 1280;
$L__BB58_4:
	ld.global.f32 	%f41, [%rd50+-1280];
	add.f32 	%f99, %f41, 0f00000000;
	sub.f32 	%f100, %f41, %f99;
	fma.rn.f32 	%f101, %f41, %f100, 0f00000000;
	ld.global.f32 	%f42, [%rd50+-1152];
	sub.f32 	%f102, %f42, %f99;
	fma.rn.f32 	%f103, %f102, 0f3F000000, %f99;
	sub.f32 	%f104, %f42, %f103;
	fma.rn.f32 	%f105, %f102, %f104, %f101;
	ld.global.f32 	%f43, [%rd50+-1024];
	sub.f32 	%f106, %f43, %f103;
	div.rn.f32 	%f107, %f106, 0f40400000;
	add.f32 	%f108, %f103, %f107;
	sub.f32 	%f109, %f43, %f108;
	fma.rn.f32 	%f110, %f106, %f109, %f105;
	ld.global.f32 	%f44, [%rd50+-896];
	sub.f32 	%f111, %f44, %f108;
	fma.rn.f32 	%f112, %f111, 0f3E800000, %f108;
	sub.f32 	%f113, %f44, %f112;
	fma.rn.f32 	%f114, %f111, %f113, %f110;
	ld.global.f32 	%f45, [%rd50+-768];
	sub.f32 	%f115, %f45, %f112;
	div.rn.f32 	%f116, %f115, 0f40A00000;
	add.f32 	%f117, %f112, %f116;
	sub.f32 	%f118, %f45, %f117;
	fma.rn.f32 	%f119, %f115, %f118, %f114;
	ld.global.f32 	%f46, [%rd50+-640];
	sub.f32 	%f120, %f46, %f117;
	div.rn.f32 	%f121, %f120, 0f40C00000;
	add.f32 	%f122, %f117, %f121;
	sub.f32 	%f123, %f46, %f122;
	fma.rn.f32 	%f124, %f120, %f123, %f119;
	ld.global.f32 	%f47, [%rd50+-512];
	sub.f32 	%f125, %f47, %f122;
	div.rn.f32 	%f126, %f125, 0f40E00000;
	add.f32 	%f127, %f122, %f126;
	sub.f32 	%f128, %f47, %f127;
	fma.rn.f32 	%f129, %f125, %f128, %f124;
	ld.global.f32 	%f48, [%rd50+-384];
	sub.f32 	%f130, %f48, %f127;
	fma.rn.f32 	%f131, %f130, 0f3E000000, %f127;
	sub.f32 	%f132, %f48, %f131;
	fma.rn.f32 	%f133, %f130, %f132, %f129;
	ld.global.f32 	%f49, [%rd50+-256];
	sub.f32 	%f134, %f49, %f131;
	div.rn.f32 	%f135, %f134, 0f41100000;
	add.f32 	%f136, %f131, %f135;
	sub.f32 	%f137, %f49, %f136;
	fma.rn.f32 	%f138, %f134, %f137, %f133;
	ld.global.f32 	%f50, [%rd50+-128];
	sub.f32 	%f139, %f50, %f136;
	div.rn.f32 	%f140, %f139, 0f41200000;
	add.f32 	%f141, %f136, %f140;
	sub.f32 	%f142, %f50, %f141;
	fma.rn.f32 	%f143, %f139, %f142, %f138;
	ld.global.f32 	%f51, [%rd50];
	sub.f32 	%f144, %f51, %f141;
	div.rn.f32 	%f145, %f144, 0f41300000;
	add.f32 	%f146, %f141, %f145;
	sub.f32 	%f147, %f51, %f146;
	fma.rn.f32 	%f148, %f144, %f147, %f143;
	ld.global.f32 	%f52, [%rd50+128];
	sub.f32 	%f149, %f52, %f146;
	div.rn.f32 	%f150, %f149, 0f41400000;
	add.f32 	%f151, %f146, %f150;
	sub.f32 	%f152, %f52, %f151;
	fma.rn.f32 	%f153, %f149, %f152, %f148;
	ld.global.f32 	%f53, [%rd50+256];
	sub.f32 	%f154, %f53, %f151;
	div.rn.f32 	%f155, %f154, 0f41500000;
	add.f32 	%f156, %f151, %f155;
	sub.f32 	%f157, %f53, %f156;
	fma.rn.f32 	%f158, %f154, %f157, %f153;
	ld.global.f32 	%f54, [%rd50+384];
	sub.f32 	%f159, %f54, %f156;
	div.rn.f32 	%f160, %f159, 0f41600000;
	add.f32 	%f161, %f156, %f160;
	sub.f32 	%f162, %f54, %f161;
	fma.rn.f32 	%f163, %f159, %f162, %f158;
	ld.global.f32 	%f55, [%rd50+512];
	sub.f32 	%f164, %f55, %f161;
	div.rn.f32 	%f165, %f164, 0f41700000;
	add.f32 	%f166, %f161, %f165;
	sub.f32 	%f167, %f55, %f166;
	fma.rn.f32 	%f168, %f164, %f167, %f163;
	ld.global.f32 	%f56, [%rd50+640];
	sub.f32 	%f169, %f56, %f166;
	fma.rn.f32 	%f170, %f169, 0f3D800000, %f166;
	sub.f32 	%f171, %f56, %f170;
	fma.rn.f32 	%f172, %f169, %f171, %f168;
	ld.global.f32 	%f57, [%rd50+768];
	sub.f32 	%f173, %f57, %f170;
	div.rn.f32 	%f174, %f173, 0f41880000;
	add.f32 	%f175, %f170, %f174;
	sub.f32 	%f176, %f57, %f175;
	fma.rn.f32 	%f177, %f173, %f176, %f172;
	ld.global.f32 	%f58, [%rd50+896];
	sub.f32 	%f178, %f58, %f175;
	div.rn.f32 	%f179, %f178, 0f41900000;
	add.f32 	%f180, %f175, %f179;
	sub.f32 	%f181, %f58, %f180;
	fma.rn.f32 	%f182, %f178, %f181, %f177;
	ld.global.f32 	%f59, [%rd50+1024];
	sub.f32 	%f183, %f59, %f180;
	div.rn.f32 	%f184, %f183, 0f41980000;
	add.f32 	%f185, %f180, %f184;
	sub.f32 	%f186, %f59, %f185;
	fma.rn.f32 	%f187, %f183, %f186, %f182;
	ld.global.f32 	%f60, [%rd50+1152];
	sub.f32 	%f188, %f60, %f185;
	div.rn.f32 	%f189, %f188, 0f41A00000;
	add.f32 	%f297, %f185, %f189;
	sub.f32 	%f190, %f60, %f297;
	fma.rn.f32 	%f298, %f188, %f190, %f187;
	mov.b32 	%r18, %f297;
	shfl.sync.down.b32	%r1|%p3, %r18, 16, 31, -1;
	mov.b32 	%r19, %f298;
	shfl.sync.down.b32	%r2|%p4, %r19, 16, 31, -1;
	mov.b32 	%r20, 1101004800;
	shfl.sync.down.b32	%r21|%p5, %r20, 16, 31, -1;
	mov.b32 	%f63, %r21;
	setp.eq.f32 	%p6, %f63, 0f00000000;
	mov.f32 	%f299, 0f41A00000;
	@%p6 bra 	$L__BB58_6;
	mov.b32 	%f191, %r2;
	mov.b32 	%f192, %r1;
	add.f32 	%f299, %f63, 0f41A00000;
	div.rn.f32 	%f193, %f63, %f299;
	sub.f32 	%f194, %f192, %f297;
	fma.rn.f32 	%f297, %f194, %f193, %f297;
	mul.f32 	%f195, %f194, %f194;
	mul.f32 	%f196, %f195, 0f41A00000;
	fma.rn.f32 	%f197, %f196, %f193, %f191;
	add.f32 	%f298, %f298, %f197;
$L__BB58_6:
	mov.b32 	%r22, %f297;
	shfl.sync.down.b32	%r3|%p7, %r22, 8, 31, -1;
	mov.b32 	%r23, %f298;
	shfl.sync.down.b32	%r4|%p8, %r23, 8, 31, -1;
	mov.b32 	%r24, %f299;
	shfl.sync.down.b32	%r25|%p9, %r24, 8, 31, -1;
	mov.b32 	%f70, %r25;
	setp.eq.f32 	%p10, %f70, 0f00000000;
	@%p10 bra 	$L__BB58_8;
	mov.b32 	%f198, %r4;
	mov.b32 	%f199, %r3;
	add.f32 	%f71, %f299, %f70;
	div.rn.f32 	%f200, %f70, %f71;
	sub.f32 	%f201, %f199, %f297;
	fma.rn.f32 	%f297, %f201, %f200, %f297;
	mul.f32 	%f202, %f201, %f201;
	mul.f32 	%f203, %f299, %f202;
	fma.rn.f32 	%f204, %f203, %f200, %f198;
	add.f32 	%f298, %f298, %f204;
	mov.f32 	%f299, %f71;
$L__BB58_8:
	mov.b32 	%r26, %f297;
	shfl.sync.down.b32	%r5|%p11, %r26, 4, 31, -1;
	mov.b32 	%r27, %f298;
	shfl.sync.down.b32	%r6|%p12, %r27, 4, 31, -1;
	mov.b32 	%r28, %f299;
	shfl.sync.down.b32	%r29|%p13, %r28, 4, 31, -1;
	mov.b32 	%f77, %r29;
	setp.eq.f32 	%p14, %f77, 0f00000000;
	@%p14 bra 	$L__BB58_10;
	mov.b32 	%f205, %r6;
	mov.b32 	%f206, %r5;
	add.f32 	%f78, %f299, %f77;
	div.rn.f32 	%f207, %f77, %f78;
	sub.f32 	%f208, %f206, %f297;
	fma.rn.f32 	%f297, %f208, %f207, %f297;
	mul.f32 	%f209, %f208, %f208;
	mul.f32 	%f210, %f299, %f209;
	fma.rn.f32 	%f211, %f210, %f207, %f205;
	add.f32 	%f298, %f298, %f211;
	mov.f32 	%f299, %f78;
$L__BB58_10:
	mov.b32 	%r30, %f297;
	shfl.sync.down.b32	%r7|%p15, %r30, 2, 31, -1;
	mov.b32 	%r31, %f298;
	shfl.sync.down.b32	%r8|%p16, %r31, 2, 31, -1;
	mov.b32 	%r32, %f299;
	shfl.sync.down.b32	%r33|%p17, %r32, 2, 31, -1;
	mov.b32 	%f84, %r33;
	setp.eq.f32 	%p18, %f84, 0f00000000;
	@%p18 bra 	$L__BB58_12;
	mov.b32 	%f212, %r8;
	mov.b32 	%f213, %r7;
	add.f32 	%f85, %f299, %f84;
	div.rn.f32 	%f214, %f84, %f85;
	sub.f32 	%f215, %f213, %f297;
	fma.rn.f32 	%f297, %f215, %f214, %f297;
	mul.f32 	%f216, %f215, %f215;
	mul.f32 	%f217, %f299, %f216;
	fma.rn.f32 	%f218, %f217, %f214, %f212;
	add.f32 	%f298, %f298, %f218;
	mov.f32 	%f299, %f85;
$L__BB58_12:
	mov.b32 	%r34, %f297;
	shfl.sync.down.b32	%r9|%p19, %r34, 1, 31, -1;
	mov.b32 	%r35, %f298;
	shfl.sync.down.b32	%r10|%p20, %r35, 1, 31, -1;
	mov.b32 	%r36, %f299;
	shfl.sync.down.b32	%r37|%p21, %r36, 1, 31, -1;
	mov.b32 	%f91, %r37;
	setp.eq.f32 	%p22, %f91, 0f00000000;
	@%p22 bra 	$L__BB58_14;
	mov.b32 	%f219, %r10;
	mov.b32 	%f220, %r9;
	add.f32 	%f92, %f299, %f91;
	div.rn.f32 	%f221, %f91, %f92;
	sub.f32 	%f222, %f220, %f297;
	fma.rn.f32 	%f297, %f222, %f221, %f297;
	mul.f32 	%f223, %f222, %f222;
	mul.f32 	%f224, %f299, %f223;
	fma.rn.f32 	%f225, %f224, %f221, %f219;
	add.f32 	%f298, %f298, %f225;
	mov.f32 	%f299, %f92;
$L__BB58_14:
	ld.param.f64 	%fd2, [_Z17LayerNormWarpImplI10DirectLoadIffE11DirectStoreIffEfLi1ELi20ELi20ELi32ELi1ELb0EEvT_T0_lld_param_4];
	ld.param.u64 	%rd49, [_Z17LayerNormWarpImplI10DirectLoadIffE11DirectStoreIffEfLi1ELi20ELi20ELi32ELi1ELb0EEvT_T0_lld_param_2];
	mov.b32 	%r38, %f297;
	shfl.sync.idx.b32	%r39|%p23, %r38, 0, 31, -1;
	mov.b32 	%r40, %f298;
	shfl.sync.idx.b32	%r41|%p24, %r40, 0, 31, -1;
	mov.b32 	%r42, %f299;
	shfl.sync.idx.b32	%r43|%p25, %r42, 0, 31, -1;
	mov.b32 	%f226, %r41;
	mov.b32 	%f227, %r43;
	div.rn.f32 	%f228, %f226, %f227;
	max.f32 	%f229, %f228, 0f00000000;
	cvt.rn.f32.f64 	%f230, %fd2;
	add.f32 	%f231, %f229, %f230;
	rsqrt.approx.f32 	%f232, %f231;
	mov.b32 	%f233, %r39;
	sub.f32 	%f234, %f41, %f233;
	mul.f32 	%f235, %f232, %f234;
	fma.rn.f32 	%f236, %f1, %f235, %f2;
	sub.f32 	%f237, %f42, %f233;
	mul.f32 	%f238, %f232, %f237;
	fma.rn.f32 	%f239, %f3, %f238, %f4;
	sub.f32 	%f240, %f43, %f233;
	mul.f32 	%f241, %f232, %f240;
	fma.rn.f32 	%f242, %f5, %f241, %f6;
	sub.f32 	%f243, %f44, %f233;
	mul.f32 	%f244, %f232, %f243;
	fma.rn.f32 	%f245, %f7, %f244, %f8;
	sub.f32 	%f246, %f45, %f233;
	mul.f32 	%f247, %f232, %f246;
	fma.rn.f32 	%f248, %f9, %f247, %f10;
	sub.f32 	%f249, %f46, %f233;
	mul.f32 	%f250, %f232, %f249;
	fma.rn.f32 	%f251, %f11, %f250, %f12;
	sub.f32 	%f252, %f47, %f233;
	mul.f32 	%f253, %f232, %f252;
	fma.rn.f32 	%f254, %f13, %f253, %f14;
	sub.f32 	%f255, %f48, %f233;
	mul.f32 	%f256, %f232, %f255;
	fma.rn.f32 	%f257, %f15, %f256, %f16;
	sub.f32 	%f258, %f49, %f233;
	mul.f32 	%f259, %f232, %f258;
	fma.rn.f32 	%f260, %f17, %f259, %f18;
	sub.f32 	%f261, %f50, %f233;
	mul.f32 	%f262, %f232, %f261;
	fma.rn.f32 	%f263, %f19, %f262, %f20;
	sub.f32 	%f264, %f51, %f233;
	mul.f32 	%f265, %f232, %f264;
	fma.rn.f32 	%f266, %f21, %f265, %f22;
	sub.f32 	%f267, %f52, %f233;
	mul.f32 	%f268, %f232, %f267;
	fma.rn.f32 	%f269, %f23, %f268, %f24;
	sub.f32 	%f270, %f53, %f233;
	mul.f32 	%f271, %f232, %f270;
	fma.rn.f32 	%f272, %f25, %f271, %f26;
	sub.f32 	%f273, %f54, %f233;
	mul.f32 	%f274, %f232, %f273;
	fma.rn.f32 	%f275, %f27, %f274, %f28;
	sub.f32 	%f276, %f55, %f233;
	mul.f32 	%f277, %f232, %f276;
	fma.rn.f32 	%f278, %f29, %f277, %f30;
	sub.f32 	%f279, %f56, %f233;
	mul.f32 	%f280, %f232, %f279;
	fma.rn.f32 	%f281, %f31, %f280, %f32;
	sub.f32 	%f282, %f57, %f233;
	mul.f32 	%f283, %f232, %f282;
	fma.rn.f32 	%f284, %f33, %f283, %f34;
	sub.f32 	%f285, %f58, %f233;
	mul.f32 	%f286, %f232, %f285;
	fma.rn.f32 	%f287, %f35, %f286, %f36;
	sub.f32 	%f288, %f59, %f233;
	mul.f32 	%f289, %f232, %f288;
	fma.rn.f32 	%f290, %f37, %f289, %f38;
	sub.f32 	%f291, %f60, %f233;
	mul.f32 	%f292, %f232, %f291;
	fma.rn.f32 	%f293, %f39, %f292, %f40;
	shr.s64 	%rd40, %rd51, 32;
	mad.lo.s64 	%rd41, %rd40, %rd22, %rd7;
	cvta.to.global.u64 	%rd42, %rd21;
	shl.b64 	%rd43, %rd41, 2;
	add.s64 	%rd44, %rd42, %rd43;
	st.global.f32 	[%rd44], %f236;
	st.global.f32 	[%rd44+128], %f239;
	st.global.f32 	[%rd44+256], %f242;
	st.global.f32 	[%rd44+384], %f245;
	st.global.f32 	[%rd44+512], %f248;
	st.global.f32 	[%rd44+640], %f251;
	st.global.f32 	[%rd44+768], %f254;
	st.global.f32 	[%rd44+896], %f257;
	st.global.f32 	[%rd44+1024], %f260;
	st.global.f32 	[%rd44+1152], %f263;
	st.global.f32 	[%rd44+1280], %f266;
	st.global.f32 	[%rd44+1408], %f269;
	st.global.f32 	[%rd44+1536], %f272;
	st.global.f32 	[%rd44+1664], %f275;
	st.global.f32 	[%rd44+1792], %f278;
	st.global.f32 	[%rd44+1920], %f281;
	st.global.f32 	[%rd44+2048], %f284;
	st.global.f32 	[%rd44+2176], %f287;
	st.global.f32 	[%rd44+2304], %f290;
	st.global.f32 	[%rd44+2432], %f293;
	add.s64 	%rd52, %rd52, %rd6;
	shl.b64 	%rd45, %rd6, 32;
	add.s64 	%rd51, %rd51, %rd45;
	mul.lo.s64 	%rd46, %rd20, %rd6;
	shl.b64 	%rd47, %rd46, 2;
	add.s64 	%rd50, %rd50, %rd47;
	setp.lt.s64 	%p26, %rd52, %rd49;
	@%p26 bra 	$L__BB58_4;
$L__BB58_15:
	ret;

}
	// .globl	_Z17LayerNormWarpImplI10DirectLoadIffE11DirectStoreIffEfLi1ELi20ELi16ELi32ELi1ELb1EEvT_T0_lld
.visible .entry _Z17LayerNormWarpImplI10DirectLoadIffE11DirectStoreIffEfLi1ELi20ELi16ELi32ELi1ELb1EEvT_T0_lld(
	.param .align 8 .b8 _Z17LayerNormWarpImplI10DirectLoadIffE11DirectStoreIffEfLi1ELi20ELi16ELi32ELi1ELb1EEvT_T0_lld_param_0[32],
	.param .align 8 .b8 _Z17LayerNormWarpImplI10DirectLoadIffE11DirectStoreIffEfLi1ELi20ELi16ELi32ELi1ELb1EEvT_T0_lld_param_1[16],
	.param .u64 _Z17LayerNormWarpImplI10DirectLoadIffE11DirectStoreIffEfLi1ELi20ELi16ELi32ELi1ELb1EEvT_T0_lld_param_2,
	.param .u64 _Z17LayerNormWarpImplI10DirectLoadIffE11DirectStoreIffEfLi1ELi20ELi16ELi32ELi1ELb1EEvT_T0_lld_param_3,
	.param .f64 _Z17LayerNormWarpImplI10DirectLoadIffE11DirectStoreIffEfLi1ELi20ELi16ELi32ELi1ELb1EEvT_T0_lld_param_4
)
{
	.reg .pred 	%p<35>;
	.reg .b32 	%r<53>;
	.reg .b32 	%f<317>;
	.reg .b64 	%rd<55>;
	.reg .b64 	%fd<2>;

	ld.param.u64 	%rd27, [_Z17LayerNormWarpImplI10DirectLoadIffE11DirectStoreIffEfLi1ELi20ELi16ELi32ELi1ELb1EEvT_T0_lld_param_1+8];
	ld.param.u64 	%rd26, [_Z17LayerNormWarpImplI10DirectLoadIffE11DirectStoreIffEfLi1ELi20ELi16ELi32ELi1ELb1EEvT_T0_lld_param_1];
	ld.param.u64 	%rd25, [_Z17LayerNormWarpImplI10DirectLoadIffE11DirectStoreIffEfLi1ELi20ELi16ELi32ELi1ELb1EEvT_T0_lld_param_0+24];
	ld.param.u64 	%rd24, [_Z17LayerNormWarpImplI10DirectLoadIffE11DirectStoreIffEfLi1ELi20ELi16ELi32ELi1ELb1EEvT_T0_lld_param_0+16];
	ld.param.u64 	%rd23, [_Z17LayerNormWarpImplI10DirectLoadIffE11DirectStoreIffEfLi1ELi20ELi16ELi32ELi1ELb1EEvT_T0_lld_param_0+8];
	ld.param.u64 	%rd22, [_Z17LayerNormWarpImplI10DirectLoadIffE11DirectStoreIffEfLi1ELi20ELi16ELi32ELi1ELb1EEvT_T0_lld_param_0];
	ld.param.u64 	%rd28, [_Z17LayerNormWarpImplI10DirectLoadIffE11DirectStoreIffEfLi1ELi20ELi16ELi32ELi1ELb1EEvT_T0_lld_param_2];
	ld.param.u64 	%rd29, [_Z17LayerNormWarpImplI10DirectLoadIffE11DirectStoreIffEfLi1ELi20ELi16ELi32ELi1ELb1EEvT_T0_lld_param_3];
	ld.param.f64 	%fd1, [_Z17LayerNormWarpImplI10DirectLoadIffE11DirectStoreIffEfLi1ELi20ELi16ELi32ELi1ELb1EEvT_T0_lld_param_4];
	setp.lt.s64 	%p1, %rd29, 641;
	@%p1 bra 	$L__BB59_2;
	mov.u64 	%rd30, $str;
	cvta.global.u64 	%rd31, %rd30;
	mov.u64 	%rd32, $str$1;
	cvta.global.u64 	%rd33, %rd32;
	mov.u64 	%rd34, __unnamed_60;
	cvta.global.u64 	%rd35, %rd34;
	{ // callseq 59, 0
	.param .b64 param0;
	st.param.b64 	[param0], %rd31;
	.param .b64 param1;
	st.param.b64 	[param1], %rd33;
	.param .b32 param2;
	st.param.b32 	[param2], 336;
	.param .b64 param3;
	st.param.b64 	[param3], %rd35;
	.param .b64 param4;
	st.param.b64 	[param4], 1;
	call.uni 
	__assertfail, 
	(
	param0, 
	param1, 
	param2, 
	param3, 
	param4
	);
	} // callseq 59
$L__BB59_2:
	mov.u32 	%r11, %ctaid.x;
	mov.u32 	%r12, %ntid.y;
	mov.u32 	%r13, %tid.y;
	mad.lo.s32 	%r14, %r11, %r12, %r13;
	cvt.u64.u32 	%rd54, %r14;
	mov.u32 	%r15, %nctaid.x;
	mul.lo.s32 	%r16, %r15, %r12;
	cvt.u64.u32 	%rd6, %r16;
	mov.u32 	%r17, %tid.x;
	cvt.u64.u32 	%rd7, %r17;
	cvta.to.global.u64 	%rd36, %rd23;
	mul.wide.u32 	%rd37, %r17, 4;
	add.s64 	%rd8, %rd36, %rd37;
	setp.le.s64 	%p2, %rd28, %rd54;
	@%p2 bra 	$L__BB59_31;
	ld.global.f32 	%f1, [%rd8];
	cvta.to.global.u64 	%rd38, %rd24;
	shl.b64 	%rd39, %rd7, 2;
	add.s64 	%rd40, %rd38, %rd39;
	ld.global.f32 	%f2, [%rd40];
	ld.global.f32 	%f3, [%rd8+128];
	ld.global.f32 	%f4, [%rd40+128];
	ld.global.f32 	%f5, [%rd8+256];
	ld.global.f32 	%f6, [%rd40+256];
	ld.global.f32 	%f7, [%rd8+384];
	ld.global.f32 	%f8, [%rd40+384];
	ld.global.f32 	%f9, [%rd8+512];
	ld.global.f32 	%f10, [%rd40+512];
	ld.global.f32 	%f11, [%rd8+640];
	ld.global.f32 	%f12, [%rd40+640];
	ld.global.f32 	%f13, [%rd8+768];
	ld.global.f32 	%f14, [%rd40+768];
	ld.global.f32 	%f15, [%rd8+896];
	ld.global.f32 	%f16, [%rd40+896];
	ld.global.f32 	%f17, [%rd8+1024];
	ld.global.f32 	%f18, [%rd40+1024];
	ld.global.f32 	%f19, [%rd8+1152];
	ld.global.f32 	%f20, [%rd40+1152];
	ld.global.f32 	%f21, [%rd8+1280];
	ld.global.f32 	%f22, [%rd40+1280];
	ld.global.f32 	%f23, [%rd8+1408];
	ld.global.f32 	%f24, [%rd40+1408];
	ld.global.f32 	%f25, [%rd8+1536];
	ld.global.f32 	%f26, [%rd40+1536];
	ld.global.f32 	%f27, [%rd8+1664];
	ld.global.f32 	%f28, [%rd40+1664];
	ld.global.f32 	%f29, [%rd8+1792];
	ld.global.f32 	%f30, [%rd40+1792];
	ld.global.f32 	%f31, [%rd8+1920];
	ld.global.f32 	%f32, [%rd40+1920];
	cvt.u32.u64 	%r18, %rd7;
	cvt.rn.f32.f64 	%f33, %fd1;
	add.s32 	%r19, %r18, 512;
	cvt.u64.u32 	%rd9, %r19;
	add.s32 	%r20, %r18, 544;
	cvt.u64.u32 	%rd10, %r20;
	add.s32 	%r21, %r18, 576;
	cvt.u64.u32 	%rd11, %r21;
	add.s32 	%r22, %r18, 608;
	cvt.u64.u32 	%rd12, %r22;
	shl.b64 	%rd53, %rd54, 32;
	mad.lo.s64 	%rd41, %rd25, %rd54, %rd7;
	shl.b64 	%rd42, %rd41, 2;
	cvta.to.global.u64 	%rd43, %rd22;
	add.s64 	%rd44, %rd42, %rd43;
	add.s64 	%rd52, %rd44, 1280;
$L__BB59_4:
	setp.le.s64 	%p3, %rd29, %rd9;
	ld.global.f32 	%f34, [%rd52+-1280];
	add.f32 	%f111, %f34, 0f00000000;
	sub.f32 	%f112, %f34, %f111;
	fma.rn.f32 	%f113, %f34, %f112, 0f00000000;
	ld.global.f32 	%f35, [%rd52+-1152];
	sub.f32 	%f114, %f35, %f111;
	fma.rn.f32 	%f115, %f114, 0f3F000000, %f111;
	sub.f32 	%f116, %f35, %f115;
	fma.rn.f32 	%f117, %f114, %f116, %f113;
	ld.global.f32 	%f36, [%rd52+-1024];
	sub.f32 	%f118, %f36, %f115;
	div.rn.f32 	%f119, %f118, 0f40400000;
	add.f32 	%f120, %f115, %f119;
	sub.f32 	%f121, %f36, %f120;
	fma.rn.f32 	%f122, %f118, %f121, %f117;
	ld.global.f32 	%f37, [%rd52+-896];
	sub.f32 	%f123, %f37, %f120;
	fma.rn.f32 	%f124, %f123, 0f3E800000, %f120;
	sub.f32 	%f125, %f37, %f124;
	fma.rn.f32 	%f126, %f123, %f125, %f122;
	ld.global.f32 	%f38, [%rd52+-768];
	sub.f32 	%f127, %f38, %f124;
	div.rn.f32 	%f128, %f127, 0f40A00000;
	add.f32 	%f129, %f124, %f128;
	sub.f32 	%f130, %f38, %f129;
	fma.rn.f32 	%f131, %f127, %f130, %f126;
	ld.global.f32 	%f39, [%rd52+-640];
	sub.f32 	%f132, %f39, %f129;
	div.rn.f32 	%f133, %f132, 0f40C00000;
	add.f32 	%f134, %f129, %f133;
	sub.f32 	%f135, %f39, %f134;
	fma.rn.f32 	%f136, %f132, %f135, %f131;
	ld.global.f32 	%f40, [%rd52+-512];
	sub.f32 	%f137, %f40, %f134;
	div.rn.f32 	%f138, %f137, 0f40E00000;
	add.f32 	%f139, %f134, %f138;
	sub.f32 	%f140, %f40, %f139;
	fma.rn.f32 	%f141, %f137, %f140, %f136;
	ld.global.f32 	%f41, [%rd52+-384];
	sub.f32 	%f142, %f41, %f139;
	fma.rn.f32 	%f143, %f142, 0f3E000000, %f139;
	sub.f32 	%f144, %f41, %f143;
	fma.rn.f32 	%f145, %f142, %f144, %f141;
	ld.global.f32 	%f42, [%rd52+-256];
	sub.f32 	%f146, %f42, %f143;
	div.rn.f32 	%f147, %f146, 0f41100000;
	add.f32 	%f148, %f143, %f147;
	sub.f32 	%f149, %f42, %f148;
	fma.rn.f32 	%f150, %f146, %f149, %f145;
	ld.global.f32 	%f43, [%rd52+-128];
	sub.f32 	%f151, %f43, %f148;
	div.rn.f32 	%f152, %f151, 0f41200000;
	add.f32 	%f153, %f148, %f152;
	sub.f32 	%f154, %f43, %f153;
	fma.rn.f32 	%f155, %f151, %f154, %f150;
	ld.global.f32 	%f44, [%rd52];
	sub.f32 	%f156, %f44, %f153;
	div.rn.f32 	%f157, %f156, 0f41300000;
	add.f32 	%f158, %f153, %f157;
	sub.f32 	%f159, %f44, %f158;
	fma.rn.f32 	%f160, %f156, %f159, %f155;
	ld.global.f32 	%f45, [%rd52+128];
	sub.f32 	%f161, %f45, %f158;
	div.rn.f32 	%f162, %f161, 0f41400000;
	add.f32 	%f163, %f158, %f162;
	sub.f32 	%f164, %f45, %f163;
	fma.rn.f32 	%f165, %f161, %f164, %f160;
	ld.global.f32 	%f46, [%rd52+256];
	sub.f32 	%f166, %f46, %f163;
	div.rn.f32 	%f167, %f166, 0f41500000;
	add.f32 	%f168, %f163, %f167;
	sub.f32 	%f169, %f46, %f168;
	fma.rn.f32 	%f170, %f166, %f169, %f165;
	ld.global.f32 	%f47, [%rd52+384];
	sub.f32 	%f171, %f47, %f168;
	div.rn.f32 	%f172, %f171, 0f41600000;
	add.f32 	%f173, %f168, %f172;
	sub.f32 	%f174, %f47, %f173;
	fma.rn.f32 	%f175, %f171, %f174, %f170;
	ld.global.f32 	%f48, [%rd52+512];
	sub.f32 	%f176, %f48, %f173;
	div.rn.f32 	%f177, %f176, 0f41700000;
	add.f32 	%f178, %f173, %f177;
	sub.f32 	%f179, %f48, %f178;
	fma.rn.f32 	%f180, %f176, %f179, %f175;
	ld.global.f32 	%f49, [%rd52+640];
	sub.f32 	%f181, %f49, %f178;
	fma.rn.f32 	%f295, %f181, 0f3D800000, %f178;
	sub.f32 	%f182, %f49, %f295;
	fma.rn.f32 	%f294, %f181, %f182, %f180;
	mov.f32 	%f293, 0f41800000;
	@%p3 bra 	$L__BB59_6;
	ld.global.f32 	%f184, [%rd52+768];
	sub.f32 	%f185, %f184, %f295;
	div.rn.f32 	%f186, %f185, 0f41880000;
	add.f32 	%f295, %f295, %f186;
	sub.f32 	%f187, %f184, %f295;
	fma.rn.f32 	%f294, %f185, %f187, %f294;
	mov.f32 	%f293, 0f41880000;
$L__BB59_6:
	setp.le.s64 	%p4, %rd29, %rd10;
	@%p4 bra 	$L__BB59_8;
	ld.global.f32 	%f188, [%rd52+896];
	add.f32 	%f293, %f293, 0f3F800000;
	sub.f32 	%f189, %f188, %f295;
	div.rn.f32 	%f190, %f189, %f293;
	add.f32 	%f295, %f295, %f190;
	sub.f32 	%f191, %f188, %f295;
	fma.rn.f32 	%f294, %f189, %f191, %f294;
$L__BB59_8:
	setp.le.s64 	%p5, %rd29, %rd11;
	@%p5 bra 	$L__BB59_10;
	ld.global.f32 	%f192, [%rd52+1024];
	add.f32 	%f293, %f293, 0f3F800000;
	sub.f32 	%f193, %f192, %f295;
	div.rn.f32 	%f194, %f193, %f293;
	add.f32 	%f295, %f295, %f194;
	sub.f32 	%f195, %f192, %f295;
	fma.rn.f32 	%f294, %f193, %f195, %f294;
$L__BB59_10:
	setp.le.s64 	%p6, %rd29, %rd12;
	@%p6 bra 	$L__BB59_12;
	ld.global.f32 	%f196, [%rd52+1152];
	add.f32 	%f293, %f293, 0f3F800000;
	sub.f32 	%f197, %f196, %f295;
	div.rn.f32 	%f198, %f197, %f293;
	add.f32 	%f295, %f295, %f198;
	sub.f32 	%f199, %f196, %f295;
	fma.rn.f32 	%f294, %f197, %f199, %f294;
$L__BB59_12:
	mov.b32 	%r23, %f295;
	shfl.sync.down.b32	%r1|%p7, %r23, 16, 31, -1;
	mov.b32 	%r24, %f294;
	shfl.sync.down.b32	%r2|%p8, %r24, 16, 31, -1;
	mov.b32 	%r25, %f293;
	shfl.sync.down.b32	%r26|%p9, %r25, 16, 31, -1;
	mov.b32 	%f75, %r26;
	setp.eq.f32 	%p10, %f75, 0f00000000;
	@%p10 bra 	$L__BB59_14;
	mov.b32 	%f200, %r2;
	mov.b32 	%f201, %r1;
	add.f32 	%f76, %f293, %f75;
	div.rn.f32 	%f202, %f75, %f76;
	sub.f32 	%f203, %f201, %f295;
	fma.rn.f32 	%f295, %f203, %f202, %f295;
	mul.f32 	%f204, %f203, %f203;
	mul.f32 	%f205, %f293, %f204;
	fma.rn.f32 	%f206, %f205, %f202, %f200;
	add.f32 	%f294, %f294, %f206;
	mov.f32 	%f293, %f76;
$L__BB59_14:
	mov.b32 	%r27, %f295;
	shfl.sync.down.b32	%r3|%p11, %r27, 8, 31, -1;
	mov.b32 	%r28, %f294;
	shfl.sync.down.b32	%r4|%p12, %r28, 8, 31, -1;
	mov.b32 	%r29, %f293;
	shfl.sync.down.b32	%r30|%p13, %r29, 8, 31, -1;
	mov.b32 	%f82, %r30;
	setp.eq.f32 	%p14, %f82, 0f00000000;
	@%p14 bra 	$L__BB59_16;
	mov.b32 	%f207, %r4;
	mov.b32 	%f208, %r3;
	add.f32 	%f83, %f293, %f82;
	div.rn.f32 	%f209, %f82, %f83;
	sub.f32 	%f210, %f208, %f295;
	fma.rn.f32 	%f295, %f210, %f209, %f295;
	mul.f32 	%f211, %f210, %f210;
	mul.f32 	%f212, %f293, %f211;
	fma.rn.f32 	%f213, %f212, %f209, %f207;
	add.f32 	%f294, %f294, %f213;
	mov.f32 	%f293, %f83;
$L__BB59_16:
	mov.b32 	%r31, %f295;
	shfl.sync.down.b32	%r5|%p15, %r31, 4, 31, -1;
	mov.b32 	%r32, %f294;
	shfl.sync.down.b32	%r6|%p16, %r32, 4, 31, -1;
	mov.b32 	%r33, %f293;
	shfl.sync.down.b32	%r34|%p17, %r33, 4, 31, -1;
	mov.b32 	%f89, %r34;
	setp.eq.f32 	%p18, %f89, 0f00000000;
	@%p18 bra 	$L__BB59_18;
	mov.b32 	%f214, %r6;
	mov.b32 	%f215, %r5;
	add.f32 	%f90, %f293, %f89;
	div.rn.f32 	%f216, %f89, %f90;
	sub.f32 	%f217, %f215, %f295;
	fma.rn.f32 	%f295, %f217, %f216, %f295;
	mul.f32 	%f218, %f217, %f217;
	mul.f32 	%f219, %f293, %f218;
	fma.rn.f32 	%f220, %f219, %f216, %f214;
	add.f32 	%f294, %f294, %f220;
	mov.f32 	%f293, %f90;
$L__BB59_18:
	mov.b32 	%r35, %f295;
	shfl.sync.down.b32	%r7|%p19, %r35, 2, 31, -1;
	mov.b32 	%r36, %f294;
	shfl.sync.down.b32	%r8|%p20, %r36, 2, 31, -1;
	mov.b32 	%r37, %f293;
	shfl.sync.down.b32	%r38|%p21, %r37, 2, 31, -1;
	mov.b32 	%f96, %r38;
	setp.eq.f32 	%p22, %f96, 0f00000000;
	@%p22 bra 	$L__BB59_20;
	mov.b32 	%f221, %r8;
	mov.b32 	%f222, %r7;
	add.f32 	%f97, %f293, %f96;
	div.rn.f32 	%f223, %f96, %f97;
	sub.f32 	%f224, %f222, %f295;
	fma.rn.f32 	%f295, %f224, %f223, %f295;
	mul.f32 	%f225, %f224, %f224;
	mul.f32 	%f226, %f293, %f225;
	fma.rn.f32 	%f227, %f226, %f223, %f221;
	add.f32 	%f294, %f294, %f227;
	mov.f32 	%f293, %f97;
$L__BB59_20:
	mov.b32 	%r39, %f295;
	shfl.sync.down.b32	%r9|%p23, %r39, 1, 31, -1;
	mov.b32 	%r40, %f294;
	shfl.sync.down.b32	%r10|%p24, %r40, 1, 31, -1;
	mov.b32 	%r41, %f293;
	shfl.sync.down.b32	%r42|%p25, %r41, 1, 31, -1;
	mov.b32 	%f103, %r42;
	setp.eq.f32 	%p26, %f103, 0f00000000;
	@%p26 bra 	$L__BB59_22;
	mov.b32 	%f228, %r10;
	mov.b32 	%f229, %r9;
	add.f32 	%f104, %f293, %f103;
	div.rn.f32 	%f230, %f103, %f104;
	sub.f32 	%f231, %f229, %f295;
	fma.rn.f32 	%f295, %f231, %f230, %f295;
	mul.f32 	%f232, %f231, %f231;
	mul.f32 	%f233, %f293, %f232;
	fma.rn.f32 	%f234, %f233, %f230, %f228;
	add.f32 	%f294, %f294, %f234;
	mov.f32 	%f293, %f104;
$L__BB59_22:
	mov.b32 	%r43, %f295;
	shfl.sync.idx.b32	%r44|%p28, %r43, 0, 31, -1;
	mov.b32 	%r45, %f294;
	shfl.sync.idx.b32	%r46|%p29, %r45, 0, 31, -1;
	mov.b32 	%r47, %f293;
	shfl.sync.idx.b32	%r48|%p30, %r47, 0, 31, -1;
	mov.b32 	%f235, %r46;
	mov.b32 	%f236, %r48;
	div.rn.f32 	%f237, %f235, %f236;
	max.f32 	%f238, %f237, 0f00000000;
	add.f32 	%f239, %f238, %f33;
	rsqrt.approx.f32 	%f240, %f239;
	mov.b32 	%f241, %r44;
	sub.f32 	%f242, %f34, %f241;
	mul.f32 	%f243, %f240, %f242;
	fma.rn.f32 	%f244, %f1, %f243, %f2;
	sub.f32 	%f245, %f35, %f241;
	mul.f32 	%f246, %f240, %f245;
	fma.rn.f32 	%f247, %f3, %f246, %f4;
	sub.f32 	%f248, %f36, %f241;
	mul.f32 	%f249, %f240, %f248;
	fma.rn.f32 	%f250, %f5, %f249, %f6;
	sub.f32 	%f251, %f37, %f241;
	mul.f32 	%f252, %f240, %f251;
	fma.rn.f32 	%f253, %f7, %f252, %f8;
	sub.f32 	%f254, %f38, %f241;
	mul.f32 	%f255, %f240, %f254;
	fma.rn.f32 	%f256, %f9, %f255, %f10;
	sub.f32 	%f257, %f39, %f241;
	mul.f32 	%f258, %f240, %f257;
	fma.rn.f32 	%f259, %f11, %f258, %f12;
	sub.f32 	%f260, %f40, %f241;
	mul.f32 	%f261, %f240, %f260;
	fma.rn.f32 	%f262, %f13, %f261, %f14;
	sub.f32 	%f263, %f41, %f241;
	mul.f32 	%f264, %f240, %f263;
	fma.rn.f32 	%f265, %f15, %f264, %f16;
	sub.f32 	%f266, %f42, %f241;
	mul.f32 	%f267, %f240, %f266;
	fma.rn.f32 	%f268, %f17, %f267, %f18;
	sub.f32 	%f269, %f43, %f241;
	mul.f32 	%f270, %f240, %f269;
	fma.rn.f32 	%f271, %f19, %f270, %f20;
	sub.f32 	%f272, %f44, %f241;
	mul.f32 	%f273, %f240, %f272;
	fma.rn.f32 	%f274, %f21, %f273, %f22;
	sub.f32 	%f275, %f45, %f241;
	mul.f32 	%f276, %f240, %f275;
	fma.rn.f32 	%f277, %f23, %f276, %f24;
	sub.f32 	%f278, %f46, %f241;
	mul.f32 	%f279, %f240, %f278;
	fma.rn.f32 	%f280, %f25, %f279, %f26;
	sub.f32 	%f281, %f47, %f241;
	mul.f32 	%f282, %f240, %f281;
	fma.rn.f32 	%f283, %f27, %f282, %f28;
	sub.f32 	%f284, %f48, %f241;
	mul.f32 	%f285, %f240, %f284;
	fma.rn.f32 	%f286, %f29, %f285, %f30;
	sub.f32 	%f287, %f49, %f241;
	mul.f32 	%f288, %f240, %f287;
	fma.rn.f32 	%f289, %f31, %f288, %f32;
	shr.s64 	%rd45, %rd53, 32;
	mad.lo.s64 	%rd46, %rd45, %rd27, %rd7;
	cvta.to.global.u64 	%rd47, %rd26;
	shl.b64 	%rd48, %rd46, 2;
	add.s64 	%rd18, %rd47, %rd48;
	st.global.f32 	[%rd18], %f244;
	st.global.f32 	[%rd18+128], %f247;
	st.global.f32 	[%rd18+256], %f250;
	st.global.f32 	[%rd18+384], %f253;
	st.global.f32 	[%rd18+512], %f256;
	st.global.f32 	[%rd18+640], %f259;
	st.global.f32 	[%rd18+768], %f262;
	st.global.f32 	[%rd18+896], %f265;
	st.global.f32 	[%rd18+1024], %f268;
	st.global.f32 	[%rd18+1152], %f271;
	st.global.f32 	[%rd18+1280], %f274;
	st.global.f32 	[%rd18+1408], %f277;
	st.global.f32 	[%rd18+1536], %f280;
	st.global.f32 	[%rd18+1664], %f283;
	st.global.f32 	[%rd18+1792], %f286;
	st.global.f32 	[%rd18+1920], %f289;
	@%p3 bra 	$L__BB59_24;
	mov.b32 	%r49, 2143289344;
	st.global.u32 	[%rd18+2048], %r49;
$L__BB59_24:
	setp.le.s64 	%p31, %rd29, %rd10;
	@%p31 bra 	$L__BB59_26;
	mov.b32 	%r50, 2143289344;
	st.global.u32 	[%rd18+2176], %r50;
$L__BB59_26:
	setp.le.s64 	%p32, %rd29, %rd11;
	@%p32 bra 	$L__BB59_28;
	mov.b32 	%r51, 2143289344;
	st.global.u32 	[%rd18+2304], %r51;
$L__BB59_28:
	setp.le.s64 	%p33, %rd29, %rd12;
	@%p33 bra 	$L__BB59_30;
	mov.b32 	%r52, 2143289344;
	st.global.u32 	[%rd18+2432], %r52;
$L__BB59_30:
	add.s64 	%rd54, %rd54, %rd6;
	shl.b64 	%rd49, %rd6, 32;
	add.s64 	%rd53, %rd53, %rd49;
	mul.lo.s64 	%rd50, %rd25, %rd6;
	shl.b64 	%rd51, %rd50, 2;
	add.s64 	%rd52, %rd52, %rd51;
	setp.lt.s64 	%p34, %rd54, %rd28;
	@%p34 bra 	$L__BB59_4;
$L__BB59_31:
	ret;

}
	// .globl	_Z17LayerNormWarpImplI10DirectLoadIffE11DirectStoreIffEfLi1ELi24ELi24ELi32ELi1ELb0EEvT_T0_lld
.visible .entry _Z17LayerNormWarpImplI10DirectLoadIffE11DirectStoreIffEfLi1ELi24ELi24ELi32ELi1ELb0EEvT_T0_lld(
	.param .align 8 .b8 _Z17LayerNormWarpImplI10DirectLoadIffE11DirectStoreIffEfLi1ELi24ELi24ELi32ELi1ELb0EEvT_T0_lld_param_0[32],
	.param .align 8 .b8 _Z17LayerNormWarpImplI10DirectLoadIffE11DirectStoreIffEfLi1ELi24ELi24ELi32ELi1ELb0EEvT_T0_lld_param_1[16],
	.param .u64 _Z17LayerNormWarpImplI10DirectLoadIffE11DirectStoreIffEfLi1ELi24ELi24ELi32ELi1ELb0EEvT_T0_lld_param_2,
	.param .u64 _Z17LayerNormWarpImplI10DirectLoadIffE11DirectStoreIffEfLi1ELi24ELi24ELi32ELi1ELb0EEvT_T0_lld_param_3,
	.param .f64 _Z17LayerNormWarpImplI10DirectLoadIffE11DirectStoreIffEfLi1ELi24ELi24ELi32ELi1ELb0EEvT_T0_lld_param_4
)
{
	.reg .pred 	%p<27>;
	.reg .b32 	%r<46>;
	.reg .b32 	%f<353>;
	.reg .b64 	%rd<54>;
	.reg .b64 	%fd<3>;

	ld.param.u64 	%rd21, [_Z17LayerNormWarpImplI10DirectLoadIffE11DirectStoreIffEfLi1ELi24ELi24ELi32ELi1ELb0EEvT_T0_lld_param_1+8];
	ld.param.u64 	%rd20, [_Z17LayerNormWarpImplI10DirectLoadIffE11DirectStoreIffEfLi1ELi24ELi24ELi32ELi1ELb0EEvT_T0_lld_param_1];
	ld.param.u64 	%rd19, [_Z17LayerNormWarpImplI10DirectLoadIffE11DirectStoreIffEfLi1ELi24ELi24ELi32ELi1ELb0EEvT_T0_lld_param_0+24];
	ld.param.u64 	%rd18, [_Z17LayerNormWarpImplI10DirectLoadIffE11DirectStoreIffEfLi1ELi24ELi24ELi32ELi1ELb0EEvT_T0_lld_param_0+16];
	ld.param.u64 	%rd17, [_Z17LayerNormWarpImplI10DirectLoadIffE11DirectStoreIffEfLi1ELi24ELi24ELi32ELi1ELb0EEvT_T0_lld_param_0+8];
	ld.param.u64 	%rd16, [_Z17LayerNormWarpImplI10DirectLoadIffE11DirectStoreIffEfLi1ELi24ELi24ELi32ELi1ELb0EEvT_T0_lld_param_0];
	ld.param.u64 	%rd23, [_Z17LayerNormWarpImplI10DirectLoadIffE11DirectStoreIffEfLi1ELi24ELi24ELi32ELi1ELb0EEvT_T0_lld_param_3];
	setp.lt.s64 	%p1, %rd23, 769;
	@%p1 bra 	$L__BB60_2;
	mov.u64 	%rd24, $str;
	cvta.global.u64 	%rd25, %rd24;
	mov.u64 	%rd26, $str$1;
	cvta.global.u64 	%rd27, %rd26;
	mov.u64 	%rd28, __unnamed_61;
	cvta.global.u64 	%rd29, %rd28;
	{ // callseq 60, 0
	.param .b64 param0;
	st.param.b64 	[param0], %rd25;
	.param .b64 param1;
	st.param.b64 	[param1], %rd27;
	.param .b32 param2;
	st.param.b32 	[param2], 336;
	.param .b64 param3;
	st.param.b64 	[param3], %rd29;
	.param .b64 param4;
	st.param.b64 	[param4], 1;
	call.uni 
	__assertfail, 
	(
	param0, 
	param1, 
	param2, 
	param3, 
	param4
	);
	} // callseq 60
$L__BB60_2:
	ld.param.u64 	%rd49, [_Z17LayerNormWarpImplI10DirectLoadIffE11DirectStoreIffEfLi1ELi24ELi24ELi32ELi1ELb0EEvT_T0_lld_param_2];
	mov.u32 	%r11, %ctaid.x;
	mov.u32 	%r12, %ntid.y;
	mov.u32 	%r13, %tid.y;
	mad.lo.s32 	%r14, %r11, %r12, %r13;
	cvt.u64.u32 	%rd53, %r14;
	mov.u32 	%r15, %tid.x;
	cvt.u64.u32 	%rd6, %r15;
	cvta.to.global.u64 	%rd30, %rd17;
	mul.wide.u32 	%rd31, %r15, 4;
	add.s64 	%rd7, %rd30, %rd31;
	setp.le.s64 	%p2, %rd49, %rd53;
	@%p2 bra 	$L__BB60_15;
	ld.global.f32 	%f1, [%rd7];
	cvta.to.global.u64 	%rd32, %rd18;
	shl.b64 	%rd33, %rd6, 2;
	add.s64 	%rd34, %rd32, %rd33;
	ld.global.f32 	%f2, [%rd34];
	ld.global.f32 	%f3, [%rd7+128];
	ld.global.f32 	%f4, [%rd34+128];
	ld.global.f32 	%f5, [%rd7+256];
	ld.global.f32 	%f6, [%rd34+256];
	ld.global.f32 	%f7, [%rd7+384];
	ld.global.f32 	%f8, [%rd34+384];
	ld.global.f32 	%f9, [%rd7+512];
	ld.global.f32 	%f10, [%rd34+512];
	ld.global.f32 	%f11, [%rd7+640];
	ld.global.f32 	%f12, [%rd34+640];
	ld.global.f32 	%f13, [%rd7+768];
	ld.global.f32 	%f14, [%rd34+768];
	ld.global.f32 	%f15, [%rd7+896];
	ld.global.f32 	%f16, [%rd34+896];
	ld.global.f32 	%f17, [%rd7+1024];
	ld.global.f32 	%f18, [%rd34+1024];
	ld.global.f32 	%f19, [%rd7+1152];
	ld.global.f32 	%f20, [%rd34+1152];
	ld.global.f32 	%f21, [%rd7+1280];
	ld.global.f32 	%f22, [%rd34+1280];
	ld.global.f32 	%f23, [%rd7+1408];
	ld.global.f32 	%f24, [%rd34+1408];
	ld.global.f32 	%f25, [%rd7+1536];
	ld.global.f32 	%f26, [%rd34+1536];
	ld.global.f32 	%f27, [%rd7+1664];
	ld.global.f32 	%f28, [%rd34+1664];
	ld.global.f32 	%f29, [%rd7+1792];
	ld.global.f32 	%f30, [%rd34+1792];
	ld.global.f32 	%f31, [%rd7+1920];
	ld.global.f32 	%f32, [%rd34+1920];
	ld.global.f32 	%f33, [%rd7+2048];
	ld.global.f32 	%f34, [%rd34+2048];
	ld.global.f32 	%f35, [%rd7+2176];
	ld.global.f32 	%f36, [%rd34+2176];
	ld.global.f32 	%f37, [%rd7+2304];
	ld.global.f32 	%f38, [%rd34+2304];
	ld.global.f32 	%f39, [%rd7+2432];
	ld.global.f32 	%f40, [%rd34+2432];
	ld.global.f32 	%f41, [%rd7+2560];
	ld.global.f32 	%f42, [%rd34+2560];
	ld.global.f32 	%f43, [%rd7+2688];
	ld.global.f32 	%f44, [%rd34+2688];
	ld.global.f32 	%f45, [%rd7+2816];
	ld.global.f32 	%f46, [%rd34+2816];
	ld.global.f32 	%f47, [%rd7+2944];
	ld.global.f32 	%f48, [%rd34+2944];
	shl.b64 	%rd52, %rd53, 32;
	mad.lo.s64 	%rd35, %rd19, %rd53, %rd6;
	shl.b64 	%rd36, %rd35, 2;
	cvta.to.global.u64 	%rd37, %rd16;
	add.s64 	%rd38, %rd36, %rd37;
	add.s64 	%rd51, %rd38, 1536;
$L__BB60_4:
	ld.global.f32 	%f49, [%rd51+-1536];
	add.f32 	%f111, %f49, 0f00000000;
	sub.f32 	%f112, %f49, %f111;
	fma.rn.f32 	%f113, %f49, %f112, 0f00000000;
	ld.global.f32 	%f50, [%rd51+-1408];
	sub.f32 	%f114, %f50, %f111;
	fma.rn.f32 	%f115, %f114, 0f3F000000, %f111;
	sub.f32 	%f116, %f50, %f115;
	fma.rn.f32 	%f117, %f114, %f116, %f113;
	ld.global.f32 	%f51, [%rd51+-1280];
	sub.f32 	%f118, %f51, %f115;
	div.rn.f32 	%f119, %f118, 0f40400000;
	add.f32 	%f120, %f115, %f119;
	sub.f32 	%f121, %f51, %f120;
	fma.rn.f32 	%f122, %f118, %f121, %f117;
	ld.global.f32 	%f52, [%rd51+-1152];
	sub.f32 	%f123, %f52, %f120;
	fma.rn.f32 	%f124, %f123, 0f3E800000, %f120;
	sub.f32 	%f125, %f52, %f124;
	fma.rn.f32 	%f126, %f123, %f125, %f122;
	ld.global.f32 	%f53, [%rd51+-1024];
	sub.f32 	%f127, %f53, %f124;
	div.rn.f32 	%f128, %f127, 0f40A00000;
	add.f32 	%f129, %f124, %f128;
	sub.f32 	%f130, %f53, %f129;
	fma.rn.f32 	%f131, %f127, %f130, %f126;
	ld.global.f32 	%f54, [%rd51+-896];
	sub.f32 	%f132, %f54, %f129;
	div.rn.f32 	%f133, %f132, 0f40C00000;
	add.f32 	%f134, %f129, %f133;
	sub.f32 	%f135, %f54, %f134;
	fma.rn.f32 	%f136, %f132, %f135, %f131;
	ld.global.f32 	%f55, [%rd51+-768];
	sub.f32 	%f137, %f55, %f134;
	div.rn.f32 	%f138, %f137, 0f40E00000;
	add.f32 	%f139, %f134, %f138;
	sub.f32 	%f140, %f55, %f139;
	fma.rn.f32 	%f141, %f137, %f140, %f136;
	ld.global.f32 	%f56, [%rd51+-640];
	sub.f32 	%f142, %f56, %f139;
	fma.rn.f32 	%f143, %f142, 0f3E000000, %f139;
	sub.f32 	%f144, %f56, %f143;
	fma.rn.f32 	%f145, %f142, %f144, %f141;
	ld.global.f32 	%f57, [%rd51+-512];
	sub.f32 	%f146, %f57, %f143;
	div.rn.f32 	%f147, %f146, 0f41100000;
	add.f32 	%f148, %f143, %f147;
	sub.f32 	%f149, %f57, %f148;
	fma.rn.f32 	%f150, %f146, %f149, %f145;
	ld.global.f32 	%f58, [%rd51+-384];
	sub.f32 	%f151, %f58, %f148;
	div.rn.f32 	%f152, %f151, 0f41200000;
	add.f32 	%f153, %f148, %f152;
	sub.f32 	%f154, %f58, %f153;
	fma.rn.f32 	%f155, %f151, %f154, %f150;
	ld.global.f32 	%f59, [%rd51+-256];
	sub.f32 	%f156, %f59, %f153;
	div.rn.f32 	%f157, %f156, 0f41300000;
	add.f32 	%f158, %f153, %f157;
	sub.f32 	%f159, %f59, %f158;
	fma.rn.f32 	%f160, %f156, %f159, %f155;
	ld.global.f32 	%f60, [%rd51+-128];
	sub.f32 	%f161, %f60, %f158;
	div.rn.f32 	%f162, %f161, 0f41400000;
	add.f32 	%f163, %f158, %f162;
	sub.f32 	%f164, %f60, %f163;
	fma.rn.f32 	%f165, %f161, %f164, %f160;
	ld.global.f32 	%f61, [%rd51];
	sub.f32 	%f166, %f61, %f163;
	div.rn.f32 	%f167, %f166, 0f41500000;
	add.f32 	%f168, %f163, %f167;
	sub.f32 	%f169, %f61, %f168;
	fma.rn.f32 	%f170, %f166, %f169, %f165;
	ld.global.f32 	%f62, [%rd51+128];
	sub.f32 	%f171, %f62, %f168;
	div.rn.f32 	%f172, %f171, 0f41600000;
	add.f32 	%f173, %f168, %f172;
	sub.f32 	%f174, %f62, %f173;
	fma.rn.f32 	%f175, %f171, %f174, %f170;
	ld.global.f32 	%f63, [%rd51+256];
	sub.f32 	%f176, %f63, %f173;
	div.rn.f32 	%f177, %f176, 0f41700000;
	add.f32 	%f178, %f173, %f177;
	sub.f32 	%f179, %f63, %f178;
	fma.rn.f32 	%f180, %f176, %f179, %f175;
	ld.global.f32 	%f64, [%rd51+384];
	sub.f32 	%f181, %f64, %f178;
	fma.rn.f32 	%f182, %f181, 0f3D800000, %f178;
	sub.f32 	%f183, %f64, %f182;
	fma.rn.f32 	%f184, %f181, %f183, %f180;
	ld.global.f32 	%f65, [%rd51+512];
	sub.f32 	%f185, %f65, %f182;
	div.rn.f32 	%f186, %f185, 0f41880000;
	add.f32 	%f187, %f182, %f186;
	sub.f32 	%f188, %f65, %f187;
	fma.rn.f32 	%f189, %f185, %f188, %f184;
	ld.global.f32 	%f66, [%rd51+640];
	sub.f32 	%f190, %f66, %f187;
	div.rn.f32 	%f191, %f190, 0f41900000;
	add.f32 	%f192, %f187, %f191;
	sub.f32 	%f193, %f66, %f192;
	fma.rn.f32 	%f194, %f190, %f193, %f189;
	ld.global.f32 	%f67, [%rd51+768];
	sub.f32 	%f195, %f67, %f192;
	div.rn.f32 	%f196, %f195, 0f41980000;
	add.f32 	%f197, %f192, %f196;
	sub.f32 	%f198, %f67, %f197;
	fma.rn.f32 	%f199, %f195, %f198, %f194;
	ld.global.f32 	%f68, [%rd51+896];
	sub.f32 	%f200, %f68, %f197;
	div.rn.f32 	%f201, %f200, 0f41A00000;
	add.f32 	%f202, %f197, %f201;
	sub.f32 	%f203, %f68, %f202;
	fma.rn.f32 	%f204, %f200, %f203, %f199;
	ld.global.f32 	%f69, [%rd51+1024];
	sub.f32 	%f205, %f69, %f202;
	div.rn.f32 	%f206, %f205, 0f41A80000;
	add.f32 	%f207, %f202, %f206;
	sub.f32 	%f208, %f69, %f207;
	fma.rn.f32 	%f209, %f205, %f208, %f204;
	ld.global.f32 	%f70, [%rd51+1152];
	sub.f32 	%f210, %f70, %f207;
	div.rn.f32 	%f211, %f210, 0f41B00000;
	add.f32 	%f212, %f207, %f211;
	sub.f32 	%f213, %f70, %f212;
	fma.rn.f32 	%f214, %f210, %f213, %f209;
	ld.global.f32 	%f71, [%rd51+1280];
	sub.f32 	%f215, %f71, %f212;
	div.rn.f32 	%f216, %f215, 0f41B80000;
	add.f32 	%f217, %f212, %f216;
	sub.f32 	%f218, %f71, %f217;
	fma.rn.f32 	%f219, %f215, %f218, %f214;
	ld.global.f32 	%f72, [%rd51+1408];
	sub.f32 	%f220, %f72, %f217;
	div.rn.f32 	%f221, %f220, 0f41C00000;
	add.f32 	%f341, %f217, %f221;
	sub.f32 	%f222, %f72, %f341;
	fma.rn.f32 	%f342, %f220, %f222, %f219;
	mov.b32 	%r16, %f341;
	shfl.sync.down.b32	%r1|%p3, %r16, 16, 31, -1;
	mov.b32 	%r17, %f342;
	shfl.sync.down.b32	%r2|%p4, %r17, 16, 31, -1;
	mov.b32 	%r18, 1103101952;
	shfl.sync.down.b32	%r19|%p5, %r18, 16, 31, -1;
	mov.b32 	%f75, %r19;
	setp.eq.f32 	%p6, %f75, 0f00000000;
	mov.f32 	%f343, 0f41C00000;
	@%p6 bra 	$L__BB60_6;
	mov.b32 	%f223, %r2;
	mov.b32 	%f224, %r1;
	add.f32 	%f343, %f75, 0f41C00000;
	div.rn.f32 	%f225, %f75, %f343;
	sub.f32 	%f226, %f224, %f341;
	fma.rn.f32 	%f341, %f226, %f225, %f341;
	mul.f32 	%f227, %f226, %f226;
	mul.f32 	%f228, %f227, 0f41C00000;
	fma.rn.f32 	%f229, %f228, %f225, %f223;
	add.f32 	%f342, %f342, %f229;
$L__BB60_6:
	mov.b32 	%r20, %f341;
	shfl.sync.down.b32	%r3|%p7, %r20, 8, 31, -1;
	mov.b32 	%r21, %f342;
	shfl.sync.down.b32	%r4|%p8, %r21, 8, 31, -1;
	mov.b32 	%r22, %f343;
	shfl.sync.down.b32	%r23|%p9, %r22, 8, 31, -1;
	mov.b32 	%f82, %r23;
	setp.eq.f32 	%p10, %f82, 0f00000000;
	@%p10 bra 	$L__BB60_8;
	mov.b32 	%f230, %r4;
	mov.b32 	%f231, %r3;
	add.f32 	%f83, %f343, %f82;
	div.rn.f32 	%f232, %f82, %f83;
	sub.f32 	%f233, %f231, %f341;
	fma.rn.f32 	%f341, %f233, %f232, %f341;
	mul.f32 	%f234, %f233, %f233;
	mul.f32 	%f235, %f343, %f234;
	fma.rn.f32 	%f236, %f235, %f232, %f230;
	add.f32 	%f342, %f342, %f236;
	mov.f32 	%f343, %f83;
$L__BB60_8:
	mov.b32 	%r24, %f341;
	shfl.sync.down.b32	%r5|%p11, %r24, 4, 31, -1;
	mov.b32 	%r25, %f342;
	shfl.sync.down.b32	%r6|%p12, %r25, 4, 31, -1;
	mov.b32 	%r26, %f343;
	shfl.sync.down.b32	%r27|%p13, %r26, 4, 31, -1;
	mov.b32 	%f89, %r27;
	setp.eq.f32 	%p14, %f89, 0f00000000;
	@%p14 bra 	$L__BB60_10;
	mov.b32 	%f237, %r6;
	mov.b32 	%f238, %r5;
	add.f32 	%f90, %f343, %f89;
	div.rn.f32 	%f239, %f89, %f90;
	sub.f32 	%f240, %f238, %f341;
	fma.rn.f32 	%f341, %f240, %f239, %f341;
	mul.f32 	%f241, %f240, %f240;
	mul.f32 	%f242, %f343, %f241;
	fma.rn.f32 	%f243, %f242, %f239, %f237;
	add.f32 	%f342, %f342, %f243;
	mov.f32 	%f343, %f90;
$L__BB60_10:
	mov.b32 	%r28, %f341;
	shfl.sync.down.b32	%r7|%p15, %r28, 2, 31, -1;
	mov.b32 	%r29, %f342;
	shfl.sync.down.b32	%r8|%p16, %r29, 2, 31, -1;
	mov.b32 	%r30, %f343;
	shfl.sync.down.b32	%r31|%p17, %r30, 2, 31, -1;
	mov.b32 	%f96, %r31;
	setp.eq.f32 	%p18, %f96, 0f00000000;
	@%p18 bra 	$L__BB60_12;
	mov.b32 	%f244, %r8;
	mov.b32 	%f245, %r7;
	add.f32 	%f97, %f343, %f96;
	div.rn.f32 	%f246, %f96, %f97;
	sub.f32 	%f247, %f245, %f341;
	fma.rn.f32 	%f341, %f247, %f246, %f341;
	mul.f32 	%f248, %f247, %f247;
	mul.f32 	%f249, %f343, %f248;
	fma.rn.f32 	%f250, %f249, %f246, %f244;
	add.f32 	%f342, %f342, %f250;
	mov.f32 	%f343, %f97;
$L__BB60_12:
	mov.b32 	%r32, %f341;
	shfl.sync.down.b32	%r9|%p19, %r32, 1, 31, -1;
	mov.b32 	%r33, %f342;
	shfl.sync.down.b32	%r10|%p20, %r33, 1, 31, -1;
	mov.b32 	%r34, %f343;
	shfl.sync.down.b32	%r35|%p21, %r34, 1, 31, -1;
	mov.b32 	%f103, %r35;
	setp.eq.f32 	%p22, %f103, 0f00000000;
	@%p22 bra 	$L__BB60_14;
	mov.b32 	%f251, %r10;
	mov.b32 	%f252, %r9;
	add.f32 	%f104, %f343, %f103;
	div.rn.f32 	%f253, %f103, %f104;
	sub.f32 	%f254, %f252, %f341;
	fma.rn.f32 	%f341, %f254, %f253, %f341;
	mul.f32 	%f255, %f254, %f254;
	mul.f32 	%f256, %f343, %f255;
	fma.rn.f32 	%f257, %f256, %f253, %f251;
	add.f32 	%f342, %f342, %f257;
	mov.f32 	%f343, %f104;
$L__BB60_14:
	ld.param.f64 	%fd2, [_Z17LayerNormWarpImplI10DirectLoadIffE11DirectStoreIffEfLi1ELi24ELi24ELi32ELi1ELb0EEvT_T0_lld_param_4];
	ld.param.u64 	%rd50, [_Z17LayerNormWarpImplI10DirectLoadIffE11DirectStoreIffEfLi1ELi24ELi24ELi32ELi1ELb0EEvT_T0_lld_param_2];
	mov.b32 	%r36, %f341;
	shfl.sync.idx.b32	%r37|%p23, %r36, 0, 31, -1;
	mov.b32 	%r38, %f342;
	shfl.sync.idx.b32	%r39|%p24, %r38, 0, 31, -1;
	mov.b32 	%r40, %f343;
	shfl.sync.idx.b32	%r41|%p25, %r40, 0, 31, -1;
	mov.b32 	%f258, %r39;
	mov.b32 	%f259, %r41;
	div.rn.f32 	%f260, %f258, %f259;
	max.f32 	%f261, %f260, 0f00000000;
	cvt.rn.f32.f64 	%f262, %fd2;
	add.f32 	%f263, %f261, %f262;
	rsqrt.approx.f32 	%f264, %f263;
	mov.b32 	%f265, %r37;
	sub.f32 	%f266, %f49, %f265;
	mul.f32 	%f267, %f264, %f266;
	fma.rn.f32 	%f268, %f1, %f267, %f2;
	sub.f32 	%f269, %f50, %f265;
	mul.f32 	%f270, %f264, %f269;
	fma.rn.f32 	%f271, %f3, %f270, %f4;
	sub.f32 	%f272, %f51, %f265;
	mul.f32 	%f273, %f264, %f272;
	fma.rn.f32 	%f274, %f5, %f273, %f6;
	sub.f32 	%f275, %f52, %f265;
	mul.f32 	%f276, %f264, %f275;
	fma.rn.f32 	%f277, %f7, %f276, %f8;
	sub.f32 	%f278, %f53, %f265;
	mul.f32 	%f279, %f264, %f278;
	fma.rn.f32 	%f280, %f9, %f279, %f10;
	sub.f32 	%f281, %f54, %f265;
	mul.f32 	%f282, %f264, %f281;
	fma.rn.f32 	%f283, %f11, %f282, %f12;
	sub.f32 	%f284, %f55, %f265;
	mul.f32 	%f285, %f264, %f284;
	fma.rn.f32 	%f286, %f13, %f285, %f14;
	sub.f32 	%f287, %f56, %f265;
	mul.f32 	%f288, %f264, %f287;
	fma.rn.f32 	%f289, %f15, %f288, %f16;
	sub.f32 	%f290, %f57, %f265;
	mul.f32 	%f291, %f264, %f290;
	fma.rn.f32 	%f292, %f17, %f291, %f18;
	sub.f32 	%f293, %f58, %f265;
	mul.f32 	%f294, %f264, %f293;
	fma.rn.f32 	%f295, %f19, %f294, %f20;
	sub.f32 	%f296, %f59, %f265;
	mul.f32 	%f297, %f264, %f296;
	fma.rn.f32 	%f298, %f21, %f297, %f22;
	sub.f32 	%f299, %f60, %f265;
	mul.f32 	%f300, %f264, %f299;
	fma.rn.f32 	%f301, %f23, %f300, %f24;
	sub.f32 	%f302, %f61, %f265;
	mul.f32 	%f303, %f264, %f302;
	fma.rn.f32 	%f304, %f25, %f303, %f26;
	sub.f32 	%f305, %f62, %f265;
	mul.f32 	%f306, %f264, %f305;
	fma.rn.f32 	%f307, %f27, %f306, %f28;
	sub.f32 	%f308, %f63, %f265;
	mul.f32 	%f309, %f264, %f308;
	fma.rn.f32 	%f310, %f29, %f309, %f30;
	sub.f32 	%f311, %f64, %f265;
	mul.f32 	%f312, %f264, %f311;
	fma.rn.f32 	%f313, %f31, %f312, %f32;
	sub.f32 	%f314, %f65, %f265;
	mul.f32 	%f315, %f264, %f314;
	fma.rn.f32 	%f316, %f33, %f315, %f34;
	sub.f32 	%f317, %f66, %f265;
	mul.f32 	%f318, %f264, %f317;
	fma.rn.f32 	%f319, %f35, %f318, %f36;
	sub.f32 	%f320, %f67, %f265;
	mul.f32 	%f321, %f264, %f320;
	fma.rn.f32 	%f322, %f37, %f321, %f38;
	sub.f32 	%f323, %f68, %f265;
	mul.f32 	%f324, %f264, %f323;
	fma.rn.f32 	%f325, %f39, %f324, %f40;
	sub.f32 	%f326, %f69, %f265;
	mul.f32 	%f327, %f264, %f326;
	fma.rn.f32 	%f328, %f41, %f327, %f42;
	sub.f32 	%f329, %f70, %f265;
	mul.f32 	%f330, %f264, %f329;
	fma.rn.f32 	%f331, %f43, %f330, %f44;
	sub.f32 	%f332, %f71, %f265;
	mul.f32 	%f333, %f264, %f332;
	fma.rn.f32 	%f334, %f45, %f333, %f46;
	sub.f32 	%f335, %f72, %f265;
	mul.f32 	%f336, %f264, %f335;
	fma.rn.f32 	%f337, %f47, %f336, %f48;
	shr.s64 	%rd39, %rd52, 32;
	mov.u32 	%r42, %tid.x;
	cvt.u64.u32 	%rd40, %r42;
	mad.lo.s64 	%rd41, %rd39, %rd21, %rd40;
	cvta.to.global.u64 	%rd42, %rd20;
	shl.b64 	%rd43, %rd41, 2;
	add.s64 	%rd44, %rd42, %rd43;
	st.global.f32 	[%rd44], %f268;
	st.global.f32 	[%rd44+128], %f271;
	st.global.f32 	[%rd44+256], %f274;
	st.global.f32 	[%rd44+384], %f277;
	st.global.f32 	[%rd44+512], %f280;
	st.global.f32 	[%rd44+640], %f283;
	st.global.f32 	[%rd44+768], %f286;
	st.global.f32 	[%rd44+896], %f289;
	st.global.f32 	[%rd44+1024], %f292;
	st.global.f32 	[%rd44+1152], %f295;
	st.global.f32 	[%rd44+1280], %f298;
	st.global.f32 	[%rd44+1408], %f301;
	st.global.f32 	[%rd44+1536], %f304;
	st.global.f32 	[%rd44+1664], %f307;
	st.global.f32 	[%rd44+1792], %f310;
	st.global.f32 	[%rd44+1920], %f313;
	st.global.f32 	[%rd44+2048], %f316;
	st.global.f32 	[%rd44+2176], %f319;
	st.global.f32 	[%rd44+2304], %f322;
	st.global.f32 	[%rd44+2432], %f325;
	st.global.f32 	[%rd44+2560], %f328;
	st.global.f32 	[%rd44+2688], %f331;
	st.global.f32 	[%rd44+2816], %f334;
	st.global.f32 	[%rd44+2944], %f337;
	mov.u32 	%r43, %nctaid.x;
	mov.u32 	%r44, %ntid.y;
	mul.lo.s32 	%r45, %r43, %r44;
	cvt.u64.u32 	%rd45, %r45;
	add.s64 	%rd53, %rd53, %rd45;
	shl.b64 	%rd46, %rd45, 32;
	add.s64 	%rd52, %rd52, %rd46;
	mul.lo.s64 	%rd47, %rd19, %rd45;
	shl.b64 	%rd48, %rd47, 2;
	add.s64 	%rd51, %rd51, %rd48;
	setp.lt.s64 	%p26, %rd53, %rd50;
	@%p26 bra 	$L__BB60_4;
$L__BB60_15:
	ret;

}
	// .globl	_Z17LayerNormWarpImplI10DirectLoadIffE11DirectStoreIffEfLi1ELi24ELi20ELi32ELi1ELb1EEvT_T0_lld
.visible .entry _Z17LayerNormWarpImplI10DirectLoadIffE11DirectStoreIffEfLi1ELi24ELi20ELi32ELi1ELb1EEvT_T0_lld(
	.param .align 8 .b8 _Z17LayerNormWarpImplI10DirectLoadIffE11DirectStoreIffEfLi1ELi24ELi20ELi32ELi1ELb1EEvT_T0_lld_param_0[32],
	.param .align 8 .b8 _Z17LayerNormWarpImplI10DirectLoadIffE11DirectStoreIffEfLi1ELi24ELi20ELi32ELi1ELb1EEvT_T0_lld_param_1[16],
	.param .u64 _Z17LayerNormWarpImplI10DirectLoadIffE11DirectStoreIffEfLi1ELi24ELi20ELi32ELi1ELb1EEvT_T0_lld_param_2,
	.param .u64 _Z17LayerNormWarpImplI10DirectLoadIffE11DirectStoreIffEfLi1ELi24ELi20ELi32ELi1ELb1EEvT_T0_lld_param_3,
	.param .f64 _Z17LayerNormWarpImplI10DirectLoadIffE11DirectStoreIffEfLi1ELi24ELi20ELi32ELi1ELb1EEvT_T0_lld_param_4
)
{
	.reg .pred 	%p<35>;
	.reg .b32 	%r<65>;
	.reg .b32 	%f<361>;
	.reg .b64 	%rd<61>;
	.reg .b64 	%fd<3>;

	ld.param.u64 	%rd22, [_Z17LayerNormWarpImplI10DirectLoadIffE11DirectStoreIffEfLi1ELi24ELi20ELi32ELi1ELb1EEvT_T0_lld_param_1+8];
	ld.param.u64 	%rd21, [_Z17LayerNormWarpImplI10DirectLoadIffE11DirectStoreIffEfLi1ELi24ELi20ELi32ELi1ELb1EEvT_T0_lld_param_1];
	ld.param.u64 	%rd20, [_Z17LayerNormWarpImplI10DirectLoadIffE11DirectStoreIffEfLi1ELi24ELi20ELi32ELi1ELb1EEvT_T0_lld_param_0+24];
	ld.param.u64 	%rd19, [_Z17LayerNormWarpImplI10DirectLoadIffE11DirectStoreIffEfLi1ELi24ELi20ELi32ELi1ELb1EEvT_T0_lld_param_0+16];
	ld.param.u64 	%rd18, [_Z17LayerNormWarpImplI10DirectLoadIffE11DirectStoreIffEfLi1ELi24ELi20ELi32ELi1ELb1EEvT_T0_lld_param_0+8];
	ld.param.u64 	%rd17, [_Z17LayerNormWarpImplI10DirectLoadIffE11DirectStoreIffEfLi1ELi24ELi20ELi32ELi1ELb1EEvT_T0_lld_param_0];
	ld.param.u64 	%rd24, [_Z17LayerNormWarpImplI10DirectLoadIffE11DirectStoreIffEfLi1ELi24ELi20ELi32ELi1ELb1EEvT_T0_lld_param_3];
	setp.lt.s64 	%p1, %rd24, 769;
	@%p1 bra 	$L__BB61_2;
	mov.u64 	%rd25, $str;
	cvta.global.u64 	%rd26, %rd25;
	mov.u64 	%rd27, $str$1;
	cvta.global.u64 	%rd28, %rd27;
	mov.u64 	%rd29, __unnamed_62;
	cvta.global.u64 	%rd30, %rd29;
	{ // callseq 61, 0
	.param .b64 param0;
	st.param.b64 	[param0], %rd26;
	.param .b64 param1;
	st.param.b64 	[param1], %rd28;
	.param .b32 param2;
	st.param.b32 	[param2], 336;
	.param .b64 param3;
	st.param.b64 	[param3], %rd30;
	.param .b64 param4;
	st.param.b64 	[param4], 1;
	call.uni 
	__assertfail, 
	(
	param0, 
	param1, 
	param2, 
	param3, 
	param4
	);
	} // callseq 61
$L__BB61_2:
	ld.param.u64 	%rd56, [_Z17LayerNormWarpImplI10DirectLoadIffE11DirectStoreIffEfLi1ELi24ELi20ELi32ELi1ELb1EEvT_T0_lld_param_2];
	mov.u32 	%r11, %ctaid.x;
	mov.u32 	%r12, %ntid.y;
	mov.u32 	%r13, %tid.y;
	mad.lo.s32 	%r14, %r11, %r12, %r13;
	cvt.u64.u32 	%rd60, %r14;
	mov.u32 	%r15, %tid.x;
	cvt.u64.u32 	%rd6, %r15;
	cvta.to.global.u64 	%rd31, %rd18;
	mul.wide.u32 	%rd32, %r15, 4;
	add.s64 	%rd7, %rd31, %rd32;
	setp.le.s64 	%p2, %rd56, %rd60;
	@%p2 bra 	$L__BB61_31;
	ld.global.f32 	%f1, [%rd7];
	cvta.to.global.u64 	%rd33, %rd19;
	shl.b64 	%rd34, %rd6, 2;
	add.s64 	%rd35, %rd33, %rd34;
	ld.global.f32 	%f2, [%rd35];
	ld.global.f32 	%f3, [%rd7+128];
	ld.global.f32 	%f4, [%rd35+128];
	ld.global.f32 	%f5, [%rd7+256];
	ld.global.f32 	%f6, [%rd35+256];
	ld.global.f32 	%f7, [%rd7+384];
	ld.global.f32 	%f8, [%rd35+384];
	ld.global.f32 	%f9, [%rd7+512];
	ld.global.f32 	%f10, [%rd35+512];
	ld.global.f32 	%f11, [%rd7+640];
	ld.global.f32 	%f12, [%rd35+640];
	ld.global.f32 	%f13, [%rd7+768];
	ld.global.f32 	%f14, [%rd35+768];
	ld.global.f32 	%f15, [%rd7+896];
	ld.global.f32 	%f16, [%rd35+896];
	ld.global.f32 	%f17, [%rd7+1024];
	ld.global.f32 	%f18, [%rd35+1024];
	ld.global.f32 	%f19, [%rd7+1152];
	ld.global.f32 	%f20, [%rd35+1152];
	ld.global.f32 	%f21, [%rd7+1280];
	ld.global.f32 	%f22, [%rd35+1280];
	ld.global.f32 	%f23, [%rd7+1408];
	ld.global.f32 	%f24, [%rd35+1408];
	ld.global.f32 	%f25, [%rd7+1536];
	ld.global.f32 	%f26, [%rd35+1536];
	ld.global.f32 	%f27, [%rd7+1664];
	ld.global.f32 	%f28, [%rd35+1664];
	ld.global.f32 	%f29, [%rd7+1792];
	ld.global.f32 	%f30, [%rd35+1792];
	ld.global.f32 	%f31, [%rd7+1920];
	ld.global.f32 	%f32, [%rd35+1920];
	ld.global.f32 	%f33, [%rd7+2048];
	ld.global.f32 	%f34, [%rd35+2048];
	ld.global.f32 	%f35, [%rd7+2176];
	ld.global.f32 	%f36, [%rd35+2176];
	ld.global.f32 	%f37, [%rd7+2304];
	ld.global.f32 	%f38, [%rd35+2304];
	ld.global.f32 	%f39, [%rd7+2432];
	ld.global.f32 	%f40, [%rd35+2432];
	shl.b64 	%rd59, %rd60, 32;
	mad.lo.s64 	%rd36, %rd20, %rd60, %rd6;
	shl.b64 	%rd37, %rd36, 2;
	cvta.to.global.u64 	%rd38, %rd17;
	add.s64 	%rd39, %rd37, %rd38;
	add.s64 	%rd58, %rd39, 1536;
	cvt.u32.u64 	%r16, %rd6;
	add.s32 	%r17, %r16, 640;
	add.s32 	%r19, %r16, 672;
	add.s32 	%r21, %r16, 704;
	add.s32 	%r23, %r16, 736;
$L__BB61_4:
	cvt.u64.u32 	%rd40, %r17;
	setp.le.s64 	%p3, %rd24, %rd40;
	ld.global.f32 	%f41, [%rd58+-1536];
	add.f32 	%f122, %f41, 0f00000000;
	sub.f32 	%f123, %f41, %f122;
	fma.rn.f32 	%f124, %f41, %f123, 0f00000000;
	ld.global.f32 	%f42, [%rd58+-1408];
	sub.f32 	%f125, %f42, %f122;
	fma.rn.f32 	%f126, %f125, 0f3F000000, %f122;
	sub.f32 	%f127, %f42, %f126;
	fma.rn.f32 	%f128, %f125, %f127, %f124;
	ld.global.f32 	%f43, [%rd58+-1280];
	sub.f32 	%f129, %f43, %f126;
	div.rn.f32 	%f130, %f129, 0f40400000;
	add.f32 	%f131, %f126, %f130;
	sub.f32 	%f132, %f43, %f131;
	fma.rn.f32 	%f133, %f129, %f132, %f128;
	ld.global.f32 	%f44, [%rd58+-1152];
	sub.f32 	%f134, %f44, %f131;
	fma.rn.f32 	%f135, %f134, 0f3E800000, %f131;
	sub.f32 	%f136, %f44, %f135;
	fma.rn.f32 	%f137, %f134, %f136, %f133;
	ld.global.f32 	%f45, [%rd58+-1024];
	sub.f32 	%f138, %f45, %f135;
	div.rn.f32 	%f139, %f138, 0f40A00000;
	add.f32 	%f140, %f135, %f139;
	sub.f32 	%f141, %f45, %f140;
	fma.rn.f32 	%f142, %f138, %f141, %f137;
	ld.global.f32 	%f46, [%rd58+-896];
	sub.f32 	%f143, %f46, %f140;
	div.rn.f32 	%f144, %f143, 0f40C00000;
	add.f32 	%f145, %f140, %f144;
	sub.f32 	%f146, %f46, %f145;
	fma.rn.f32 	%f147, %f143, %f146, %f142;
	ld.global.f32 	%f47, [%rd58+-768];
	sub.f32 	%f148, %f47, %f145;
	div.rn.f32 	%f149, %f148, 0f40E00000;
	add.f32 	%f150, %f145, %f149;
	sub.f32 	%f151, %f47, %f150;
	fma.rn.f32 	%f152, %f148, %f151, %f147;
	ld.global.f32 	%f48, [%rd58+-640];
	sub.f32 	%f153, %f48, %f150;
	fma.rn.f32 	%f154, %f153, 0f3E000000, %f150;
	sub.f32 	%f155, %f48, %f154;
	fma.rn.f32 	%f156, %f153, %f155, %f152;
	ld.global.f32 	%f49, [%rd58+-512];
	sub.f32 	%f157, %f49, %f154;
	div.rn.f32 	%f158, %f157, 0f41100000;
	add.f32 	%f159, %f154, %f158;
	sub.f32 	%f160, %f49, %f159;
	fma.rn.f32 	%f161, %f157, %f160, %f156;
	ld.global.f32 	%f50, [%rd58+-384];
	sub.f32 	%f162, %f50, %f159;
	div.rn.f32 	%f163, %f162, 0f41200000;
	add.f32 	%f164, %f159, %f163;
	sub.f32 	%f165, %f50, %f164;
	fma.rn.f32 	%f166, %f162, %f165, %f161;
	ld.global.f32 	%f51, [%rd58+-256];
	sub.f32 	%f167, %f51, %f164;
	div.rn.f32 	%f168, %f167, 0f41300000;
	add.f32 	%f169, %f164, %f168;
	sub.f32 	%f170, %f51, %f169;
	fma.rn.f32 	%f171, %f167, %f170, %f166;
	ld.global.f32 	%f52, [%rd58+-128];
	sub.f32 	%f172, %f52, %f169;
	div.rn.f32 	%f173, %f172, 0f41400000;
	add.f32 	%f174, %f169, %f173;
	sub.f32 	%f175, %f52, %f174;
	fma.rn.f32 	%f176, %f172, %f175, %f171;
	ld.global.f32 	%f53, [%rd58];
	sub.f32 	%f177, %f53, %f174;
	div.rn.f32 	%f178, %f177, 0f41500000;
	add.f32 	%f179, %f174, %f178;
	sub.f32 	%f180, %f53, %f179;
	fma.rn.f32 	%f181, %f177, %f180, %f176;
	ld.global.f32 	%f54, [%rd58+128];
	sub.f32 	%f182, %f54, %f179;
	div.rn.f32 	%f183, %f182, 0f41600000;
	add.f32 	%f184, %f179, %f183;
	sub.f32 	%f185, %f54, %f184;
	fma.rn.f32 	%f186, %f182, %f185, %f181;
	ld.global.f32 	%f55, [%rd58+256];
	sub.f32 	%f187, %f55, %f184;
	div.rn.f32 	%f188, %f187, 0f41700000;
	add.f32 	%f189, %f184, %f188;
	sub.f32 	%f190, %f55, %f189;
	fma.rn.f32 	%f191, %f187, %f190, %f186;
	ld.global.f32 	%f56, [%rd58+384];
	sub.f32 	%f192, %f56, %f189;
	fma.rn.f32 	%f193, %f192, 0f3D800000, %f189;
	sub.f32 	%f194, %f56, %f193;
	fma.rn.f32 	%f195, %f192, %f194, %f191;
	ld.global.f32 	%f57, [%rd58+512];
	sub.f32 	%f196, %f57, %f193;
	div.rn.f32 	%f197, %f196, 0f41880000;
	add.f32 	%f198, %f193, %f197;
	sub.f32 	%f199, %f57, %f198;
	fma.rn.f32 	%f200, %f196, %f199, %f195;
	ld.global.f32 	%f58, [%rd58+640];
	sub.f32 	%f201, %f58, %f198;
	div.rn.f32 	%f202, %f201, 0f41900000;
	add.f32 	%f203, %f198, %f202;
	sub.f32 	%f204, %f58, %f203;
	fma.rn.f32 	%f205, %f201, %f204, %f200;
	ld.global.f32 	%f59, [%rd58+768];
	sub.f32 	%f206, %f59, %f203;
	div.rn.f32 	%f207, %f206, 0f41980000;
	add.f32 	%f208, %f203, %f207;
	sub.f32 	%f209, %f59, %f208;
	fma.rn.f32 	%f210, %f206, %f209, %f205;
	ld.global.f32 	%f60, [%rd58+896];
	sub.f32 	%f211, %f60, %f208;
	div.rn.f32 	%f212, %f211, 0f41A00000;
	add.f32 	%f339, %f208, %f212;
	sub.f32 	%f213, %f60, %f339;
	fma.rn.f32 	%f338, %f211, %f213, %f210;
	mov.f32 	%f337, 0f41A00000;
	@%p3 bra 	$L__BB61_6;
	ld.global.f32 	%f215, [%rd58+1024];
	sub.f32 	%f216, %f215, %f339;
	div.rn.f32 	%f217, %f216, 0f41A80000;
	add.f32 	%f339, %f339, %f217;
	sub.f32 	%f218, %f215, %f339;
	fma.rn.f32 	%f338, %f216, %f218, %f338;
	mov.f32 	%f337, 0f41A80000;
$L__BB61_6:
	cvt.u64.u32 	%rd41, %r19;
	setp.le.s64 	%p4, %rd24, %rd41;
	@%p4 bra 	$L__BB61_8;
	ld.global.f32 	%f219, [%rd58+1152];
	add.f32 	%f337, %f337, 0f3F800000;
	sub.f32 	%f220, %f219, %f339;
	div.rn.f32 	%f221, %f220, %f337;
	add.f32 	%f339, %f339, %f221;
	sub.f32 	%f222, %f219, %f339;
	fma.rn.f32 	%f338, %f220, %f222, %f338;
$L__BB61_8:
	cvt.u64.u32 	%rd42, %r21;
	setp.le.s64 	%p5, %rd24, %rd42;
	@%p5 bra 	$L__BB61_10;
	ld.global.f32 	%f223, [%rd58+1280];
	add.f32 	%f337, %f337, 0f3F800000;
	sub.f32 	%f224, %f223, %f339;
	div.rn.f32 	%f225, %f224, %f337;
	add.f32 	%f339, %f339, %f225;
	sub.f32 	%f226, %f223, %f339;
	fma.rn.f32 	%f338, %f224, %f226, %f338;
$L__BB61_10:
	cvt.u64.u32 	%rd43, %r23;
	setp.le.s64 	%p6, %rd24, %rd43;
	@%p6 bra 	$L__BB61_12;
	ld.global.f32 	%f227, [%rd58+1408];
	add.f32 	%f337, %f337, 0f3F800000;
	sub.f32 	%f228, %f227, %f339;
	div.rn.f32 	%f229, %f228, %f337;
	add.f32 	%f339, %f339, %f229;
	sub.f32 	%f230, %f227, %f339;
	fma.rn.f32 	%f338, %f228, %f230, %f338;
$L__BB61_12:
	mov.b32 	%r24, %f339;
	shfl.sync.down.b32	%r1|%p7, %r24, 16, 31, -1;
	mov.b32 	%r25, %f338;
	shfl.sync.down.b32	%r2|%p8, %r25, 16, 31, -1;
	mov.b32 	%r26, %f337;
	shfl.sync.down.b32	%r27|%p9, %r26, 16, 31, -1;
	mov.b32 	%f86, %r27;
	setp.eq.f32 	%p10, %f86, 0f00000000;
	@%p10 bra 	$L__BB61_14;
	mov.b32 	%f231, %r2;
	mov.b32 	%f232, %r1;
	add.f32 	%f87, %f337, %f86;
	div.rn.f32 	%f233, %f86, %f87;
	sub.f32 	%f234, %f232, %f339;
	fma.rn.f32 	%f339, %f234, %f233, %f339;
	mul.f32 	%f235, %f234, %f234;
	mul.f32 	%f236, %f337, %f235;
	fma.rn.f32 	%f237, %f236, %f233, %f231;
	add.f32 	%f338, %f338, %f237;
	mov.f32 	%f337, %f87;
$L__BB61_14:
	mov.b32 	%r28, %f339;
	shfl.sync.down.b32	%r3|%p11, %r28, 8, 31, -1;
	mov.b32 	%r29, %f338;
	shfl.sync.down.b32	%r4|%p12, %r29, 8, 31, -1;
	mov.b32 	%r30, %f337;
	shfl.sync.down.b32	%r31|%p13, %r30, 8, 31, -1;
	mov.b32 	%f93, %r31;
	setp.eq.f32 	%p14, %f93, 0f00000000;
	@%p14 bra 	$L__BB61_16;
	mov.b32 	%f238, %r4;
	mov.b32 	%f239, %r3;
	add.f32 	%f94, %f337, %f93;
	div.rn.f32 	%f240, %f93, %f94;
	sub.f32 	%f241, %f239, %f339;
	fma.rn.f32 	%f339, %f241, %f240, %f339;
	mul.f32 	%f242, %f241, %f241;
	mul.f32 	%f243, %f337, %f242;
	fma.rn.f32 	%f244, %f243, %f240, %f238;
	add.f32 	%f338, %f338, %f244;
	mov.f32 	%f337, %f94;
$L__BB61_16:
	mov.b32 	%r32, %f339;
	shfl.sync.down.b32	%r5|%p15, %r32, 4, 31, -1;
	mov.b32 	%r33, %f338;
	shfl.sync.down.b32	%r6|%p16, %r33, 4, 31, -1;
	mov.b32 	%r34, %f337;
	shfl.sync.down.b32	%r35|%p17, %r34, 4, 31, -1;
	mov.b32 	%f100, %r35;
	setp.eq.f32 	%p18, %f100, 0f00000000;
	@%p18 bra 	$L__BB61_18;
	mov.b32 	%f245, %r6;
	mov.b32 	%f246, %r5;
	add.f32 	%f101, %f337, %f100;
	div.rn.f32 	%f247, %f100, %f101;
	sub.f32 	%f248, %f246, %f339;
	fma.rn.f32 	%f339, %f248, %f247, %f339;
	mul.f32 	%f249, %f248, %f248;
	mul.f32 	%f250, %f337, %f249;
	fma.rn.f32 	%f251, %f250, %f247, %f245;
	add.f32 	%f338, %f338, %f251;
	mov.f32 	%f337, %f101;
$L__BB61_18:
	mov.b32 	%r36, %f339;
	shfl.sync.down.b32	%r7|%p19, %r36, 2, 31, -1;
	mov.b32 	%r37, %f338;
	shfl.sync.down.b32	%r8|%p20, %r37, 2, 31, -1;
	mov.b32 	%r38, %f337;
	shfl.sync.down.b32	%r39|%p21, %r38, 2, 31, -1;
	mov.b32 	%f107, %r39;
	setp.eq.f32 	%p22, %f107, 0f00000000;
	@%p22 bra 	$L__BB61_20;
	mov.b32 	%f252, %r8;
	mov.b32 	%f253, %r7;
	add.f32 	%f108, %f337, %f107;
	div.rn.f32 	%f254, %f107, %f108;
	sub.f32 	%f255, %f253, %f339;
	fma.rn.f32 	%f339, %f255, %f254, %f339;
	mul.f32 	%f256, %f255, %f255;
	mul.f32 	%f257, %f337, %f256;
	fma.rn.f32 	%f258, %f257, %f254, %f252;
	add.f32 	%f338, %f338, %f258;
	mov.f32 	%f337, %f108;
$L__BB61_20:
	mov.b32 	%r40, %f339;
	shfl.sync.down.b32	%r9|%p23, %r40, 1, 31, -1;
	mov.b32 	%r41, %f338;
	shfl.sync.down.b32	%r10|%p24, %r41, 1, 31, -1;
	mov.b32 	%r42, %f337;
	shfl.sync.down.b32	%r43|%p25, %r42, 1, 31, -1;
	mov.b32 	%f114, %r43;
	setp.eq.f32 	%p26, %f114, 0f00000000;
	@%p26 bra 	$L__BB61_22;
	mov.b32 	%f259, %r10;
	mov.b32 	%f260, %r9;
	add.f32 	%f115, %f337, %f114;
	div.rn.f32 	%f261, %f114, %f115;
	sub.f32 	%f262, %f260, %f339;
	fma.rn.f32 	%f339, %f262, %f261, %f339;
	mul.f32 	%f263, %f262, %f262;
	mul.f32 	%f264, %f337, %f263;
	fma.rn.f32 	%f265, %f264, %f261, %f259;
	add.f32 	%f338, %f338, %f265;
	mov.f32 	%f337, %f115;
$L__BB61_22:
	ld.param.f64 	%fd2, [_Z17LayerNormWarpImplI10DirectLoadIffE11DirectStoreIffEfLi1ELi24ELi20ELi32ELi1ELb1EEvT_T0_lld_param_4];
	cvt.u32.u64 	%r44, %rd6;
	add.s32 	%r45, %r44, 640;
	cvt.u64.u32 	%rd44, %r45;
	setp.le.s64 	%p27, %rd24, %rd44;
	mov.b32 	%r46, %f339;
	shfl.sync.idx.b32	%r47|%p28, %r46, 0, 31, -1;
	mov.b32 	%r48, %f338;
	shfl.sync.idx.b32	%r49|%p29, %r48, 0, 31, -1;
	mov.b32 	%r50, %f337;
	shfl.sync.idx.b32	%r51|%p30, %r50, 0, 31, -1;
	mov.b32 	%f266, %r49;
	mov.b32 	%f267, %r51;
	div.rn.f32 	%f268, %f266, %f267;
	max.f32 	%f269, %f268, 0f00000000;
	cvt.rn.f32.f64 	%f270, %fd2;
	add.f32 	%f271, %f269, %f270;
	rsqrt.approx.f32 	%f272, %f271;
	mov.b32 	%f273, %r47;
	sub.f32 	%f274, %f41, %f273;
	mul.f32 	%f275, %f272, %f274;
	fma.rn.f32 	%f276, %f1, %f275, %f2;
	sub.f32 	%f277, %f42, %f273;
	mul.f32 	%f278, %f272, %f277;
	fma.rn.f32 	%f279, %f3, %f278, %f4;
	sub.f32 	%f280, %f43, %f273;
	mul.f32 	%f281, %f272, %f280;
	fma.rn.f32 	%f282, %f5, %f281, %f6;
	sub.f32 	%f283, %f44, %f273;
	mul.f32 	%f284, %f272, %f283;
	fma.rn.f32 	%f285, %f7, %f284, %f8;
	sub.f32 	%f286, %f45, %f273;
	mul.f32 	%f287, %f272, %f286;
	fma.rn.f32 	%f288, %f9, %f287, %f10;
	sub.f32 	%f289, %f46, %f273;
	mul.f32 	%f290, %f272, %f289;
	fma.rn.f32 	%f291, %f11, %f290, %f12;
	sub.f32 	%f292, %f47, %f273;
	mul.f32 	%f293, %f272, %f292;
	fma.rn.f32 	%f294, %f13, %f293, %f14;
	sub.f32 	%f295, %f48, %f273;
	mul.f32 	%f296, %f272, %f295;
	fma.rn.f32 	%f297, %f15, %f296, %f16;
	sub.f32 	%f298, %f49, %f273;
	mul.f32 	%f299, %f272, %f298;
	fma.rn.f32 	%f300, %f17, %f299, %f18;
	sub.f32 	%f301, %f50, %f273;
	mul.f32 	%f302, %f272, %f301;
	fma.rn.f32 	%f303, %f19, %f302, %f20;
	sub.f32 	%f304, %f51, %f273;
	mul.f32 	%f305, %f272, %f304;
	fma.rn.f32 	%f306, %f21, %f305, %f22;
	sub.f32 	%f307, %f52, %f273;
	mul.f32 	%f308, %f272, %f307;
	fma.rn.f32 	%f309, %f23, %f308, %f24;
	sub.f32 	%f310, %f53, %f273;
	mul.f32 	%f311, %f272, %f310;
	fma.rn.f32 	%f312, %f25, %f311, %f26;
	sub.f32 	%f313, %f54, %f273;
	mul.f32 	%f314, %f272, %f313;
	fma.rn.f32 	%f315, %f27, %f314, %f28;
	sub.f32 	%f316, %f55, %f273;
	mul.f32 	%f317, %f272, %f316;
	fma.rn.f32 	%f318, %f29, %f317, %f30;
	sub.f32 	%f319, %f56, %f273;
	mul.f32 	%f320, %f272, %f319;
	fma.rn.f32 	%f321, %f31, %f320, %f32;
	sub.f32 	%f322, %f57, %f273;
	mul.f32 	%f323, %f272, %f322;
	fma.rn.f32 	%f324, %f33, %f323, %f34;
	sub.f32 	%f325, %f58, %f273;
	mul.f32 	%f326, %f272, %f325;
	fma.rn.f32 	%f327, %f35, %f326, %f36;
	sub.f32 	%f328, %f59, %f273;
	mul.f32 	%f329, %f272, %f328;
	fma.rn.f32 	%f330, %f37, %f329, %f38;
	sub.f32 	%f331, %f60, %f273;
	mul.f32 	%f332, %f272, %f331;
	fma.rn.f32 	%f333, %f39, %f332, %f40;
	shr.s64 	%rd45, %rd59, 32;
	mad.lo.s64 	%rd46, %rd45, %rd22, %rd6;
	cvta.to.global.u64 	%rd47, %rd21;
	shl.b64 	%rd48, %rd46, 2;
	add.s64 	%rd13, %rd47, %rd48;
	st.global.f32 	[%rd13], %f276;
	st.global.f32 	[%rd13+128], %f279;
	st.global.f32 	[%rd13+256], %f282;
	st.global.f32 	[%rd13+384], %f285;
	st.global.f32 	[%rd13+512], %f288;
	st.global.f32 	[%rd13+640], %f291;
	st.global.f32 	[%rd13+768], %f294;
	st.global.f32 	[%rd13+896], %f297;
	st.global.f32 	[%rd13+1024], %f300;
	st.global.f32 	[%rd13+1152], %f303;
	st.global.f32 	[%rd13+1280], %f306;
	st.global.f32 	[%rd13+1408], %f309;
	st.global.f32 	[%rd13+1536], %f312;
	st.global.f32 	[%rd13+1664], %f315;
	st.global.f32 	[%rd13+1792], %f318;
	st.global.f32 	[%rd13+1920], %f321;
	st.global.f32 	[%rd13+2048], %f324;
	st.global.f32 	[%rd13+2176], %f327;
	st.global.f32 	[%rd13+2304], %f330;
	st.global.f32 	[%rd13+2432], %f333;
	@%p27 bra 	$L__BB61_24;
	mov.b32 	%r52, 2143289344;
	st.global.u32 	[%rd13+2560], %r52;
$L__BB61_24:
	add.s32 	%r54, %r44, 672;
	cvt.u64.u32 	%rd49, %r54;
	setp.le.s64 	%p31, %rd24, %rd49;
	@%p31 bra 	$L__BB61_26;
	mov.b32 	%r55, 2143289344;
	st.global.u32 	[%rd13+2688], %r55;
$L__BB61_26:
	add.s32 	%r57, %r44, 704;
	cvt.u64.u32 	%rd50, %r57;
	setp.le.s64 	%p32, %rd24, %rd50;
	@%p32 bra 	$L__BB61_28;
	mov.b32 	%r58, 2143289344;
	st.global.u32 	[%rd13+2816], %r58;
$L__BB61_28:
	add.s32 	%r60, %r44, 736;
	cvt.u64.u32 	%rd51, %r60;
	setp.le.s64 	%p33, %rd24, %rd51;
	@%p33 bra 	$L__BB61_30;
	mov.b32 	%r61, 2143289344;
	st.global.u32 	[%rd13+2944], %r61;
$L__BB61_30:
	ld.param.u64 	%rd57, [_Z17LayerNormWarpImplI10DirectLoadIffE11DirectStoreIffEfLi1ELi24ELi20ELi32ELi1ELb1EEvT_T0_lld_param_2];
	mov.u32 	%r62, %nctaid.x;
	mov.u32 	%r63, %ntid.y;
	mul.lo.s32 	%r64, %r62, %r63;
	cvt.u64.u32 	%rd52, %r64;
	add.s64 	%rd60, %rd60, %rd52;
	shl.b64 	%rd53, %rd52, 32;
	add.s64 	%rd59, %rd59, %rd53;
	mul.lo.s64 	%rd54, %rd20, %rd52;
	shl.b64 	%rd55, %rd54, 2;
	add.s64 	%rd58, %rd58, %rd55;
	setp.lt.s64 	%p34, %rd60, %rd57;
	@%p34 bra 	$L__BB61_4;
$L__BB61_31:
	ret;

}
	// .globl	_Z17LayerNormWarpImplI10DirectLoadIffE11DirectStoreIffEfLi1ELi28ELi28ELi32ELi1ELb0EEvT_T0_lld
.visible .entry _Z17LayerNormWarpImplI10DirectLoadIffE11DirectStoreIffEfLi1ELi28ELi28ELi32ELi1ELb0EEvT_T0_lld(
	.param .align 8 .b8 _Z17LayerNormWarpImplI10DirectLoadIffE11DirectStoreIffEfLi1ELi28ELi28ELi32ELi1ELb0EEvT_T0_lld_param_0[32],
	.param .align 8 .b8 _Z17LayerNormWarpImplI10DirectLoadIffE11DirectStoreIffEfLi1ELi28ELi28ELi32ELi1ELb0EEvT_T0_lld_param_1[16],
	.param .u64 _Z17LayerNormWarpImplI10DirectLoadIffE11DirectStoreIffEfLi1ELi28ELi28ELi32ELi1ELb0EEvT_T0_lld_param_2,
	.param .u64 _Z17LayerNormWarpImplI10DirectLoadIffE11DirectStoreIffEfLi1ELi28ELi28ELi32ELi1ELb0EEvT_T0_lld_param_3,
	.param .f64 _Z17LayerNormWarpImplI10DirectLoadIffE11DirectStoreIffEfLi1ELi28ELi28ELi32ELi1ELb0EEvT_T0_lld_param_4
)
{
	.reg .pred 	%p<27>;
	.reg .b32 	%r<46>;
	.reg .b32 	%f<397>;
	.reg .b64 	%rd<49>;
	.reg .b64 	%fd<3>;

	ld.param.u64 	%rd16, [_Z17LayerNormWarpImplI10DirectLoadIffE11DirectStoreIffEfLi1ELi28ELi28ELi32ELi1ELb0EEvT_T0_lld_param_1+8];
	ld.param.u64 	%rd15, [_Z17LayerNormWarpImplI10DirectLoadIffE11DirectStoreIffEfLi1ELi28ELi28ELi32ELi1ELb0EEvT_T0_lld_param_1];
	ld.param.u64 	%rd14, [_Z17LayerNormWarpImplI10DirectLoadIffE11DirectStoreIffEfLi1ELi28ELi28ELi32ELi1ELb0EEvT_T0_lld_param_0+24];
	ld.param.u64 	%rd13, [_Z17LayerNormWarpImplI10DirectLoadIffE11DirectStoreIffEfLi1ELi28ELi28ELi32ELi1ELb0EEvT_T0_lld_param_0+16];
	ld.param.u64 	%rd12, [_Z17LayerNormWarpImplI10DirectLoadIffE11DirectStoreIffEfLi1ELi28ELi28ELi32ELi1ELb0EEvT_T0_lld_param_0+8];
	ld.param.u64 	%rd11, [_Z17LayerNormWarpImplI10DirectLoadIffE11DirectStoreIffEfLi1ELi28ELi28ELi32ELi1ELb0EEvT_T0_lld_param_0];
	ld.param.u64 	%rd18, [_Z17LayerNormWarpImplI10DirectLoadIffE11DirectStoreIffEfLi1ELi28ELi28ELi32ELi1ELb0EEvT_T0_lld_param_3];
	setp.lt.s64 	%p1, %rd18, 897;
	@%p1 bra 	$L__BB62_2;
	mov.u64 	%rd19, $str;
	cvta.global.u64 	%rd20, %rd19;
	mov.u64 	%rd21, $str$1;
	cvta.global.u64 	%rd22, %rd21;
	mov.u64 	%rd23, __unnamed_63;
	cvta.global.u64 	%rd24, %rd23;
	{ // callseq 62, 0
	.param .b64 param0;
	st.param.b64 	[param0], %rd20;
	.param .b64 param1;
	st.param.b64 	[param1], %rd22;
	.param .b32 param2;
	st.param.b32 	[param2], 336;
	.param .b64 param3;
	st.param.b64 	[param3], %rd24;
	.param .b64 param4;
	st.param.b64 	[param4], 1;
	call.uni 
	__assertfail, 
	(
	param0, 
	param1, 
	param2, 
	param3, 
	param4
	);
	} // callseq 62
$L__BB62_2:
	ld.param.u64 	%rd44, [_Z17LayerNormWarpImplI10DirectLoadIffE11DirectStoreIffEfLi1ELi28ELi28ELi32ELi1ELb0EEvT_T0_lld_param_2];
	mov.u32 	%r11, %ctaid.x;
	mov.u32 	%r12, %ntid.y;
	mov.u32 	%r13, %tid.y;
	mad.lo.s32 	%r14, %r11, %r12, %r13;
	cvt.u64.u32 	%rd48, %r14;
	mov.u32 	%r15, %tid.x;
	cvt.u64.u32 	%rd2, %r15;
	setp.le.s64 	%p2, %rd44, %rd48;
	@%p2 bra 	$L__BB62_15;
	cvta.to.global.u64 	%rd25, %rd12;
	shl.b64 	%rd26, %rd2, 2;
	add.s64 	%rd27, %rd25, %rd26;
	ld.global.f32 	%f1, [%rd27];
	cvta.to.global.u64 	%rd28, %rd13;
	add.s64 	%rd29, %rd28, %rd26;
	ld.global.f32 	%f2, [%rd29];
	ld.global.f32 	%f3, [%rd27+128];
	ld.global.f32 	%f4, [%rd29+128];
	ld.global.f32 	%f5, [%rd27+256];
	ld.global.f32 	%f6, [%rd29+256];
	ld.global.f32 	%f7, [%rd27+384];
	ld.global.f32 	%f8, [%rd29+384];
	ld.global.f32 	%f9, [%rd27+512];
	ld.global.f32 	%f10, [%rd29+512];
	ld.global.f32 	%f11, [%rd27+640];
	ld.global.f32 	%f12, [%rd29+640];
	ld.global.f32 	%f13, [%rd27+768];
	ld.global.f32 	%f14, [%rd29+768];
	ld.global.f32 	%f15, [%rd27+896];
	ld.global.f32 	%f16, [%rd29+896];
	ld.global.f32 	%f17, [%rd27+1024];
	ld.global.f32 	%f18, [%rd29+1024];
	ld.global.f32 	%f19, [%rd27+1152];
	ld.global.f32 	%f20, [%rd29+1152];
	ld.global.f32 	%f21, [%rd27+1280];
	ld.global.f32 	%f22, [%rd29+1280];
	ld.global.f32 	%f23, [%rd27+1408];
	ld.global.f32 	%f24, [%rd29+1408];
	ld.global.f32 	%f25, [%rd27+1536];
	ld.global.f32 	%f26, [%rd29+1536];
	ld.global.f32 	%f27, [%rd27+1664];
	ld.global.f32 	%f28, [%rd29+1664];
	ld.global.f32 	%f29, [%rd27+1792];
	ld.global.f32 	%f30, [%rd29+1792];
	ld.global.f32 	%f31, [%rd27+1920];
	ld.global.f32 	%f32, [%rd29+1920];
	ld.global.f32 	%f33, [%rd27+2048];
	ld.global.f32 	%f34, [%rd29+2048];
	ld.global.f32 	%f35, [%rd27+2176];
	ld.global.f32 	%f36, [%rd29+2176];
	ld.global.f32 	%f37, [%rd27+2304];
	ld.global.f32 	%f38, [%rd29+2304];
	ld.global.f32 	%f39, [%rd27+2432];
	ld.global.f32 	%f40, [%rd29+2432];
	ld.global.f32 	%f41, [%rd27+2560];
	ld.global.f32 	%f42, [%rd29+2560];
	ld.global.f32 	%f43, [%rd27+2688];
	ld.global.f32 	%f44, [%rd29+2688];
	ld.global.f32 	%f45, [%rd27+2816];
	ld.global.f32 	%f46, [%rd29+2816];
	ld.global.f32 	%f47, [%rd27+2944];
	ld.global.f32 	%f48, [%rd29+2944];
	ld.global.f32 	%f49, [%rd27+3072];
	ld.global.f32 	%f50, [%rd29+3072];
	ld.global.f32 	%f51, [%rd27+3200];
	ld.global.f32 	%f52, [%rd29+3200];
	ld.global.f32 	%f53, [%rd27+3328];
	ld.global.f32 	%f54, [%rd29+3328];
	ld.global.f32 	%f55, [%rd27+3456];
	ld.global.f32 	%f56, [%rd29+3456];
	shl.b64 	%rd47, %rd48, 32;
	mad.lo.s64 	%rd30, %rd14, %rd48, %rd2;
	shl.b64 	%rd31, %rd30, 2;
	cvta.to.global.u64 	%rd32, %rd11;
	add.s64 	%rd33, %rd31, %rd32;
	add.s64 	%rd46, %rd33, 1792;
$L__BB62_4:
	ld.global.f32 	%f57, [%rd46+-1792];
	add.f32 	%f123, %f57, 0f00000000;
	sub.f32 	%f124, %f57, %f123;
	fma.rn.f32 	%f125, %f57, %f124, 0f00000000;
	ld.global.f32 	%f58, [%rd46+-1664];
	sub.f32 	%f126, %f58, %f123;
	fma.rn.f32 	%f127, %f126, 0f3F000000, %f123;
	sub.f32 	%f128, %f58, %f127;
	fma.rn.f32 	%f129, %f126, %f128, %f125;
	ld.global.f32 	%f59, [%rd46+-1536];
	sub.f32 	%f130, %f59, %f127;
	div.rn.f32 	%f131, %f130, 0f40400000;
	add.f32 	%f132, %f127, %f131;
	sub.f32 	%f133, %f59, %f132;
	fma.rn.f32 	%f134, %f130, %f133, %f129;
	ld.global.f32 	%f60, [%rd46+-1408];
	sub.f32 	%f135, %f60, %f132;
	fma.rn.f32 	%f136, %f135, 0f3E800000, %f132;
	sub.f32 	%f137, %f60, %f136;
	fma.rn.f32 	%f138, %f135, %f137, %f134;
	ld.global.f32 	%f61, [%rd46+-1280];
	sub.f32 	%f139, %f61, %f136;
	div.rn.f32 	%f140, %f139, 0f40A00000;
	add.f32 	%f141, %f136, %f140;
	sub.f32 	%f142, %f61, %f141;
	fma.rn.f32 	%f143, %f139, %f142, %f138;
	ld.global.f32 	%f62, [%rd46+-1152];
	sub.f32 	%f144, %f62, %f141;
	div.rn.f32 	%f145, %f144, 0f40C00000;
	add.f32 	%f146, %f141, %f145;
	sub.f32 	%f147, %f62, %f146;
	fma.rn.f32 	%f148, %f144, %f147, %f143;
	ld.global.f32 	%f63, [%rd46+-1024];
	sub.f32 	%f149, %f63, %f146;
	div.rn.f32 	%f150, %f149, 0f40E00000;
	add.f32 	%f151, %f146, %f150;
	sub.f32 	%f152, %f63, %f151;
	fma.rn.f32 	%f153, %f149, %f152, %f148;
	ld.global.f32 	%f64, [%rd46+-896];
	sub.f32 	%f154, %f64, %f151;
	fma.rn.f32 	%f155, %f154, 0f3E000000, %f151;
	sub.f32 	%f156, %f64, %f155;
	fma.rn.f32 	%f157, %f154, %f156, %f153;
	ld.global.f32 	%f65, [%rd46+-768];
	sub.f32 	%f158, %f65, %f155;
	div.rn.f32 	%f159, %f158, 0f41100000;
	add.f32 	%f160, %f155, %f159;
	sub.f32 	%f161, %f65, %f160;
	fma.rn.f32 	%f162, %f158, %f161, %f157;
	ld.global.f32 	%f66, [%rd46+-640];
	sub.f32 	%f163, %f66, %f160;
	div.rn.f32 	%f164, %f163, 0f41200000;
	add.f32 	%f165, %f160, %f164;
	sub.f32 	%f166, %f66, %f165;
	fma.rn.f32 	%f167, %f163, %f166, %f162;
	ld.global.f32 	%f67, [%rd46+-512];
	sub.f32 	%f168, %f67, %f165;
	div.rn.f32 	%f169, %f168, 0f41300000;
	add.f32 	%f170, %f165, %f169;
	sub.f32 	%f171, %f67, %f170;
	fma.rn.f32 	%f172, %f168, %f171, %f167;
	ld.global.f32 	%f68, [%rd46+-384];
	sub.f32 	%f173, %f68, %f170;
	div.rn.f32 	%f174, %f173, 0f41400000;
	add.f32 	%f175, %f170, %f174;
	sub.f32 	%f176, %f68, %f175;
	fma.rn.f32 	%f177, %f173, %f176, %f172;
	ld.global.f32 	%f69, [%rd46+-256];
	sub.f32 	%f178, %f69, %f175;
	div.rn.f32 	%f179, %f178, 0f41500000;
	add.f32 	%f180, %f175, %f179;
	sub.f32 	%f181, %f69, %f180;
	fma.rn.f32 	%f182, %f178, %f181, %f177;
	ld.global.f32 	%f70, [%rd46+-128];
	sub.f32 	%f183, %f70, %f180;
	div.rn.f32 	%f184, %f183, 0f41600000;
	add.f32 	%f185, %f180, %f184;
	sub.f32 	%f186, %f70, %f185;
	fma.rn.f32 	%f187, %f183, %f186, %f182;
	ld.global.f32 	%f71, [%rd46];
	sub.f32 	%f188, %f71, %f185;
	div.rn.f32 	%f189, %f188, 0f41700000;
	add.f32 	%f190, %f185, %f189;
	sub.f32 	%f191, %f71, %f190;
	fma.rn.f32 	%f192, %f188, %f191, %f187;
	ld.global.f32 	%f72, [%rd46+128];
	sub.f32 	%f193, %f72, %f190;
	fma.rn.f32 	%f194, %f193, 0f3D800000, %f190;
	sub.f32 	%f195, %f72, %f194;
	fma.rn.f32 	%f196, %f193, %f195, %f192;
	ld.global.f32 	%f73, [%rd46+256];
	sub.f32 	%f197, %f73, %f194;
	div.rn.f32 	%f198, %f197, 0f41880000;
	add.f32 	%f199, %f194, %f198;
	sub.f32 	%f200, %f73, %f199;
	fma.rn.f32 	%f201, %f197, %f200, %f196;
	ld.global.f32 	%f74, [%rd46+384];
	sub.f32 	%f202, %f74, %f199;
	div.rn.f32 	%f203, %f202, 0f41900000;
	add.f32 	%f204, %f199, %f203;
	sub.f32 	%f205, %f74, %f204;
	fma.rn.f32 	%f206, %f202, %f205, %f201;
	ld.global.f32 	%f75, [%rd46+512];
	sub.f32 	%f207, %f75, %f204;
	div.rn.f32 	%f208, %f207, 0f41980000;
	add.f32 	%f209, %f204, %f208;
	sub.f32 	%f210, %f75, %f209;
	fma.rn.f32 	%f211, %f207, %f210, %f206;
	ld.global.f32 	%f76, [%rd46+640];
	sub.f32 	%f212, %f76, %f209;
	div.rn.f32 	%f213, %f212, 0f41A00000;
	add.f32 	%f214, %f209, %f213;
	sub.f32 	%f215, %f76, %f214;
	fma.rn.f32 	%f216, %f212, %f215, %f211;
	ld.global.f32 	%f77, [%rd46+768];
	sub.f32 	%f217, %f77, %f214;
	div.rn.f32 	%f218, %f217, 0f41A80000;
	add.f32 	%f219, %f214, %f218;
	sub.f32 	%f220, %f77, %f219;
	fma.rn.f32 	%f221, %f217, %f220, %f216;
	ld.global.f32 	%f78, [%rd46+896];
	sub.f32 	%f222, %f78, %f219;
	div.rn.f32 	%f223, %f222, 0f41B00000;
	add.f32 	%f224, %f219, %f223;
	sub.f32 	%f225, %f78, %f224;
	fma.rn.f32 	%f226, %f222, %f225, %f221;
	ld.global.f32 	%f79, [%rd46+1024];
	sub.f32 	%f227, %f79, %f224;
	div.rn.f32 	%f228, %f227, 0f41B80000;
	add.f32 	%f229, %f224, %f228;
	sub.f32 	%f230, %f79, %f229;
	fma.rn.f32 	%f231, %f227, %f230, %f226;
	ld.global.f32 	%f80, [%rd46+1152];
	sub.f32 	%f232, %f80, %f229;
	div.rn.f32 	%f233, %f232, 0f41C00000;
	add.f32 	%f234, %f229, %f233;
	sub.f32 	%f235, %f80, %f234;
	fma.rn.f32 	%f236, %f232, %f235, %f231;
	ld.global.f32 	%f81, [%rd46+1280];
	sub.f32 	%f237, %f81, %f234;
	div.rn.f32 	%f238, %f237, 0f41C80000;
	add.f32 	%f239, %f234, %f238;
	sub.f32 	%f240, %f81, %f239;
	fma.rn.f32 	%f241, %f237, %f240, %f236;
	ld.global.f32 	%f82, [%rd46+1408];
	sub.f32 	%f242, %f82, %f239;
	div.rn.f32 	%f243, %f242, 0f41D00000;
	add.f32 	%f244, %f239, %f243;
	sub.f32 	%f245, %f82, %f244;
	fma.rn.f32 	%f246, %f242, %f245, %f241;
	ld.global.f32 	%f83, [%rd46+1536];
	sub.f32 	%f247, %f83, %f244;
	div.rn.f32 	%f248, %f247, 0f41D80000;
	add.f32 	%f249, %f244, %f248;
	sub.f32 	%f250, %f83, %f249;
	fma.rn.f32 	%f251, %f247, %f250, %f246;
	ld.global.f32 	%f84, [%rd46+1664];
	sub.f32 	%f252, %f84, %f249;
	div.rn.f32 	%f253, %f252, 0f41E00000;
	add.f32 	%f385, %f249, %f253;
	sub.f32 	%f254, %f84, %f385;
	fma.rn.f32 	%f386, %f252, %f254, %f251;
	mov.b32 	%r16, %f385;
	shfl.sync.down.b32	%r1|%p3, %r16, 16, 31, -1;
	mov.b32 	%r17, %f386;
	shfl.sync.down.b32	%r2|%p4, %r17, 16, 31, -1;
	mov.b32 	%r18, 1105199104;
	shfl.sync.down.b32	%r19|%p5, %r18, 16, 31, -1;
	mov.b32 	%f87, %r19;
	setp.eq.f32 	%p6, %f87, 0f00000000;
	mov.f32 	%f387, 0f41E00000;
	@%p6 bra 	$L__BB62_6;
	mov.b32 	%f255, %r2;
	mov.b32 	%f256, %r1;
	add.f32 	%f387, %f87, 0f41E00000;
	div.rn.f32 	%f257, %f87, %f387;
	sub.f32 	%f258, %f256, %f385;
	fma.rn.f32 	%f385, %f258, %f257, %f385;
	mul.f32 	%f259, %f258, %f258;
	mul.f32 	%f260, %f259, 0f41E00000;
	fma.rn.f32 	%f261, %f260, %f257, %f255;
	add.f32 	%f386, %f386, %f261;
$L__BB62_6:
	mov.b32 	%r20, %f385;
	shfl.sync.down.b32	%r3|%p7, %r20, 8, 31, -1;
	mov.b32 	%r21, %f386;
	shfl.sync.down.b32	%r4|%p8, %r21, 8, 31, -1;
	mov.b32 	%r22, %f387;
	shfl.sync.down.b32	%r23|%p9, %r22, 8, 31, -1;
	mov.b32 	%f94, %r23;
	setp.eq.f32 	%p10, %f94, 0f00000000;
	@%p10 bra 	$L__BB62_8;
	mov.b32 	%f262, %r4;
	mov.b32 	%f263, %r3;
	add.f32 	%f95, %f387, %f94;
	div.rn.f32 	%f264, %f94, %f95;
	sub.f32 	%f265, %f263, %f385;
	fma.rn.f32 	%f385, %f265, %f264, %f385;
	mul.f32 	%f266, %f265, %f265;
	mul.f32 	%f267, %f387, %f266;
	fma.rn.f32 	%f268, %f267, %f264, %f262;
	add.f32 	%f386, %f386, %f268;
	mov.f32 	%f387, %f95;
$L__BB62_8:
	mov.b32 	%r24, %f385;
	shfl.sync.down.b32	%r5|%p11, %r24, 4, 31, -1;
	mov.b32 	%r25, %f386;
	shfl.sync.down.b32	%r6|%p12, %r25, 4, 31, -1;
	mov.b32 	%r26, %f387;
	shfl.sync.down.b32	%r27|%p13, %r26, 4, 31, -1;
	mov.b32 	%f101, %r27;
	setp.eq.f32 	%p14, %f101, 0f00000000;
	@%p14 bra 	$L__BB62_10;
	mov.b32 	%f269, %r6;
	mov.b32 	%f270, %r5;
	add.f32 	%f102, %f387, %f101;
	div.rn.f32 	%f271, %f101, %f102;
	sub.f32 	%f272, %f270, %f385;
	fma.rn.f32 	%f385, %f272, %f271, %f385;
	mul.f32 	%f273, %f272, %f272;
	mul.f32 	%f274, %f387, %f273;
	fma.rn.f32 	%f275, %f274, %f271, %f269;
	add.f32 	%f386, %f386, %f275;
	mov.f32 	%f387, %f102;
$L__BB62_10:
	mov.b32 	%r28, %f385;
	shfl.sync.down.b32	%r7|%p15, %r28, 2, 31, -1;
	mov.b32 	%r29, %f386;
	shfl.sync.down.b32	%r8|%p16, %r29, 2, 31, -1;
	mov.b32 	%r30, %f387;
	shfl.sync.down.b32	%r31|%p17, %r30, 2, 31, -1;
	mov.b32 	%f108, %r31;
	setp.eq.f32 	%p18, %f108, 0f00000000;
	@%p18 bra 	$L__BB62_12;
	mov.b32 	%f276, %r8;
	mov.b32 	%f277, %r7;
	add.f32 	%f109, %f387, %f108;
	div.rn.f32 	%f278, %f108, %f109;
	sub.f32 	%f279, %f277, %f385;
	fma.rn.f32 	%f385, %f279, %f278, %f385;
	mul.f32 	%f280, %f279, %f279;
	mul.f32 	%f281, %f387, %f280;
	fma.rn.f32 	%f282, %f281, %f278, %f276;
	add.f32 	%f386, %f386, %f282;
	mov.f32 	%f387, %f109;
$L__BB62_12:
	mov.b32 	%r32, %f385;
	shfl.sync.down.b32	%r9|%p19, %r32, 1, 31, -1;
	mov.b32 	%r33, %f386;
	shfl.sync.down.b32	%r10|%p20, %r33, 1, 31, -1;
	mov.b32 	%r34, %f387;
	shfl.sync.down.b32	%r35|%p21, %r34, 1, 31, -1;
	mov.b32 	%f115, %r35;
	setp.eq.f32 	%p22, %f115, 0f00000000;
	@%p22 bra 	$L__BB62_14;
	mov.b32 	%f283, %r10;
	mov.b32 	%f284, %r9;
	add.f32 	%f116, %f387, %f115;
	div.rn.f32 	%f285, %f115, %f116;
	sub.f32 	%f286, %f284, %f385;
	fma.rn.f32 	%f385, %f286, %f285, %f385;
	mul.f32 	%f287, %f286, %f286;
	mul.f32 	%f288, %f387, %f287;
	fma.rn.f32 	%f289, %f288, %f285, %f283;
	add.f32 	%f386, %f386, %f289;
	mov.f32 	%f387, %f116;
$L__BB62_14:
	ld.param.f64 	%fd2, [_Z17LayerNormWarpImplI10DirectLoadIffE11DirectStoreIffEfLi1ELi28ELi28ELi32ELi1ELb0EEvT_T0_lld_param_4];
	ld.param.u64 	%rd45, [_Z17LayerNormWarpImplI10DirectLoadIffE11DirectStoreIffEfLi1ELi28ELi28ELi32ELi1ELb0EEvT_T0_lld_param_2];
	mov.b32 	%r36, %f385;
	shfl.sync.idx.b32	%r37|%p23, %r36, 0, 31, -1;
	mov.b32 	%r38, %f386;
	shfl.sync.idx.b32	%r39|%p24, %r38, 0, 31, -1;
	mov.b32 	%r40, %f387;
	shfl.sync.idx.b32	%r41|%p25, %r40, 0, 31, -1;
	mov.b32 	%f290, %r39;
	mov.b32 	%f291, %r41;
	div.rn.f32 	%f292, %f290, %f291;
	max.f32 	%f293, %f292, 0f00000000;
	cvt.rn.f32.f64 	%f294, %fd2;
	add.f32 	%f295, %f293, %f294;
	rsqrt.approx.f32 	%f296, %f295;
	mov.b32 	%f297, %r37;
	sub.f32 	%f298, %f57, %f297;
	mul.f32 	%f299, %f296, %f298;
	fma.rn.f32 	%f300, %f1, %f299, %f2;
	sub.f32 	%f301, %f58, %f297;
	mul.f32 	%f302, %f296, %f301;
	fma.rn.f32 	%f303, %f3, %f302, %f4;
	sub.f32 	%f304, %f59, %f297;
	mul.f32 	%f305, %f296, %f304;
	fma.rn.f32 	%f306, %f5, %f305, %f6;
	sub.f32 	%f307, %f60, %f297;
	mul.f32 	%f308, %f296, %f307;
	fma.rn.f32 	%f309, %f7, %f308, %f8;
	sub.f32 	%f310, %f61, %f297;
	mul.f32 	%f311, %f296, %f310;
	fma.rn.f32 	%f312, %f9, %f311, %f10;
	sub.f32 	%f313, %f62, %f297;
	mul.f32 	%f314, %f296, %f313;
	fma.rn.f32 	%f315, %f11, %f314, %f12;
	sub.f32 	%f316, %f63, %f297;
	mul.f32 	%f317, %f296, %f316;
	fma.rn.f32 	%f318, %f13, %f317, %f14;
	sub.f32 	%f319, %f64, %f297;
	mul.f32 	%f320, %f296, %f319;
	fma.rn.f32 	%f321, %f15, %f320, %f16;
	sub.f32 	%f322, %f65, %f297;
	mul.f32 	%f323, %f296, %f322;
	fma.rn.f32 	%f324, %f17, %f323, %f18;
	sub.f32 	%f325, %f66, %f297;
	mul.f32 	%f326, %f296, %f325;
	fma.rn.f32 	%f327, %f19, %f326, %f20;
	sub.f32 	%f328, %f67, %f297;
	mul.f32 	%f329, %f296, %f328;
	fma.rn.f32 	%f330, %f21, %f329, %f22;
	sub.f32 	%f331, %f68, %f297;
	mul.f32 	%f332, %f296, %f331;
	fma.rn.f32 	%f333, %f23, %f332, %f24;
	sub.f32 	%f334, %f69, %f297;
	mul.f32 	%f335, %f296, %f334;
	fma.rn.f32 	%f336, %f25, %f335, %f26;
	sub.f32 	%f337, %f70, %f297;
	mul.f32 	%f338, %f296, %f337;
	fma.rn.f32 	%f339, %f27, %f338, %f28;
	sub.f32 	%f340, %f71, %f297;
	mul.f32 	%f341, %f296, %f340;
	fma.rn.f32 	%f342, %f29, %f341, %f30;
	sub.f32 	%f343, %f72, %f297;
	mul.f32 	%f344, %f296, %f343;
	fma.rn.f32 	%f345, %f31, %f344, %f32;
	sub.f32 	%f346, %f73, %f297;
	mul.f32 	%f347, %f296, %f346;
	fma.rn.f32 	%f348, %f33, %f347, %f34;
	sub.f32 	%f349, %f74, %f297;
	mul.f32 	%f350, %f296, %f349;
	fma.rn.f32 	%f351, %f35, %f350, %f36;
	sub.f32 	%f352, %f75, %f297;
	mul.f32 	%f353, %f296, %f352;
	fma.rn.f32 	%f354, %f37, %f353, %f38;
	sub.f32 	%f355, %f76, %f297;
	mul.f32 	%f356, %f296, %f355;
	fma.rn.f32 	%f357, %f39, %f356, %f40;
	sub.f32 	%f358, %f77, %f297;
	mul.f32 	%f359, %f296, %f358;
	fma.rn.f32 	%f360, %f41, %f359, %f42;
	sub.f32 	%f361, %f78, %f297;
	mul.f32 	%f362, %f296, %f361;
	fma.rn.f32 	%f363, %f43, %f362, %f44;
	sub.f32 	%f364, %f79, %f297;
	mul.f32 	%f365, %f296, %f364;
	fma.rn.f32 	%f366, %f45, %f365, %f46;
	sub.f32 	%f367, %f80, %f297;
	mul.f32 	%f368, %f296, %f367;
	fma.rn.f32 	%f369, %f47, %f368, %f48;
	sub.f32 	%f370, %f81, %f297;
	mul.f32 	%f371, %f296, %f370;
	fma.rn.f32 	%f372, %f49, %f371, %f50;
	sub.f32 	%f373, %f82, %f297;
	mul.f32 	%f374, %f296, %f373;
	fma.rn.f32 	%f375, %f51, %f374, %f52;
	sub.f32 	%f376, %f83, %f297;
	mul.f32 	%f377, %f296, %f376;
	fma.rn.f32 	%f378, %f53, %f377, %f54;
	sub.f32 	%f379, %f84, %f297;
	mul.f32 	%f380, %f296, %f379;
	fma.rn.f32 	%f381, %f55, %f380, %f56;
	shr.s64 	%rd34, %rd47, 32;
	mov.u32 	%r42, %tid.x;
	cvt.u64.u32 	%rd35, %r42;
	mad.lo.s64 	%rd36, %rd34, %rd16, %rd35;
	cvta.to.global.u64 	%rd37, %rd15;
	shl.b64 	%rd38, %rd36, 2;
	add.s64 	%rd39, %rd37, %rd38;
	st.global.f32 	[%rd39], %f300;
	st.global.f32 	[%rd39+128], %f303;
	st.global.f32 	[%rd39+256], %f306;
	st.global.f32 	[%rd39+384], %f309;
	st.global.f32 	[%rd39+512], %f312;
	st.global.f32 	[%rd39+640], %f315;
	st.global.f32 	[%rd39+768], %f318;
	st.global.f32 	[%rd39+896], %f321;
	st.global.f32 	[%rd39+1024], %f324;
	st.global.f32 	[%rd39+1152], %f327;
	st.global.f32 	[%rd39+1280], %f330;
	st.global.f32 	[%rd39+1408], %f333;
	st.global.f32 	[%rd39+1536], %f336;
	st.global.f32 	[%rd39+1664], %f339;
	st.global.f32 	[%rd39+1792], %f342;
	st.global.f32 	[%rd39+1920], %f345;
	st.global.f32 	[%rd39+2048], %f348;
	st.global.f32 	[%rd39+2176], %f351;
	st.global.f32 	[%rd39+2304], %f354;
	st.global.f32 	[%rd39+2432], %f357;
	st.global.f32 	[%rd39+2560], %f360;
	st.global.f32 	[%rd39+2688], %f363;
	st.global.f32 	[%rd39+2816], %f366;
	st.global.f32 	[%rd39+2944], %f369;
	st.global.f32 	[%rd39+3072], %f372;
	st.global.f32 	[%rd39+3200], %f375;
	st.global.f32 	[%rd39+3328], %f378;
	st.global.f32 	[%rd39+3456], %f381;
	mov.u32 	%r43, %nctaid.x;
	mov.u32 	%r44, %ntid.y;
	mul.lo.s32 	%r45, %r43, %r44;
	cvt.u64.u32 	%rd40, %r45;
	add.s64 	%rd48, %rd48, %rd40;
	shl.b64 	%rd41, %rd40, 32;
	add.s64 	%rd47, %rd47, %rd41;
	mul.lo.s64 	%rd42, %rd14, %rd40;
	shl.b64 	%rd43, %rd42, 2;
	add.s64 	%rd46, %rd46, %rd43;
	setp.lt.s64 	%p26, %rd48, %rd45;
	@%p26 bra 	$L__BB62_4;
$L__BB62_15:
	ret;

}
	// .globl	_Z17LayerNormWarpImplI10DirectLoadIffE11DirectStoreIffEfLi1ELi28ELi24ELi32ELi1ELb1EEvT_T0_lld
.visible .entry _Z17LayerNormWarpImplI10DirectLoadIffE11DirectStoreIffEfLi1ELi28ELi24ELi32ELi1ELb1EEvT_T0_lld(
	.param .align 8 .b8 _Z17LayerNormWarpImplI10DirectLoadIffE11DirectStoreIffEfLi1ELi28ELi24ELi32ELi1ELb1EEvT_T0_lld_param_0[32],
	.param .align 8 .b8 _Z17LayerNormWarpImplI10DirectLoadIffE11DirectStoreIffEfLi1ELi28ELi24ELi32ELi1ELb1EEvT_T0_lld_param_1[16],
	.param .u64 _Z17LayerNormWarpImplI10DirectLoadIffE11DirectStoreIffEfLi1ELi28ELi24ELi32ELi1ELb1EEvT_T0_lld_param_2,
	.param .u64 _Z17LayerNormWarpImplI10DirectLoadIffE11DirectStoreIffEfLi1ELi28ELi24ELi32ELi1ELb1EEvT_T0_lld_param_3,
	.param .f64 _Z17LayerNormWarpImplI10DirectLoadIffE11DirectStoreIffEfLi1ELi28ELi24ELi32ELi1ELb1EEvT_T0_lld_param_4
)
{
	.reg .pred 	%p<35>;
	.reg .b32 	%r<65>;
	.reg .b32 	%f<405>;
	.reg .b64 	%rd<65>;
	.reg .b64 	%fd<3>;

	ld.param.u64 	%rd18, [_Z17LayerNormWarpImplI10DirectLoadIffE11DirectStoreIffEfLi1ELi28ELi24ELi32ELi1ELb1EEvT_T0_lld_param_1+8];
	ld.param.u64 	%rd17, [_Z17LayerNormWarpImplI10DirectLoadIffE11DirectStoreIffEfLi1ELi28ELi24ELi32ELi1ELb1EEvT_T0_lld_param_1];
	ld.param.u64 	%rd16, [_Z17LayerNormWarpImplI10DirectLoadIffE11DirectStoreIffEfLi1ELi28ELi24ELi32ELi1ELb1EEvT_T0_lld_param_0+24];
	ld.param.u64 	%rd15, [_Z17LayerNormWarpImplI10DirectLoadIffE11DirectStoreIffEfLi1ELi28ELi24ELi32ELi1ELb1EEvT_T0_lld_param_0+16];
	ld.param.u64 	%rd14, [_Z17LayerNormWarpImplI10DirectLoadIffE11DirectStoreIffEfLi1ELi28ELi24ELi32ELi1ELb1EEvT_T0_lld_param_0+8];
	ld.param.u64 	%rd13, [_Z17LayerNormWarpImplI10DirectLoadIffE11DirectStoreIffEfLi1ELi28ELi24ELi32ELi1ELb1EEvT_T0_lld_param_0];
	ld.param.u64 	%rd20, [_Z17LayerNormWarpImplI10DirectLoadIffE11DirectStoreIffEfLi1ELi28ELi24ELi32ELi1ELb1EEvT_T0_lld_param_3];
	setp.lt.s64 	%p1, %rd20, 897;
	@%p1 bra 	$L__BB63_2;
	mov.u64 	%rd21, $str;
	cvta.global.u64 	%rd22, %rd21;
	mov.u64 	%rd23, $str$1;
	cvta.global.u64 	%rd24, %rd23;
	mov.u64 	%rd25, __unnamed_64;
	cvta.global.u64 	%rd26, %rd25;
	{ // callseq 63, 0
	.param .b64 param0;
	st.param.b64 	[param0], %rd22;
	.param .b64 param1;
	st.param.b64 	[param1], %rd24;
	.param .b32 param2;
	st.param.b32 	[param2], 336;
	.param .b64 param3;
	st.param.b64 	[param3], %rd26;
	.param .b64 param4;
	st.param.b64 	[param4], 1;
	call.uni 
	__assertfail, 
	(
	param0, 
	param1, 
	param2, 
	param3, 
	param4
	);
	} // callseq 63
$L__BB63_2:
	ld.param.u64 	%rd52, [_Z17LayerNormWarpImplI10DirectLoadIffE11DirectStoreIffEfLi1ELi28ELi24ELi32ELi1ELb1EEvT_T0_lld_param_2];
	mov.u32 	%r11, %ctaid.x;
	mov.u32 	%r12, %ntid.y;
	mov.u32 	%r13, %tid.y;
	mad.lo.s32 	%r14, %r11, %r12, %r13;
	cvt.u64.u32 	%rd64, %r14;
	mov.u32 	%r15, %tid.x;
	cvt.u64.u32 	%rd2, %r15;
	setp.le.s64 	%p2, %rd52, %rd64;
	@%p2 bra 	$L__BB63_31;
	cvta.to.global.u64 	%rd27, %rd14;
	shl.b64 	%rd28, %rd2, 2;
	add.s64 	%rd29, %rd27, %rd28;
	ld.global.f32 	%f1, [%rd29];
	cvta.to.global.u64 	%rd30, %rd15;
	add.s64 	%rd31, %rd30, %rd28;
	ld.global.f32 	%f2, [%rd31];
	ld.global.f32 	%f3, [%rd29+128];
	ld.global.f32 	%f4, [%rd31+128];
	ld.global.f32 	%f5, [%rd29+256];
	ld.global.f32 	%f6, [%rd31+256];
	ld.global.f32 	%f7, [%rd29+384];
	ld.global.f32 	%f8, [%rd31+384];
	ld.global.f32 	%f9, [%rd29+512];
	ld.global.f32 	%f10, [%rd31+512];
	ld.global.f32 	%f11, [%rd29+640];
	ld.global.f32 	%f12, [%rd31+640];
	ld.global.f32 	%f13, [%rd29+768];
	ld.global.f32 	%f14, [%rd31+768];
	ld.global.f32 	%f15, [%rd29+896];
	ld.global.f32 	%f16, [%rd31+896];
	ld.global.f32 	%f17, [%rd29+1024];
	ld.global.f32 	%f18, [%rd31+1024];
	ld.global.f32 	%f19, [%rd29+1152];
	ld.global.f32 	%f20, [%rd31+1152];
	ld.global.f32 	%f21, [%rd29+1280];
	ld.global.f32 	%f22, [%rd31+1280];
	ld.global.f32 	%f23, [%rd29+1408];
	ld.global.f32 	%f24, [%rd31+1408];
	ld.global.f32 	%f25, [%rd29+1536];
	ld.global.f32 	%f26, [%rd31+1536];
	ld.global.f32 	%f27, [%rd29+1664];
	ld.global.f32 	%f28, [%rd31+1664];
	ld.global.f32 	%f29, [%rd29+1792];
	ld.global.f32 	%f30, [%rd31+1792];
	ld.global.f32 	%f31, [%rd29+1920];
	ld.global.f32 	%f32, [%rd31+1920];
	ld.global.f32 	%f33, [%rd29+2048];
	ld.global.f32 	%f34, [%rd31+2048];
	ld.global.f32 	%f35, [%rd29+2176];
	ld.global.f32 	%f36, [%rd31+2176];
	ld.global.f32 	%f37, [%rd29+2304];
	ld.global.f32 	%f38, [%rd31+2304];
	ld.global.f32 	%f39, [%rd29+2432];
	ld.global.f32 	%f40, [%rd31+2432];
	ld.global.f32 	%f41, [%rd29+2560];
	ld.global.f32 	%f42, [%rd31+2560];
	ld.global.f32 	%f43, [%rd29+2688];
	ld.global.f32 	%f44, [%rd31+2688];
	ld.global.f32 	%f45, [%rd29+2816];
	ld.global.f32 	%f46, [%rd31+2816];
	ld.global.f32 	%f47, [%rd29+2944];
	ld.global.f32 	%f48, [%rd31+2944];
	shl.b64 	%rd63, %rd64, 32;
	mad.lo.s64 	%rd32, %rd16, %rd64, %rd2;
	shl.b64 	%rd33, %rd32, 2;
	cvta.to.global.u64 	%rd34, %rd13;
	add.s64 	%rd35, %rd33, %rd34;
	add.s64 	%rd62, %rd35, 1792;
	add.s32 	%r17, %r15, 768;
	add.s32 	%r19, %r15, 800;
	add.s32 	%r21, %r15, 832;
	add.s32 	%r23, %r15, 864;
$L__BB63_4:
	ld.param.u64 	%rd54, [_Z17LayerNormWarpImplI10DirectLoadIffE11DirectStoreIffEfLi1ELi28ELi24ELi32ELi1ELb1EEvT_T0_lld_param_3];
	cvt.u64.u32 	%rd36, %r17;
	setp.le.s64 	%p3, %rd54, %rd36;
	ld.global.f32 	%f49, [%rd62+-1792];
	add.f32 	%f134, %f49, 0f00000000;
	sub.f32 	%f135, %f49, %f134;
	fma.rn.f32 	%f136, %f49, %f135, 0f00000000;
	ld.global.f32 	%f50, [%rd62+-1664];
	sub.f32 	%f137, %f50, %f134;
	fma.rn.f32 	%f138, %f137, 0f3F000000, %f134;
	sub.f32 	%f139, %f50, %f138;
	fma.rn.f32 	%f140, %f137, %f139, %f136;
	ld.global.f32 	%f51, [%rd62+-1536];
	sub.f32 	%f141, %f51, %f138;
	div.rn.f32 	%f142, %f141, 0f40400000;
	add.f32 	%f143, %f138, %f142;
	sub.f32 	%f144, %f51, %f143;
	fma.rn.f32 	%f145, %f141, %f144, %f140;
	ld.global.f32 	%f52, [%rd62+-1408];
	sub.f32 	%f146, %f52, %f143;
	fma.rn.f32 	%f147, %f146, 0f3E800000, %f143;
	sub.f32 	%f148, %f52, %f147;
	fma.rn.f32 	%f149, %f146, %f148, %f145;
	ld.global.f32 	%f53, [%rd62+-1280];
	sub.f32 	%f150, %f53, %f147;
	div.rn.f32 	%f151, %f150, 0f40A00000;
	add.f32 	%f152, %f147, %f151;
	sub.f32 	%f153, %f53, %f152;
	fma.rn.f32 	%f154, %f150, %f153, %f149;
	ld.global.f32 	%f54, [%rd62+-1152];
	sub.f32 	%f155, %f54, %f152;
	div.rn.f32 	%f156, %f155, 0f40C00000;
	add.f32 	%f157, %f152, %f156;
	sub.f32 	%f158, %f54, %f157;
	fma.rn.f32 	%f159, %f155, %f158, %f154;
	ld.global.f32 	%f55, [%rd62+-1024];
	sub.f32 	%f160, %f55, %f157;
	div.rn.f32 	%f161, %f160, 0f40E00000;
	add.f32 	%f162, %f157, %f161;
	sub.f32 	%f163, %f55, %f162;
	fma.rn.f32 	%f164, %f160, %f163, %f159;
	ld.global.f32 	%f56, [%rd62+-896];
	sub.f32 	%f165, %f56, %f162;
	fma.rn.f32 	%f166, %f165, 0f3E000000, %f162;
	sub.f32 	%f167, %f56, %f166;
	fma.rn.f32 	%f168, %f165, %f167, %f164;
	ld.global.f32 	%f57, [%rd62+-768];
	sub.f32 	%f169, %f57, %f166;
	div.rn.f32 	%f170, %f169, 0f41100000;
	add.f32 	%f171, %f166, %f170;
	sub.f32 	%f172, %f57, %f171;
	fma.rn.f32 	%f173, %f169, %f172, %f168;
	ld.global.f32 	%f58, [%rd62+-640];
	sub.f32 	%f174, %f58, %f171;
	div.rn.f32 	%f175, %f174, 0f41200000;
	add.f32 	%f176, %f171, %f175;
	sub.f32 	%f177, %f58, %f176;
	fma.rn.f32 	%f178, %f174, %f177, %f173;
	ld.global.f32 	%f59, [%rd62+-512];
	sub.f32 	%f179, %f59, %f176;
	div.rn.f32 	%f180, %f179, 0f41300000;
	add.f32 	%f181, %f176, %f180;
	sub.f32 	%f182, %f59, %f181;
	fma.rn.f32 	%f183, %f179, %f182, %f178;
	ld.global.f32 	%f60, [%rd62+-384];
	sub.f32 	%f184, %f60, %f181;
	div.rn.f32 	%f185, %f184, 0f41400000;
	add.f32 	%f186, %f181, %f185;
	sub.f32 	%f187, %f60, %f186;
	fma.rn.f32 	%f188, %f184, %f187, %f183;
	ld.global.f32 	%f61, [%rd62+-256];
	sub.f32 	%f189, %f61, %f186;
	div.rn.f32 	%f190, %f189, 0f41500000;
	add.f32 	%f191, %f186, %f190;
	sub.f32 	%f192, %f61, %f191;
	fma.rn.f32 	%f193, %f189, %f192, %f188;
	ld.global.f32 	%f62, [%rd62+-128];
	sub.f32 	%f194, %f62, %f191;
	div.rn.f32 	%f195, %f194, 0f41600000;
	add.f32 	%f196, %f191, %f195;
	sub.f32 	%f197, %f62, %f196;
	fma.rn.f32 	%f198, %f194, %f197, %f193;
	ld.global.f32 	%f63, [%rd62];
	sub.f32 	%f199, %f63, %f196;
	div.rn.f32 	%f200, %f199, 0f41700000;
	add.f32 	%f201, %f196, %f200;
	sub.f32 	%f202, %f63, %f201;
	fma.rn.f32 	%f203, %f199, %f202, %f198;
	ld.global.f32 	%f64, [%rd62+128];
	sub.f32 	%f204, %f64, %f201;
	fma.rn.f32 	%f205, %f204, 0f3D800000, %f201;
	sub.f32 	%f206, %f64, %f205;
	fma.rn.f32 	%f207, %f204, %f206, %f203;
	ld.global.f32 	%f65, [%rd62+256];
	sub.f32 	%f208, %f65, %f205;
	div.rn.f32 	%f209, %f208, 0f41880000;
	add.f32 	%f210, %f205, %f209;
	sub.f32 	%f211, %f65, %f210;
	fma.rn.f32 	%f212, %f208, %f211, %f207;
	ld.global.f32 	%f66, [%rd62+384];
	sub.f32 	%f213, %f66, %f210;
	div.rn.f32 	%f214, %f213, 0f41900000;
	add.f32 	%f215, %f210, %f214;
	sub.f32 	%f216, %f66, %f215;
	fma.rn.f32 	%f217, %f213, %f216, %f212;
	ld.global.f32 	%f67, [%rd62+512];
	sub.f32 	%f218, %f67, %f215;
	div.rn.f32 	%f219, %f218, 0f41980000;
	add.f32 	%f220, %f215, %f219;
	sub.f32 	%f221, %f67, %f220;
	fma.rn.f32 	%f222, %f218, %f221, %f217;
	ld.global.f32 	%f68, [%rd62+640];
	sub.f32 	%f223, %f68, %f220;
	div.rn.f32 	%f224, %f223, 0f41A00000;
	add.f32 	%f225, %f220, %f224;
	sub.f32 	%f226, %f68, %f225;
	fma.rn.f32 	%f227, %f223, %f226, %f222;
	ld.global.f32 	%f69, [%rd62+768];
	sub.f32 	%f228, %f69, %f225;
	div.rn.f32 	%f229, %f228, 0f41A80000;
	add.f32 	%f230, %f225, %f229;
	sub.f32 	%f231, %f69, %f230;
	fma.rn.f32 	%f232, %f228, %f231, %f227;
	ld.global.f32 	%f70, [%rd62+896];
	sub.f32 	%f233, %f70, %f230;
	div.rn.f32 	%f234, %f233, 0f41B00000;
	add.f32 	%f235, %f230, %f234;
	sub.f32 	%f236, %f70, %f235;
	fma.rn.f32 	%f237, %f233, %f236, %f232;
	ld.global.f32 	%f71, [%rd62+1024];
	sub.f32 	%f238, %f71, %f235;
	div.rn.f32 	%f239, %f238, 0f41B80000;
	add.f32 	%f240, %f235, %f239;
	sub.f32 	%f241, %f71, %f240;
	fma.rn.f32 	%f242, %f238, %f241, %f237;
	ld.global.f32 	%f72, [%rd62+1152];
	sub.f32 	%f243, %f72, %f240;
	div.rn.f32 	%f244, %f243, 0f41C00000;
	add.f32 	%f383, %f240, %f244;
	sub.f32 	%f245, %f72, %f383;
	fma.rn.f32 	%f382, %f243, %f245, %f242;
	mov.f32 	%f381, 0f41C00000;
	@%p3 bra 	$L__BB63_6;
	ld.global.f32 	%f247, [%rd62+1280];
	sub.f32 	%f248, %f247, %f383;
	div.rn.f32 	%f249, %f248, 0f41C80000;
	add.f32 	%f383, %f383, %f249;
	sub.f32 	%f250, %f247, %f383;
	fma.rn.f32 	%f382, %f248, %f250, %f382;
	mov.f32 	%f381, 0f41C80000;
$L__BB63_6:
	ld.param.u64 	%rd55, [_Z17LayerNormWarpImplI10DirectLoadIffE11DirectStoreIffEfLi1ELi28ELi24ELi32ELi1ELb1EEvT_T0_lld_param_3];
	cvt.u64.u32 	%rd37, %r19;
	setp.le.s64 	%p4, %rd55, %rd37;
	@%p4 bra 	$L__BB63_8;
	ld.global.f32 	%f251, [%rd62+1408];
	add.f32 	%f381, %f381, 0f3F800000;
	sub.f32 	%f252, %f251, %f383;
	div.rn.f32 	%f253, %f252, %f381;
	add.f32 	%f383, %f383, %f253;
	sub.f32 	%f254, %f251, %f383;
	fma.rn.f32 	%f382, %f252, %f254, %f382;
$L__BB63_8:
	ld.param.u64 	%rd56, [_Z17LayerNormWarpImplI10DirectLoadIffE11DirectStoreIffEfLi1ELi28ELi24ELi32ELi1ELb1EEvT_T0_lld_param_3];
	cvt.u64.u32 	%rd38, %r21;
	setp.le.s64 	%p5, %rd56, %rd38;
	@%p5 bra 	$L__BB63_10;
	ld.global.f32 	%f255, [%rd62+1536];
	add.f32 	%f381, %f381, 0f3F800000;
	sub.f32 	%f256, %f255, %f383;
	div.rn.f32 	%f257, %f256, %f381;
	add.f32 	%f383, %f383, %f257;
	sub.f32 	%f258, %f255, %f383;
	fma.rn.f32 	%f382, %f256, %f258, %f382;
$L__BB63_10:
	ld.param.u64 	%rd57, [_Z17LayerNormWarpImplI10DirectLoadIffE11DirectStoreIffEfLi1ELi28ELi24ELi32ELi1ELb1EEvT_T0_lld_param_3];
	cvt.u64.u32 	%rd39, %r23;
	setp.le.s64 	%p6, %rd57, %rd39;
	@%p6 bra 	$L__BB63_12;
	ld.global.f32 	%f259, [%rd62+1664];
	add.f32 	%f381, %f381, 0f3F800000;
	sub.f32 	%f260, %f259, %f383;
	div.rn.f32 	%f261, %f260, %f381;
	add.f32 	%f383, %f383, %f261;
	sub.f32 	%f262, %f259, %f383;
	fma.rn.f32 	%f382, %f260, %f262, %f382;
$L__BB63_12:
	mov.b32 	%r24, %f383;
	shfl.sync.down.b32	%r1|%p7, %r24, 16, 31, -1;
	mov.b32 	%r25, %f382;
	shfl.sync.down.b32	%r2|%p8, %r25, 16, 31, -1;
	mov.b32 	%r26, %f381;
	shfl.sync.down.b32	%r27|%p9, %r26, 16, 31, -1;
	mov.b32 	%f98, %r27;
	setp.eq.f32 	%p10, %f98, 0f00000000;
	@%p10 bra 	$L__BB63_14;
	mov.b32 	%f263, %r2;
	mov.b32 	%f264, %r1;
	add.f32 	%f99, %f381, %f98;
	div.rn.f32 	%f265, %f98, %f99;
	sub.f32 	%f266, %f264, %f383;
	fma.rn.f32 	%f383, %f266, %f265, %f383;
	mul.f32 	%f267, %f266, %f266;
	mul.f32 	%f268, %f381, %f267;
	fma.rn.f32 	%f269, %f268, %f265, %f263;
	add.f32 	%f382, %f382, %f269;
	mov.f32 	%f381, %f99;
$L__BB63_14:
	mov.b32 	%r28, %f383;
	shfl.sync.down.b32	%r3|%p11, %r28, 8, 31, -1;
	mov.b32 	%r29, %f382;
	shfl.sync.down.b32	%r4|%p12, %r29, 8, 31, -1;
	mov.b32 	%r30, %f381;
	shfl.sync.down.b32	%r31|%p13, %r30, 8, 31, -1;
	mov.b32 	%f105, %r31;
	setp.eq.f32 	%p14, %f105, 0f00000000;
	@%p14 bra 	$L__BB63_16;
	mov.b32 	%f270, %r4;
	mov.b32 	%f271, %r3;
	add.f32 	%f106, %f381, %f105;
	div.rn.f32 	%f272, %f105, %f106;
	sub.f32 	%f273, %f271, %f383;
	fma.rn.f32 	%f383, %f273, %f272, %f383;
	mul.f32 	%f274, %f273, %f273;
	mul.f32 	%f275, %f381, %f274;
	fma.rn.f32 	%f276, %f275, %f272, %f270;
	add.f32 	%f382, %f382, %f276;
	mov.f32 	%f381, %f106;
$L__BB63_16:
	mov.b32 	%r32, %f383;
	shfl.sync.down.b32	%r5|%p15, %r32, 4, 31, -1;
	mov.b32 	%r33, %f382;
	shfl.sync.down.b32	%r6|%p16, %r33, 4, 31, -1;
	mov.b32 	%r34, %f381;
	shfl.sync.down.b32	%r35|%p17, %r34, 4, 31, -1;
	mov.b32 	%f112, %r35;
	setp.eq.f32 	%p18, %f112, 0f00000000;
	@%p18 bra 	$L__BB63_18;
	mov.b32 	%f277, %r6;
	mov.b32 	%f278, %r5;
	add.f32 	%f113, %f381, %f112;
	div.rn.f32 	%f279, %f112, %f113;
	sub.f32 	%f280, %f278, %f383;
	fma.rn.f32 	%f383, %f280, %f279, %f383;
	mul.f32 	%f281, %f280, %f280;
	mul.f32 	%f282, %f381, %f281;
	fma.rn.f32 	%f283, %f282, %f279, %f277;
	add.f32 	%f382, %f382, %f283;
	mov.f32 	%f381, %f113;
$L__BB63_18:
	mov.b32 	%r36, %f383;
	shfl.sync.down.b32	%r7|%p19, %r36, 2, 31, -1;
	mov.b32 	%r37, %f382;
	shfl.sync.down.b32	%r8|%p20, %r37, 2, 31, -1;
	mov.b32 	%r38, %f381;
	shfl.sync.down.b32	%r39|%p21, %r38, 2, 31, -1;
	mov.b32 	%f119, %r39;
	setp.eq.f32 	%p22, %f119, 0f00000000;
	@%p22 bra 	$L__BB63_20;
	mov.b32 	%f284, %r8;
	mov.b32 	%f285, %r7;
	add.f32 	%f120, %f381, %f119;
	div.rn.f32 	%f286, %f119, %f120;
	sub.f32 	%f287, %f285, %f383;
	fma.rn.f32 	%f383, %f287, %f286, %f383;
	mul.f32 	%f288, %f287, %f287;
	mul.f32 	%f289, %f381, %f288;
	fma.rn.f32 	%f290, %f289, %f286, %f284;
	add.f32 	%f382, %f382, %f290;
	mov.f32 	%f381, %f120;
$L__BB63_20:
	mov.b32 	%r40, %f383;
	shfl.sync.down.b32	%r9|%p23, %r40, 1, 31, -1;
	mov.b32 	%r41, %f382;
	shfl.sync.down.b32	%r10|%p24, %r41, 1, 31, -1;
	mov.b32 	%r42, %f381;
	shfl.sync.down.b32	%r43|%p25, %r42, 1, 31, -1;
	mov.b32 	%f126, %r43;
	setp.eq.f32 	%p26, %f126, 0f00000000;
	@%p26 bra 	$L__BB63_22;
	mov.b32 	%f291, %r10;
	mov.b32 	%f292, %r9;
	add.f32 	%f127, %f381, %f126;
	div.rn.f32 	%f293, %f126, %f127;
	sub.f32 	%f294, %f292, %f383;
	fma.rn.f32 	%f383, %f294, %f293, %f383;
	mul.f32 	%f295, %f294, %f294;
	mul.f32 	%f296, %f381, %f295;
	fma.rn.f32 	%f297, %f296, %f293, %f291;
	add.f32 	%f382, %f382, %f297;
	mov.f32 	%f381, %f127;
$L__BB63_22:
	ld.param.f64 	%fd2, [_Z17LayerNormWarpImplI10DirectLoadIffE11DirectStoreIffEfLi1ELi28ELi24ELi32ELi1ELb1EEvT_T0_lld_param_4];
	ld.param.u64 	%rd58, [_Z17LayerNormWarpImplI10DirectLoadIffE11DirectStoreIffEfLi1ELi28ELi24ELi32ELi1ELb1EEvT_T0_lld_param_3];
	mov.u32 	%r44, %tid.x;
	cvt.u64.u32 	%rd8, %r44;
	add.s32 	%r45, %r44, 768;
	cvt.u64.u32 	%rd40, %r45;
	setp.le.s64 	%p27, %rd58, %rd40;
	mov.b32 	%r46, %f383;
	shfl.sync.idx.b32	%r47|%p28, %r46, 0, 31, -1;
	mov.b32 	%r48, %f382;
	shfl.sync.idx.b32	%r49|%p29, %r48, 0, 31, -1;
	mov.b32 	%r50, %f381;
	shfl.sync.idx.b32	%r51|%p30, %r50, 0, 31, -1;
	mov.b32 	%f298, %r49;
	mov.b32 	%f299, %r51;
	div.rn.f32 	%f300, %f298, %f299;
	max.f32 	%f301, %f300, 0f00000000;
	cvt.rn.f32.f64 	%f302, %fd2;
	add.f32 	%f303, %f301, %f302;
	rsqrt.approx.f32 	%f304, %f303;
	mov.b32 	%f305, %r47;
	sub.f32 	%f306, %f49, %f305;
	mul.f32 	%f307, %f304, %f306;
	fma.rn.f32 	%f308, %f1, %f307, %f2;
	sub.f32 	%f309, %f50, %f305;
	mul.f32 	%f310, %f304, %f309;
	fma.rn.f32 	%f311, %f3, %f310, %f4;
	sub.f32 	%f312, %f51, %f305;
	mul.f32 	%f313, %f304, %f312;
	fma.rn.f32 	%f314, %f5, %f313, %f6;
	sub.f32 	%f315, %f52, %f305;
	mul.f32 	%f316, %f304, %f315;
	fma.rn.f32 	%f317, %f7, %f316, %f8;
	sub.f32 	%f318, %f53, %f305;
	mul.f32 	%f319, %f304, %f318;
	fma.rn.f32 	%f320, %f9, %f319, %f10;
	sub.f32 	%f321, %f54, %f305;
	mul.f32 	%f322, %f304, %f321;
	fma.rn.f32 	%f323, %f11, %f322, %f12;
	sub.f32 	%f324, %f55, %f305;
	mul.f32 	%f325, %f304, %f324;
	fma.rn.f32 	%f326, %f13, %f325, %f14;
	sub.f32 	%f327, %f56, %f305;
	mul.f32 	%f328, %f304, %f327;
	fma.rn.f32 	%f329, %f15, %f328, %f16;
	sub.f32 	%f330, %f57, %f305;
	mul.f32 	%f331, %f304, %f330;
	fma.rn.f32 	%f332, %f17, %f331, %f18;
	sub.f32 	%f333, %f58, %f305;
	mul.f32 	%f334, %f304, %f333;
	fma.rn.f32 	%f335, %f19, %f334, %f20;
	sub.f32 	%f336, %f59, %f305;
	mul.f32 	%f337, %f304, %f336;
	fma.rn.f32 	%f338, %f21, %f337, %f22;
	sub.f32 	%f339, %f60, %f305;
	mul.f32 	%f340, %f304, %f339;
	fma.rn.f32 	%f341, %f23, %f340, %f24;
	sub.f32 	%f342, %f61, %f305;
	mul.f32 	%f343, %f304, %f342;
	fma.rn.f32 	%f344, %f25, %f343, %f26;
	sub.f32 	%f345, %f62, %f305;
	mul.f32 	%f346, %f304, %f345;
	fma.rn.f32 	%f347, %f27, %f346, %f28;
	sub.f32 	%f348, %f63, %f305;
	mul.f32 	%f349, %f304, %f348;
	fma.rn.f32 	%f350, %f29, %f349, %f30;
	sub.f32 	%f351, %f64, %f305;
	mul.f32 	%f352, %f304, %f351;
	fma.rn.f32 	%f353, %f31, %f352, %f32;
	sub.f32 	%f354, %f65, %f305;
	mul.f32 	%f355, %f304, %f354;
	fma.rn.f32 	%f356, %f33, %f355, %f34;
	sub.f32 	%f357, %f66, %f305;
	mul.f32 	%f358, %f304, %f357;
	fma.rn.f32 	%f359, %f35, %f358, %f36;
	sub.f32 	%f360, %f67, %f305;
	mul.f32 	%f361, %f304, %f360;
	fma.rn.f32 	%f362, %f37, %f361, %f38;
	sub.f32 	%f363, %f68, %f305;
	mul.f32 	%f364, %f304, %f363;
	fma.rn.f32 	%f365, %f39, %f364, %f40;
	sub.f32 	%f366, %f69, %f305;
	mul.f32 	%f367, %f304, %f366;
	fma.rn.f32 	%f368, %f41, %f367, %f42;
	sub.f32 	%f369, %f70, %f305;
	mul.f32 	%f370, %f304, %f369;
	fma.rn.f32 	%f371, %f43, %f370, %f44;
	sub.f32 	%f372, %f71, %f305;
	mul.f32 	%f373, %f304, %f372;
	fma.rn.f32 	%f374, %f45, %f373, %f46;
	sub.f32 	%f375, %f72, %f305;
	mul.f32 	%f376, %f304, %f375;
	fma.rn.f32 	%f377, %f47, %f376, %f48;
	shr.s64 	%rd41, %rd63, 32;
	mad.lo.s64 	%rd42, %rd41, %rd18, %rd8;
	cvta.to.global.u64 	%rd43, %rd17;
	shl.b64 	%rd44, %rd42, 2;
	add.s64 	%rd9, %rd43, %rd44;
	st.global.f32 	[%rd9], %f308;
	st.global.f32 	[%rd9+128], %f311;
	st.global.f32 	[%rd9+256], %f314;
	st.global.f32 	[%rd9+384], %f317;
	st.global.f32 	[%rd9+512], %f320;
	st.global.f32 	[%rd9+640], %f323;
	st.global.f32 	[%rd9+768], %f326;
	st.global.f32 	[%rd9+896], %f329;
	st.global.f32 	[%rd9+1024], %f332;
	st.global.f32 	[%rd9+1152], %f335;
	st.global.f32 	[%rd9+1280], %f338;
	st.global.f32 	[%rd9+1408], %f341;
	st.global.f32 	[%rd9+1536], %f344;
	st.global.f32 	[%rd9+1664], %f347;
	st.global.f32 	[%rd9+1792], %f350;
	st.global.f32 	[%rd9+1920], %f353;
	st.global.f32 	[%rd9+2048], %f356;
	st.global.f32 	[%rd9+2176], %f359;
	st.global.f32 	[%rd9+2304], %f362;
	st.global.f32 	[%rd9+2432], %f365;
	st.global.f32 	[%rd9+2560], %f368;
	st.global.f32 	[%rd9+2688], %f371;
	st.global.f32 	[%rd9+2816], %f374;
	st.global.f32 	[%rd9+2944], %f377;
	@%p27 bra 	$L__BB63_24;
	mov.b32 	%r52, 2143289344;
	st.global.u32 	[%rd9+3072], %r52;
$L__BB63_24:
	ld.param.u64 	%rd59, [_Z17LayerNormWarpImplI10DirectLoadIffE11DirectStoreIffEfLi1ELi28ELi24ELi32ELi1ELb1EEvT_T0_lld_param_3];
	cvt.u32.u64 	%r53, %rd8;
	add.s32 	%r54, %r53, 800;
	cvt.u64.u32 	%rd45, %r54;
	setp.le.s64 	%p31, %rd59, %rd45;
	@%p31 bra 	$L__BB63_26;
	mov.b32 	%r55, 2143289344;
	st.global.u32 	[%rd9+3200], %r55;
$L__BB63_26:
	ld.param.u64 	%rd60, [_Z17LayerNormWarpImplI10DirectLoadIffE11DirectStoreIffEfLi1ELi28ELi24ELi32ELi1ELb1EEvT_T0_lld_param_3];
	add.s32 	%r57, %r53, 832;
	cvt.u64.u32 	%rd46, %r57;
	setp.le.s64 	%p32, %rd60, %rd46;
	@%p32 bra 	$L__BB63_28;
	mov.b32 	%r58, 2143289344;
	st.global.u32 	[%rd9+3328], %r58;
$L__BB63_28:
	ld.param.u64 	%rd61, [_Z17LayerNormWarpImplI10DirectLoadIffE11DirectStoreIffEfLi1ELi28ELi24ELi32ELi1ELb1EEvT_T0_lld_param_3];
	add.s32 	%r60, %r53, 864;
	cvt.u64.u32 	%rd47, %r60;
	setp.le.s64 	%p33, %rd61, %rd47;
	@%p33 bra 	$L__BB63_30;
	mov.b32 	%r61, 2143289344;
	st.global.u32 	[%rd9+3456], %r61;
$L__BB63_30:
	ld.param.u64 	%rd53, [_Z17LayerNormWarpImplI10DirectLoadIffE11DirectStoreIffEfLi1ELi28ELi24ELi32ELi1ELb1EEvT_T0_lld_param_2];
	mov.u32 	%r62, %nctaid.x;
	mov.u32 	%r63, %ntid.y;
	mul.lo.s32 	%r64, %r62, %r63;
	cvt.u64.u32 	%rd48, %r64;
	add.s64 	%rd64, %rd64, %rd48;
	shl.b64 	%rd49, %rd48, 32;
	add.s64 	%rd63, %rd63, %rd49;
	mul.lo.s64 	%rd50, %rd16, %rd48;
	shl.b64 	%rd51, %rd50, 2;
	add.s64 	%rd62, %rd62, %rd51;
	setp.lt.s64 	%p34, %rd64, %rd53;
	@%p34 bra 	$L__BB63_4;
$L__BB63_31:
	ret;

}
	// .globl	_Z17LayerNormWarpImplI10DirectLoadIffE11DirectStoreIffEfLi1ELi32ELi32ELi32ELi1ELb0EEvT_T0_lld
.visible .entry _Z17LayerNormWarpImplI10DirectLoadIffE11DirectStoreIffEfLi1ELi32ELi32ELi32ELi1ELb0EEvT_T0_lld(
	.param .align 8 .b8 _Z17LayerNormWarpImplI10DirectLoadIffE11DirectStoreIffEfLi1ELi32ELi32ELi32ELi1ELb0EEvT_T0_lld_param_0[32],
	.param .align 8 .b8 _Z17LayerNormWarpImplI10DirectLoadIffE11DirectStoreIffEfLi1ELi32ELi32ELi32ELi1ELb0EEvT_T0_lld_param_1[16],
	.param .u64 _Z17LayerNormWarpImplI10DirectLoadIffE11DirectStoreIffEfLi1ELi32ELi32ELi32ELi1ELb0EEvT_T0_lld_param_2,
	.param .u64 _Z17LayerNormWarpImplI10DirectLoadIffE11DirectStoreIffEfLi1ELi32ELi32ELi32ELi1ELb0EEvT_T0_lld_param_3,
	.param .f64 _Z17LayerNormWarpImplI10DirectLoadIffE11DirectStoreIffEfLi1ELi32ELi32ELi32ELi1ELb0EEvT_T0_lld_param_4
)
{
	.reg .pred 	%p<27>;
	.reg .b32 	%r<46>;
	.reg .b32 	%f<440>;
	.reg .b64 	%rd<49>;
	.reg .b64 	%fd<3>;

	ld.param.u64 	%rd15, [_Z17LayerNormWarpImplI10DirectLoadIffE11DirectStoreIffEfLi1ELi32ELi32ELi32ELi1ELb0EEvT_T0_lld_param_1+8];
	ld.param.u64 	%rd14, [_Z17LayerNormWarpImplI10DirectLoadIffE11DirectStoreIffEfLi1ELi32ELi32ELi32ELi1ELb0EEvT_T0_lld_param_1];
	ld.param.u64 	%rd13, [_Z17LayerNormWarpImplI10DirectLoadIffE11DirectStoreIffEfLi1ELi32ELi32ELi32ELi1ELb0EEvT_T0_lld_param_0+24];
	ld.param.u64 	%rd12, [_Z17LayerNormWarpImplI10DirectLoadIffE11DirectStoreIffEfLi1ELi32ELi32ELi32ELi1ELb0EEvT_T0_lld_param_0+16];
	ld.param.u64 	%rd11, [_Z17LayerNormWarpImplI10DirectLoadIffE11DirectStoreIffEfLi1ELi32ELi32ELi32ELi1ELb0EEvT_T0_lld_param_0+8];
	ld.param.u64 	%rd10, [_Z17LayerNormWarpImplI10DirectLoadIffE11DirectStoreIffEfLi1ELi32ELi32ELi32ELi1ELb0EEvT_T0_lld_param_0];
	ld.param.u64 	%rd17, [_Z17LayerNormWarpImplI10DirectLoadIffE11DirectStoreIffEfLi1ELi32ELi32ELi32ELi1ELb0EEvT_T0_lld_param_3];
	setp.lt.s64 	%p1, %rd17, 1025;
	@%p1 bra 	$L__BB64_2;
	mov.u64 	%rd18, $str;
	cvta.global.u64 	%rd19, %rd18;
	mov.u64 	%rd20, $str$1;
	cvta.global.u64 	%rd21, %rd20;
	mov.u64 	%rd22, __unnamed_65;
	cvta.global.u64 	%rd23, %rd22;
	{ // callseq 64, 0
	.param .b64 param0;
	st.param.b64 	[param0], %rd19;
	.param .b64 param1;
	st.param.b64 	[param1], %rd21;
	.param .b32 param2;
	st.param.b32 	[param2], 336;
	.param .b64 param3;
	st.param.b64 	[param3], %rd23;
	.param .b64 param4;
	st.param.b64 	[param4], 1;
	call.uni 
	__assertfail, 
	(
	param0, 
	param1, 
	param2, 
	param3, 
	param4
	);
	} // callseq 64
$L__BB64_2:
	ld.param.u64 	%rd44, [_Z17LayerNormWarpImplI10DirectLoadIffE11DirectStoreIffEfLi1ELi32ELi32ELi32ELi1ELb0EEvT_T0_lld_param_2];
	mov.u32 	%r11, %ctaid.x;
	mov.u32 	%r12, %ntid.y;
	mov.u32 	%r13, %tid.y;
	mad.lo.s32 	%r14, %r11, %r12, %r13;
	cvt.u64.u32 	%rd48, %r14;
	setp.le.s64 	%p2, %rd44, %rd48;
	@%p2 bra 	$L__BB64_15;
	cvta.to.global.u64 	%rd24, %rd11;
	mov.u32 	%r15, %tid.x;
	cvt.u64.u32 	%rd25, %r15;
	mul.wide.u32 	%rd26, %r15, 4;
	add.s64 	%rd27, %rd24, %rd26;
	ld.global.f32 	%f1, [%rd27];
	cvta.to.global.u64 	%rd28, %rd12;
	add.s64 	%rd29, %rd28, %rd26;
	ld.global.f32 	%f2, [%rd29];
	ld.global.f32 	%f3, [%rd27+128];
	ld.global.f32 	%f4, [%rd29+128];
	ld.global.f32 	%f5, [%rd27+256];
	ld.global.f32 	%f6, [%rd29+256];
	ld.global.f32 	%f7, [%rd27+384];
	ld.global.f32 	%f8, [%rd29+384];
	ld.global.f32 	%f9, [%rd27+512];
	ld.global.f32 	%f10, [%rd29+512];
	ld.global.f32 	%f11, [%rd27+640];
	ld.global.f32 	%f12, [%rd29+640];
	ld.global.f32 	%f13, [%rd27+768];
	ld.global.f32 	%f14, [%rd29+768];
	ld.global.f32 	%f15, [%rd27+896];
	ld.global.f32 	%f16, [%rd29+896];
	ld.global.f32 	%f17, [%rd27+1024];
	ld.global.f32 	%f18, [%rd29+1024];
	ld.global.f32 	%f19, [%rd27+1152];
	ld.global.f32 	%f20, [%rd29+1152];
	ld.global.f32 	%f21, [%rd27+1280];
	ld.global.f32 	%f22, [%rd29+1280];
	ld.global.f32 	%f23, [%rd27+1408];
	ld.global.f32 	%f24, [%rd29+1408];
	ld.global.f32 	%f25, [%rd27+1536];
	ld.global.f32 	%f26, [%rd29+1536];
	ld.global.f32 	%f27, [%rd27+1664];
	ld.global.f32 	%f28, [%rd29+1664];
	ld.global.f32 	%f29, [%rd27+1792];
	ld.global.f32 	%f30, [%rd29+1792];
	ld.global.f32 	%f31, [%rd27+1920];
	ld.global.f32 	%f32, [%rd29+1920];
	ld.global.f32 	%f33, [%rd27+2048];
	ld.global.f32 	%f34, [%rd29+2048];
	ld.global.f32 	%f35, [%rd27+2176];
	ld.global.f32 	%f36, [%rd29+2176];
	ld.global.f32 	%f37, [%rd27+2304];
	ld.global.f32 	%f38, [%rd29+2304];
	ld.global.f32 	%f39, [%rd27+2432];
	ld.global.f32 	%f40, [%rd29+2432];
	ld.global.f32 	%f41, [%rd27+2560];
	ld.global.f32 	%f42, [%rd29+2560];
	ld.global.f32 	%f43, [%rd27+2688];
	ld.global.f32 	%f44, [%rd29+2688];
	ld.global.f32 	%f45, [%rd27+2816];
	ld.global.f32 	%f46, [%rd29+2816];
	ld.global.f32 	%f47, [%rd27+2944];
	ld.global.f32 	%f48, [%rd29+2944];
	ld.global.f32 	%f49, [%rd27+3072];
	ld.global.f32 	%f50, [%rd29+3072];
	ld.global.f32 	%f51, [%rd27+3200];
	ld.global.f32 	%f52, [%rd29+3200];
	ld.global.f32 	%f53, [%rd27+3328];
	ld.global.f32 	%f54, [%rd29+3328];
	ld.global.f32 	%f55, [%rd27+3456];
	ld.global.f32 	%f56, [%rd29+3456];
	ld.global.f32 	%f57, [%rd27+3584];
	ld.global.f32 	%f58, [%rd29+3584];
	ld.global.f32 	%f59, [%rd27+3712];
	ld.global.f32 	%f60, [%rd29+3712];
	ld.global.f32 	%f61, [%rd27+3840];
	ld.global.f32 	%f62, [%rd29+3840];
	ld.global.f32 	%f63, [%rd27+3968];
	ld.global.f32 	%f64, [%rd29+3968];
	shl.b64 	%rd47, %rd48, 32;
	mad.lo.s64 	%rd30, %rd13, %rd48, %rd25;
	shl.b64 	%rd31, %rd30, 2;
	cvta.to.global.u64 	%rd32, %rd10;
	add.s64 	%rd33, %rd31, %rd32;
	add.s64 	%rd46, %rd33, 2048;
$L__BB64_4:
	ld.global.f32 	%f65, [%rd46+-2048];
	add.f32 	%f135, %f65, 0f00000000;
	sub.f32 	%f136, %f65, %f135;
	fma.rn.f32 	%f137, %f65, %f136, 0f00000000;
	ld.global.f32 	%f66, [%rd46+-1920];
	sub.f32 	%f138, %f66, %f135;
	fma.rn.f32 	%f139, %f138, 0f3F000000, %f135;
	sub.f32 	%f140, %f66, %f139;
	fma.rn.f32 	%f141, %f138, %f140, %f137;
	ld.global.f32 	%f67, [%rd46+-1792];
	sub.f32 	%f142, %f67, %f139;
	div.rn.f32 	%f143, %f142, 0f40400000;
	add.f32 	%f144, %f139, %f143;
	sub.f32 	%f145, %f67, %f144;
	fma.rn.f32 	%f146, %f142, %f145, %f141;
	ld.global.f32 	%f68, [%rd46+-1664];
	sub.f32 	%f147, %f68, %f144;
	fma.rn.f32 	%f148, %f147, 0f3E800000, %f144;
	sub.f32 	%f149, %f68, %f148;
	fma.rn.f32 	%f150, %f147, %f149, %f146;
	ld.global.f32 	%f69, [%rd46+-1536];
	sub.f32 	%f151, %f69, %f148;
	div.rn.f32 	%f152, %f151, 0f40A00000;
	add.f32 	%f153, %f148, %f152;
	sub.f32 	%f154, %f69, %f153;
	fma.rn.f32 	%f155, %f151, %f154, %f150;
	ld.global.f32 	%f70, [%rd46+-1408];
	sub.f32 	%f156, %f70, %f153;
	div.rn.f32 	%f157, %f156, 0f40C00000;
	add.f32 	%f158, %f153, %f157;
	sub.f32 	%f159, %f70, %f158;
	fma.rn.f32 	%f160, %f156, %f159, %f155;
	ld.global.f32 	%f71, [%rd46+-1280];
	sub.f32 	%f161, %f71, %f158;
	div.rn.f32 	%f162, %f161, 0f40E00000;
	add.f32 	%f163, %f158, %f162;
	sub.f32 	%f164, %f71, %f163;
	fma.rn.f32 	%f165, %f161, %f164, %f160;
	ld.global.f32 	%f72, [%rd46+-1152];
	sub.f32 	%f166, %f72, %f163;
	fma.rn.f32 	%f167, %f166, 0f3E000000, %f163;
	sub.f32 	%f168, %f72, %f167;
	fma.rn.f32 	%f169, %f166, %f168, %f165;
	ld.global.f32 	%f73, [%rd46+-1024];
	sub.f32 	%f170, %f73, %f167;
	div.rn.f32 	%f171, %f170, 0f41100000;
	add.f32 	%f172, %f167, %f171;
	sub.f32 	%f173, %f73, %f172;
	fma.rn.f32 	%f174, %f170, %f173, %f169;
	ld.global.f32 	%f74, [%rd46+-896];
	sub.f32 	%f175, %f74, %f172;
	div.rn.f32 	%f176, %f175, 0f41200000;
	add.f32 	%f177, %f172, %f176;
	sub.f32 	%f178, %f74, %f177;
	fma.rn.f32 	%f179, %f175, %f178, %f174;
	ld.global.f32 	%f75, [%rd46+-768];
	sub.f32 	%f180, %f75, %f177;
	div.rn.f32 	%f181, %f180, 0f41300000;
	add.f32 	%f182, %f177, %f181;
	sub.f32 	%f183, %f75, %f182;
	fma.rn.f32 	%f184, %f180, %f183, %f179;
	ld.global.f32 	%f76, [%rd46+-640];
	sub.f32 	%f185, %f76, %f182;
	div.rn.f32 	%f186, %f185, 0f41400000;
	add.f32 	%f187, %f182, %f186;
	sub.f32 	%f188, %f76, %f187;
	fma.rn.f32 	%f189, %f185, %f188, %f184;
	ld.global.f32 	%f77, [%rd46+-512];
	sub.f32 	%f190, %f77, %f187;
	div.rn.f32 	%f191, %f190, 0f41500000;
	add.f32 	%f192, %f187, %f191;
	sub.f32 	%f193, %f77, %f192;
	fma.rn.f32 	%f194, %f190, %f193, %f189;
	ld.global.f32 	%f78, [%rd46+-384];
	sub.f32 	%f195, %f78, %f192;
	div.rn.f32 	%f196, %f195, 0f41600000;
	add.f32 	%f197, %f192, %f196;
	sub.f32 	%f198, %f78, %f197;
	fma.rn.f32 	%f199, %f195, %f198, %f194;
	ld.global.f32 	%f79, [%rd46+-256];
	sub.f32 	%f200, %f79, %f197;
	div.rn.f32 	%f201, %f200, 0f41700000;
	add.f32 	%f202, %f197, %f201;
	sub.f32 	%f203, %f79, %f202;
	fma.rn.f32 	%f204, %f200, %f203, %f199;
	ld.global.f32 	%f80, [%rd46+-128];
	sub.f32 	%f205, %f80, %f202;
	fma.rn.f32 	%f206, %f205, 0f3D800000, %f202;
	sub.f32 	%f207, %f80, %f206;
	fma.rn.f32 	%f208, %f205, %f207, %f204;
	ld.global.f32 	%f81, [%rd46];
	sub.f32 	%f209, %f81, %f206;
	div.rn.f32 	%f210, %f209, 0f41880000;
	add.f32 	%f211, %f206, %f210;
	sub.f32 	%f212, %f81, %f211;
	fma.rn.f32 	%f213, %f209, %f212, %f208;
	ld.global.f32 	%f82, [%rd46+128];
	sub.f32 	%f214, %f82, %f211;
	div.rn.f32 	%f215, %f214, 0f41900000;
	add.f32 	%f216, %f211, %f215;
	sub.f32 	%f217, %f82, %f216;
	fma.rn.f32 	%f218, %f214, %f217, %f213;
	ld.global.f32 	%f83, [%rd46+256];
	sub.f32 	%f219, %f83, %f216;
	div.rn.f32 	%f220, %f219, 0f41980000;
	add.f32 	%f221, %f216, %f220;
	sub.f32 	%f222, %f83, %f221;
	fma.rn.f32 	%f223, %f219, %f222, %f218;
	ld.global.f32 	%f84, [%rd46+384];
	sub.f32 	%f224, %f84, %f221;
	div.rn.f32 	%f225, %f224, 0f41A00000;
	add.f32 	%f226, %f221, %f225;
	sub.f32 	%f227, %f84, %f226;
	fma.rn.f32 	%f228, %f224, %f227, %f223;
	ld.global.f32 	%f85, [%rd46+512];
	sub.f32 	%f229, %f85, %f226;
	div.rn.f32 	%f230, %f229, 0f41A80000;
	add.f32 	%f231, %f226, %f230;
	sub.f32 	%f232, %f85, %f231;
	fma.rn.f32 	%f233, %f229, %f232, %f228;
	ld.global.f32 	%f86, [%rd46+640];
	sub.f32 	%f234, %f86, %f231;
	div.rn.f32 	%f235, %f234, 0f41B00000;
	add.f32 	%f236, %f231, %f235;
	sub.f32 	%f237, %f86, %f236;
	fma.rn.f32 	%f238, %f234, %f237, %f233;
	ld.global.f32 	%f87, [%rd46+768];
	sub.f32 	%f239, %f87, %f236;
	div.rn.f32 	%f240, %f239, 0f41B80000;
	add.f32 	%f241, %f236, %f240;
	sub.f32 	%f242, %f87, %f241;
	fma.rn.f32 	%f243, %f239, %f242, %f238;
	ld.global.f32 	%f88, [%rd46+896];
	sub.f32 	%f244, %f88, %f241;
	div.rn.f32 	%f245, %f244, 0f41C00000;
	add.f32 	%f246, %f241, %f245;
	sub.f32 	%f247, %f88, %f246;
	fma.rn.f32 	%f248, %f244, %f247, %f243;
	ld.global.f32 	%f89, [%rd46+1024];
	sub.f32 	%f249, %f89, %f246;
	div.rn.f32 	%f250, %f249, 0f41C80000;
	add.f32 	%f251, %f246, %f250;
	sub.f32 	%f252, %f89, %f251;
	fma.rn.f32 	%f253, %f249, %f252, %f248;
	ld.global.f32 	%f90, [%rd46+1152];
	sub.f32 	%f254, %f90, %f251;
	div.rn.f32 	%f255, %f254, 0f41D00000;
	add.f32 	%f256, %f251, %f255;
	sub.f32 	%f257, %f90, %f256;
	fma.rn.f32 	%f258, %f254, %f257, %f253;
	ld.global.f32 	%f91, [%rd46+1280];
	sub.f32 	%f259, %f91, %f256;
	div.rn.f32 	%f260, %f259, 0f41D80000;
	add.f32 	%f261, %f256, %f260;
	sub.f32 	%f262, %f91, %f261;
	fma.rn.f32 	%f263, %f259, %f262, %f258;
	ld.global.f32 	%f92, [%rd46+1408];
	sub.f32 	%f264, %f92, %f261;
	div.rn.f32 	%f265, %f264, 0f41E00000;
	add.f32 	%f266, %f261, %f265;
	sub.f32 	%f267, %f92, %f266;
	fma.rn.f32 	%f268, %f264, %f267, %f263;
	ld.global.f32 	%f93, [%rd46+1536];
	sub.f32 	%f269, %f93, %f266;
	div.rn.f32 	%f270, %f269, 0f41E80000;
	add.f32 	%f271, %f266, %f270;
	sub.f32 	%f272, %f93, %f271;
	fma.rn.f32 	%f273, %f269, %f272, %f268;
	ld.global.f32 	%f94, [%rd46+1664];
	sub.f32 	%f274, %f94, %f271;
	div.rn.f32 	%f275, %f274, 0f41F00000;
	add.f32 	%f276, %f271, %f275;
	sub.f32 	%f277, %f94, %f276;
	fma.rn.f32 	%f278, %f274, %f277, %f273;
	ld.global.f32 	%f95, [%rd46+1792];
	sub.f32 	%f279, %f95, %f276;
	div.rn.f32 	%f280, %f279, 0f41F80000;
	add.f32 	%f281, %f276, %f280;
	sub.f32 	%f282, %f95, %f281;
	fma.rn.f32 	%f283, %f279, %f282, %f278;
	ld.global.f32 	%f96, [%rd46+1920];
	sub.f32 	%f284, %f96, %f281;
	fma.rn.f32 	%f428, %f284, 0f3D000000, %f281;
	sub.f32 	%f285, %f96, %f428;
	fma.rn.f32 	%f429, %f284, %f285, %f283;
	mov.b32 	%r16, %f428;
	shfl.sync.down.b32	%r1|%p3, %r16, 16, 31, -1;
	mov.b32 	%r17, %f429;
	shfl.sync.down.b32	%r2|%p4, %r17, 16, 31, -1;
	mov.b32 	%r18, 1107296256;
	shfl.sync.down.b32	%r19|%p5, %r18, 16, 31, -1;
	mov.b32 	%f99, %r19;
	setp.eq.f32 	%p6, %f99, 0f00000000;
	mov.f32 	%f430, 0f42000000;
	@%p6 bra 	$L__BB64_6;
	mov.b32 	%f286, %r2;
	mov.b32 	%f287, %r1;
	add.f32 	%f430, %f99, 0f42000000;
	div.rn.f32 	%f288, %f99, %f430;
	sub.f32 	%f289, %f287, %f428;
	fma.rn.f32 	%f428, %f289, %f288, %f428;
	mul.f32 	%f290, %f289, %f289;
	mul.f32 	%f291, %f290, 0f42000000;
	fma.rn.f32 	%f292, %f291, %f288, %f286;
	add.f32 	%f429, %f429, %f292;
$L__BB64_6:
	mov.b32 	%r20, %f428;
	shfl.sync.down.b32	%r3|%p7, %r20, 8, 31, -1;
	mov.b32 	%r21, %f429;
	shfl.sync.down.b32	%r4|%p8, %r21, 8, 31, -1;
	mov.b32 	%r22, %f430;
	shfl.sync.down.b32	%r23|%p9, %r22, 8, 31, -1;
	mov.b32 	%f106, %r23;
	setp.eq.f32 	%p10, %f106, 0f00000000;
	@%p10 bra 	$L__BB64_8;
	mov.b32 	%f293, %r4;
	mov.b32 	%f294, %r3;
	add.f32 	%f107, %f430, %f106;
	div.rn.f32 	%f295, %f106, %f107;
	sub.f32 	%f296, %f294, %f428;
	fma.rn.f32 	%f428, %f296, %f295, %f428;
	mul.f32 	%f297, %f296, %f296;
	mul.f32 	%f298, %f430, %f297;
	fma.rn.f32 	%f299, %f298, %f295, %f293;
	add.f32 	%f429, %f429, %f299;
	mov.f32 	%f430, %f107;
$L__BB64_8:
	mov.b32 	%r24, %f428;
	shfl.sync.down.b32	%r5|%p11, %r24, 4, 31, -1;
	mov.b32 	%r25, %f429;
	shfl.sync.down.b32	%r6|%p12, %r25, 4, 31, -1;
	mov.b32 	%r26, %f430;
	shfl.sync.down.b32	%r27|%p13, %r26, 4, 31, -1;
	mov.b32 	%f113, %r27;
	setp.eq.f32 	%p14, %f113, 0f00000000;
	@%p14 bra 	$L__BB64_10;
	mov.b32 	%f300, %r6;
	mov.b32 	%f301, %r5;
	add.f32 	%f114, %f430, %f113;
	div.rn.f32 	%f302, %f113, %f114;
	sub.f32 	%f303, %f301, %f428;
	fma.rn.f32 	%f428, %f303, %f302, %f428;
	mul.f32 	%f304, %f303, %f303;
	mul.f32 	%f305, %f430, %f304;
	fma.rn.f32 	%f306, %f305, %f302, %f300;
	add.f32 	%f429, %f429, %f306;
	mov.f32 	%f430, %f114;
$L__BB64_10:
	mov.b32 	%r28, %f428;
	shfl.sync.down.b32	%r7|%p15, %r28, 2, 31, -1;
	mov.b32 	%r29, %f429;
	shfl.sync.down.b32	%r8|%p16, %r29, 2, 31, -1;
	mov.b32 	%r30, %f430;
	shfl.sync.down.b32	%r31|%p17, %r30, 2, 31, -1;
	mov.b32 	%f120, %r31;
	setp.eq.f32 	%p18, %f120, 0f00000000;
	@%p18 bra 	$L__BB64_12;
	mov.b32 	%f307, %r8;
	mov.b32 	%f308, %r7;
	add.f32 	%f121, %f430, %f120;
	div.rn.f32 	%f309, %f120, %f121;
	sub.f32 	%f310, %f308, %f428;
	fma.rn.f32 	%f428, %f310, %f309, %f428;
	mul.f32 	%f311, %f310, %f310;
	mul.f32 	%f312, %f430, %f311;
	fma.rn.f32 	%f313, %f312, %f309, %f307;
	add.f32 	%f429, %f429, %f313;
	mov.f32 	%f430, %f121;
$L__BB64_12:
	mov.b32 	%r32, %f428;
	shfl.sync.down.b32	%r9|%p19, %r32, 1, 31, -1;
	mov.b32 	%r33, %f429;
	shfl.sync.down.b32	%r10|%p20, %r33, 1, 31, -1;
	mov.b32 	%r34, %f430;
	shfl.sync.down.b32	%r35|%p21, %r34, 1, 31, -1;
	mov.b32 	%f127, %r35;
	setp.eq.f32 	%p22, %f127, 0f00000000;
	@%p22 bra 	$L__BB64_14;
	mov.b32 	%f314, %r10;
	mov.b32 	%f315, %r9;
	add.f32 	%f128, %f430, %f127;
	div.rn.f32 	%f316, %f127, %f128;
	sub.f32 	%f317, %f315, %f428;
	fma.rn.f32 	%f428, %f317, %f316, %f428;
	mul.f32 	%f318, %f317, %f317;
	mul.f32 	%f319, %f430, %f318;
	fma.rn.f32 	%f320, %f319, %f316, %f314;
	add.f32 	%f429, %f429, %f320;
	mov.f32 	%f430, %f128;
$L__BB64_14:
	ld.param.f64 	%fd2, [_Z17LayerNormWarpImplI10DirectLoadIffE11DirectStoreIffEfLi1ELi32ELi32ELi32ELi1ELb0EEvT_T0_lld_param_4];
	ld.param.u64 	%rd45, [_Z17LayerNormWarpImplI10DirectLoadIffE11DirectStoreIffEfLi1ELi32ELi32ELi32ELi1ELb0EEvT_T0_lld_param_2];
	mov.b32 	%r36, %f428;
	shfl.sync.idx.b32	%r37|%p23, %r36, 0, 31, -1;
	mov.b32 	%r38, %f429;
	shfl.sync.idx.b32	%r39|%p24, %r38, 0, 31, -1;
	mov.b32 	%r40, %f430;
	shfl.sync.idx.b32	%r41|%p25, %r40, 0, 31, -1;
	mov.b32 	%f321, %r39;
	mov.b32 	%f322, %r41;
	div.rn.f32 	%f323, %f321, %f322;
	max.f32 	%f324, %f323, 0f00000000;
	cvt.rn.f32.f64 	%f325, %fd2;
	add.f32 	%f326, %f324, %f325;
	rsqrt.approx.f32 	%f327, %f326;
	mov.b32 	%f328, %r37;
	sub.f32 	%f329, %f65, %f328;
	mul.f32 	%f330, %f327, %f329;
	fma.rn.f32 	%f331, %f1, %f330, %f2;
	sub.f32 	%f332, %f66, %f328;
	mul.f32 	%f333, %f327, %f332;
	fma.rn.f32 	%f334, %f3, %f333, %f4;
	sub.f32 	%f335, %f67, %f328;
	mul.f32 	%f336, %f327, %f335;
	fma.rn.f32 	%f337, %f5, %f336, %f6;
	sub.f32 	%f338, %f68, %f328;
	mul.f32 	%f339, %f327, %f338;
	fma.rn.f32 	%f340, %f7, %f339, %f8;
	sub.f32 	%f341, %f69, %f328;
	mul.f32 	%f342, %f327, %f341;
	fma.rn.f32 	%f343, %f9, %f342, %f10;
	sub.f32 	%f344, %f70, %f328;
	mul.f32 	%f345, %f327, %f344;
	fma.rn.f32 	%f346, %f11, %f345, %f12;
	sub.f32 	%f347, %f71, %f328;
	mul.f32 	%f348, %f327, %f347;
	fma.rn.f32 	%f349, %f13, %f348, %f14;
	sub.f32 	%f350, %f72, %f328;
	mul.f32 	%f351, %f327, %f350;
	fma.rn.f32 	%f352, %f15, %f351, %f16;
	sub.f32 	%f353, %f73, %f328;
	mul.f32 	%f354, %f327, %f353;
	fma.rn.f32 	%f355, %f17, %f354, %f18;
	sub.f32 	%f356, %f74, %f328;
	mul.f32 	%f357, %f327, %f356;
	fma.rn.f32 	%f358, %f19, %f357, %f20;
	sub.f32 	%f359, %f75, %f328;
	mul.f32 	%f360, %f327, %f359;
	fma.rn.f32 	%f361, %f21, %f360, %f22;
	sub.f32 	%f362, %f76, %f328;
	mul.f32 	%f363, %f327, %f362;
	fma.rn.f32 	%f364, %f23, %f363, %f24;
	sub.f32 	%f365, %f77, %f328;
	mul.f32 	%f366, %f327, %f365;
	fma.rn.f32 	%f367, %f25, %f366, %f26;
	sub.f32 	%f368, %f78, %f328;
	mul.f32 	%f369, %f327, %f368;
	fma.rn.f32 	%f370, %f27, %f369, %f28;
	sub.f32 	%f371, %f79, %f328;
	mul.f32 	%f372, %f327, %f371;
	fma.rn.f32 	%f373, %f29, %f372, %f30;
	sub.f32 	%f374, %f80, %f328;
	mul.f32 	%f375, %f327, %f374;
	fma.rn.f32 	%f376, %f31, %f375, %f32;
	sub.f32 	%f377, %f81, %f328;
	mul.f32 	%f378, %f327, %f377;
	fma.rn.f32 	%f379, %f33, %f378, %f34;
	sub.f32 	%f380, %f82, %f328;
	mul.f32 	%f381, %f327, %f380;
	fma.rn.f32 	%f382, %f35, %f381, %f36;
	sub.f32 	%f383, %f83, %f328;
	mul.f32 	%f384, %f327, %f383;
	fma.rn.f32 	%f385, %f37, %f384, %f38;
	sub.f32 	%f386, %f84, %f328;
	mul.f32 	%f387, %f327, %f386;
	fma.rn.f32 	%f388, %f39, %f387, %f40;
	sub.f32 	%f389, %f85, %f328;
	mul.f32 	%f390, %f327, %f389;
	fma.rn.f32 	%f391, %f41, %f390, %f42;
	sub.f32 	%f392, %f86, %f328;
	mul.f32 	%f393, %f327, %f392;
	fma.rn.f32 	%f394, %f43, %f393, %f44;
	sub.f32 	%f395, %f87, %f328;
	mul.f32 	%f396, %f327, %f395;
	fma.rn.f32 	%f397, %f45, %f396, %f46;
	sub.f32 	%f398, %f88, %f328;
	mul.f32 	%f399, %f327, %f398;
	fma.rn.f32 	%f400, %f47, %f399, %f48;
	sub.f32 	%f401, %f89, %f328;
	mul.f32 	%f402, %f327, %f401;
	fma.rn.f32 	%f403, %f49, %f402, %f50;
	sub.f32 	%f404, %f90, %f328;
	mul.f32 	%f405, %f327, %f404;
	fma.rn.f32 	%f406, %f51, %f405, %f52;
	sub.f32 	%f407, %f91, %f328;
	mul.f32 	%f408, %f327, %f407;
	fma.rn.f32 	%f409, %f53, %f408, %f54;
	sub.f32 	%f410, %f92, %f328;
	mul.f32 	%f411, %f327, %f410;
	fma.rn.f32 	%f412, %f55, %f411, %f56;
	sub.f32 	%f413, %f93, %f328;
	mul.f32 	%f414, %f327, %f413;
	fma.rn.f32 	%f415, %f57, %f414, %f58;
	sub.f32 	%f416, %f94, %f328;
	mul.f32 	%f417, %f327, %f416;
	fma.rn.f32 	%f418, %f59, %f417, %f60;
	sub.f32 	%f419, %f95, %f328;
	mul.f32 	%f420, %f327, %f419;
	fma.rn.f32 	%f421, %f61, %f420, %f62;
	sub.f32 	%f422, %f96, %f328;
	mul.f32 	%f423, %f327, %f422;
	fma.rn.f32 	%f424, %f63, %f423, %f64;
	shr.s64 	%rd34, %rd47, 32;
	mov.u32 	%r42, %tid.x;
	cvt.u64.u32 	%rd35, %r42;
	mad.lo.s64 	%rd36, %rd34, %rd15, %rd35;
	cvta.to.global.u64 	%rd37, %rd14;
	shl.b64 	%rd38, %rd36, 2;
	add.s64 	%rd39, %rd37, %rd38;
	st.global.f32 	[%rd39], %f331;
	st.global.f32 	[%rd39+128], %f334;
	st.global.f32 	[%rd39+256], %f337;
	st.global.f32 	[%rd39+384], %f340;
	st.global.f32 	[%rd39+512], %f343;
	st.global.f32 	[%rd39+640], %f346;
	st.global.f32 	[%rd39+768], %f349;
	st.global.f32 	[%rd39+896], %f352;
	st.global.f32 	[%rd39+1024], %f355;
	st.global.f32 	[%rd39+1152], %f358;
	st.global.f32 	[%rd39+1280], %f361;
	st.global.f32 	[%rd39+1408], %f364;
	st.global.f32 	[%rd39+1536], %f367;
	st.global.f32 	[%rd39+1664], %f370;
	st.global.f32 	[%rd39+1792], %f373;
	st.global.f32 	[%rd39+1920], %f376;
	st.global.f32 	[%rd39+2048], %f379;
	st.global.f32 	[%rd39+2176], %f382;
	st.global.f32 	[%rd39+2304], %f385;
	st.global.f32 	[%rd39+2432], %f388;
	st.global.f32 	[%rd39+2560], %f391;
	st.global.f32 	[%rd39+2688], %f394;
	st.global.f32 	[%rd39+2816], %f397;
	st.global.f32 	[%rd39+2944], %f400;
	st.global.f32 	[%rd39+3072], %f403;
	st.global.f32 	[%rd39+3200], %f406;
	st.global.f32 	[%rd39+3328], %f409;
	st.global.f32 	[%rd39+3456], %f412;
	st.global.f32 	[%rd39+3584], %f415;
	st.global.f32 	[%rd39+3712], %f418;
	st.global.f32 	[%rd39+3840], %f421;
	st.global.f32 	[%rd39+3968], %f424;
	mov.u32 	%r43, %nctaid.x;
	mov.u32 	%r44, %ntid.y;
	mul.lo.s32 	%r45, %r43, %r44;
	cvt.u64.u32 	%rd40, %r45;
	add.s64 	%rd48, %rd48, %rd40;
	shl.b64 	%rd41, %rd40, 32;
	add.s64 	%rd47, %rd47, %rd41;
	mul.lo.s64 	%rd42, %rd13, %rd40;
	shl.b64 	%rd43, %rd42, 2;
	add.s64 	%rd46, %rd46, %rd43;
	setp.lt.s64 	%p26, %rd48, %rd45;
	@%p26 bra 	$L__BB64_4;
$L__BB64_15:
	ret;

}
	// .globl	_Z17LayerNormWarpImplI10DirectLoadIffE11DirectStoreIffEfLi1ELi32ELi28ELi32ELi1ELb1EEvT_T0_lld
.visible .entry _Z17LayerNormWarpImplI10DirectLoadIffE11DirectStoreIffEfLi1ELi32ELi28ELi32ELi1ELb1EEvT_T0_lld(
	.param .align 8 .b8 _Z17LayerNormWarpImplI10DirectLoadIffE11DirectStoreIffEfLi1ELi32ELi28ELi32ELi1ELb1EEvT_T0_lld_param_0[32],
	.param .align 8 .b8 _Z17LayerNormWarpImplI10DirectLoadIffE11DirectStoreIffEfLi1ELi32ELi28ELi32ELi1ELb1EEvT_T0_lld_param_1[16],
	.param .u64 _Z17LayerNormWarpImplI10DirectLoadIffE11DirectStoreIffEfLi1ELi32ELi28ELi32ELi1ELb1EEvT_T0_lld_param_2,
	.param .u64 _Z17LayerNormWarpImplI10DirectLoadIffE11DirectStoreIffEfLi1ELi32ELi28ELi32ELi1ELb1EEvT_T0_lld_param_3,
	.param .f64 _Z17LayerNormWarpImplI10DirectLoadIffE11DirectStoreIffEfLi1ELi32ELi28ELi32ELi1ELb1EEvT_T0_lld_param_4
)
{
	.reg .pred 	%p<35>;
	.reg .b32 	%r<69>;
	.reg .b32 	%f<449>;
	.reg .b64 	%rd<66>;
	.reg .b64 	%fd<3>;

	ld.param.u64 	%rd17, [_Z17LayerNormWarpImplI10DirectLoadIffE11DirectStoreIffEfLi1ELi32ELi28ELi32ELi1ELb1EEvT_T0_lld_param_1+8];
	ld.param.u64 	%rd16, [_Z17LayerNormWarpImplI10DirectLoadIffE11DirectStoreIffEfLi1ELi32ELi28ELi32ELi1ELb1EEvT_T0_lld_param_1];
	ld.param.u64 	%rd15, [_Z17LayerNormWarpImplI10DirectLoadIffE11DirectStoreIffEfLi1ELi32ELi28ELi32ELi1ELb1EEvT_T0_lld_param_0+24];
	ld.param.u64 	%rd14, [_Z17LayerNormWarpImplI10DirectLoadIffE11DirectStoreIffEfLi1ELi32ELi28ELi32ELi1ELb1EEvT_T0_lld_param_0+16];
	ld.param.u64 	%rd13, [_Z17LayerNormWarpImplI10DirectLoadIffE11DirectStoreIffEfLi1ELi32ELi28ELi32ELi1ELb1EEvT_T0_lld_param_0+8];
	ld.param.u64 	%rd12, [_Z17LayerNormWarpImplI10DirectLoadIffE11DirectStoreIffEfLi1ELi32ELi28ELi32ELi1ELb1EEvT_T0_lld_param_0];
	ld.param.u64 	%rd19, [_Z17LayerNormWarpImplI10DirectLoadIffE11DirectStoreIffEfLi1ELi32ELi28ELi32ELi1ELb1EEvT_T0_lld_param_3];
	setp.lt.s64 	%p1, %rd19, 1025;
	@%p1 bra 	$L__BB65_2;
	mov.u64 	%rd20, $str;
	cvta.global.u64 	%rd21, %rd20;
	mov.u64 	%rd22, $str$1;
	cvta.global.u64 	%rd23, %rd22;
	mov.u64 	%rd24, __unnamed_66;
	cvta.global.u64 	%rd25, %rd24;
	{ // callseq 65, 0
	.param .b64 param0;
	st.param.b64 	[param0], %rd21;
	.param .b64 param1;
	st.param.b64 	[param1], %rd23;
	.param .b32 param2;
	st.param.b32 	[param2], 336;
	.param .b64 param3;
	st.param.b64 	[param3], %rd25;
	.param .b64 param4;
	st.param.b64 	[param4], 1;
	call.uni 
	__assertfail, 
	(
	param0, 
	param1, 
	param2, 
	param3, 
	param4
	);
	} // callseq 65
$L__BB65_2:
	ld.param.u64 	%rd53, [_Z17LayerNormWarpImplI10DirectLoadIffE11DirectStoreIffEfLi1ELi32ELi28ELi32ELi1ELb1EEvT_T0_lld_param_2];
	mov.u32 	%r11, %ctaid.x;
	mov.u32 	%r12, %ntid.y;
	mov.u32 	%r13, %tid.y;
	mad.lo.s32 	%r14, %r11, %r12, %r13;
	cvt.u64.u32 	%rd65, %r14;
	setp.le.s64 	%p2, %rd53, %rd65;
	@%p2 bra 	$L__BB65_31;
	cvta.to.global.u64 	%rd27, %rd13;
	mov.u32 	%r15, %tid.x;
	cvt.u64.u32 	%rd28, %r15;
	mul.wide.u32 	%rd29, %r15, 4;
	add.s64 	%rd30, %rd27, %rd29;
	ld.global.f32 	%f1, [%rd30];
	cvta.to.global.u64 	%rd31, %rd14;
	add.s64 	%rd32, %rd31, %rd29;
	ld.global.f32 	%f2, [%rd32];
	ld.global.f32 	%f3, [%rd30+128];
	ld.global.f32 	%f4, [%rd32+128];
	ld.global.f32 	%f5, [%rd30+256];
	ld.global.f32 	%f6, [%rd32+256];
	ld.global.f32 	%f7, [%rd30+384];
	ld.global.f32 	%f8, [%rd32+384];
	ld.global.f32 	%f9, [%rd30+512];
	ld.global.f32 	%f10, [%rd32+512];
	ld.global.f32 	%f11, [%rd30+640];
	ld.global.f32 	%f12, [%rd32+640];
	ld.global.f32 	%f13, [%rd30+768];
	ld.global.f32 	%f14, [%rd32+768];
	ld.global.f32 	%f15, [%rd30+896];
	ld.global.f32 	%f16, [%rd32+896];
	ld.global.f32 	%f17, [%rd30+1024];
	ld.global.f32 	%f18, [%rd32+1024];
	ld.global.f32 	%f19, [%rd30+1152];
	ld.global.f32 	%f20, [%rd32+1152];
	ld.global.f32 	%f21, [%rd30+1280];
	ld.global.f32 	%f22, [%rd32+1280];
	ld.global.f32 	%f23, [%rd30+1408];
	ld.global.f32 	%f24, [%rd32+1408];
	ld.global.f32 	%f25, [%rd30+1536];
	ld.global.f32 	%f26, [%rd32+1536];
	ld.global.f32 	%f27, [%rd30+1664];
	ld.global.f32 	%f28, [%rd32+1664];
	ld.global.f32 	%f29, [%rd30+1792];
	ld.global.f32 	%f30, [%rd32+1792];
	ld.global.f32 	%f31, [%rd30+1920];
	ld.global.f32 	%f32, [%rd32+1920];
	ld.global.f32 	%f33, [%rd30+2048];
	ld.global.f32 	%f34, [%rd32+2048];
	ld.global.f32 	%f35, [%rd30+2176];
	ld.global.f32 	%f36, [%rd32+2176];
	ld.global.f32 	%f37, [%rd30+2304];
	ld.global.f32 	%f38, [%rd32+2304];
	ld.global.f32 	%f39, [%rd30+2432];
	ld.global.f32 	%f40, [%rd32+2432];
	ld.global.f32 	%f41, [%rd30+2560];
	ld.global.f32 	%f42, [%rd32+2560];
	ld.global.f32 	%f43, [%rd30+2688];
	ld.global.f32 	%f44, [%rd32+2688];
	ld.global.f32 	%f45, [%rd30+2816];
	ld.global.f32 	%f46, [%rd32+2816];
	ld.global.f32 	%f47, [%rd30+2944];
	ld.global.f32 	%f48, [%rd32+2944];
	ld.global.f32 	%f49, [%rd30+3072];
	ld.global.f32 	%f50, [%rd32+3072];
	ld.global.f32 	%f51, [%rd30+3200];
	ld.global.f32 	%f52, [%rd32+3200];
	ld.global.f32 	%f53, [%rd30+3328];
	ld.global.f32 	%f54, [%rd32+3328];
	ld.global.f32 	%f55, [%rd30+3456];
	ld.global.f32 	%f56, [%rd32+3456];
	shl.b64 	%rd64, %rd65, 32;
	mad.lo.s64 	%rd33, %rd15, %rd65, %rd28;
	shl.b64 	%rd34, %rd33, 2;
	cvta.to.global.u64 	%rd35, %rd12;
	add.s64 	%rd36, %rd34, %rd35;
	add.s64 	%rd63, %rd36, 2048;
	add.s32 	%r21, %r15, 896;
	add.s32 	%r23, %r15, 928;
	add.s32 	%r25, %r15, 960;
	add.s32 	%r27, %r15, 992;
$L__BB65_4:
	ld.param.u64 	%rd55, [_Z17LayerNormWarpImplI10DirectLoadIffE11DirectStoreIffEfLi1ELi32ELi28ELi32ELi1ELb1EEvT_T0_lld_param_3];
	cvt.u64.u32 	%rd37, %r21;
	setp.le.s64 	%p3, %rd55, %rd37;
	ld.global.f32 	%f57, [%rd63+-2048];
	add.f32 	%f146, %f57, 0f00000000;
	sub.f32 	%f147, %f57, %f146;
	fma.rn.f32 	%f148, %f57, %f147, 0f00000000;
	ld.global.f32 	%f58, [%rd63+-1920];
	sub.f32 	%f149, %f58, %f146;
	fma.rn.f32 	%f150, %f149, 0f3F000000, %f146;
	sub.f32 	%f151, %f58, %f150;
	fma.rn.f32 	%f152, %f149, %f151, %f148;
	ld.global.f32 	%f59, [%rd63+-1792];
	sub.f32 	%f153, %f59, %f150;
	div.rn.f32 	%f154, %f153, 0f40400000;
	add.f32 	%f155, %f150, %f154;
	sub.f32 	%f156, %f59, %f155;
	fma.rn.f32 	%f157, %f153, %f156, %f152;
	ld.global.f32 	%f60, [%rd63+-1664];
	sub.f32 	%f158, %f60, %f155;
	fma.rn.f32 	%f159, %f158, 0f3E800000, %f155;
	sub.f32 	%f160, %f60, %f159;
	fma.rn.f32 	%f161, %f158, %f160, %f157;
	ld.global.f32 	%f61, [%rd63+-1536];
	sub.f32 	%f162, %f61, %f159;
	div.rn.f32 	%f163, %f162, 0f40A00000;
	add.f32 	%f164, %f159, %f163;
	sub.f32 	%f165, %f61, %f164;
	fma.rn.f32 	%f166, %f162, %f165, %f161;
	ld.global.f32 	%f62, [%rd63+-1408];
	sub.f32 	%f167, %f62, %f164;
	div.rn.f32 	%f168, %f167, 0f40C00000;
	add.f32 	%f169, %f164, %f168;
	sub.f32 	%f170, %f62, %f169;
	fma.rn.f32 	%f171, %f167, %f170, %f166;
	ld.global.f32 	%f63, [%rd63+-1280];
	sub.f32 	%f172, %f63, %f169;
	div.rn.f32 	%f173, %f172, 0f40E00000;
	add.f32 	%f174, %f169, %f173;
	sub.f32 	%f175, %f63, %f174;
	fma.rn.f32 	%f176, %f172, %f175, %f171;
	ld.global.f32 	%f64, [%rd63+-1152];
	sub.f32 	%f177, %f64, %f174;
	fma.rn.f32 	%f178, %f177, 0f3E000000, %f174;
	sub.f32 	%f179, %f64, %f178;
	fma.rn.f32 	%f180, %f177, %f179, %f176;
	ld.global.f32 	%f65, [%rd63+-1024];
	sub.f32 	%f181, %f65, %f178;
	div.rn.f32 	%f182, %f181, 0f41100000;
	add.f32 	%f183, %f178, %f182;
	sub.f32 	%f184, %f65, %f183;
	fma.rn.f32 	%f185, %f181, %f184, %f180;
	ld.global.f32 	%f66, [%rd63+-896];
	sub.f32 	%f186, %f66, %f183;
	div.rn.f32 	%f187, %f186, 0f41200000;
	add.f32 	%f188, %f183, %f187;
	sub.f32 	%f189, %f66, %f188;
	fma.rn.f32 	%f190, %f186, %f189, %f185;
	ld.global.f32 	%f67, [%rd63+-768];
	sub.f32 	%f191, %f67, %f188;
	div.rn.f32 	%f192, %f191, 0f41300000;
	add.f32 	%f193, %f188, %f192;
	sub.f32 	%f194, %f67, %f193;
	fma.rn.f32 	%f195, %f191, %f194, %f190;
	ld.global.f32 	%f68, [%rd63+-640];
	sub.f32 	%f196, %f68, %f193;
	div.rn.f32 	%f197, %f196, 0f41400000;
	add.f32 	%f198, %f193, %f197;
	sub.f32 	%f199, %f68, %f198;
	fma.rn.f32 	%f200, %f196, %f199, %f195;
	ld.global.f32 	%f69, [%rd63+-512];
	sub.f32 	%f201, %f69, %f198;
	div.rn.f32 	%f202, %f201, 0f41500000;
	add.f32 	%f203, %f198, %f202;
	sub.f32 	%f204, %f69, %f203;
	fma.rn.f32 	%f205, %f201, %f204, %f200;
	ld.global.f32 	%f70, [%rd63+-384];
	sub.f32 	%f206, %f70, %f203;
	div.rn.f32 	%f207, %f206, 0f41600000;
	add.f32 	%f208, %f203, %f207;
	sub.f32 	%f209, %f70, %f208;
	fma.rn.f32 	%f210, %f206, %f209, %f205;
	ld.global.f32 	%f71, [%rd63+-256];
	sub.f32 	%f211, %f71, %f208;
	div.rn.f32 	%f212, %f211, 0f41700000;
	add.f32 	%f213, %f208, %f212;
	sub.f32 	%f214, %f71, %f213;
	fma.rn.f32 	%f215, %f211, %f214, %f210;
	ld.global.f32 	%f72, [%rd63+-128];
	sub.f32 	%f216, %f72, %f213;
	fma.rn.f32 	%f217, %f216, 0f3D800000, %f213;
	sub.f32 	%f218, %f72, %f217;
	fma.rn.f32 	%f219, %f216, %f218, %f215;
	ld.global.f32 	%f73, [%rd63];
	sub.f32 	%f220, %f73, %f217;
	div.rn.f32 	%f221, %f220, 0f41880000;
	add.f32 	%f222, %f217, %f221;
	sub.f32 	%f223, %f73, %f222;
	fma.rn.f32 	%f224, %f220, %f223, %f219;
	ld.global.f32 	%f74, [%rd63+128];
	sub.f32 	%f225, %f74, %f222;
	div.rn.f32 	%f226, %f225, 0f41900000;
	add.f32 	%f227, %f222, %f226;
	sub.f32 	%f228, %f74, %f227;
	fma.rn.f32 	%f229, %f225, %f228, %f224;
	ld.global.f32 	%f75, [%rd63+256];
	sub.f32 	%f230, %f75, %f227;
	div.rn.f32 	%f231, %f230, 0f41980000;
	add.f32 	%f232, %f227, %f231;
	sub.f32 	%f233, %f75, %f232;
	fma.rn.f32 	%f234, %f230, %f233, %f229;
	ld.global.f32 	%f76, [%rd63+384];
	sub.f32 	%f235, %f76, %f232;
	div.rn.f32 	%f236, %f235, 0f41A00000;
	add.f32 	%f237, %f232, %f236;
	sub.f32 	%f238, %f76, %f237;
	fma.rn.f32 	%f239, %f235, %f238, %f234;
	ld.global.f32 	%f77, [%rd63+512];
	sub.f32 	%f240, %f77, %f237;
	div.rn.f32 	%f241, %f240, 0f41A80000;
	add.f32 	%f242, %f237, %f241;
	sub.f32 	%f243, %f77, %f242;
	fma.rn.f32 	%f244, %f240, %f243, %f239;
	ld.global.f32 	%f78, [%rd63+640];
	sub.f32 	%f245, %f78, %f242;
	div.rn.f32 	%f246, %f245, 0f41B00000;
	add.f32 	%f247, %f242, %f246;
	sub.f32 	%f248, %f78, %f247;
	fma.rn.f32 	%f249, %f245, %f248, %f244;
	ld.global.f32 	%f79, [%rd63+768];
	sub.f32 	%f250, %f79, %f247;
	div.rn.f32 	%f251, %f250, 0f41B80000;
	add.f32 	%f252, %f247, %f251;
	sub.f32 	%f253, %f79, %f252;
	fma.rn.f32 	%f254, %f250, %f253, %f249;
	ld.global.f32 	%f80, [%rd63+896];
	sub.f32 	%f255, %f80, %f252;
	div.rn.f32 	%f256, %f255, 0f41C00000;
	add.f32 	%f257, %f252, %f256;
	sub.f32 	%f258, %f80, %f257;
	fma.rn.f32 	%f259, %f255, %f258, %f254;
	ld.global.f32 	%f81, [%rd63+1024];
	sub.f32 	%f260, %f81, %f257;
	div.rn.f32 	%f261, %f260, 0f41C80000;
	add.f32 	%f262, %f257, %f261;
	sub.f32 	%f263, %f81, %f262;
	fma.rn.f32 	%f264, %f260, %f263, %f259;
	ld.global.f32 	%f82, [%rd63+1152];
	sub.f32 	%f265, %f82, %f262;
	div.rn.f32 	%f266, %f265, 0f41D00000;
	add.f32 	%f267, %f262, %f266;
	sub.f32 	%f268, %f82, %f267;
	fma.rn.f32 	%f269, %f265, %f268, %f264;
	ld.global.f32 	%f83, [%rd63+1280];
	sub.f32 	%f270, %f83, %f267;
	div.rn.f32 	%f271, %f270, 0f41D80000;
	add.f32 	%f272, %f267, %f271;
	sub.f32 	%f273, %f83, %f272;
	fma.rn.f32 	%f274, %f270, %f273, %f269;
	ld.global.f32 	%f84, [%rd63+1408];
	sub.f32 	%f275, %f84, %f272;
	div.rn.f32 	%f276, %f275, 0f41E00000;
	add.f32 	%f427, %f272, %f276;
	sub.f32 	%f277, %f84, %f427;
	fma.rn.f32 	%f426, %f275, %f277, %f274;
	mov.f32 	%f425, 0f41E00000;
	@%p3 bra 	$L__BB65_6;
	ld.global.f32 	%f279, [%rd63+1536];
	sub.f32 	%f280, %f279, %f427;
	div.rn.f32 	%f281, %f280, 0f41E80000;
	add.f32 	%f427, %f427, %f281;
	sub.f32 	%f282, %f279, %f427;
	fma.rn.f32 	%f426, %f280, %f282, %f426;
	mov.f32 	%f425, 0f41E80000;
$L__BB65_6:
	ld.param.u64 	%rd56, [_Z17LayerNormWarpImplI10DirectLoadIffE11DirectStoreIffEfLi1ELi32ELi28ELi32ELi1ELb1EEvT_T0_lld_param_3];
	cvt.u64.u32 	%rd38, %r23;
	setp.le.s64 	%p4, %rd56, %rd38;
	@%p4 bra 	$L__BB65_8;
	ld.global.f32 	%f283, [%rd63+1664];
	add.f32 	%f425, %f425, 0f3F800000;
	sub.f32 	%f284, %f283, %f427;
	div.rn.f32 	%f285, %f284, %f425;
	add.f32 	%f427, %f427, %f285;
	sub.f32 	%f286, %f283, %f427;
	fma.rn.f32 	%f426, %f284, %f286, %f426;
$L__BB65_8:
	ld.param.u64 	%rd57, [_Z17LayerNormWarpImplI10DirectLoadIffE11DirectStoreIffEfLi1ELi32ELi28ELi32ELi1ELb1EEvT_T0_lld_param_3];
	cvt.u64.u32 	%rd39, %r25;
	setp.le.s64 	%p5, %rd57, %rd39;
	@%p5 bra 	$L__BB65_10;
	ld.global.f32 	%f287, [%rd63+1792];
	add.f32 	%f425, %f425, 0f3F800000;
	sub.f32 	%f288, %f287, %f427;
	div.rn.f32 	%f289, %f288, %f425;
	add.f32 	%f427, %f427, %f289;
	sub.f32 	%f290, %f287, %f427;
	fma.rn.f32 	%f426, %f288, %f290, %f426;
$L__BB65_10:
	ld.param.u64 	%rd58, [_Z17LayerNormWarpImplI10DirectLoadIffE11DirectStoreIffEfLi1ELi32ELi28ELi32ELi1ELb1EEvT_T0_lld_param_3];
	cvt.u64.u32 	%rd40, %r27;
	setp.le.s64 	%p6, %rd58, %rd40;
	@%p6 bra 	$L__BB65_12;
	ld.global.f32 	%f291, [%rd63+1920];
	add.f32 	%f425, %f425, 0f3F800000;
	sub.f32 	%f292, %f291, %f427;
	div.rn.f32 	%f293, %f292, %f425;
	add.f32 	%f427, %f427, %f293;
	sub.f32 	%f294, %f291, %f427;
	fma.rn.f32 	%f426, %f292, %f294, %f426;
$L__BB65_12:
	mov.b32 	%r28, %f427;
	shfl.sync.down.b32	%r1|%p7, %r28, 16, 31, -1;
	mov.b32 	%r29, %f426;
	shfl.sync.down.b32	%r2|%p8, %r29, 16, 31, -1;
	mov.b32 	%r30, %f425;
	shfl.sync.down.b32	%r31|%p9, %r30, 16, 31, -1;
	mov.b32 	%f110, %r31;
	setp.eq.f32 	%p10, %f110, 0f00000000;
	@%p10 bra 	$L__BB65_14;
	mov.b32 	%f295, %r2;
	mov.b32 	%f296, %r1;
	add.f32 	%f111, %f425, %f110;
	div.rn.f32 	%f297, %f110, %f111;
	sub.f32 	%f298, %f296, %f427;
	fma.rn.f32 	%f427, %f298, %f297, %f427;
	mul.f32 	%f299, %f298, %f298;
	mul.f32 	%f300, %f425, %f299;
	fma.rn.f32 	%f301, %f300, %f297, %f295;
	add.f32 	%f426, %f426, %f301;
	mov.f32 	%f425, %f111;
$L__BB65_14:
	mov.b32 	%r32, %f427;
	shfl.sync.down.b32	%r3|%p11, %r32, 8, 31, -1;
	mov.b32 	%r33, %f426;
	shfl.sync.down.b32	%r4|%p12, %r33, 8, 31, -1;
	mov.b32 	%r34, %f425;
	shfl.sync.down.b32	%r35|%p13, %r34, 8, 31, -1;
	mov.b32 	%f117, %r35;
	setp.eq.f32 	%p14, %f117, 0f00000000;
	@%p14 bra 	$L__BB65_16;
	mov.b32 	%f302, %r4;
	mov.b32 	%f303, %r3;
	add.f32 	%f118, %f425, %f117;
	div.rn.f32 	%f304, %f117, %f118;
	sub.f32 	%f305, %f303, %f427;
	fma.rn.f32 	%f427, %f305, %f304, %f427;
	mul.f32 	%f306, %f305, %f305;
	mul.f32 	%f307, %f425, %f306;
	fma.rn.f32 	%f308, %f307, %f304, %f302;
	add.f32 	%f426, %f426, %f308;
	mov.f32 	%f425, %f118;
$L__BB65_16:
	mov.b32 	%r36, %f427;
	shfl.sync.down.b32	%r5|%p15, %r36, 4, 31, -1;
	mov.b32 	%r37, %f426;
	shfl.sync.down.b32	%r6|%p16, %r37, 4, 31, -1;
	mov.b32 	%r38, %f425;
	shfl.sync.down.b32	%r39|%p17, %r38, 4, 31, -1;
	mov.b32 	%f124, %r39;
	setp.eq.f32 	%p18, %f124, 0f00000000;
	@%p18 bra 	$L__BB65_18;
	mov.b32 	%f309, %r6;
	mov.b32 	%f310, %r5;
	add.f32 	%f125, %f425, %f124;
	div.rn.f32 	%f311, %f124, %f125;
	sub.f32 	%f312, %f310, %f427;
	fma.rn.f32 	%f427, %f312, %f311, %f427;
	mul.f32 	%f313, %f312, %f312;
	mul.f32 	%f314, %f425, %f313;
	fma.rn.f32 	%f315, %f314, %f311, %f309;
	add.f32 	%f426, %f426, %f315;
	mov.f32 	%f425, %f125;
$L__BB65_18:
	mov.b32 	%r40, %f427;
	shfl.sync.down.b32	%r7|%p19, %r40, 2, 31, -1;
	mov.b32 	%r41, %f426;
	shfl.sync.down.b32	%r8|%p20, %r41, 2, 31, -1;
	mov.b32 	%r42, %f425;
	shfl.sync.down.b32	%r43|%p21, %r42, 2, 31, -1;
	mov.b32 	%f131, %r43;
	setp.eq.f32 	%p22, %f131, 0f00000000;
	@%p22 bra 	$L__BB65_20;
	mov.b32 	%f316, %r8;
	mov.b32 	%f317, %r7;
	add.f32 	%f132, %f425, %f131;
	div.rn.f32 	%f318, %f131, %f132;
	sub.f32 	%f319, %f317, %f427;
	fma.rn.f32 	%f427, %f319, %f318, %f427;
	mul.f32 	%f320, %f319, %f319;
	mul.f32 	%f321, %f425, %f320;
	fma.rn.f32 	%f322, %f321, %f318, %f316;
	add.f32 	%f426, %f426, %f322;
	mov.f32 	%f425, %f132;
$L__BB65_20:
	mov.b32 	%r44, %f427;
	shfl.sync.down.b32	%r9|%p23, %r44, 1, 31, -1;
	mov.b32 	%r45, %f426;
	shfl.sync.down.b32	%r10|%p24, %r45, 1, 31, -1;
	mov.b32 	%r46, %f425;
	shfl.sync.down.b32	%r47|%p25, %r46, 1, 31, -1;
	mov.b32 	%f138, %r47;
	setp.eq.f32 	%p26, %f138, 0f00000000;
	@%p26 bra 	$L__BB65_22;
	mov.b32 	%f323, %r10;
	mov.b32 	%f324, %r9;
	add.f32 	%f139, %f425, %f138;
	div.rn.f32 	%f325, %f138, %f139;
	sub.f32 	%f326, %f324, %f427;
	fma.rn.f32 	%f427, %f326, %f325, %f427;
	mul.f32 	%f327, %f326, %f326;
	mul.f32 	%f328, %f425, %f327;
	fma.rn.f32 	%f329, %f328, %f325, %f323;
	add.f32 	%f426, %f426, %f329;
	mov.f32 	%f425, %f139;
$L__BB65_22:
	ld.param.f64 	%fd2, [_Z17LayerNormWarpImplI10DirectLoadIffE11DirectStoreIffEfLi1ELi32ELi28ELi32ELi1ELb1EEvT_T0_lld_param_4];
	ld.param.u64 	%rd59, [_Z17LayerNormWarpImplI10DirectLoadIffE11DirectStoreIffEfLi1ELi32ELi28ELi32ELi1ELb1EEvT_T0_lld_param_3];
	mov.u32 	%r48, %tid.x;
	cvt.u64.u32 	%rd7, %r48;
	add.s32 	%r49, %r48, 896;
	cvt.u64.u32 	%rd41, %r49;
	setp.le.s64 	%p27, %rd59, %rd41;
	mov.b32 	%r50, %f427;
	shfl.sync.idx.b32	%r51|%p28, %r50, 0, 31, -1;
	mov.b32 	%r52, %f426;
	shfl.sync.idx.b32	%r53|%p29, %r52, 0, 31, -1;
	mov.b32 	%r54, %f425;
	shfl.sync.idx.b32	%r55|%p30, %r54, 0, 31, -1;
	mov.b32 	%f330, %r53;
	mov.b32 	%f331, %r55;
	div.rn.f32 	%f332, %f330, %f331;
	max.f32 	%f333, %f332, 0f00000000;
	cvt.rn.f32.f64 	%f334, %fd2;
	add.f32 	%f335, %f333, %f334;
	rsqrt.approx.f32 	%f336, %f335;
	mov.b32 	%f337, %r51;
	sub.f32 	%f338, %f57, %f337;
	mul.f32 	%f339, %f336, %f338;
	fma.rn.f32 	%f340, %f1, %f339, %f2;
	sub.f32 	%f341, %f58, %f337;
	mul.f32 	%f342, %f336, %f341;
	fma.rn.f32 	%f343, %f3, %f342, %f4;
	sub.f32 	%f344, %f59, %f337;
	mul.f32 	%f345, %f336, %f344;
	fma.rn.f32 	%f346, %f5, %f345, %f6;
	sub.f32 	%f347, %f60, %f337;
	mul.f32 	%f348, %f336, %f347;
	fma.rn.f32 	%f349, %f7, %f348, %f8;
	sub.f32 	%f350, %f61, %f337;
	mul.f32 	%f351, %f336, %f350;
	fma.rn.f32 	%f352, %f9, %f351, %f10;
	sub.f32 	%f353, %f62, %f337;
	mul.f32 	%f354, %f336, %f353;
	fma.rn.f32 	%f355, %f11, %f354, %f12;
	sub.f32 	%f356, %f63, %f337;
	mul.f32 	%f357, %f336, %f356;
	fma.rn.f32 	%f358, %f13, %f357, %f14;
	sub.f32 	%f359, %f64, %f337;
	mul.f32 	%f360, %f336, %f359;
	fma.rn.f32 	%f361, %f15, %f360, %f16;
	sub.f32 	%f362, %f65, %f337;
	mul.f32 	%f363, %f336, %f362;
	fma.rn.f32 	%f364, %f17, %f363, %f18;
	sub.f32 	%f365, %f66, %f337;
	mul.f32 	%f366, %f336, %f365;
	fma.rn.f32 	%f367, %f19, %f366, %f20;
	sub.f32 	%f368, %f67, %f337;
	mul.f32 	%f369, %f336, %f368;
	fma.rn.f32 	%f370, %f21, %f369, %f22;
	sub.f32 	%f371, %f68, %f337;
	mul.f32 	%f372, %f336, %f371;
	fma.rn.f32 	%f373, %f23, %f372, %f24;
	sub.f32 	%f374, %f69, %f337;
	mul.f32 	%f375, %f336, %f374;
	fma.rn.f32 	%f376, %f25, %f375, %f26;
	sub.f32 	%f377, %f70, %f337;
	mul.f32 	%f378, %f336, %f377;
	fma.rn.f32 	%f379, %f27, %f378, %f28;
	sub.f32 	%f380, %f71, %f337;
	mul.f32 	%f381, %f336, %f380;
	fma.rn.f32 	%f382, %f29, %f381, %f30;
	sub.f32 	%f383, %f72, %f337;
	mul.f32 	%f384, %f336, %f383;
	fma.rn.f32 	%f385, %f31, %f384, %f32;
	sub.f32 	%f386, %f73, %f337;
	mul.f32 	%f387, %f336, %f386;
	fma.rn.f32 	%f388, %f33, %f387, %f34;
	sub.f32 	%f389, %f74, %f337;
	mul.f32 	%f390, %f336, %f389;
	fma.rn.f32 	%f391, %f35, %f390, %f36;
	sub.f32 	%f392, %f75, %f337;
	mul.f32 	%f393, %f336, %f392;
	fma.rn.f32 	%f394, %f37, %f393, %f38;
	sub.f32 	%f395, %f76, %f337;
	mul.f32 	%f396, %f336, %f395;
	fma.rn.f32 	%f397, %f39, %f396, %f40;
	sub.f32 	%f398, %f77, %f337;
	mul.f32 	%f399, %f336, %f398;
	fma.rn.f32 	%f400, %f41, %f399, %f42;
	sub.f32 	%f401, %f78, %f337;
	mul.f32 	%f402, %f336, %f401;
	fma.rn.f32 	%f403, %f43, %f402, %f44;
	sub.f32 	%f404, %f79, %f337;
	mul.f32 	%f405, %f336, %f404;
	fma.rn.f32 	%f406, %f45, %f405, %f46;
	sub.f32 	%f407, %f80, %f337;
	mul.f32 	%f408, %f336, %f407;
	fma.rn.f32 	%f409, %f47, %f408, %f48;
	sub.f32 	%f410, %f81, %f337;
	mul.f32 	%f411, %f336, %f410;
	fma.rn.f32 	%f412, %f49, %f411, %f50;
	sub.f32 	%f413, %f82, %f337;
	mul.f32 	%f414, %f336, %f413;
	fma.rn.f32 	%f415, %f51, %f414, %f52;
	sub.f32 	%f416, %f83, %f337;
	mul.f32 	%f417, %f336, %f416;
	fma.rn.f32 	%f418, %f53, %f417, %f54;
	sub.f32 	%f419, %f84, %f337;
	mul.f32 	%f420, %f336, %f419;
	fma.rn.f32 	%f421, %f55, %f420, %f56;
	shr.s64 	%rd42, %rd64, 32;
	mad.lo.s64 	%rd43, %rd42, %rd17, %rd7;
	cvta.to.global.u64 	%rd44, %rd16;
	shl.b64 	%rd45, %rd43, 2;
	add.s64 	%rd8, %rd44, %rd45;
	st.global.f32 	[%rd8], %f340;
	st.global.f32 	[%rd8+128], %f343;
	st.global.f32 	[%rd8+256], %f346;
	st.global.f32 	[%rd8+384], %f349;
	st.global.f32 	[%rd8+512], %f352;
	st.global.f32 	[%rd8+640], %f355;
	st.global.f32 	[%rd8+768], %f358;
	st.global.f32 	[%rd8+896], %f361;
	st.global.f32 	[%rd8+1024], %f364;
	st.global.f32 	[%rd8+1152], %f367;
	st.global.f32 	[%rd8+1280], %f370;
	st.global.f32 	[%rd8+1408], %f373;
	st.global.f32 	[%rd8+1536], %f376;
	st.global.f32 	[%rd8+1664], %f379;
	st.global.f32 	[%rd8+1792], %f382;
	st.global.f32 	[%rd8+1920], %f385;
	st.global.f32 	[%rd8+2048], %f388;
	st.global.f32 	[%rd8+2176], %f391;
	st.global.f32 	[%rd8+2304], %f394;
	st.global.f32 	[%rd8+2432], %f397;
	st.global.f32 	[%rd8+2560], %f400;
	st.global.f32 	[%rd8+2688], %f403;
	st.global.f32 	[%rd8+2816], %f406;
	st.global.f32 	[%rd8+2944], %f409;
	st.global.f32 	[%rd8+3072], %f412;
	st.global.f32 	[%rd8+3200], %f415;
	st.global.f32 	[%rd8+3328], %f418;
	st.global.f32 	[%rd8+3456], %f421;
	@%p27 bra 	$L__BB65_24;
	mov.b32 	%r56, 2143289344;
	st.global.u32 	[%rd8+3584], %r56;
$L__BB65_24:
	ld.param.u64 	%rd60, [_Z17LayerNormWarpImplI10DirectLoadIffE11DirectStoreIffEfLi1ELi32ELi28ELi32ELi1ELb1EEvT_T0_lld_param_3];
	cvt.u32.u64 	%r57, %rd7;
	add.s32 	%r58, %r57, 928;
	cvt.u64.u32 	%rd46, %r58;
	setp.le.s64 	%p31, %rd60, %rd46;
	@%p31 bra 	$L__BB65_26;
	mov.b32 	%r59, 2143289344;
	st.global.u32 	[%rd8+3712], %r59;
$L__BB65_26:
	ld.param.u64 	%rd61, [_Z17LayerNormWarpImplI10DirectLoadIffE11DirectStoreIffEfLi1ELi32ELi28ELi32ELi1ELb1EEvT_T0_lld_param_3];
	cvt.u32.u64 	%r60, %rd7;
	add.s32 	%r61, %r60, 960;
	cvt.u64.u32 	%rd47, %r61;
	setp.le.s64 	%p32, %rd61, %rd47;
	@%p32 bra 	$L__BB65_28;
	mov.b32 	%r62, 2143289344;
	st.global.u32 	[%rd8+3840], %r62;
$L__BB65_28:
	ld.param.u64 	%rd62, [_Z17LayerNormWarpImplI10DirectLoadIffE11DirectStoreIffEfLi1ELi32ELi28ELi32ELi1ELb1EEvT_T0_lld_param_3];
	add.s32 	%r64, %r60, 992;
	cvt.u64.u32 	%rd48, %r64;
	setp.le.s64 	%p33, %rd62, %rd48;
	@%p33 bra 	$L__BB65_30;
	mov.b32 	%r65, 2143289344;
	st.global.u32 	[%rd8+3968], %r65;
$L__BB65_30:
	ld.param.u64 	%rd54, [_Z17LayerNormWarpImplI10DirectLoadIffE11DirectStoreIffEfLi1ELi32ELi28ELi32ELi1ELb1EEvT_T0_lld_param_2];
	mov.u32 	%r66, %nctaid.x;
	mov.u32 	%r67, %ntid.y;
	mul.lo.s32 	%r68, %r66, %r67;
	cvt.u64.u32 	%rd49, %r68;
	add.s64 	%rd65, %rd65, %rd49;
	shl.b64 	%rd50, %rd49, 32;
	add.s64 	%rd64, %rd64, %rd50;
	mul.lo.s64 	%rd51, %rd15, %rd49;
	shl.b64 	%rd52, %rd51, 2;
	add.s64 	%rd63, %rd63, %rd52;
	setp.lt.s64 	%p34, %rd65, %rd54;
	@%p34 bra 	$L__BB65_4;
$L__BB65_31:
	ret;

}
	// .globl	_Z22LayerNormBlockSMemImplI10DirectLoadIffE11DirectStoreIffEfLi4ELi128EEvT_T0_lld
.visible .entry _Z22LayerNormBlockSMemImplI10DirectLoadIffE11DirectStoreIffEfLi4ELi128EEvT_T0_lld(
	.param .align 8 .b8 _Z22LayerNormBlockSMemImplI10DirectLoadIffE11DirectStoreIffEfLi4ELi128EEvT_T0_lld_param_0[32],
	.param .align 8 .b8 _Z22LayerNormBlockSMemImplI10DirectLoadIffE11DirectStoreIffEfLi4ELi128EEvT_T0_lld_param_1[16],
	.param .u64 _Z22LayerNormBlockSMemImplI10DirectLoadIffE11DirectStoreIffEfLi4ELi128EEvT_T0_lld_param_2,
	.param .u64 _Z22LayerNormBlockSMemImplI10DirectLoadIffE11DirectStoreIffEfLi4ELi128EEvT_T0_lld_param_3,
	.param .f64 _Z22LayerNormBlockSMemImplI10DirectLoadIffE11DirectStoreIffEfLi4ELi128EEvT_T0_lld_param_4
)
{
	.reg .pred 	%p<61>;
	.reg .b32 	%r<158>;
	.reg .b32 	%f<404>;
	.reg .b64 	%rd<81>;
	.reg .b64 	%fd<2>;

	ld.param.u64 	%rd20, [_Z22LayerNormBlockSMemImplI10DirectLoadIffE11DirectStoreIffEfLi4ELi128EEvT_T0_lld_param_1+8];
	ld.param.u64 	%rd18, [_Z22LayerNormBlockSMemImplI10DirectLoadIffE11DirectStoreIffEfLi4ELi128EEvT_T0_lld_param_0+24];
	ld.param.u64 	%rd19, [_Z22LayerNormBlockSMemImplI10DirectLoadIffE11DirectStoreIffEfLi4ELi128EEvT_T0_lld_param_1];
	ld.param.u64 	%rd17, [_Z22LayerNormBlockSMemImplI10DirectLoadIffE11DirectStoreIffEfLi4ELi128EEvT_T0_lld_param_0+16];
	ld.param.u64 	%rd16, [_Z22LayerNormBlockSMemImplI10DirectLoadIffE11DirectStoreIffEfLi4ELi128EEvT_T0_lld_param_0+8];
	ld.param.u64 	%rd15, [_Z22LayerNormBlockSMemImplI10DirectLoadIffE11DirectStoreIffEfLi4ELi128EEvT_T0_lld_param_0];
	ld.param.u64 	%rd21, [_Z22LayerNormBlockSMemImplI10DirectLoadIffE11DirectStoreIffEfLi4ELi128EEvT_T0_lld_param_2];
	ld.param.u64 	%rd22, [_Z22LayerNormBlockSMemImplI10DirectLoadIffE11DirectStoreIffEfLi4ELi128EEvT_T0_lld_param_3];
	ld.param.f64 	%fd1, [_Z22LayerNormBlockSMemImplI10DirectLoadIffE11DirectStoreIffEfLi4ELi128EEvT_T0_lld_param_4];
	cvta.to.global.u64 	%rd1, %rd15;
	cvta.to.global.u64 	%rd2, %rd16;
	cvta.to.global.u64 	%rd3, %rd17;
	cvta.to.global.u64 	%rd4, %rd19;
	mov.u32 	%r1, %tid.x;
	and.b64  	%rd23, %rd22, 3;
	setp.eq.s64 	%p1, %rd23, 0;
	@%p1 bra 	$L__BB66_2;
	mov.u64 	%rd24, $str$2;
	cvta.global.u64 	%rd25, %rd24;
	mov.u64 	%rd26, $str$1;
	cvta.global.u64 	%rd27, %rd26;
	mov.u64 	%rd28, __unnamed_67;
	cvta.global.u64 	%rd29, %rd28;
	{ // callseq 66, 0
	.param .b64 param0;
	st.param.b64 	[param0], %rd25;
	.param .b64 param1;
	st.param.b64 	[param1], %rd27;
	.param .b32 param2;
	st.param.b32 	[param2], 599;
	.param .b64 param3;
	st.param.b64 	[param3], %rd29;
	.param .b64 param4;
	st.param.b64 	[param4], 1;
	call.uni 
	__assertfail, 
	(
	param0, 
	param1, 
	param2, 
	param3, 
	param4
	);
	} // callseq 66
$L__BB66_2:
	cvt.u32.u64 	%r53, %rd22;
	shr.s32 	%r54, %r53, 31;
	shr.u32 	%r55, %r54, 30;
	add.s32 	%r56, %r53, %r55;
	shr.s32 	%r2, %r56, 2;
	shl.b32 	%r57, %r53, 2;
	mov.u32 	%r58, shared_buf;
	add.s32 	%r3, %r58, %r57;
	add.s32 	%r4, %r3, %r57;
	setp.ge.s32 	%p2, %r1, %r2;
	@%p2 bra 	$L__BB66_8;
	not.b32 	%r59, %r1;
	add.s32 	%r5, %r2, %r59;
	and.b32  	%r60, %r5, 384;
	setp.eq.s32 	%p3, %r60, 384;
	mov.u32 	%r151, %r1;
	@%p3 bra 	$L__BB66_6;
	shr.u32 	%r62, %r5, 7;
	add.s32 	%r63, %r62, 1;
	and.b32  	%r6, %r63, 3;
	mov.b32 	%r150, 0;
	mov.u32 	%r151, %r1;
$L__BB66_5:
	.pragma "nounroll";
	mul.wide.u32 	%rd30, %r151, 16;
	add.s64 	%rd31, %rd2, %rd30;
	ld.global.v4.f32 	{%f96, %f97, %f98, %f99}, [%rd31];
	shl.b32 	%r64, %r151, 4;
	add.s32 	%r65, %r3, %r64;
	st.shared.f32 	[%r65], %f96;
	st.shared.f32 	[%r65+4], %f97;
	st.shared.f32 	[%r65+8], %f98;
	st.shared.f32 	[%r65+12], %f99;
	add.s64 	%rd32, %rd3, %rd30;
	ld.global.v4.f32 	{%f100, %f101, %f102, %f103}, [%rd32];
	add.s32 	%r66, %r4, %r64;
	st.shared.v2.f32 	[%r66], {%f100, %f101};
	st.shared.v2.f32 	[%r66+8], {%f102, %f103};
	add.s32 	%r151, %r151, 128;
	add.s32 	%r150, %r150, 1;
	setp.ne.s32 	%p4, %r150, %r6;
	@%p4 bra 	$L__BB66_5;
$L__BB66_6:
	setp.lt.u32 	%p5, %r5, 384;
	@%p5 bra 	$L__BB66_8;
$L__BB66_7:
	mul.wide.u32 	%rd33, %r151, 16;
	add.s64 	%rd34, %rd2, %rd33;
	ld.global.v4.f32 	{%f104, %f105, %f106, %f107}, [%rd34];
	shl.b32 	%r67, %r151, 4;
	add.s32 	%r68, %r3, %r67;
	st.shared.f32 	[%r68], %f104;
	st.shared.f32 	[%r68+4], %f105;
	st.shared.f32 	[%r68+8], %f106;
	st.shared.f32 	[%r68+12], %f107;
	add.s64 	%rd35, %rd3, %rd33;
	ld.global.v4.f32 	{%f108, %f109, %f110, %f111}, [%rd35];
	add.s32 	%r69, %r4, %r67;
	st.shared.v2.f32 	[%r69], {%f108, %f109};
	st.shared.v2.f32 	[%r69+8], {%f110, %f111};
	ld.global.v4.f32 	{%f112, %f113, %f114, %f115}, [%rd34+2048];
	st.shared.f32 	[%r68+2048], %f112;
	st.shared.f32 	[%r68+2052], %f113;
	st.shared.f32 	[%r68+2056], %f114;
	st.shared.f32 	[%r68+2060], %f115;
	ld.global.v4.f32 	{%f116, %f117, %f118, %f119}, [%rd35+2048];
	st.shared.v2.f32 	[%r69+2048], {%f116, %f117};
	st.shared.v2.f32 	[%r69+2056], {%f118, %f119};
	ld.global.v4.f32 	{%f120, %f121, %f122, %f123}, [%rd34+4096];
	st.shared.f32 	[%r68+4096], %f120;
	st.shared.f32 	[%r68+4100], %f121;
	st.shared.f32 	[%r68+4104], %f122;
	st.shared.f32 	[%r68+4108], %f123;
	ld.global.v4.f32 	{%f124, %f125, %f126, %f127}, [%rd35+4096];
	st.shared.v2.f32 	[%r69+4096], {%f124, %f125};
	st.shared.v2.f32 	[%r69+4104], {%f126, %f127};
	ld.global.v4.f32 	{%f128, %f129, %f130, %f131}, [%rd34+6144];
	st.shared.f32 	[%r68+6144], %f128;
	st.shared.f32 	[%r68+6148], %f129;
	st.shared.f32 	[%r68+6152], %f130;
	st.shared.f32 	[%r68+6156], %f131;
	ld.global.v4.f32 	{%f132, %f133, %f134, %f135}, [%rd35+6144];
	st.shared.v2.f32 	[%r69+6144], {%f132, %f133};
	st.shared.v2.f32 	[%r69+6152], {%f134, %f135};
	add.s32 	%r151, %r151, 512;
	setp.lt.s32 	%p6, %r151, %r2;
	@%p6 bra 	$L__BB66_7;
$L__BB66_8:
	bar.sync 	0;
	mov.u32 	%r70, %ctaid.x;
	cvt.u64.u32 	%rd79, %r70;
	setp.le.s64 	%p7, %rd21, %rd79;
	@%p7 bra 	$L__BB66_49;
	and.b32  	%r14, %r1, 31;
	mov.u32 	%r71, %ntid.x;
	shr.u32 	%r15, %r71, 5;
	cvt.rn.f32.f64 	%f1, %fd1;
	mov.u32 	%r72, %nctaid.x;
	cvt.u64.u32 	%rd6, %r72;
	not.b32 	%r73, %r1;
	add.s32 	%r16, %r2, %r73;
	and.b32  	%r17, %r16, 128;
	shl.b32 	%r74, %r1, 2;
	cvt.u64.u32 	%rd7, %r74;
	add.s32 	%r18, %r58, %r74;
	shl.b32 	%r19, %r2, 2;
	add.s32 	%r20, %r18, %r19;
	add.s32 	%r21, %r20, %r19;
	add.s32 	%r22, %r21, %r19;
	add.s32 	%r23, %r1, 128;
$L__BB66_10:
	setp.ge.s32 	%p8, %r1, %r2;
	mov.f32 	%f368, 0f00000000;
	mov.f32 	%f369, %f368;
	mov.f32 	%f370, %f368;
	@%p8 bra 	$L__BB66_16;
	setp.ne.s32 	%p9, %r17, 0;
	mul.lo.s64 	%rd9, %rd79, %rd18;
	mov.f32 	%f360, 0f00000000;
	mov.u32 	%r155, %r1;
	mov.f32 	%f369, %f360;
	mov.f32 	%f368, %f360;
	@%p9 bra 	$L__BB66_13;
	add.s64 	%rd36, %rd9, %rd7;
	shr.s64 	%rd37, %rd36, 63;
	shr.u64 	%rd38, %rd37, 62;
	add.s64 	%rd39, %rd36, %rd38;
	shl.b64 	%rd40, %rd39, 2;
	and.b64  	%rd41, %rd40, -16;
	add.s64 	%rd42, %rd1, %rd41;
	ld.global.v4.f32 	{%f140, %f141, %f142, %f143}, [%rd42];
	st.shared.f32 	[%r18], %f140;
	add.f32 	%f144, %f140, 0f00000000;
	sub.f32 	%f145, %f140, %f144;
	fma.rn.f32 	%f146, %f140, %f145, 0f00000000;
	st.shared.f32 	[%r20], %f141;
	sub.f32 	%f147, %f141, %f144;
	fma.rn.f32 	%f148, %f147, 0f3F000000, %f144;
	sub.f32 	%f149, %f141, %f148;
	fma.rn.f32 	%f150, %f147, %f149, %f146;
	st.shared.f32 	[%r21], %f142;
	sub.f32 	%f151, %f142, %f148;
	div.rn.f32 	%f152, %f151, 0f40400000;
	add.f32 	%f153, %f148, %f152;
	sub.f32 	%f154, %f142, %f153;
	fma.rn.f32 	%f155, %f151, %f154, %f150;
	st.shared.f32 	[%r22], %f143;
	sub.f32 	%f156, %f143, %f153;
	fma.rn.f32 	%f368, %f156, 0f3E800000, %f153;
	sub.f32 	%f157, %f143, %f368;
	fma.rn.f32 	%f369, %f156, %f157, %f155;
	mov.f32 	%f360, 0f40800000;
	mov.u32 	%r155, %r23;
$L__BB66_13:
	setp.lt.u32 	%p10, %r16, 128;
	mov.f32 	%f370, 0f40800000;
	@%p10 bra 	$L__BB66_16;
	mul.wide.u32 	%rd43, %r155, 4;
	add.s64 	%rd80, %rd9, %rd43;
	shl.b32 	%r76, %r155, 2;
	mov.u32 	%r77, shared_buf;
	add.s32 	%r78, %r77, %r76;
	add.s32 	%r154, %r78, 512;
	mov.f32 	%f370, %f360;
$L__BB66_15:
	shr.s64 	%rd44, %rd80, 63;
	shr.u64 	%rd45, %rd44, 62;
	add.s64 	%rd46, %rd80, %rd45;
	shl.b64 	%rd47, %rd46, 2;
	and.b64  	%rd48, %rd47, -16;
	add.s64 	%rd49, %rd1, %rd48;
	ld.global.v4.f32 	{%f159, %f160, %f161, %f162}, [%rd49];
	st.shared.f32 	[%r154+-512], %f159;
	add.f32 	%f163, %f370, 0f3F800000;
	sub.f32 	%f164, %f159, %f368;
	div.rn.f32 	%f165, %f164, %f163;
	add.f32 	%f166, %f368, %f165;
	sub.f32 	%f167, %f159, %f166;
	fma.rn.f32 	%f168, %f164, %f167, %f369;
	add.s32 	%r79, %r154, %r19;
	st.shared.f32 	[%r79+-512], %f160;
	add.f32 	%f169, %f163, 0f3F800000;
	sub.f32 	%f170, %f160, %f166;
	div.rn.f32 	%f171, %f170, %f169;
	add.f32 	%f172, %f166, %f171;
	sub.f32 	%f173, %f160, %f172;
	fma.rn.f32 	%f174, %f170, %f173, %f168;
	shl.b32 	%r80, %r2, 3;
	add.s32 	%r81, %r154, %r80;
	st.shared.f32 	[%r81+-512], %f161;
	add.f32 	%f175, %f169, 0f3F800000;
	sub.f32 	%f176, %f161, %f172;
	div.rn.f32 	%f177, %f176, %f175;
	add.f32 	%f178, %f172, %f177;
	sub.f32 	%f179, %f161, %f178;
	fma.rn.f32 	%f180, %f176, %f179, %f174;
	mad.lo.s32 	%r82, %r2, 12, %r154;
	st.shared.f32 	[%r82+-512], %f162;
	add.f32 	%f181, %f175, 0f3F800000;
	sub.f32 	%f182, %f162, %f178;
	div.rn.f32 	%f183, %f182, %f181;
	add.f32 	%f184, %f178, %f183;
	sub.f32 	%f185, %f162, %f184;
	fma.rn.f32 	%f186, %f182, %f185, %f180;
	add.s64 	%rd50, %rd80, 512;
	shr.s64 	%rd51, %rd50, 63;
	shr.u64 	%rd52, %rd51, 62;
	add.s64 	%rd53, %rd50, %rd52;
	shl.b64 	%rd54, %rd53, 2;
	and.b64  	%rd55, %rd54, -16;
	add.s64 	%rd56, %rd1, %rd55;
	ld.global.v4.f32 	{%f187, %f188, %f189, %f190}, [%rd56];
	st.shared.f32 	[%r154], %f187;
	add.f32 	%f191, %f181, 0f3F800000;
	sub.f32 	%f192, %f187, %f184;
	div.rn.f32 	%f193, %f192, %f191;
	add.f32 	%f194, %f184, %f193;
	sub.f32 	%f195, %f187, %f194;
	fma.rn.f32 	%f196, %f192, %f195, %f186;
	st.shared.f32 	[%r79], %f188;
	add.f32 	%f197, %f191, 0f3F800000;
	sub.f32 	%f198, %f188, %f194;
	div.rn.f32 	%f199, %f198, %f197;
	add.f32 	%f200, %f194, %f199;
	sub.f32 	%f201, %f188, %f200;
	fma.rn.f32 	%f202, %f198, %f201, %f196;
	st.shared.f32 	[%r81], %f189;
	add.f32 	%f203, %f197, 0f3F800000;
	sub.f32 	%f204, %f189, %f200;
	div.rn.f32 	%f205, %f204, %f203;
	add.f32 	%f206, %f200, %f205;
	sub.f32 	%f207, %f189, %f206;
	fma.rn.f32 	%f208, %f204, %f207, %f202;
	st.shared.f32 	[%r82], %f190;
	add.f32 	%f370, %f203, 0f3F800000;
	sub.f32 	%f209, %f190, %f206;
	div.rn.f32 	%f210, %f209, %f370;
	add.f32 	%f368, %f206, %f210;
	sub.f32 	%f211, %f190, %f368;
	fma.rn.f32 	%f369, %f209, %f211, %f208;
	add.s32 	%r155, %r155, 256;
	add.s64 	%rd80, %rd80, 1024;
	add.s32 	%r154, %r154, 1024;
	setp.lt.s32 	%p11, %r155, %r2;
	@%p11 bra 	$L__BB66_15;
$L__BB66_16:
	mov.b32 	%r83, %f368;
	shfl.sync.down.b32	%r30|%p12, %r83, 16, 31, -1;
	mov.b32 	%r84, %f369;
	shfl.sync.down.b32	%r31|%p13, %r84, 16, 31, -1;
	mov.b32 	%r85, %f370;
	shfl.sync.down.b32	%r86|%p14, %r85, 16, 31, -1;
	mov.b32 	%f18, %r86;
	setp.eq.f32 	%p15, %f18, 0f00000000;
	@%p15 bra 	$L__BB66_18;
	mov.b32 	%f212, %r31;
	mov.b32 	%f213, %r30;
	add.f32 	%f19, %f370, %f18;
	div.rn.f32 	%f214, %f18, %f19;
	sub.f32 	%f215, %f213, %f368;
	fma.rn.f32 	%f368, %f215, %f214, %f368;
	mul.f32 	%f216, %f215, %f215;
	mul.f32 	%f217, %f370, %f216;
	fma.rn.f32 	%f218, %f217, %f214, %f212;
	add.f32 	%f369, %f369, %f218;
	mov.f32 	%f370, %f19;
$L__BB66_18:
	mov.b32 	%r87, %f368;
	shfl.sync.down.b32	%r32|%p16, %r87, 8, 31, -1;
	mov.b32 	%r88, %f369;
	shfl.sync.down.b32	%r33|%p17, %r88, 8, 31, -1;
	mov.b32 	%r89, %f370;
	shfl.sync.down.b32	%r90|%p18, %r89, 8, 31, -1;
	mov.b32 	%f25, %r90;
	setp.eq.f32 	%p19, %f25, 0f00000000;
	@%p19 bra 	$L__BB66_20;
	mov.b32 	%f219, %r33;
	mov.b32 	%f220, %r32;
	add.f32 	%f26, %f370, %f25;
	div.rn.f32 	%f221, %f25, %f26;
	sub.f32 	%f222, %f220, %f368;
	fma.rn.f32 	%f368, %f222, %f221, %f368;
	mul.f32 	%f223, %f222, %f222;
	mul.f32 	%f224, %f370, %f223;
	fma.rn.f32 	%f225, %f224, %f221, %f219;
	add.f32 	%f369, %f369, %f225;
	mov.f32 	%f370, %f26;
$L__BB66_20:
	mov.b32 	%r91, %f368;
	shfl.sync.down.b32	%r34|%p20, %r91, 4, 31, -1;
	mov.b32 	%r92, %f369;
	shfl.sync.down.b32	%r35|%p21, %r92, 4, 31, -1;
	mov.b32 	%r93, %f370;
	shfl.sync.down.b32	%r94|%p22, %r93, 4, 31, -1;
	mov.b32 	%f32, %r94;
	setp.eq.f32 	%p23, %f32, 0f00000000;
	@%p23 bra 	$L__BB66_22;
	mov.b32 	%f226, %r35;
	mov.b32 	%f227, %r34;
	add.f32 	%f33, %f370, %f32;
	div.rn.f32 	%f228, %f32, %f33;
	sub.f32 	%f229, %f227, %f368;
	fma.rn.f32 	%f368, %f229, %f228, %f368;
	mul.f32 	%f230, %f229, %f229;
	mul.f32 	%f231, %f370, %f230;
	fma.rn.f32 	%f232, %f231, %f228, %f226;
	add.f32 	%f369, %f369, %f232;
	mov.f32 	%f370, %f33;
$L__BB66_22:
	mov.b32 	%r95, %f368;
	shfl.sync.down.b32	%r36|%p24, %r95, 2, 31, -1;
	mov.b32 	%r96, %f369;
	shfl.sync.down.b32	%r37|%p25, %r96, 2, 31, -1;
	mov.b32 	%r97, %f370;
	shfl.sync.down.b32	%r98|%p26, %r97, 2, 31, -1;
	mov.b32 	%f39, %r98;
	setp.eq.f32 	%p27, %f39, 0f00000000;
	@%p27 bra 	$L__BB66_24;
	mov.b32 	%f233, %r37;
	mov.b32 	%f234, %r36;
	add.f32 	%f40, %f370, %f39;
	div.rn.f32 	%f235, %f39, %f40;
	sub.f32 	%f236, %f234, %f368;
	fma.rn.f32 	%f368, %f236, %f235, %f368;
	mul.f32 	%f237, %f236, %f236;
	mul.f32 	%f238, %f370, %f237;
	fma.rn.f32 	%f239, %f238, %f235, %f233;
	add.f32 	%f369, %f369, %f239;
	mov.f32 	%f370, %f40;
$L__BB66_24:
	mov.b32 	%r99, %f368;
	shfl.sync.down.b32	%r38|%p28, %r99, 1, 31, -1;
	mov.b32 	%r100, %f369;
	shfl.sync.down.b32	%r39|%p29, %r100, 1, 31, -1;
	mov.b32 	%r101, %f370;
	shfl.sync.down.b32	%r102|%p30, %r101, 1, 31, -1;
	mov.b32 	%f46, %r102;
	setp.eq.f32 	%p31, %f46, 0f00000000;
	@%p31 bra 	$L__BB66_26;
	mov.b32 	%f240, %r39;
	mov.b32 	%f241, %r38;
	add.f32 	%f47, %f370, %f46;
	div.rn.f32 	%f242, %f46, %f47;
	sub.f32 	%f243, %f241, %f368;
	fma.rn.f32 	%f368, %f243, %f242, %f368;
	mul.f32 	%f244, %f243, %f243;
	mul.f32 	%f245, %f370, %f244;
	fma.rn.f32 	%f246, %f245, %f242, %f240;
	add.f32 	%f369, %f369, %f246;
	mov.f32 	%f370, %f47;
$L__BB66_26:
	setp.ne.s32 	%p32, %r14, 0;
	bar.sync 	0;
	@%p32 bra 	$L__BB66_28;
	shr.u32 	%r103, %r1, 3;
	mov.u32 	%r104, _ZZ21WelfordBlockAllReduceIfEvT_S0_S0_PS0_S1_S1_E11mean_shared;
	add.s32 	%r105, %r104, %r103;
	st.shared.f32 	[%r105], %f368;
	mov.u32 	%r106, _ZZ21WelfordBlockAllReduceIfEvT_S0_S0_PS0_S1_S1_E9m2_shared;
	add.s32 	%r107, %r106, %r103;
	st.shared.f32 	[%r107], %f369;
	mov.u32 	%r108, _ZZ21WelfordBlockAllReduceIfEvT_S0_S0_PS0_S1_S1_E12count_shared;
	add.s32 	%r109, %r108, %r103;
	st.shared.f32 	[%r109], %f370;
$L__BB66_28:
	setp.gt.u32 	%p33, %r1, 31;
	bar.sync 	0;
	@%p33 bra 	$L__BB66_43;
	setp.ge.u32 	%p34, %r1, %r15;
	mov.f32 	%f390, 0f00000000;
	mov.f32 	%f391, %f390;
	mov.f32 	%f389, %f390;
	@%p34 bra 	$L__BB66_31;
	shl.b32 	%r110, %r14, 2;
	mov.u32 	%r111, _ZZ21WelfordBlockAllReduceIfEvT_S0_S0_PS0_S1_S1_E11mean_shared;
	add.s32 	%r112, %r111, %r110;
	ld.shared.f32 	%f391, [%r112];
	mov.u32 	%r113, _ZZ21WelfordBlockAllReduceIfEvT_S0_S0_PS0_S1_S1_E9m2_shared;
	add.s32 	%r114, %r113, %r110;
	ld.shared.f32 	%f390, [%r114];
	mov.u32 	%r115, _ZZ21WelfordBlockAllReduceIfEvT_S0_S0_PS0_S1_S1_E12count_shared;
	add.s32 	%r116, %r115, %r110;
	ld.shared.f32 	%f389, [%r116];
$L__BB66_31:
	bar.warp.sync 	-1;
	mov.b32 	%r117, %f391;
	shfl.sync.down.b32	%r40|%p35, %r117, 16, 31, -1;
	mov.b32 	%r118, %f390;
	shfl.sync.down.b32	%r41|%p36, %r118, 16, 31, -1;
	mov.b32 	%r119, %f389;
	shfl.sync.down.b32	%r120|%p37, %r119, 16, 31, -1;
	mov.b32 	%f59, %r120;
	setp.eq.f32 	%p38, %f59, 0f00000000;
	@%p38 bra 	$L__BB66_33;
	mov.b32 	%f248, %r41;
	mov.b32 	%f249, %r40;
	add.f32 	%f60, %f389, %f59;
	div.rn.f32 	%f250, %f59, %f60;
	sub.f32 	%f251, %f249, %f391;
	fma.rn.f32 	%f391, %f251, %f250, %f391;
	mul.f32 	%f252, %f251, %f251;
	mul.f32 	%f253, %f389, %f252;
	fma.rn.f32 	%f254, %f253, %f250, %f248;
	add.f32 	%f390, %f390, %f254;
	mov.f32 	%f389, %f60;
$L__BB66_33:
	mov.b32 	%r121, %f391;
	shfl.sync.down.b32	%r42|%p39, %r121, 8, 31, -1;
	mov.b32 	%r122, %f390;
	shfl.sync.down.b32	%r43|%p40, %r122, 8, 31, -1;
	mov.b32 	%r123, %f389;
	shfl.sync.down.b32	%r124|%p41, %r123, 8, 31, -1;
	mov.b32 	%f66, %r124;
	setp.eq.f32 	%p42, %f66, 0f00000000;
	@%p42 bra 	$L__BB66_35;
	mov.b32 	%f255, %r43;
	mov.b32 	%f256, %r42;
	add.f32 	%f67, %f389, %f66;
	div.rn.f32 	%f257, %f66, %f67;
	sub.f32 	%f258, %f256, %f391;
	fma.rn.f32 	%f391, %f258, %f257, %f391;
	mul.f32 	%f259, %f258, %f258;
	mul.f32 	%f260, %f389, %f259;
	fma.rn.f32 	%f261, %f260, %f257, %f255;
	add.f32 	%f390, %f390, %f261;
	mov.f32 	%f389, %f67;
$L__BB66_35:
	mov.b32 	%r125, %f391;
	shfl.sync.down.b32	%r44|%p43, %r125, 4, 31, -1;
	mov.b32 	%r126, %f390;
	shfl.sync.down.b32	%r45|%p44, %r126, 4, 31, -1;
	mov.b32 	%r127, %f389;
	shfl.sync.down.b32	%r128|%p45, %r127, 4, 31, -1;
	mov.b32 	%f73, %r128;
	setp.eq.f32 	%p46, %f73, 0f00000000;
	@%p46 bra 	$L__BB66_37;
	mov.b32 	%f262, %r45;
	mov.b32 	%f263, %r44;
	add.f32 	%f74, %f389, %f73;
	div.rn.f32 	%f264, %f73, %f74;
	sub.f32 	%f265, %f263, %f391;
	fma.rn.f32 	%f391, %f265, %f264, %f391;
	mul.f32 	%f266, %f265, %f265;
	mul.f32 	%f267, %f389, %f266;
	fma.rn.f32 	%f268, %f267, %f264, %f262;
	add.f32 	%f390, %f390, %f268;
	mov.f32 	%f389, %f74;
$L__BB66_37:
	mov.b32 	%r129, %f391;
	shfl.sync.down.b32	%r46|%p47, %r129, 2, 31, -1;
	mov.b32 	%r130, %f390;
	shfl.sync.down.b32	%r47|%p48, %r130, 2, 31, -1;
	mov.b32 	%r131, %f389;
	shfl.sync.down.b32	%r132|%p49, %r131, 2, 31, -1;
	mov.b32 	%f80, %r132;
	setp.eq.f32 	%p50, %f80, 0f00000000;
	@%p50 bra 	$L__BB66_39;
	mov.b32 	%f269, %r47;
	mov.b32 	%f270, %r46;
	add.f32 	%f81, %f389, %f80;
	div.rn.f32 	%f271, %f80, %f81;
	sub.f32 	%f272, %f270, %f391;
	fma.rn.f32 	%f391, %f272, %f271, %f391;
	mul.f32 	%f273, %f272, %f272;
	mul.f32 	%f274, %f389, %f273;
	fma.rn.f32 	%f275, %f274, %f271, %f269;
	add.f32 	%f390, %f390, %f275;
	mov.f32 	%f389, %f81;
$L__BB66_39:
	mov.b32 	%r133, %f391;
	shfl.sync.down.b32	%r48|%p51, %r133, 1, 31, -1;
	mov.b32 	%r134, %f390;
	shfl.sync.down.b32	%r49|%p52, %r134, 1, 31, -1;
	mov.b32 	%r135, %f389;
	shfl.sync.down.b32	%r136|%p53, %r135, 1, 31, -1;
	mov.b32 	%f87, %r136;
	setp.eq.f32 	%p54, %f87, 0f00000000;
	@%p54 bra 	$L__BB66_41;
	mov.b32 	%f276, %r49;
	mov.b32 	%f277, %r48;
	add.f32 	%f88, %f389, %f87;
	div.rn.f32 	%f278, %f87, %f88;
	sub.f32 	%f279, %f277, %f391;
	fma.rn.f32 	%f391, %f279, %f278, %f391;
	mul.f32 	%f280, %f279, %f279;
	mul.f32 	%f281, %f389, %f280;
	fma.rn.f32 	%f282, %f281, %f278, %f276;
	add.f32 	%f390, %f390, %f282;
	mov.f32 	%f389, %f88;
$L__BB66_41:
	setp.ne.s32 	%p55, %r14, 0;
	@%p55 bra 	$L__BB66_43;
	st.shared.f32 	[_ZZ21WelfordBlockAllReduceIfEvT_S0_S0_PS0_S1_S1_E21mean_result_broadcast], %f391;
	st.shared.f32 	[_ZZ21WelfordBlockAllReduceIfEvT_S0_S0_PS0_S1_S1_E19m2_result_broadcast], %f390;
	st.shared.f32 	[_ZZ21WelfordBlockAllReduceIfEvT_S0_S0_PS0_S1_S1_E22count_result_broadcast], %f389;
$L__BB66_43:
	setp.ge.s32 	%p56, %r1, %r2;
	bar.sync 	0;
	ld.shared.f32 	%f94, [_ZZ21WelfordBlockAllReduceIfEvT_S0_S0_PS0_S1_S1_E21mean_result_broadcast];
	ld.shared.f32 	%f283, [_ZZ21WelfordBlockAllReduceIfEvT_S0_S0_PS0_S1_S1_E19m2_result_broadcast];
	ld.shared.f32 	%f284, [_ZZ21WelfordBlockAllReduceIfEvT_S0_S0_PS0_S1_S1_E22count_result_broadcast];
	div.rn.f32 	%f285, %f283, %f284;
	max.f32 	%f286, %f285, 0f00000000;
	add.f32 	%f287, %f286, %f1;
	rsqrt.approx.f32 	%f95, %f287;
	@%p56 bra 	$L__BB66_48;
	setp.ne.s32 	%p57, %r17, 0;
	mul.lo.s64 	%rd13, %rd79, %rd20;
	mov.u32 	%r157, %r1;
	@%p57 bra 	$L__BB66_46;
	ld.shared.f32 	%f288, [%r18];
	sub.f32 	%f289, %f288, %f94;
	mul.f32 	%f290, %f95, %f289;
	shl.b32 	%r137, %r1, 4;
	add.s32 	%r138, %r3, %r137;
	ld.shared.f32 	%f291, [%r138];
	add.s32 	%r139, %r4, %r137;
	ld.shared.v2.f32 	{%f292, %f293}, [%r139];
	fma.rn.f32 	%f294, %f291, %f290, %f292;
	ld.shared.f32 	%f295, [%r20];
	sub.f32 	%f296, %f295, %f94;
	mul.f32 	%f297, %f95, %f296;
	ld.shared.f32 	%f298, [%r138+4];
	fma.rn.f32 	%f299, %f298, %f297, %f293;
	ld.shared.f32 	%f300, [%r21];
	sub.f32 	%f301, %f300, %f94;
	mul.f32 	%f302, %f95, %f301;
	ld.shared.f32 	%f303, [%r138+8];
	ld.shared.v2.f32 	{%f304, %f305}, [%r139+8];
	fma.rn.f32 	%f306, %f303, %f302, %f304;
	ld.shared.f32 	%f307, [%r22];
	sub.f32 	%f308, %f307, %f94;
	mul.f32 	%f309, %f95, %f308;
	ld.shared.f32 	%f310, [%r138+12];
	fma.rn.f32 	%f311, %f310, %f309, %f305;
	add.s64 	%rd57, %rd13, %rd7;
	shr.s64 	%rd58, %rd57, 63;
	shr.u64 	%rd59, %rd58, 62;
	add.s64 	%rd60, %rd57, %rd59;
	shl.b64 	%rd61, %rd60, 2;
	and.b64  	%rd62, %rd61, -16;
	add.s64 	%rd63, %rd4, %rd62;
	st.global.v4.f32 	[%rd63], {%f294, %f299, %f306, %f311};
	mov.u32 	%r157, %r23;
$L__BB66_46:
	setp.lt.u32 	%p58, %r16, 128;
	@%p58 bra 	$L__BB66_48;
$L__BB66_47:
	shl.b32 	%r140, %r157, 2;
	mov.u32 	%r141, shared_buf;
	add.s32 	%r142, %r141, %r140;
	ld.shared.f32 	%f312, [%r142];
	sub.f32 	%f313, %f312, %f94;
	mul.f32 	%f314, %f95, %f313;
	shl.b32 	%r143, %r157, 4;
	add.s32 	%r144, %r3, %r143;
	ld.shared.f32 	%f315, [%r144];
	add.s32 	%r145, %r4, %r143;
	ld.shared.v2.f32 	{%f316, %f317}, [%r145];
	fma.rn.f32 	%f318, %f315, %f314, %f316;
	add.s32 	%r146, %r142, %r19;
	ld.shared.f32 	%f319, [%r146];
	sub.f32 	%f320, %f319, %f94;
	mul.f32 	%f321, %f95, %f320;
	ld.shared.f32 	%f322, [%r144+4];
	fma.rn.f32 	%f323, %f322, %f321, %f317;
	add.s32 	%r147, %r146, %r19;
	ld.shared.f32 	%f324, [%r147];
	sub.f32 	%f325, %f324, %f94;
	mul.f32 	%f326, %f95, %f325;
	ld.shared.f32 	%f327, [%r144+8];
	ld.shared.v2.f32 	{%f328, %f329}, [%r145+8];
	fma.rn.f32 	%f330, %f327, %f326, %f328;
	add.s32 	%r148, %r147, %r19;
	ld.shared.f32 	%f331, [%r148];
	sub.f32 	%f332, %f331, %f94;
	mul.f32 	%f333, %f95, %f332;
	ld.shared.f32 	%f334, [%r144+12];
	fma.rn.f32 	%f335, %f334, %f333, %f329;
	cvt.u64.u32 	%rd64, %r140;
	add.s64 	%rd65, %rd13, %rd64;
	shr.s64 	%rd66, %rd65, 63;
	shr.u64 	%rd67, %rd66, 62;
	add.s64 	%rd68, %rd65, %rd67;
	shl.b64 	%rd69, %rd68, 2;
	and.b64  	%rd70, %rd69, -16;
	add.s64 	%rd71, %rd4, %rd70;
	st.global.v4.f32 	[%rd71], {%f318, %f323, %f330, %f335};
	ld.shared.f32 	%f336, [%r142+512];
	sub.f32 	%f337, %f336, %f94;
	mul.f32 	%f338, %f95, %f337;
	ld.shared.f32 	%f339, [%r144+2048];
	ld.shared.v2.f32 	{%f340, %f341}, [%r145+2048];
	fma.rn.f32 	%f342, %f339, %f338, %f340;
	ld.shared.f32 	%f343, [%r146+512];
	sub.f32 	%f344, %f343, %f94;
	mul.f32 	%f345, %f95, %f344;
	ld.shared.f32 	%f346, [%r144+2052];
	fma.rn.f32 	%f347, %f346, %f345, %f341;
	ld.shared.f32 	%f348, [%r147+512];
	sub.f32 	%f349, %f348, %f94;
	mul.f32 	%f350, %f95, %f349;
	ld.shared.f32 	%f351, [%r144+2056];
	ld.shared.v2.f32 	{%f352, %f353}, [%r145+2056];
	fma.rn.f32 	%f354, %f351, %f350, %f352;
	ld.shared.f32 	%f355, [%r148+512];
	sub.f32 	%f356, %f355, %f94;
	mul.f32 	%f357, %f95, %f356;
	ld.shared.f32 	%f358, [%r144+2060];
	fma.rn.f32 	%f359, %f358, %f357, %f353;
	add.s64 	%rd72, %rd65, 512;
	shr.s64 	%rd73, %rd72, 63;
	shr.u64 	%rd74, %rd73, 62;
	add.s64 	%rd75, %rd72, %rd74;
	shl.b64 	%rd76, %rd75, 2;
	and.b64  	%rd77, %rd76, -16;
	add.s64 	%rd78, %rd4, %rd77;
	st.global.v4.f32 	[%rd78], {%f342, %f347, %f354, %f359};
	add.s32 	%r157, %r157, 256;
	setp.lt.s32 	%p59, %r157, %r2;
	@%p59 bra 	$L__BB66_47;
$L__BB66_48:
	add.s64 	%rd79, %rd79, %rd6;
	setp.lt.s64 	%p60, %rd79, %rd21;
	@%p60 bra 	$L__BB66_10;
$L__BB66_49:
	ret;

}
	// .globl	_Z22LayerNormBlockSMemImplI10DirectLoadIffE11DirectStoreIffEfLi4ELi256EEvT_T0_lld
.visible .entry _Z22LayerNormBlockSMemImplI10DirectLoadIffE11DirectStoreIffEfLi4ELi256EEvT_T0_lld(
	.param .align 8 .b8 _Z22LayerNormBlockSMemImplI10DirectLoadIffE11DirectStoreIffEfLi4ELi256EEvT_T0_lld_param_0[32],
	.param .align 8 .b8 _Z22LayerNormBlockSMemImplI10DirectLoadIffE11DirectStoreIffEfLi4ELi256EEvT_T0_lld_param_1[16],
	.param .u64 _Z22LayerNormBlockSMemImplI10DirectLoadIffE11DirectStoreIffEfLi4ELi256EEvT_T0_lld_param_2,
	.param .u64 _Z22LayerNormBlockSMemImplI10DirectLoadIffE11DirectStoreIffEfLi4ELi256EEvT_T0_lld_param_3,
	.param .f64 _Z22LayerNormBlockSMemImplI10DirectLoadIffE11DirectStoreIffEfLi4ELi256EEvT_T0_lld_param_4
)
{
	.reg .pred 	%p<61>;
	.reg .b32 	%r<158>;
	.reg .b32 	%f<404>;
	.reg .b64 	%rd<81>;
	.reg .b64 	%fd<2>;

	ld.param.u64 	%rd20, [_Z22LayerNormBlockSMemImplI10DirectLoadIffE11DirectStoreIffEfLi4ELi256EEvT_T0_lld_param_1+8];
	ld.param.u64 	%rd18, [_Z22LayerNormBlockSMemImplI10DirectLoadIffE11DirectStoreIffEfLi4ELi256EEvT_T0_lld_param_0+24];
	ld.param.u64 	%rd19, [_Z22LayerNormBlockSMemImplI10DirectLoadIffE11DirectStoreIffEfLi4ELi256EEvT_T0_lld_param_1];
	ld.param.u64 	%rd17, [_Z22LayerNormBlockSMemImplI10DirectLoadIffE11DirectStoreIffEfLi4ELi256EEvT_T0_lld_param_0+16];
	ld.param.u64 	%rd16, [_Z22LayerNormBlockSMemImplI10DirectLoadIffE11DirectStoreIffEfLi4ELi256EEvT_T0_lld_param_0+8];
	ld.param.u64 	%rd15, [_Z22LayerNormBlockSMemImplI10DirectLoadIffE11DirectStoreIffEfLi4ELi256EEvT_T0_lld_param_0];
	ld.param.u64 	%rd21, [_Z22LayerNormBlockSMemImplI10DirectLoadIffE11DirectStoreIffEfLi4ELi256EEvT_T0_lld_param_2];
	ld.param.u64 	%rd22, [_Z22LayerNormBlockSMemImplI10DirectLoadIffE11DirectStoreIffEfLi4ELi256EEvT_T0_lld_param_3];
	ld.param.f64 	%fd1, [_Z22LayerNormBlockSMemImplI10DirectLoadIffE11DirectStoreIffEfLi4ELi256EEvT_T0_lld_param_4];
	cvta.to.global.u64 	%rd1, %rd15;
	cvta.to.global.u64 	%rd2, %rd16;
	cvta.to.global.u64 	%rd3, %rd17;
	cvta.to.global.u64 	%rd4, %rd19;
	mov.u32 	%r1, %tid.x;
	and.b64  	%rd23, %rd22, 3;
	setp.eq.s64 	%p1, %rd23, 0;
	@%p1 bra 	$L__BB67_2;
	mov.u64 	%rd24, $str$2;
	cvta.global.u64 	%rd25, %rd24;
	mov.u64 	%rd26, $str$1;
	cvta.global.u64 	%rd27, %rd26;
	mov.u64 	%rd28, __unnamed_68;
	cvta.global.u64 	%rd29, %rd28;
	{ // callseq 67, 0
	.param .b64 param0;
	st.param.b64 	[param0], %rd25;
	.param .b64 param1;
	st.param.b64 	[param1], %rd27;
	.param .b32 param2;
	st.param.b32 	[param2], 599;
	.param .b64 param3;
	st.param.b64 	[param3], %rd29;
	.param .b64 param4;
	st.param.b64 	[param4], 1;
	call.uni 
	__assertfail, 
	(
	param0, 
	param1, 
	param2, 
	param3, 
	param4
	);
	} // callseq 67
$L__BB67_2:
	cvt.u32.u64 	%r53, %rd22;
	shr.s32 	%r54, %r53, 31;
	shr.u32 	%r55, %r54, 30;
	add.s32 	%r56, %r53, %r55;
	shr.s32 	%r2, %r56, 2;
	shl.b32 	%r57, %r53, 2;
	mov.u32 	%r58, shared_buf;
	add.s32 	%r3, %r58, %r57;
	add.s32 	%r4, %r3, %r57;
	setp.ge.s32 	%p2, %r1, %r2;
	@%p2 bra 	$L__BB67_8;
	not.b32 	%r59, %r1;
	add.s32 	%r5, %r2, %r59;
	and.b32  	%r60, %r5, 768;
	setp.eq.s32 	%p3, %r60, 768;
	mov.u32 	%r151, %r1;
	@%p3 bra 	$L__BB67_6;
	shr.u32 	%r62, %r5, 8;
	add.s32 	%r63, %r62, 1;
	and.b32  	%r6, %r63, 3;
	mov.b32 	%r150, 0;
	mov.u32 	%r151, %r1;
$L__BB67_5:
	.pragma "nounroll";
	mul.wide.u32 	%rd30, %r151, 16;
	add.s64 	%rd31, %rd2, %rd30;
	ld.global.v4.f32 	{%f96, %f97, %f98, %f99}, [%rd31];
	shl.b32 	%r64, %r151, 4;
	add.s32 	%r65, %r3, %r64;
	st.shared.f32 	[%r65], %f96;
	st.shared.f32 	[%r65+4], %f97;
	st.shared.f32 	[%r65+8], %f98;
	st.shared.f32 	[%r65+12], %f99;
	add.s64 	%rd32, %rd3, %rd30;
	ld.global.v4.f32 	{%f100, %f101, %f102, %f103}, [%rd32];
	add.s32 	%r66, %r4, %r64;
	st.shared.v2.f32 	[%r66], {%f100, %f101};
	st.shared.v2.f32 	[%r66+8], {%f102, %f103};
	add.s32 	%r151, %r151, 256;
	add.s32 	%r150, %r150, 1;
	setp.ne.s32 	%p4, %r150, %r6;
	@%p4 bra 	$L__BB67_5;
$L__BB67_6:
	setp.lt.u32 	%p5, %r5, 768;
	@%p5 bra 	$L__BB67_8;
$L__BB67_7:
	mul.wide.u32 	%rd33, %r151, 16;
	add.s64 	%rd34, %rd2, %rd33;
	ld.global.v4.f32 	{%f104, %f105, %f106, %f107}, [%rd34];
	shl.b32 	%r67, %r151, 4;
	add.s32 	%r68, %r3, %r67;
	st.shared.f32 	[%r68], %f104;
	st.shared.f32 	[%r68+4], %f105;
	st.shared.f32 	[%r68+8], %f106;
	st.shared.f32 	[%r68+12], %f107;
	add.s64 	%rd35, %rd3, %rd33;
	ld.global.v4.f32 	{%f108, %f109, %f110, %f111}, [%rd35];
	add.s32 	%r69, %r4, %r67;
	st.shared.v2.f32 	[%r69], {%f108, %f109};
	st.shared.v2.f32 	[%r69+8], {%f110, %f111};
	ld.global.v4.f32 	{%f112, %f113, %f114, %f115}, [%rd34+4096];
	st.shared.f32 	[%r68+4096], %f112;
	st.shared.f32 	[%r68+4100], %f113;
	st.shared.f32 	[%r68+4104], %f114;
	st.shared.f32 	[%r68+4108], %f115;
	ld.global.v4.f32 	{%f116, %f117, %f118, %f119}, [%rd35+4096];
	st.shared.v2.f32 	[%r69+4096], {%f116, %f117};
	st.shared.v2.f32 	[%r69+4104], {%f118, %f119};
	ld.global.v4.f32 	{%f120, %f121, %f122, %f123}, [%rd34+8192];
	st.shared.f32 	[%r68+8192], %f120;
	st.shared.f32 	[%r68+8196], %f121;
	st.shared.f32 	[%r68+8200], %f122;
	st.shared.f32 	[%r68+8204], %f123;
	ld.global.v4.f32 	{%f124, %f125, %f126, %f127}, [%rd35+8192];
	st.shared.v2.f32 	[%r69+8192], {%f124, %f125};
	st.shared.v2.f32 	[%r69+8200], {%f126, %f127};
	ld.global.v4.f32 	{%f128, %f129, %f130, %f131}, [%rd34+12288];
	st.shared.f32 	[%r68+12288], %f128;
	st.shared.f32 	[%r68+12292], %f129;
	st.shared.f32 	[%r68+12296], %f130;
	st.shared.f32 	[%r68+12300], %f131;
	ld.global.v4.f32 	{%f132, %f133, %f134, %f135}, [%rd35+12288];
	st.shared.v2.f32 	[%r69+12288], {%f132, %f133};
	st.shared.v2.f32 	[%r69+12296], {%f134, %f135};
	add.s32 	%r151, %r151, 1024;
	setp.lt.s32 	%p6, %r151, %r2;
	@%p6 bra 	$L__BB67_7;
$L__BB67_8:
	bar.sync 	0;
	mov.u32 	%r70, %ctaid.x;
	cvt.u64.u32 	%rd79, %r70;
	setp.le.s64 	%p7, %rd21, %rd79;
	@%p7 bra 	$L__BB67_49;
	and.b32  	%r14, %r1, 31;
	mov.u32 	%r71, %ntid.x;
	shr.u32 	%r15, %r71, 5;
	cvt.rn.f32.f64 	%f1, %fd1;
	mov.u32 	%r72, %nctaid.x;
	cvt.u64.u32 	%rd6, %r72;
	not.b32 	%r73, %r1;
	add.s32 	%r16, %r2, %r73;
	and.b32  	%r17, %r16, 256;
	shl.b32 	%r74, %r1, 2;
	cvt.u64.u32 	%rd7, %r74;
	add.s32 	%r18, %r58, %r74;
	shl.b32 	%r19, %r2, 2;
	add.s32 	%r20, %r18, %r19;
	add.s32 	%r21, %r20, %r19;
	add.s32 	%r22, %r21, %r19;
	add.s32 	%r23, %r1, 256;
$L__BB67_10:
	setp.ge.s32 	%p8, %r1, %r2;
	mov.f32 	%f368, 0f00000000;
	mov.f32 	%f369, %f368;
	mov.f32 	%f370, %f368;
	@%p8 bra 	$L__BB67_16;
	setp.ne.s32 	%p9, %r17, 0;
	mul.lo.s64 	%rd9, %rd79, %rd18;
	mov.f32 	%f360, 0f00000000;
	mov.u32 	%r155, %r1;
	mov.f32 	%f369, %f360;
	mov.f32 	%f368, %f360;
	@%p9 bra 	$L__BB67_13;
	add.s64 	%rd36, %rd9, %rd7;
	shr.s64 	%rd37, %rd36, 63;
	shr.u64 	%rd38, %rd37, 62;
	add.s64 	%rd39, %rd36, %rd38;
	shl.b64 	%rd40, %rd39, 2;
	and.b64  	%rd41, %rd40, -16;
	add.s64 	%rd42, %rd1, %rd41;
	ld.global.v4.f32 	{%f140, %f141, %f142, %f143}, [%rd42];
	st.shared.f32 	[%r18], %f140;
	add.f32 	%f144, %f140, 0f00000000;
	sub.f32 	%f145, %f140, %f144;
	fma.rn.f32 	%f146, %f140, %f145, 0f00000000;
	st.shared.f32 	[%r20], %f141;
	sub.f32 	%f147, %f141, %f144;
	fma.rn.f32 	%f148, %f147, 0f3F000000, %f144;
	sub.f32 	%f149, %f141, %f148;
	fma.rn.f32 	%f150, %f147, %f149, %f146;
	st.shared.f32 	[%r21], %f142;
	sub.f32 	%f151, %f142, %f148;
	div.rn.f32 	%f152, %f151, 0f40400000;
	add.f32 	%f153, %f148, %f152;
	sub.f32 	%f154, %f142, %f153;
	fma.rn.f32 	%f155, %f151, %f154, %f150;
	st.shared.f32 	[%r22], %f143;
	sub.f32 	%f156, %f143, %f153;
	fma.rn.f32 	%f368, %f156, 0f3E800000, %f153;
	sub.f32 	%f157, %f143, %f368;
	fma.rn.f32 	%f369, %f156, %f157, %f155;
	mov.f32 	%f360, 0f40800000;
	mov.u32 	%r155, %r23;
$L__BB67_13:
	setp.lt.u32 	%p10, %r16, 256;
	mov.f32 	%f370, 0f40800000;
	@%p10 bra 	$L__BB67_16;
	mul.wide.u32 	%rd43, %r155, 4;
	add.s64 	%rd80, %rd9, %rd43;
	shl.b32 	%r76, %r155, 2;
	mov.u32 	%r77, shared_buf;
	add.s32 	%r78, %r77, %r76;
	add.s32 	%r154, %r78, 1024;
	mov.f32 	%f370, %f360;
$L__BB67_15:
	shr.s64 	%rd44, %rd80, 63;
	shr.u64 	%rd45, %rd44, 62;
	add.s64 	%rd46, %rd80, %rd45;
	shl.b64 	%rd47, %rd46, 2;
	and.b64  	%rd48, %rd47, -16;
	add.s64 	%rd49, %rd1, %rd48;
	ld.global.v4.f32 	{%f159, %f160, %f161, %f162}, [%rd49];
	st.shared.f32 	[%r154+-1024], %f159;
	add.f32 	%f163, %f370, 0f3F800000;
	sub.f32 	%f164, %f159, %f368;
	div.rn.f32 	%f165, %f164, %f163;
	add.f32 	%f166, %f368, %f165;
	sub.f32 	%f167, %f159, %f166;
	fma.rn.f32 	%f168, %f164, %f167, %f369;
	add.s32 	%r79, %r154, %r19;
	st.shared.f32 	[%r79+-1024], %f160;
	add.f32 	%f169, %f163, 0f3F800000;
	sub.f32 	%f170, %f160, %f166;
	div.rn.f32 	%f171, %f170, %f169;
	add.f32 	%f172, %f166, %f171;
	sub.f32 	%f173, %f160, %f172;
	fma.rn.f32 	%f174, %f170, %f173, %f168;
	shl.b32 	%r80, %r2, 3;
	add.s32 	%r81, %r154, %r80;
	st.shared.f32 	[%r81+-1024], %f161;
	add.f32 	%f175, %f169, 0f3F800000;
	sub.f32 	%f176, %f161, %f172;
	div.rn.f32 	%f177, %f176, %f175;
	add.f32 	%f178, %f172, %f177;
	sub.f32 	%f179, %f161, %f178;
	fma.rn.f32 	%f180, %f176, %f179, %f174;
	mad.lo.s32 	%r82, %r2, 12, %r154;
	st.shared.f32 	[%r82+-1024], %f162;
	add.f32 	%f181, %f175, 0f3F800000;
	sub.f32 	%f182, %f162, %f178;
	div.rn.f32 	%f183, %f182, %f181;
	add.f32 	%f184, %f178, %f183;
	sub.f32 	%f185, %f162, %f184;
	fma.rn.f32 	%f186, %f182, %f185, %f180;
	add.s64 	%rd50, %rd80, 1024;
	shr.s64 	%rd51, %rd50, 63;
	shr.u64 	%rd52, %rd51, 62;
	add.s64 	%rd53, %rd50, %rd52;
	shl.b64 	%rd54, %rd53, 2;
	and.b64  	%rd55, %rd54, -16;
	add.s64 	%rd56, %rd1, %rd55;
	ld.global.v4.f32 	{%f187, %f188, %f189, %f190}, [%rd56];
	st.shared.f32 	[%r154], %f187;
	add.f32 	%f191, %f181, 0f3F800000;
	sub.f32 	%f192, %f187, %f184;
	div.rn.f32 	%f193, %f192, %f191;
	add.f32 	%f194, %f184, %f193;
	sub.f32 	%f195, %f187, %f194;
	fma.rn.f32 	%f196, %f192, %f195, %f186;
	st.shared.f32 	[%r79], %f188;
	add.f32 	%f197, %f191, 0f3F800000;
	sub.f32 	%f198, %f188, %f194;
	div.rn.f32 	%f199, %f198, %f197;
	add.f32 	%f200, %f194, %f199;
	sub.f32 	%f201, %f188, %f200;
	fma.rn.f32 	%f202, %f198, %f201, %f196;
	st.shared.f32 	[%r81], %f189;
	add.f32 	%f203, %f197, 0f3F800000;
	sub.f32 	%f204, %f189, %f200;
	div.rn.f32 	%f205, %f204, %f203;
	add.f32 	%f206, %f200, %f205;
	sub.f32 	%f207, %f189, %f206;
	fma.rn.f32 	%f208, %f204, %f207, %f202;
	st.shared.f32 	[%r82], %f190;
	add.f32 	%f370, %f203, 0f3F800000;
	sub.f32 	%f209, %f190, %f206;
	div.rn.f32 	%f210, %f209, %f370;
	add.f32 	%f368, %f206, %f210;
	sub.f32 	%f211, %f190, %f368;
	fma.rn.f32 	%f369, %f209, %f211, %f208;
	add.s32 	%r155, %r155, 512;
	add.s64 	%rd80, %rd80, 2048;
	add.s32 	%r154, %r154, 2048;
	setp.lt.s32 	%p11, %r155, %r2;
	@%p11 bra 	$L__BB67_15;
$L__BB67_16:
	mov.b32 	%r83, %f368;
	shfl.sync.down.b32	%r30|%p12, %r83, 16, 31, -1;
	mov.b32 	%r84, %f369;
	shfl.sync.down.b32	%r31|%p13, %r84, 16, 31, -1;
	mov.b32 	%r85, %f370;
	shfl.sync.down.b32	%r86|%p14, %r85, 16, 31, -1;
	mov.b32 	%f18, %r86;
	setp.eq.f32 	%p15, %f18, 0f00000000;
	@%p15 bra 	$L__BB67_18;
	mov.b32 	%f212, %r31;
	mov.b32 	%f213, %r30;
	add.f32 	%f19, %f370, %f18;
	div.rn.f32 	%f214, %f18, %f19;
	sub.f32 	%f215, %f213, %f368;
	fma.rn.f32 	%f368, %f215, %f214, %f368;
	mul.f32 	%f216, %f215, %f215;
	mul.f32 	%f217, %f370, %f216;
	fma.rn.f32 	%f218, %f217, %f214, %f212;
	add.f32 	%f369, %f369, %f218;
	mov.f32 	%f370, %f19;
$L__BB67_18:
	mov.b32 	%r87, %f368;
	shfl.sync.down.b32	%r32|%p16, %r87, 8, 31, -1;
	mov.b32 	%r88, %f369;
	shfl.sync.down.b32	%r33|%p17, %r88, 8, 31, -1;
	mov.b32 	%r89, %f370;
	shfl.sync.down.b32	%r90|%p18, %r89, 8, 31, -1;
	mov.b32 	%f25, %r90;
	setp.eq.f32 	%p19, %f25, 0f00000000;
	@%p19 bra 	$L__BB67_20;
	mov.b32 	%f219, %r33;
	mov.b32 	%f220, %r32;
	add.f32 	%f26, %f370, %f25;
	div.rn.f32 	%f221, %f25, %f26;
	sub.f32 	%f222, %f220, %f368;
	fma.rn.f32 	%f368, %f222, %f221, %f368;
	mul.f32 	%f223, %f222, %f222;
	mul.f32 	%f224, %f370, %f223;
	fma.rn.f32 	%f225, %f224, %f221, %f219;
	add.f32 	%f369, %f369, %f225;
	mov.f32 	%f370, %f26;
$L__BB67_20:
	mov.b32 	%r91, %f368;
	shfl.sync.down.b32	%r34|%p20, %r91, 4, 31, -1;
	mov.b32 	%r92, %f369;
	shfl.sync.down.b32	%r35|%p21, %r92, 4, 31, -1;
	mov.b32 	%r93, %f370;
	shfl.sync.down.b32	%r94|%p22, %r93, 4, 31, -1;
	mov.b32 	%f32, %r94;
	setp.eq.f32 	%p23, %f32, 0f00000000;
	@%p23 bra 	$L__BB67_22;
	mov.b32 	%f226, %r35;
	mov.b32 	%f227, %r34;
	add.f32 	%f33, %f370, %f32;
	div.rn.f32 	%f228, %f32, %f33;
	sub.f32 	%f229, %f227, %f368;
	fma.rn.f32 	%f368, %f229, %f228, %f368;
	mul.f32 	%f230, %f229, %f229;
	mul.f32 	%f231, %f370, %f230;
	fma.rn.f32 	%f232, %f231, %f228, %f226;
	add.f32 	%f369, %f369, %f232;
	mov.f32 	%f370, %f33;
$L__BB67_22:
	mov.b32 	%r95, %f368;
	shfl.sync.down.b32	%r36|%p24, %r95, 2, 31, -1;
	mov.b32 	%r96, %f369;
	shfl.sync.down.b32	%r37|%p25, %r96, 2, 31, -1;
	mov.b32 	%r97, %f370;
	shfl.sync.down.b32	%r98|%p26, %r97, 2, 31, -1;
	mov.b32 	%f39, %r98;
	setp.eq.f32 	%p27, %f39, 0f00000000;
	@%p27 bra 	$L__BB67_24;
	mov.b32 	%f233, %r37;
	mov.b32 	%f234, %r36;
	add.f32 	%f40, %f370, %f39;
	div.rn.f32 	%f235, %f39, %f40;
	sub.f32 	%f236, %f234, %f368;
	fma.rn.f32 	%f368, %f236, %f235, %f368;
	mul.f32 	%f237, %f236, %f236;
	mul.f32 	%f238, %f370, %f237;
	fma.rn.f32 	%f239, %f238, %f235, %f233;
	add.f32 	%f369, %f369, %f239;
	mov.f32 	%f370, %f40;
$L__BB67_24:
	mov.b32 	%r99, %f368;
	shfl.sync.down.b32	%r38|%p28, %r99, 1, 31, -1;
	mov.b32 	%r100, %f369;
	shfl.sync.down.b32	%r39|%p29, %r100, 1, 31, -1;
	mov.b32 	%r101, %f370;
	shfl.sync.down.b32	%r102|%p30, %r101, 1, 31, -1;
	mov.b32 	%f46, %r102;
	setp.eq.f32 	%p31, %f46, 0f00000000;
	@%p31 bra 	$L__BB67_26;
	mov.b32 	%f240, %r39;
	mov.b32 	%f241, %r38;
	add.f32 	%f47, %f370, %f46;
	div.rn.f32 	%f242, %f46, %f47;
	sub.f32 	%f243, %f241, %f368;
	fma.rn.f32 	%f368, %f243, %f242, %f368;
	mul.f32 	%f244, %f243, %f243;
	mul.f32 	%f245, %f370, %f244;
	fma.rn.f32 	%f246, %f245, %f242, %f240;
	add.f32 	%f369, %f369, %f246;
	mov.f32 	%f370, %f47;
$L__BB67_26:
	setp.ne.s32 	%p32, %r14, 0;
	bar.sync 	0;
	@%p32 bra 	$L__BB67_28;
	shr.u32 	%r103, %r1, 3;
	mov.u32 	%r104, _ZZ21WelfordBlockAllReduceIfEvT_S0_S0_PS0_S1_S1_E11mean_shared;
	add.s32 	%r105, %r104, %r103;
	st.shared.f32 	[%r105], %f368;
	mov.u32 	%r106, _ZZ21WelfordBlockAllReduceIfEvT_S0_S0_PS0_S1_S1_E9m2_shared;
	add.s32 	%r107, %r106, %r103;
	st.shared.f32 	[%r107], %f369;
	mov.u32 	%r108, _ZZ21WelfordBlockAllReduceIfEvT_S0_S0_PS0_S1_S1_E12count_shared;
	add.s32 	%r109, %r108, %r103;
	st.shared.f32 	[%r109], %f370;
$L__BB67_28:
	setp.gt.u32 	%p33, %r1, 31;
	bar.sync 	0;
	@%p33 bra 	$L__BB67_43;
	setp.ge.u32 	%p34, %r1, %r15;
	mov.f32 	%f390, 0f00000000;
	mov.f32 	%f391, %f390;
	mov.f32 	%f389, %f390;
	@%p34 bra 	$L__BB67_31;
	shl.b32 	%r110, %r14, 2;
	mov.u32 	%r111, _ZZ21WelfordBlockAllReduceIfEvT_S0_S0_PS0_S1_S1_E11mean_shared;
	add.s32 	%r112, %r111, %r110;
	ld.shared.f32 	%f391, [%r112];
	mov.u32 	%r113, _ZZ21WelfordBlockAllReduceIfEvT_S0_S0_PS0_S1_S1_E9m2_shared;
	add.s32 	%r114, %r113, %r110;
	ld.shared.f32 	%f390, [%r114];
	mov.u32 	%r115, _ZZ21WelfordBlockAllReduceIfEvT_S0_S0_PS0_S1_S1_E12count_shared;
	add.s32 	%r116, %r115, %r110;
	ld.shared.f32 	%f389, [%r116];
$L__BB67_31:
	bar.warp.sync 	-1;
	mov.b32 	%r117, %f391;
	shfl.sync.down.b32	%r40|%p35, %r117, 16, 31, -1;
	mov.b32 	%r118, %f390;
	shfl.sync.down.b32	%r41|%p36, %r118, 16, 31, -1;
	mov.b32 	%r119, %f389;
	shfl.sync.down.b32	%r120|%p37, %r119, 16, 31, -1;
	mov.b32 	%f59, %r120;
	setp.eq.f32 	%p38, %f59, 0f00000000;
	@%p38 bra 	$L__BB67_33;
	mov.b32 	%f248, %r41;
	mov.b32 	%f249, %r40;
	add.f32 	%f60, %f389, %f59;
	div.rn.f32 	%f250, %f59, %f60;
	sub.f32 	%f251, %f249, %f391;
	fma.rn.f32 	%f391, %f251, %f250, %f391;
	mul.f32 	%f252, %f251, %f251;
	mul.f32 	%f253, %f389, %f252;
	fma.rn.f32 	%f254, %f253, %f250, %f248;
	add.f32 	%f390, %f390, %f254;
	mov.f32 	%f389, %f60;
$L__BB67_33:
	mov.b32 	%r121, %f391;
	shfl.sync.down.b32	%r42|%p39, %r121, 8, 31, -1;
	mov.b32 	%r122, %f390;
	shfl.sync.down.b32	%r43|%p40, %r122, 8, 31, -1;
	mov.b32 	%r123, %f389;
	shfl.sync.down.b32	%r124|%p41, %r123, 8, 31, -1;
	mov.b32 	%f66, %r124;
	setp.eq.f32 	%p42, %f66, 0f00000000;
	@%p42 bra 	$L__BB67_35;
	mov.b32 	%f255, %r43;
	mov.b32 	%f256, %r42;
	add.f32 	%f67, %f389, %f66;
	div.rn.f32 	%f257, %f66, %f67;
	sub.f32 	%f258, %f256, %f391;
	fma.rn.f32 	%f391, %f258, %f257, %f391;
	mul.f32 	%f259, %f258, %f258;
	mul.f32 	%f260, %f389, %f259;
	fma.rn.f32 	%f261, %f260, %f257, %f255;
	add.f32 	%f390, %f390, %f261;
	mov.f32 	%f389, %f67;
$L__BB67_35:
	mov.b32 	%r125, %f391;
	shfl.sync.down.b32	%r44|%p43, %r125, 4, 31, -1;
	mov.b32 	%r126, %f390;
	shfl.sync.down.b32	%r45|%p44, %r126, 4, 31, -1;
	mov.b32 	%r127, %f389;
	shfl.sync.down.b32	%r128|%p45, %r127, 4, 31, -1;
	mov.b32 	%f73, %r128;
	setp.eq.f32 	%p46, %f73, 0f00000000;
	@%p46 bra 	$L__BB67_37;
	mov.b32 	%f262, %r45;
	mov.b32 	%f263, %r44;
	add.f32 	%f74, %f389, %f73;
	div.rn.f32 	%f264, %f73, %f74;
	sub.f32 	%f265, %f263, %f391;
	fma.rn.f32 	%f391, %f265, %f264, %f391;
	mul.f32 	%f266, %f265, %f265;
	mul.f32 	%f267, %f389, %f266;
	fma.rn.f32 	%f268, %f267, %f264, %f262;
	add.f32 	%f390, %f390, %f268;
	mov.f32 	%f389, %f74;
$L__BB67_37:
	mov.b32 	%r129, %f391;
	shfl.sync.down.b32	%r46|%p47, %r129, 2, 31, -1;
	mov.b32 	%r130, %f390;
	shfl.sync.down.b32	%r47|%p48, %r130, 2, 31, -1;
	mov.b32 	%r131, %f389;
	shfl.sync.down.b32	%r132|%p49, %r131, 2, 31, -1;
	mov.b32 	%f80, %r132;
	setp.eq.f32 	%p50, %f80, 0f00000000;
	@%p50 bra 	$L__BB67_39;
	mov.b32 	%f269, %r47;
	mov.b32 	%f270, %r46;
	add.f32 	%f81, %f389, %f80;
	div.rn.f32 	%f271, %f80, %f81;
	sub.f32 	%f272, %f270, %f391;
	fma.rn.f32 	%f391, %f272, %f271, %f391;
	mul.f32 	%f273, %f272, %f272;
	mul.f32 	%f274, %f389, %f273;
	fma.rn.f32 	%f275, %f274, %f271, %f269;
	add.f32 	%f390, %f390, %f275;
	mov.f32 	%f389, %f81;
$L__BB67_39:
	mov.b32 	%r133, %f391;
	shfl.sync.down.b32	%r48|%p51, %r133, 1, 31, -1;
	mov.b32 	%r134, %f390;
	shfl.sync.down.b32	%r49|%p52, %r134, 1, 31, -1;
	mov.b32 	%r135, %f389;
	shfl.sync.down.b32	%r136|%p53, %r135, 1, 31, -1;
	mov.b32 	%f87, %r136;
	setp.eq.f32 	%p54, %f87, 0f00000000;
	@%p54 bra 	$L__BB67_41;
	mov.b32 	%f276, %r49;
	mov.b32 	%f277, %r48;
	add.f32 	%f88, %f389, %f87;
	div.rn.f32 	%f278, %f87, %f88;
	sub.f32 	%f279, %f277, %f391;
	fma.rn.f32 	%f391, %f279, %f278, %f391;
	mul.f32 	%f280, %f279, %f279;
	mul.f32 	%f281, %f389, %f280;
	fma.rn.f32 	%f282, %f281, %f278, %f276;
	add.f32 	%f390, %f390, %f282;
	mov.f32 	%f389, %f88;
$L__BB67_41:
	setp.ne.s32 	%p55, %r14, 0;
	@%p55 bra 	$L__BB67_43;
	st.shared.f32 	[_ZZ21WelfordBlockAllReduceIfEvT_S0_S0_PS0_S1_S1_E21mean_result_broadcast], %f391;
	st.shared.f32 	[_ZZ21WelfordBlockAllReduceIfEvT_S0_S0_PS0_S1_S1_E19m2_result_broadcast], %f390;
	st.shared.f32 	[_ZZ21WelfordBlockAllReduceIfEvT_S0_S0_PS0_S1_S1_E22count_result_broadcast], %f389;
$L__BB67_43:
	setp.ge.s32 	%p56, %r1, %r2;
	bar.sync 	0;
	ld.shared.f32 	%f94, [_ZZ21WelfordBlockAllReduceIfEvT_S0_S0_PS0_S1_S1_E21mean_result_broadcast];
	ld.shared.f32 	%f283, [_ZZ21WelfordBlockAllReduceIfEvT_S0_S0_PS0_S1_S1_E19m2_result_broadcast];
	ld.shared.f32 	%f284, [_ZZ21WelfordBlockAllReduceIfEvT_S0_S0_PS0_S1_S1_E22count_result_broadcast];
	div.rn.f32 	%f285, %f283, %f284;
	max.f32 	%f286, %f285, 0f00000000;
	add.f32 	%f287, %f286, %f1;
	rsqrt.approx.f32 	%f95, %f287;
	@%p56 bra 	$L__BB67_48;
	setp.ne.s32 	%p57, %r17, 0;
	mul.lo.s64 	%rd13, %rd79, %rd20;
	mov.u32 	%r157, %r1;
	@%p57 bra 	$L__BB67_46;
	ld.shared.f32 	%f288, [%r18];
	sub.f32 	%f289, %f288, %f94;
	mul.f32 	%f290, %f95, %f289;
	shl.b32 	%r137, %r1, 4;
	add.s32 	%r138, %r3, %r137;
	ld.shared.f32 	%f291, [%r138];
	add.s32 	%r139, %r4, %r137;
	ld.shared.v2.f32 	{%f292, %f293}, [%r139];
	fma.rn.f32 	%f294, %f291, %f290, %f292;
	ld.shared.f32 	%f295, [%r20];
	sub.f32 	%f296, %f295, %f94;
	mul.f32 	%f297, %f95, %f296;
	ld.shared.f32 	%f298, [%r138+4];
	fma.rn.f32 	%f299, %f298, %f297, %f293;
	ld.shared.f32 	%f300, [%r21];
	sub.f32 	%f301, %f300, %f94;
	mul.f32 	%f302, %f95, %f301;
	ld.shared.f32 	%f303, [%r138+8];
	ld.shared.v2.f32 	{%f304, %f305}, [%r139+8];
	fma.rn.f32 	%f306, %f303, %f302, %f304;
	ld.shared.f32 	%f307, [%r22];
	sub.f32 	%f308, %f307, %f94;
	mul.f32 	%f309, %f95, %f308;
	ld.shared.f32 	%f310, [%r138+12];
	fma.rn.f32 	%f311, %f310, %f309, %f305;
	add.s64 	%rd57, %rd13, %rd7;
	shr.s64 	%rd58, %rd57, 63;
	shr.u64 	%rd59, %rd58, 62;
	add.s64 	%rd60, %rd57, %rd59;
	shl.b64 	%rd61, %rd60, 2;
	and.b64  	%rd62, %rd61, -16;
	add.s64 	%rd63, %rd4, %rd62;
	st.global.v4.f32 	[%rd63], {%f294, %f299, %f306, %f311};
	mov.u32 	%r157, %r23;
$L__BB67_46:
	setp.lt.u32 	%p58, %r16, 256;
	@%p58 bra 	$L__BB67_48;
$L__BB67_47:
	shl.b32 	%r140, %r157, 2;
	mov.u32 	%r141, shared_buf;
	add.s32 	%r142, %r141, %r140;
	ld.shared.f32 	%f312, [%r142];
	sub.f32 	%f313, %f312, %f94;
	mul.f32 	%f314, %f95, %f313;
	shl.b32 	%r143, %r157, 4;
	add.s32 	%r144, %r3, %r143;
	ld.shared.f32 	%f315, [%r144];
	add.s32 	%r145, %r4, %r143;
	ld.shared.v2.f32 	{%f316, %f317}, [%r145];
	fma.rn.f32 	%f318, %f315, %f314, %f316;
	add.s32 	%r146, %r142, %r19;
	ld.shared.f32 	%f319, [%r146];
	sub.f32 	%f320, %f319, %f94;
	mul.f32 	%f321, %f95, %f320;
	ld.shared.f32 	%f322, [%r144+4];
	fma.rn.f32 	%f323, %f322, %f321, %f317;
	add.s32 	%r147, %r146, %r19;
	ld.shared.f32 	%f324, [%r147];
	sub.f32 	%f325, %f324, %f94;
	mul.f32 	%f326, %f95, %f325;
	ld.shared.f32 	%f327, [%r144+8];
	ld.shared.v2.f32 	{%f328, %f329}, [%r145+8];
	fma.rn.f32 	%f330, %f327, %f326, %f328;
	add.s32 	%r148, %r147, %r19;
	ld.shared.f32 	%f331, [%r148];
	sub.f32 	%f332, %f331, %f94;
	mul.f32 	%f333, %f95, %f332;
	ld.shared.f32 	%f334, [%r144+12];
	fma.rn.f32 	%f335, %f334, %f333, %f329;
	cvt.u64.u32 	%rd64, %r140;
	add.s64 	%rd65, %rd13, %rd64;
	shr.s64 	%rd66, %rd65, 63;
	shr.u64 	%rd67, %rd66, 62;
	add.s64 	%rd68, %rd65, %rd67;
	shl.b64 	%rd69, %rd68, 2;
	and.b64  	%rd70, %rd69, -16;
	add.s64 	%rd71, %rd4, %rd70;
	st.global.v4.f32 	[%rd71], {%f318, %f323, %f330, %f335};
	ld.shared.f32 	%f336, [%r142+1024];
	sub.f32 	%f337, %f336, %f94;
	mul.f32 	%f338, %f95, %f337;
	ld.shared.f32 	%f339, [%r144+4096];
	ld.shared.v2.f32 	{%f340, %f341}, [%r145+4096];
	fma.rn.f32 	%f342, %f339, %f338, %f340;
	ld.shared.f32 	%f343, [%r146+1024];
	sub.f32 	%f344, %f343, %f94;
	mul.f32 	%f345, %f95, %f344;
	ld.shared.f32 	%f346, [%r144+4100];
	fma.rn.f32 	%f347, %f346, %f345, %f341;
	ld.shared.f32 	%f348, [%r147+1024];
	sub.f32 	%f349, %f348, %f94;
	mul.f32 	%f350, %f95, %f349;
	ld.shared.f32 	%f351, [%r144+4104];
	ld.shared.v2.f32 	{%f352, %f353}, [%r145+4104];
	fma.rn.f32 	%f354, %f351, %f350, %f352;
	ld.shared.f32 	%f355, [%r148+1024];
	sub.f32 	%f356, %f355, %f94;
	mul.f32 	%f357, %f95, %f356;
	ld.shared.f32 	%f358, [%r144+4108];
	fma.rn.f32 	%f359, %f358, %f357, %f353;
	add.s64 	%rd72, %rd65, 1024;
	shr.s64 	%rd73, %rd72, 63;
	shr.u64 	%rd74, %rd73, 62;
	add.s64 	%rd75, %rd72, %rd74;
	shl.b64 	%rd76, %rd75, 2;
	and.b64  	%rd77, %rd76, -16;
	add.s64 	%rd78, %rd4, %rd77;
	st.global.v4.f32 	[%rd78], {%f342, %f347, %f354, %f359};
	add.s32 	%r157, %r157, 512;
	setp.lt.s32 	%p59, %r157, %r2;
	@%p59 bra 	$L__BB67_47;
$L__BB67_48:
	add.s64 	%rd79, %rd79, %rd6;
	setp.lt.s64 	%p60, %rd79, %rd21;
	@%p60 bra 	$L__BB67_10;
$L__BB67_49:
	ret;

}
	// .globl	_Z22LayerNormBlockSMemImplI10DirectLoadIffE11DirectStoreIffEfLi4ELi512EEvT_T0_lld
.visible .entry _Z22LayerNormBlockSMemImplI10DirectLoadIffE11DirectStoreIffEfLi4ELi512EEvT_T0_lld(
	.param .align 8 .b8 _Z22LayerNormBlockSMemImplI10DirectLoadIffE11DirectStoreIffEfLi4ELi512EEvT_T0_lld_param_0[32],
	.param .align 8 .b8 _Z22LayerNormBlockSMemImplI10DirectLoadIffE11DirectStoreIffEfLi4ELi512EEvT_T0_lld_param_1[16],
	.param .u64 _Z22LayerNormBlockSMemImplI10DirectLoadIffE11DirectStoreIffEfLi4ELi512EEvT_T0_lld_param_2,
	.param .u64 _Z22LayerNormBlockSMemImplI10DirectLoadIffE11DirectStoreIffEfLi4ELi512EEvT_T0_lld_param_3,
	.param .f64 _Z22LayerNormBlockSMemImplI10DirectLoadIffE11DirectStoreIffEfLi4ELi512EEvT_T0_lld_param_4
)
{
	.reg .pred 	%p<61>;
	.reg .b32 	%r<158>;
	.reg .b32 	%f<404>;
	.reg .b64 	%rd<81>;
	.reg .b64 	%fd<2>;

	ld.param.u64 	%rd20, [_Z22LayerNormBlockSMemImplI10DirectLoadIffE11DirectStoreIffEfLi4ELi512EEvT_T0_lld_param_1+8];
	ld.param.u64 	%rd18, [_Z22LayerNormBlockSMemImplI10DirectLoadIffE11DirectStoreIffEfLi4ELi512EEvT_T0_lld_param_0+24];
	ld.param.u64 	%rd19, [_Z22LayerNormBlockSMemImplI10DirectLoadIffE11DirectStoreIffEfLi4ELi512EEvT_T0_lld_param_1];
	ld.param.u64 	%rd17, [_Z22LayerNormBlockSMemImplI10DirectLoadIffE11DirectStoreIffEfLi4ELi512EEvT_T0_lld_param_0+16];
	ld.param.u64 	%rd16, [_Z22LayerNormBlockSMemImplI10DirectLoadIffE11DirectStoreIffEfLi4ELi512EEvT_T0_lld_param_0+8];
	ld.param.u64 	%rd15, [_Z22LayerNormBlockSMemImplI10DirectLoadIffE11DirectStoreIffEfLi4ELi512EEvT_T0_lld_param_0];
	ld.param.u64 	%rd21, [_Z22LayerNormBlockSMemImplI10DirectLoadIffE11DirectStoreIffEfLi4ELi512EEvT_T0_lld_param_2];
	ld.param.u64 	%rd22, [_Z22LayerNormBlockSMemImplI10DirectLoadIffE11DirectStoreIffEfLi4ELi512EEvT_T0_lld_param_3];
	ld.param.f64 	%fd1, [_Z22LayerNormBlockSMemImplI10DirectLoadIffE11DirectStoreIffEfLi4ELi512EEvT_T0_lld_param_4];
	cvta.to.global.u64 	%rd1, %rd15;
	cvta.to.global.u64 	%rd2, %rd16;
	cvta.to.global.u64 	%rd3, %rd17;
	cvta.to.global.u64 	%rd4, %rd19;
	mov.u32 	%r1, %tid.x;
	and.b64  	%rd23, %rd22, 3;
	setp.eq.s64 	%p1, %rd23, 0;
	@%p1 bra 	$L__BB68_2;
	mov.u64 	%rd24, $str$2;
	cvta.global.u64 	%rd25, %rd24;
	mov.u64 	%rd26, $str$1;
	cvta.global.u64 	%rd27, %rd26;
	mov.u64 	%rd28, __unnamed_69;
	cvta.global.u64 	%rd29, %rd28;
	{ // callseq 68, 0
	.param .b64 param0;
	st.param.b64 	[param0], %rd25;
	.param .b64 param1;
	st.param.b64 	[param1], %rd27;
	.param .b32 param2;
	st.param.b32 	[param2], 599;
	.param .b64 param3;
	st.param.b64 	[param3], %rd29;
	.param .b64 param4;
	st.param.b64 	[param4], 1;
	call.uni 
	__assertfail, 
	(
	param0, 
	param1, 
	param2, 
	param3, 
	param4
	);
	} // callseq 68
$L__BB68_2:
	cvt.u32.u64 	%r53, %rd22;
	shr.s32 	%r54, %r53, 31;
	shr.u32 	%r55, %r54, 30;
	add.s32 	%r56, %r53, %r55;
	shr.s32 	%r2, %r56, 2;
	shl.b32 	%r57, %r53, 2;
	mov.u32 	%r58, shared_buf;
	add.s32 	%r3, %r58, %r57;
	add.s32 	%r4, %r3, %r57;
	setp.ge.s32 	%p2, %r1, %r2;
	@%p2 bra 	$L__BB68_8;
	not.b32 	%r59, %r1;
	add.s32 	%r5, %r2, %r59;
	and.b32  	%r60, %r5, 1536;
	setp.eq.s32 	%p3, %r60, 1536;
	mov.u32 	%r151, %r1;
	@%p3 bra 	$L__BB68_6;
	shr.u32 	%r62, %r5, 9;
	add.s32 	%r63, %r62, 1;
	and.b32  	%r6, %r63, 3;
	mov.b32 	%r150, 0;
	mov.u32 	%r151, %r1;
$L__BB68_5:
	.pragma "nounroll";
	mul.wide.u32 	%rd30, %r151, 16;
	add.s64 	%rd31, %rd2, %rd30;
	ld.global.v4.f32 	{%f96, %f97, %f98, %f99}, [%rd31];
	shl.b32 	%r64, %r151, 4;
	add.s32 	%r65, %r3, %r64;
	st.shared.f32 	[%r65], %f96;
	st.shared.f32 	[%r65+4], %f97;
	st.shared.f32 	[%r65+8], %f98;
	st.shared.f32 	[%r65+12], %f99;
	add.s64 	%rd32, %rd3, %rd30;
	ld.global.v4.f32 	{%f100, %f101, %f102, %f103}, [%rd32];
	add.s32 	%r66, %r4, %r64;
	st.shared.v2.f32 	[%r66], {%f100, %f101};
	st.shared.v2.f32 	[%r66+8], {%f102, %f103};
	add.s32 	%r151, %r151, 512;
	add.s32 	%r150, %r150, 1;
	setp.ne.s32 	%p4, %r150, %r6;
	@%p4 bra 	$L__BB68_5;
$L__BB68_6:
	setp.lt.u32 	%p5, %r5, 1536;
	@%p5 bra 	$L__BB68_8;
$L__BB68_7:
	mul.wide.u32 	%rd33, %r151, 16;
	add.s64 	%rd34, %rd2, %rd33;
	ld.global.v4.f32 	{%f104, %f105, %f106, %f107}, [%rd34];
	shl.b32 	%r67, %r151, 4;
	add.s32 	%r68, %r3, %r67;
	st.shared.f32 	[%r68], %f104;
	st.shared.f32 	[%r68+4], %f105;
	st.shared.f32 	[%r68+8], %f106;
	st.shared.f32 	[%r68+12], %f107;
	add.s64 	%rd35, %rd3, %rd33;
	ld.global.v4.f32 	{%f108, %f109, %f110, %f111}, [%rd35];
	add.s32 	%r69, %r4, %r67;
	st.shared.v2.f32 	[%r69], {%f108, %f109};
	st.shared.v2.f32 	[%r69+8], {%f110, %f111};
	ld.global.v4.f32 	{%f112, %f113, %f114, %f115}, [%rd34+8192];
	st.shared.f32 	[%r68+8192], %f112;
	st.shared.f32 	[%r68+8196], %f113;
	st.shared.f32 	[%r68+8200], %f114;
	st.shared.f32 	[%r68+8204], %f115;
	ld.global.v4.f32 	{%f116, %f117, %f118, %f119}, [%rd35+8192];
	st.shared.v2.f32 	[%r69+8192], {%f116, %f117};
	st.shared.v2.f32 	[%r69+8200], {%f118, %f119};
	ld.global.v4.f32 	{%f120, %f121, %f122, %f123}, [%rd34+16384];
	st.shared.f32 	[%r68+16384], %f120;
	st.shared.f32 	[%r68+16388], %f121;
	st.shared.f32 	[%r68+16392], %f122;
	st.shared.f32 	[%r68+16396], %f123;
	ld.global.v4.f32 	{%f124, %f125, %f126, %f127}, [%rd35+16384];
	st.shared.v2.f32 	[%r69+16384], {%f124, %f125};
	st.shared.v2.f32 	[%r69+16392], {%f126, %f127};
	ld.global.v4.f32 	{%f128, %f129, %f130, %f131}, [%rd34+24576];
	st.shared.f32 	[%r68+24576], %f128;
	st.shared.f32 	[%r68+24580], %f129;
	st.shared.f32 	[%r68+24584], %f130;
	st.shared.f32 	[%r68+24588], %f131;
	ld.global.v4.f32 	{%f132, %f133, %f134, %f135}, [%rd35+24576];
	st.shared.v2.f32 	[%r69+24576], {%f132, %f133};
	st.shared.v2.f32 	[%r69+24584], {%f134, %f135};
	add.s32 	%r151, %r151, 2048;
	setp.lt.s32 	%p6, %r151, %r2;
	@%p6 bra 	$L__BB68_7;
$L__BB68_8:
	bar.sync 	0;
	mov.u32 	%r70, %ctaid.x;
	cvt.u64.u32 	%rd79, %r70;
	setp.le.s64 	%p7, %rd21, %rd79;
	@%p7 bra 	$L__BB68_49;
	and.b32  	%r14, %r1, 31;
	mov.u32 	%r71, %ntid.x;
	shr.u32 	%r15, %r71, 5;
	cvt.rn.f32.f64 	%f1, %fd1;
	mov.u32 	%r72, %nctaid.x;
	cvt.u64.u32 	%rd6, %r72;
	not.b32 	%r73, %r1;
	add.s32 	%r16, %r2, %r73;
	and.b32  	%r17, %r16, 512;
	shl.b32 	%r74, %r1, 2;
	cvt.u64.u32 	%rd7, %r74;
	add.s32 	%r18, %r58, %r74;
	shl.b32 	%r19, %r2, 2;
	add.s32 	%r20, %r18, %r19;
	add.s32 	%r21, %r20, %r19;
	add.s32 	%r22, %r21, %r19;
	add.s32 	%r23, %r1, 512;
$L__BB68_10:
	setp.ge.s32 	%p8, %r1, %r2;
	mov.f32 	%f368, 0f00000000;
	mov.f32 	%f369, %f368;
	mov.f32 	%f370, %f368;
	@%p8 bra 	$L__BB68_16;
	setp.ne.s32 	%p9, %r17, 0;
	mul.lo.s64 	%rd9, %rd79, %rd18;
	mov.f32 	%f360, 0f00000000;
	mov.u32 	%r155, %r1;
	mov.f32 	%f369, %f360;
	mov.f32 	%f368, %f360;
	@%p9 bra 	$L__BB68_13;
	add.s64 	%rd36, %rd9, %rd7;
	shr.s64 	%rd37, %rd36, 63;
	shr.u64 	%rd38, %rd37, 62;
	add.s64 	%rd39, %rd36, %rd38;
	shl.b64 	%rd40, %rd39, 2;
	and.b64  	%rd41, %rd40, -16;
	add.s64 	%rd42, %rd1, %rd41;
	ld.global.v4.f32 	{%f140, %f141, %f142, %f143}, [%rd42];
	st.shared.f32 	[%r18], %f140;
	add.f32 	%f144, %f140, 0f00000000;
	sub.f32 	%f145, %f140, %f144;
	fma.rn.f32 	%f146, %f140, %f145, 0f00000000;
	st.shared.f32 	[%r20], %f141;
	sub.f32 	%f147, %f141, %f144;
	fma.rn.f32 	%f148, %f147, 0f3F000000, %f144;
	sub.f32 	%f149, %f141, %f148;
	fma.rn.f32 	%f150, %f147, %f149, %f146;
	st.shared.f32 	[%r21], %f142;
	sub.f32 	%f151, %f142, %f148;
	div.rn.f32 	%f152, %f151, 0f40400000;
	add.f32 	%f153, %f148, %f152;
	sub.f32 	%f154, %f142, %f153;
	fma.rn.f32 	%f155, %f151, %f154, %f150;
	st.shared.f32 	[%r22], %f143;
	sub.f32 	%f156, %f143, %f153;
	fma.rn.f32 	%f368, %f156, 0f3E800000, %f153;
	sub.f32 	%f157, %f143, %f368;
	fma.rn.f32 	%f369, %f156, %f157, %f155;
	mov.f32 	%f360, 0f40800000;
	mov.u32 	%r155, %r23;
$L__BB68_13:
	setp.lt.u32 	%p10, %r16, 512;
	mov.f32 	%f370, 0f40800000;
	@%p10 bra 	$L__BB68_16;
	mul.wide.u32 	%rd43, %r155, 4;
	add.s64 	%rd80, %rd9, %rd43;
	shl.b32 	%r76, %r155, 2;
	mov.u32 	%r77, shared_buf;
	add.s32 	%r78, %r77, %r76;
	add.s32 	%r154, %r78, 2048;
	mov.f32 	%f370, %f360;
$L__BB68_15:
	shr.s64 	%rd44, %rd80, 63;
	shr.u64 	%rd45, %rd44, 62;
	add.s64 	%rd46, %rd80, %rd45;
	shl.b64 	%rd47, %rd46, 2;
	and.b64  	%rd48, %rd47, -16;
	add.s64 	%rd49, %rd1, %rd48;
	ld.global.v4.f32 	{%f159, %f160, %f161, %f162}, [%rd49];
	st.shared.f32 	[%r154+-2048], %f159;
	add.f32 	%f163, %f370, 0f3F800000;
	sub.f32 	%f164, %f159, %f368;
	div.rn.f32 	%f165, %f164, %f163;
	add.f32 	%f166, %f368, %f165;
	sub.f32 	%f167, %f159, %f166;
	fma.rn.f32 	%f168, %f164, %f167, %f369;
	add.s32 	%r79, %r154, %r19;
	st.shared.f32 	[%r79+-2048], %f160;
	add.f32 	%f169, %f163, 0f3F800000;
	sub.f32 	%f170, %f160, %f166;
	div.rn.f32 	%f171, %f170, %f169;
	add.f32 	%f172, %f166, %f171;
	sub.f32 	%f173, %f160, %f172;
	fma.rn.f32 	%f174, %f170, %f173, %f168;
	shl.b32 	%r80, %r2, 3;
	add.s32 	%r81, %r154, %r80;
	st.shared.f32 	[%r81+-2048], %f161;
	add.f32 	%f175, %f169, 0f3F800000;
	sub.f32 	%f176, %f161, %f172;
	div.rn.f32 	%f177, %f176, %f175;
	add.f32 	%f178, %f172, %f177;
	sub.f32 	%f179, %f161, %f178;
	fma.rn.f32 	%f180, %f176, %f179, %f174;
	mad.lo.s32 	%r82, %r2, 12, %r154;
	st.shared.f32 	[%r82+-2048], %f162;
	add.f32 	%f181, %f175, 0f3F800000;
	sub.f32 	%f182, %f162, %f178;
	div.rn.f32 	%f183, %f182, %f181;
	add.f32 	%f184, %f178, %f183;
	sub.f32 	%f185, %f162, %f184;
	fma.rn.f32 	%f186, %f182, %f185, %f180;
	add.s64 	%rd50, %rd80, 2048;
	shr.s64 	%rd51, %rd50, 63;
	shr.u64 	%rd52, %rd51, 62;
	add.s64 	%rd53, %rd50, %rd52;
	shl.b64 	%rd54, %rd53, 2;
	and.b64  	%rd55, %rd54, -16;
	add.s64 	%rd56, %rd1, %rd55;
	ld.global.v4.f32 	{%f187, %f188, %f189, %f190}, [%rd56];
	st.shared.f32 	[%r154], %f187;
	add.f32 	%f191, %f181, 0f3F800000;
	sub.f32 	%f192, %f187, %f184;
	div.rn.f32 	%f193, %f192, %f191;
	add.f32 	%f194, %f184, %f193;
	sub.f32 	%f195, %f187, %f194;
	fma.rn.f32 	%f196, %f192, %f195, %f186;
	st.shared.f32 	[%r79], %f188;
	add.f32 	%f197, %f191, 0f3F800000;
	sub.f32 	%f198, %f188, %f194;
	div.rn.f32 	%f199, %f198, %f197;
	add.f32 	%f200, %f194, %f199;
	sub.f32 	%f201, %f188, %f200;
	fma.rn.f32 	%f202, %f198, %f201, %f196;
	st.shared.f32 	[%r81], %f189;
	add.f32 	%f203, %f197, 0f3F800000;
	sub.f32 	%f204, %f189, %f200;
	div.rn.f32 	%f205, %f204, %f203;
	add.f32 	%f206, %f200, %f205;
	sub.f32 	%f207, %f189, %f206;
	fma.rn.f32 	%f208, %f204, %f207, %f202;
	st.shared.f32 	[%r82], %f190;
	add.f32 	%f370, %f203, 0f3F800000;
	sub.f32 	%f209, %f190, %f206;
	div.rn.f32 	%f210, %f209, %f370;
	add.f32 	%f368, %f206, %f210;
	sub.f32 	%f211, %f190, %f368;
	fma.rn.f32 	%f369, %f209, %f211, %f208;
	add.s32 	%r155, %r155, 1024;
	add.s64 	%rd80, %rd80, 4096;
	add.s32 	%r154, %r154, 4096;
	setp.lt.s32 	%p11, %r155, %r2;
	@%p11 bra 	$L__BB68_15;
$L__BB68_16:
	mov.b32 	%r83, %f368;
	shfl.sync.down.b32	%r30|%p12, %r83, 16, 31, -1;
	mov.b32 	%r84, %f369;
	shfl.sync.down.b32	%r31|%p13, %r84, 16, 31, -1;
	mov.b32 	%r85, %f370;
	shfl.sync.down.b32	%r86|%p14, %r85, 16, 31, -1;
	mov.b32 	%f18, %r86;
	setp.eq.f32 	%p15, %f18, 0f00000000;
	@%p15 bra 	$L__BB68_18;
	mov.b32 	%f212, %r31;
	mov.b32 	%f213, %r30;
	add.f32 	%f19, %f370, %f18;
	div.rn.f32 	%f214, %f18, %f19;
	sub.f32 	%f215, %f213, %f368;
	fma.rn.f32 	%f368, %f215, %f214, %f368;
	mul.f32 	%f216, %f215, %f215;
	mul.f32 	%f217, %f370, %f216;
	fma.rn.f32 	%f218, %f217, %f214, %f212;
	add.f32 	%f369, %f369, %f218;
	mov.f32 	%f370, %f19;
$L__BB68_18:
	mov.b32 	%r87, %f368;
	shfl.sync.down.b32	%r32|%p16, %r87, 8, 31, -1;
	mov.b32 	%r88, %f369;
	shfl.sync.down.b32	%r33|%p17, %r88, 8, 31, -1;
	mov.b32 	%r89, %f370;
	shfl.sync.down.b32	%r90|%p18, %r89, 8, 31, -1;
	mov.b32 	%f25, %r90;
	setp.eq.f32 	%p19, %f25, 0f00000000;
	@%p19 bra 	$L__BB68_20;
	mov.b32 	%f219, %r33;
	mov.b32 	%f220, %r32;
	add.f32 	%f26, %f370, %f25;
	div.rn.f32 	%f221, %f25, %f26;
	sub.f32 	%f222, %f220, %f368;
	fma.rn.f32 	%f368, %f222, %f221, %f368;
	mul.f32 	%f223, %f222, %f222;
	mul.f32 	%f224, %f370, %f223;
	fma.rn.f32 	%f225, %f224, %f221, %f219;
	add.f32 	%f369, %f369, %f225;
	mov.f32 	%f370, %f26;
$L__BB68_20:
	mov.b32 	%r91, %f368;
	shfl.sync.down.b32	%r34|%p20, %r91, 4, 31, -1;
	mov.b32 	%r92, %f369;
	shfl.sync.down.b32	%r35|%p21, %r92, 4, 31, -1;
	mov.b32 	%r93, %f370;
	shfl.sync.down.b32	%r94|%p22, %r93, 4, 31, -1;
	mov.b32 	%f32, %r94;
	setp.eq.f32 	%p23, %f32, 0f00000000;
	@%p23 bra 	$L__BB68_22;
	mov.b32 	%f226, %r35;
	mov.b32 	%f227, %r34;
	add.f32 	%f33, %f370, %f32;
	div.rn.f32 	%f228, %f32, %f33;
	sub.f32 	%f229, %f227, %f368;
	fma.rn.f32 	%f368, %f229, %f228, %f368;
	mul.f32 	%f230, %f229, %f229;
	mul.f32 	%f231, %f370, %f230;
	fma.rn.f32 	%f232, %f231, %f228, %f226;
	add.f32 	%f369, %f369, %f232;
	mov.f32 	%f370, %f33;
$L__BB68_22:
	mov.b32 	%r95, %f368;
	shfl.sync.down.b32	%r36|%p24, %r95, 2, 31, -1;
	mov.b32 	%r96, %f369;
	shfl.sync.down.b32	%r37|%p25, %r96, 2, 31, -1;
	mov.b32 	%r97, %f370;
	shfl.sync.down.b32	%r98|%p26, %r97, 2, 31, -1;
	mov.b32 	%f39, %r98;
	setp.eq.f32 	%p27, %f39, 0f00000000;
	@%p27 bra 	$L__BB68_24;
	mov.b32 	%f233, %r37;
	mov.b32 	%f234, %r36;
	add.f32 	%f40, %f370, %f39;
	div.rn.f32 	%f235, %f39, %f40;
	sub.f32 	%f236, %f234, %f368;
	fma.rn.f32 	%f368, %f236, %f235, %f368;
	mul.f32 	%f237, %f236, %f236;
	mul.f32 	%f238, %f370, %f237;
	fma.rn.f32 	%f239, %f238, %f235, %f233;
	add.f32 	%f369, %f369, %f239;
	mov.f32 	%f370, %f40;
$L__BB68_24:
	mov.b32 	%r99, %f368;
	shfl.sync.down.b32	%r38|%p28, %r99, 1, 31, -1;
	mov.b32 	%r100, %f369;
	shfl.sync.down.b32	%r39|%p29, %r100, 1, 31, -1;
	mov.b32 	%r101, %f370;
	shfl.sync.down.b32	%r102|%p30, %r101, 1, 31, -1;
	mov.b32 	%f46, %r102;
	setp.eq.f32 	%p31, %f46, 0f00000000;
	@%p31 bra 	$L__BB68_26;
	mov.b32 	%f240, %r39;
	mov.b32 	%f241, %r38;
	add.f32 	%f47, %f370, %f46;
	div.rn.f32 	%f242, %f46, %f47;
	sub.f32 	%f243, %f241, %f368;
	fma.rn.f32 	%f368, %f243, %f242, %f368;
	mul.f32 	%f244, %f243, %f243;
	mul.f32 	%f245, %f370, %f244;
	fma.rn.f32 	%f246, %f245, %f242, %f240;
	add.f32 	%f369, %f369, %f246;
	mov.f32 	%f370, %f47;
$L__BB68_26:
	setp.ne.s32 	%p32, %r14, 0;
	bar.sync 	0;
	@%p32 bra 	$L__BB68_28;
	shr.u32 	%r103, %r1, 3;
	mov.u32 	%r104, _ZZ21WelfordBlockAllReduceIfEvT_S0_S0_PS0_S1_S1_E11mean_shared;
	add.s32 	%r105, %r104, %r103;
	st.shared.f32 	[%r105], %f368;
	mov.u32 	%r106, _ZZ21WelfordBlockAllReduceIfEvT_S0_S0_PS0_S1_S1_E9m2_shared;
	add.s32 	%r107, %r106, %r103;
	st.shared.f32 	[%r107], %f369;
	mov.u32 	%r108, _ZZ21WelfordBlockAllReduceIfEvT_S0_S0_PS0_S1_S1_E12count_shared;
	add.s32 	%r109, %r108, %r103;
	st.shared.f32 	[%r109], %f370;
$L__BB68_28:
	setp.gt.u32 	%p33, %r1, 31;
	bar.sync 	0;
	@%p33 bra 	$L__BB68_43;
	setp.ge.u32 	%p34, %r1, %r15;
	mov.f32 	%f390, 0f00000000;
	mov.f32 	%f391, %f390;
	mov.f32 	%f389, %f390;
	@%p34 bra 	$L__BB68_31;
	shl.b32 	%r110, %r14, 2;
	mov.u32 	%r111, _ZZ21WelfordBlockAllReduceIfEvT_S0_S0_PS0_S1_S1_E11mean_shared;
	add.s32 	%r112, %r111, %r110;
	ld.shared.f32 	%f391, [%r112];
	mov.u32 	%r113, _ZZ21WelfordBlockAllReduceIfEvT_S0_S0_PS0_S1_S1_E9m2_shared;
	add.s32 	%r114, %r113, %r110;
	ld.shared.f32 	%f390, [%r114];
	mov.u32 	%r115, _ZZ21WelfordBlockAllReduceIfEvT_S0_S0_PS0_S1_S1_E12count_shared;
	add.s32 	%r116, %r115, %r110;
	ld.shared.f32 	%f389, [%r116];
$L__BB68_31:
	bar.warp.sync 	-1;
	mov.b32 	%r117, %f391;
	shfl.sync.down.b32	%r40|%p35, %r117, 16, 31, -1;
	mov.b32 	%r118, %f390;
	shfl.sync.down.b32	%r41|%p36, %r118, 16, 31, -1;
	mov.b32 	%r119, %f389;
	shfl.sync.down.b32	%r120|%p37, %r119, 16, 31, -1;
	mov.b32 	%f59, %r120;
	setp.eq.f32 	%p38, %f59, 0f00000000;
	@%p38 bra 	$L__BB68_33;
	mov.b32 	%f248, %r41;
	mov.b32 	%f249, %r40;
	add.f32 	%f60, %f389, %f59;
	div.rn.f32 	%f250, %f59, %f60;
	sub.f32 	%f251, %f249, %f391;
	fma.rn.f32 	%f391, %f251, %f250, %f391;
	mul.f32 	%f252, %f251, %f251;
	mul.f32 	%f253, %f389, %f252;
	fma.rn.f32 	%f254, %f253, %f250, %f248;
	add.f32 	%f390, %f390, %f254;
	mov.f32 	%f389, %f60;
$L__BB68_33:
	mov.b32 	%r121, %f391;
	shfl.sync.down.b32	%r42|%p39, %r121, 8, 31, -1;
	mov.b32 	%r122, %f390;
	shfl.sync.down.b32	%r43|%p40, %r122, 8, 31, -1;
	mov.b32 	%r123, %f389;
	shfl.sync.down.b32	%r124|%p41, %r123, 8, 31, -1;
	mov.b32 	%f66, %r124;
	setp.eq.f32 	%p42, %f66, 0f00000000;
	@%p42 bra 	$L__BB68_35;
	mov.b32 	%f255, %r43;
	mov.b32 	%f256, %r42;
	add.f32 	%f67, %f389, %f66;
	div.rn.f32 	%f257, %f66, %f67;
	sub.f32 	%f258, %f256, %f391;
	fma.rn.f32 	%f391, %f258, %f257, %f391;
	mul.f32 	%f259, %f258, %f258;
	mul.f32 	%f260, %f389, %f259;
	fma.rn.f32 	%f261, %f260, %f257, %f255;
	add.f32 	%f390, %f390, %f261;
	mov.f32 	%f389, %f67;
$L__BB68_35:
	mov.b32 	%r125, %f391;
	shfl.sync.down.b32	%r44|%p43, %r125, 4, 31, -1;
	mov.b32 	%r126, %f390;
	shfl.sync.down.b32	%r45|%p44, %r126, 4, 31, -1;
	mov.b32 	%r127, %f389;
	shfl.sync.down.b32	%r128|%p45, %r127, 4, 31, -1;
	mov.b32 	%f73, %r128;
	setp.eq.f32 	%p46, %f73, 0f00000000;
	@%p46 bra 	$L__BB68_37;
	mov.b32 	%f262, %r45;
	mov.b32 	%f263, %r44;
	add.f32 	%f74, %f389, %f73;
	div.rn.f32 	%f264, %f73, %f74;
	sub.f32 	%f265, %f263, %f391;
	fma.rn.f32 	%f391, %f265, %f264, %f391;
	mul.f32 	%f266, %f265, %f265;
	mul.f32 	%f267, %f389, %f266;
	fma.rn.f32 	%f268, %f267, %f264, %f262;
	add.f32 	%f390, %f390, %f268;
	mov.f32 	%f389, %f74;
$L__BB68_37:
	mov.b32 	%r129, %f391;
	shfl.sync.down.b32	%r46|%p47, %r129, 2, 31, -1;
	mov.b32 	%r130, %f390;
	shfl.sync.down.b32	%r47|%p48, %r130, 2, 31, -1;
	mov.b32 	%r131, %f389;
	shfl.sync.down.b32	%r132|%p49, %r131, 2, 31, -1;
	mov.b32 	%f80, %r132;
	setp.eq.f32 	%p50, %f80, 0f00000000;
	@%p50 bra 	$L__BB68_39;
	mov.b32 	%f269, %r47;
	mov.b32 	%f270, %r46;
	add.f32 	%f81, %f389, %f80;
	div.rn.f32 	%f271, %f80, %f81;
	sub.f32 	%f272, %f270, %f391;
	fma.rn.f32 	%f391, %f272, %f271, %f391;
	mul.f32 	%f273, %f272, %f272;
	mul.f32 	%f274, %f389, %f273;
	fma.rn.f32 	%f275, %f274, %f271, %f269;
	add.f32 	%f390, %f390, %f275;
	mov.f32 	%f389, %f81;
$L__BB68_39:
	mov.b32 	%r133, %f391;
	shfl.sync.down.b32	%r48|%p51, %r133, 1, 31, -1;
	mov.b32 	%r134, %f390;
	shfl.sync.down.b32	%r49|%p52, %r134, 1, 31, -1;
	mov.b32 	%r135, %f389;
	shfl.sync.down.b32	%r136|%p53, %r135, 1, 31, -1;
	mov.b32 	%f87, %r136;
	setp.eq.f32 	%p54, %f87, 0f00000000;
	@%p54 bra 	$L__BB68_41;
	mov.b32 	%f276, %r49;
	mov.b32 	%f277, %r48;
	add.f32 	%f88, %f389, %f87;
	div.rn.f32 	%f278, %f87, %f88;
	sub.f32 	%f279, %f277, %f391;
	fma.rn.f32 	%f391, %f279, %f278, %f391;
	mul.f32 	%f280, %f279, %f279;
	mul.f32 	%f281, %f389, %f280;
	fma.rn.f32 	%f282, %f281, %f278, %f276;
	add.f32 	%f390, %f390, %f282;
	mov.f32 	%f389, %f88;
$L__BB68_41:
	setp.ne.s32 	%p55, %r14, 0;
	@%p55 bra 	$L__BB68_43;
	st.shared.f32 	[_ZZ21WelfordBlockAllReduceIfEvT_S0_S0_PS0_S1_S1_E21mean_result_broadcast], %f391;
	st.shared.f32 	[_ZZ21WelfordBlockAllReduceIfEvT_S0_S0_PS0_S1_S1_E19m2_result_broadcast], %f390;
	st.shared.f32 	[_ZZ21WelfordBlockAllReduceIfEvT_S0_S0_PS0_S1_S1_E22count_result_broadcast], %f389;
$L__BB68_43:
	setp.ge.s32 	%p56, %r1, %r2;
	bar.sync 	0;
	ld.shared.f32 	%f94, [_ZZ21WelfordBlockAllReduceIfEvT_S0_S0_PS0_S1_S1_E21mean_result_broadcast];
	ld.shared.f32 	%f283, [_ZZ21WelfordBlockAllReduceIfEvT_S0_S0_PS0_S1_S1_E19m2_result_broadcast];
	ld.shared.f32 	%f284, [_ZZ21WelfordBlockAllReduceIfEvT_S0_S0_PS0_S1_S1_E22count_result_broadcast];
	div.rn.f32 	%f285, %f283, %f284;
	max.f32 	%f286, %f285, 0f00000000;
	add.f32 	%f287, %f286, %f1;
	rsqrt.approx.f32 	%f95, %f287;
	@%p56 bra 	$L__BB68_48;
	setp.ne.s32 	%p57, %r17, 0;
	mul.lo.s64 	%rd13, %rd79, %rd20;
	mov.u32 	%r157, %r1;
	@%p57 bra 	$L__BB68_46;
	ld.shared.f32 	%f288, [%r18];
	sub.f32 	%f289, %f288, %f94;
	mul.f32 	%f290, %f95, %f289;
	shl.b32 	%r137, %r1, 4;
	add.s32 	%r138, %r3, %r137;
	ld.shared.f32 	%f291, [%r138];
	add.s32 	%r139, %r4, %r137;
	ld.shared.v2.f32 	{%f292, %f293}, [%r139];
	fma.rn.f32 	%f294, %f291, %f290, %f292;
	ld.shared.f32 	%f295, [%r20];
	sub.f32 	%f296, %f295, %f94;
	mul.f32 	%f297, %f95, %f296;
	ld.shared.f32 	%f298, [%r138+4];
	fma.rn.f32 	%f299, %f298, %f297, %f293;
	ld.shared.f32 	%f300, [%r21];
	sub.f32 	%f301, %f300, %f94;
	mul.f32 	%f302, %f95, %f301;
	ld.shared.f32 	%f303, [%r138+8];
	ld.shared.v2.f32 	{%f304, %f305}, [%r139+8];
	fma.rn.f32 	%f306, %f303, %f302, %f304;
	ld.shared.f32 	%f307, [%r22];
	sub.f32 	%f308, %f307, %f94;
	mul.f32 	%f309, %f95, %f308;
	ld.shared.f32 	%f310, [%r138+12];
	fma.rn.f32 	%f311, %f310, %f309, %f305;
	add.s64 	%rd57, %rd13, %rd7;
	shr.s64 	%rd58, %rd57, 63;
	shr.u64 	%rd59, %rd58, 62;
	add.s64 	%rd60, %rd57, %rd59;
	shl.b64 	%rd61, %rd60, 2;
	and.b64  	%rd62, %rd61, -16;
	add.s64 	%rd63, %rd4, %rd62;
	st.global.v4.f32 	[%rd63], {%f294, %f299, %f306, %f311};
	mov.u32 	%r157, %r23;
$L__BB68_46:
	setp.lt.u32 	%p58, %r16, 512;
	@%p58 bra 	$L__BB68_48;
$L__BB68_47:
	shl.b32 	%r140, %r157, 2;
	mov.u32 	%r141, shared_buf;
	add.s32 	%r142, %r141, %r140;
	ld.shared.f32 	%f312, [%r142];
	sub.f32 	%f313, %f312, %f94;
	mul.f32 	%f314, %f95, %f313;
	shl.b32 	%r143, %r157, 4;
	add.s32 	%r144, %r3, %r143;
	ld.shared.f32 	%f315, [%r144];
	add.s32 	%r145, %r4, %r143;
	ld.shared.v2.f32 	{%f316, %f317}, [%r145];
	fma.rn.f32 	%f318, %f315, %f314, %f316;
	add.s32 	%r146, %r142, %r19;
	ld.shared.f32 	%f319, [%r146];
	sub.f32 	%f320, %f319, %f94;
	mul.f32 	%f321, %f95, %f320;
	ld.shared.f32 	%f322, [%r144+4];
	fma.rn.f32 	%f323, %f322, %f321, %f317;
	add.s32 	%r147, %r146, %r19;
	ld.shared.f32 	%f324, [%r147];
	sub.f32 	%f325, %f324, %f94;
	mul.f32 	%f326, %f95, %f325;
	ld.shared.f32 	%f327, [%r144+8];
	ld.shared.v2.f32 	{%f328, %f329}, [%r145+8];
	fma.rn.f32 	%f330, %f327, %f326, %f328;
	add.s32 	%r148, %r147, %r19;
	ld.shared.f32 	%f331, [%r148];
	sub.f32 	%f332, %f331, %f94;
	mul.f32 	%f333, %f95, %f332;
	ld.shared.f32 	%f334, [%r144+12];
	fma.rn.f32 	%f335, %f334, %f333, %f329;
	cvt.u64.u32 	%rd64, %r140;
	add.s64 	%rd65, %rd13, %rd64;
	shr.s64 	%rd66, %rd65, 63;
	shr.u64 	%rd67, %rd66, 62;
	add.s64 	%rd68, %rd65, %rd67;
	shl.b64 	%rd69, %rd68, 2;
	and.b64  	%rd70, %rd69, -16;
	add.s64 	%rd71, %rd4, %rd70;
	st.global.v4.f32 	[%rd71], {%f318, %f323, %f330, %f335};
	ld.shared.f32 	%f336, [%r142+2048];
	sub.f32 	%f337, %f336, %f94;
	mul.f32 	%f338, %f95, %f337;
	ld.shared.f32 	%f339, [%r144+8192];
	ld.shared.v2.f32 	{%f340, %f341}, [%r145+8192];
	fma.rn.f32 	%f342, %f339, %f338, %f340;
	ld.shared.f32 	%f343, [%r146+2048];
	sub.f32 	%f344, %f343, %f94;
	mul.f32 	%f345, %f95, %f344;
	ld.shared.f32 	%f346, [%r144+8196];
	fma.rn.f32 	%f347, %f346, %f345, %f341;
	ld.shared.f32 	%f348, [%r147+2048];
	sub.f32 	%f349, %f348, %f94;
	mul.f32 	%f350, %f95, %f349;
	ld.shared.f32 	%f351, [%r144+8200];
	ld.shared.v2.f32 	{%f352, %f353}, [%r145+8200];
	fma.rn.f32 	%f354, %f351, %f350, %f352;
	ld.shared.f32 	%f355, [%r148+2048];
	sub.f32 	%f356, %f355, %f94;
	mul.f32 	%f357, %f95, %f356;
	ld.shared.f32 	%f358, [%r144+8204];
	fma.rn.f32 	%f359, %f358, %f357, %f353;
	add.s64 	%rd72, %rd65, 2048;
	shr.s64 	%rd73, %rd72, 63;
	shr.u64 	%rd74, %rd73, 62;
	add.s64 	%rd75, %rd72, %rd74;
	shl.b64 	%rd76, %rd75, 2;
	and.b64  	%rd77, %rd76, -16;
	add.s64 	%rd78, %rd4, %rd77;
	st.global.v4.f32 	[%rd78], {%f342, %f347, %f354, %f359};
	add.s32 	%r157, %r157, 1024;
	setp.lt.s32 	%p59, %r157, %r2;
	@%p59 bra 	$L__BB68_47;
$L__BB68_48:
	add.s64 	%rd79, %rd79, %rd6;
	setp.lt.s64 	%p60, %rd79, %rd21;
	@%p60 bra 	$L__BB68_10;
$L__BB68_49:
	ret;

}
	// .globl	_Z22LayerNormBlockSMemImplI10DirectLoadIffE11DirectStoreIffEfLi4ELi1024EEvT_T0_lld
.visible .entry _Z22LayerNormBlockSMemImplI10DirectLoadIffE11DirectStoreIffEfLi4ELi1024EEvT_T0_lld(
	.param .align 8 .b8 _Z22LayerNormBlockSMemImplI10DirectLoadIffE11DirectStoreIffEfLi4ELi1024EEvT_T0_lld_param_0[32],
	.param .align 8 .b8 _Z22LayerNormBlockSMemImplI10DirectLoadIffE11DirectStoreIffEfLi4ELi1024EEvT_T0_lld_param_1[16],
	.param .u64 _Z22LayerNormBlockSMemImplI10DirectLoadIffE11DirectStoreIffEfLi4ELi1024EEvT_T0_lld_param_2,
	.param .u64 _Z22LayerNormBlockSMemImplI10DirectLoadIffE11DirectStoreIffEfLi4ELi1024EEvT_T0_lld_param_3,
	.param .f64 _Z22LayerNormBlockSMemImplI10DirectLoadIffE11DirectStoreIffEfLi4ELi1024EEvT_T0_lld_param_4
)
{
	.reg .pred 	%p<61>;
	.reg .b32 	%r<158>;
	.reg .b32 	%f<404>;
	.reg .b64 	%rd<81>;
	.reg .b64 	%fd<2>;

	ld.param.u64 	%rd20, [_Z22LayerNormBlockSMemImplI10DirectLoadIffE11DirectStoreIffEfLi4ELi1024EEvT_T0_lld_param_1+8];
	ld.param.u64 	%rd18, [_Z22LayerNormBlockSMemImplI10DirectLoadIffE11DirectStoreIffEfLi4ELi1024EEvT_T0_lld_param_0+24];
	ld.param.u64 	%rd19, [_Z22LayerNormBlockSMemImplI10DirectLoadIffE11DirectStoreIffEfLi4ELi1024EEvT_T0_lld_param_1];
	ld.param.u64 	%rd17, [_Z22LayerNormBlockSMemImplI10DirectLoadIffE11DirectStoreIffEfLi4ELi1024EEvT_T0_lld_param_0+16];
	ld.param.u64 	%rd16, [_Z22LayerNormBlockSMemImplI10DirectLoadIffE11DirectStoreIffEfLi4ELi1024EEvT_T0_lld_param_0+8];
	ld.param.u64 	%rd15, [_Z22LayerNormBlockSMemImplI10DirectLoadIffE11DirectStoreIffEfLi4ELi1024EEvT_T0_lld_param_0];
	ld.param.u64 	%rd21, [_Z22LayerNormBlockSMemImplI10DirectLoadIffE11DirectStoreIffEfLi4ELi1024EEvT_T0_lld_param_2];
	ld.param.u64 	%rd22, [_Z22LayerNormBlockSMemImplI10DirectLoadIffE11DirectStoreIffEfLi4ELi1024EEvT_T0_lld_param_3];
	ld.param.f64 	%fd1, [_Z22LayerNormBlockSMemImplI10DirectLoadIffE11DirectStoreIffEfLi4ELi1024EEvT_T0_lld_param_4];
	cvta.to.global.u64 	%rd1, %rd15;
	cvta.to.global.u64 	%rd2, %rd16;
	cvta.to.global.u64 	%rd3, %rd17;
	cvta.to.global.u64 	%rd4, %rd19;
	mov.u32 	%r1, %tid.x;
	and.b64  	%rd23, %rd22, 3;
	setp.eq.s64 	%p1, %rd23, 0;
	@%p1 bra 	$L__BB69_2;
	mov.u64 	%rd24, $str$2;
	cvta.global.u64 	%rd25, %rd24;
	mov.u64 	%rd26, $str$1;
	cvta.global.u64 	%rd27, %rd26;
	mov.u64 	%rd28, __unnamed_70;
	cvta.global.u64 	%rd29, %rd28;
	{ // callseq 69, 0
	.param .b64 param0;
	st.param.b64 	[param0], %rd25;
	.param .b64 param1;
	st.param.b64 	[param1], %rd27;
	.param .b32 param2;
	st.param.b32 	[param2], 599;
	.param .b64 param3;
	st.param.b64 	[param3], %rd29;
	.param .b64 param4;
	st.param.b64 	[param4], 1;
	call.uni 
	__assertfail, 
	(
	param0, 
	param1, 
	param2, 
	param3, 
	param4
	);
	} // callseq 69
$L__BB69_2:
	cvt.u32.u64 	%r53, %rd22;
	shr.s32 	%r54, %r53, 31;
	shr.u32 	%r55, %r54, 30;
	add.s32 	%r56, %r53, %r55;
	shr.s32 	%r2, %r56, 2;
	shl.b32 	%r57, %r53, 2;
	mov.u32 	%r58, shared_buf;
	add.s32 	%r3, %r58, %r57;
	add.s32 	%r4, %r3, %r57;
	setp.ge.s32 	%p2, %r1, %r2;
	@%p2 bra 	$L__BB69_8;
	not.b32 	%r59, %r1;
	add.s32 	%r5, %r2, %r59;
	and.b32  	%r60, %r5, 3072;
	setp.eq.s32 	%p3, %r60, 3072;
	mov.u32 	%r151, %r1;
	@%p3 bra 	$L__BB69_6;
	shr.u32 	%r62, %r5, 10;
	add.s32 	%r63, %r62, 1;
	and.b32  	%r6, %r63, 3;
	mov.b32 	%r150, 0;
	mov.u32 	%r151, %r1;
$L__BB69_5:
	.pragma "nounroll";
	mul.wide.u32 	%rd30, %r151, 16;
	add.s64 	%rd31, %rd2, %rd30;
	ld.global.v4.f32 	{%f96, %f97, %f98, %f99}, [%rd31];
	shl.b32 	%r64, %r151, 4;
	add.s32 	%r65, %r3, %r64;
	st.shared.f32 	[%r65], %f96;
	st.shared.f32 	[%r65+4], %f97;
	st.shared.f32 	[%r65+8], %f98;
	st.shared.f32 	[%r65+12], %f99;
	add.s64 	%rd32, %rd3, %rd30;
	ld.global.v4.f32 	{%f100, %f101, %f102, %f103}, [%rd32];
	add.s32 	%r66, %r4, %r64;
	st.shared.v2.f32 	[%r66], {%f100, %f101};
	st.shared.v2.f32 	[%r66+8], {%f102, %f103};
	add.s32 	%r151, %r151, 1024;
	add.s32 	%r150, %r150, 1;
	setp.ne.s32 	%p4, %r150, %r6;
	@%p4 bra 	$L__BB69_5;
$L__BB69_6:
	setp.lt.u32 	%p5, %r5, 3072;
	@%p5 bra 	$L__BB69_8;
$L__BB69_7:
	mul.wide.u32 	%rd33, %r151, 16;
	add.s64 	%rd34, %rd2, %rd33;
	ld.global.v4.f32 	{%f104, %f105, %f106, %f107}, [%rd34];
	shl.b32 	%r67, %r151, 4;
	add.s32 	%r68, %r3, %r67;
	st.shared.f32 	[%r68], %f104;
	st.shared.f32 	[%r68+4], %f105;
	st.shared.f32 	[%r68+8], %f106;
	st.shared.f32 	[%r68+12], %f107;
	add.s64 	%rd35, %rd3, %rd33;
	ld.global.v4.f32 	{%f108, %f109, %f110, %f111}, [%rd35];
	add.s32 	%r69, %r4, %r67;
	st.shared.v2.f32 	[%r69], {%f108, %f109};
	st.shared.v2.f32 	[%r69+8], {%f110, %f111};
	ld.global.v4.f32 	{%f112, %f113, %f114, %f115}, [%rd34+16384];
	st.shared.f32 	[%r68+16384], %f112;
	st.shared.f32 	[%r68+16388], %f113;
	st.shared.f32 	[%r68+16392], %f114;
	st.shared.f32 	[%r68+16396], %f115;
	ld.global.v4.f32 	{%f116, %f117, %f118, %f119}, [%rd35+16384];
	st.shared.v2.f32 	[%r69+16384], {%f116, %f117};
	st.shared.v2.f32 	[%r69+16392], {%f118, %f119};
	ld.global.v4.f32 	{%f120, %f121, %f122, %f123}, [%rd34+32768];
	st.shared.f32 	[%r68+32768], %f120;
	st.shared.f32 	[%r68+32772], %f121;
	st.shared.f32 	[%r68+32776], %f122;
	st.shared.f32 	[%r68+32780], %f123;
	ld.global.v4.f32 	{%f124, %f125, %f126, %f127}, [%rd35+32768];
	st.shared.v2.f32 	[%r69+32768], {%f124, %f125};
	st.shared.v2.f32 	[%r69+32776], {%f126, %f127};
	ld.global.v4.f32 	{%f128, %f129, %f130, %f131}, [%rd34+49152];
	st.shared.f32 	[%r68+49152], %f128;
	st.shared.f32 	[%r68+49156], %f129;
	st.shared.f32 	[%r68+49160], %f130;
	st.shared.f32 	[%r68+49164], %f131;
	ld.global.v4.f32 	{%f132, %f133, %f134, %f135}, [%rd35+49152];
	st.shared.v2.f32 	[%r69+49152], {%f132, %f133};
	st.shared.v2.f32 	[%r69+49160], {%f134, %f135};
	add.s32 	%r151, %r151, 4096;
	setp.lt.s32 	%p6, %r151, %r2;
	@%p6 bra 	$L__BB69_7;
$L__BB69_8:
	bar.sync 	0;
	mov.u32 	%r70, %ctaid.x;
	cvt.u64.u32 	%rd79, %r70;
	setp.le.s64 	%p7, %rd21, %rd79;
	@%p7 bra 	$L__BB69_49;
	and.b32  	%r14, %r1, 31;
	mov.u32 	%r71, %ntid.x;
	shr.u32 	%r15, %r71, 5;
	cvt.rn.f32.f64 	%f1, %fd1;
	mov.u32 	%r72, %nctaid.x;
	cvt.u64.u32 	%rd6, %r72;
	not.b32 	%r73, %r1;
	add.s32 	%r16, %r2, %r73;
	and.b32  	%r17, %r16, 1024;
	shl.b32 	%r74, %r1, 2;
	cvt.u64.u32 	%rd7, %r74;
	add.s32 	%r18, %r58, %r74;
	shl.b32 	%r19, %r2, 2;
	add.s32 	%r20, %r18, %r19;
	add.s32 	%r21, %r20, %r19;
	add.s32 	%r22, %r21, %r19;
	or.b32  	%r23, %r1, 1024;
$L__BB69_10:
	setp.ge.s32 	%p8, %r1, %r2;
	mov.f32 	%f368, 0f00000000;
	mov.f32 	%f369, %f368;
	mov.f32 	%f370, %f368;
	@%p8 bra 	$L__BB69_16;
	setp.ne.s32 	%p9, %r17, 0;
	mul.lo.s64 	%rd9, %rd79, %rd18;
	mov.f32 	%f360, 0f00000000;
	mov.u32 	%r155, %r1;
	mov.f32 	%f369, %f360;
	mov.f32 	%f368, %f360;
	@%p9 bra 	$L__BB69_13;
	add.s64 	%rd36, %rd9, %rd7;
	shr.s64 	%rd37, %rd36, 63;
	shr.u64 	%rd38, %rd37, 62;
	add.s64 	%rd39, %rd36, %rd38;
	shl.b64 	%rd40, %rd39, 2;
	and.b64  	%rd41, %rd40, -16;
	add.s64 	%rd42, %rd1, %rd41;
	ld.global.v4.f32 	{%f140, %f141, %f142, %f143}, [%rd42];
	st.shared.f32 	[%r18], %f140;
	add.f32 	%f144, %f140, 0f00000000;
	sub.f32 	%f145, %f140, %f144;
	fma.rn.f32 	%f146, %f140, %f145, 0f00000000;
	st.shared.f32 	[%r20], %f141;
	sub.f32 	%f147, %f141, %f144;
	fma.rn.f32 	%f148, %f147, 0f3F000000, %f144;
	sub.f32 	%f149, %f141, %f148;
	fma.rn.f32 	%f150, %f147, %f149, %f146;
	st.shared.f32 	[%r21], %f142;
	sub.f32 	%f151, %f142, %f148;
	div.rn.f32 	%f152, %f151, 0f40400000;
	add.f32 	%f153, %f148, %f152;
	sub.f32 	%f154, %f142, %f153;
	fma.rn.f32 	%f155, %f151, %f154, %f150;
	st.shared.f32 	[%r22], %f143;
	sub.f32 	%f156, %f143, %f153;
	fma.rn.f32 	%f368, %f156, 0f3E800000, %f153;
	sub.f32 	%f157, %f143, %f368;
	fma.rn.f32 	%f369, %f156, %f157, %f155;
	mov.f32 	%f360, 0f40800000;
	mov.u32 	%r155, %r23;
$L__BB69_13:
	setp.lt.u32 	%p10, %r16, 1024;
	mov.f32 	%f370, 0f40800000;
	@%p10 bra 	$L__BB69_16;
	mul.wide.u32 	%rd43, %r155, 4;
	add.s64 	%rd80, %rd9, %rd43;
	shl.b32 	%r76, %r155, 2;
	mov.u32 	%r77, shared_buf;
	add.s32 	%r78, %r77, %r76;
	add.s32 	%r154, %r78, 4096;
	mov.f32 	%f370, %f360;
$L__BB69_15:
	shr.s64 	%rd44, %rd80, 63;
	shr.u64 	%rd45, %rd44, 62;
	add.s64 	%rd46, %rd80, %rd45;
	shl.b64 	%rd47, %rd46, 2;
	and.b64  	%rd48, %rd47, -16;
	add.s64 	%rd49, %rd1, %rd48;
	ld.global.v4.f32 	{%f159, %f160, %f161, %f162}, [%rd49];
	st.shared.f32 	[%r154+-4096], %f159;
	add.f32 	%f163, %f370, 0f3F800000;
	sub.f32 	%f164, %f159, %f368;
	div.rn.f32 	%f165, %f164, %f163;
	add.f32 	%f166, %f368, %f165;
	sub.f32 	%f167, %f159, %f166;
	fma.rn.f32 	%f168, %f164, %f167, %f369;
	add.s32 	%r79, %r154, %r19;
	st.shared.f32 	[%r79+-4096], %f160;
	add.f32 	%f169, %f163, 0f3F800000;
	sub.f32 	%f170, %f160, %f166;
	div.rn.f32 	%f171, %f170, %f169;
	add.f32 	%f172, %f166, %f171;
	sub.f32 	%f173, %f160, %f172;
	fma.rn.f32 	%f174, %f170, %f173, %f168;
	shl.b32 	%r80, %r2, 3;
	add.s32 	%r81, %r154, %r80;
	st.shared.f32 	[%r81+-4096], %f161;
	add.f32 	%f175, %f169, 0f3F800000;
	sub.f32 	%f176, %f161, %f172;
	div.rn.f32 	%f177, %f176, %f175;
	add.f32 	%f178, %f172, %f177;
	sub.f32 	%f179, %f161, %f178;
	fma.rn.f32 	%f180, %f176, %f179, %f174;
	mad.lo.s32 	%r82, %r2, 12, %r154;
	st.shared.f32 	[%r82+-4096], %f162;
	add.f32 	%f181, %f175, 0f3F800000;
	sub.f32 	%f182, %f162, %f178;
	div.rn.f32 	%f183, %f182, %f181;
	add.f32 	%f184, %f178, %f183;
	sub.f32 	%f185, %f162, %f184;
	fma.rn.f32 	%f186, %f182, %f185, %f180;
	add.s64 	%rd50, %rd80, 4096;
	shr.s64 	%rd51, %rd50, 63;
	shr.u64 	%rd52, %rd51, 62;
	add.s64 	%rd53, %rd50, %rd52;
	shl.b64 	%rd54, %rd53, 2;
	and.b64  	%rd55, %rd54, -16;
	add.s64 	%rd56, %rd1, %rd55;
	ld.global.v4.f32 	{%f187, %f188, %f189, %f190}, [%rd56];
	st.shared.f32 	[%r154], %f187;
	add.f32 	%f191, %f181, 0f3F800000;
	sub.f32 	%f192, %f187, %f184;
	div.rn.f32 	%f193, %f192, %f191;
	add.f32 	%f194, %f184, %f193;
	sub.f32 	%f195, %f187, %f194;
	fma.rn.f32 	%f196, %f192, %f195, %f186;
	st.shared.f32 	[%r79], %f188;
	add.f32 	%f197, %f191, 0f3F800000;
	sub.f32 	%f198, %f188, %f194;
	div.rn.f32 	%f199, %f198, %f197;
	add.f32 	%f200, %f194, %f199;
	sub.f32 	%f201, %f188, %f200;
	fma.rn.f32 	%f202, %f198, %f201, %f196;
	st.shared.f32 	[%r81], %f189;
	add.f32 	%f203, %f197, 0f3F800000;
	sub.f32 	%f204, %f189, %f200;
	div.rn.f32 	%f205, %f204, %f203;
	add.f32 	%f206, %f200, %f205;
	sub.f32 	%f207, %f189, %f206;
	fma.rn.f32 	%f208, %f204, %f207, %f202;
	st.shared.f32 	[%r82], %f190;
	add.f32 	%f370, %f203, 0f3F800000;
	sub.f32 	%f209, %f190, %f206;
	div.rn.f32 	%f210, %f209, %f370;
	add.f32 	%f368, %f206, %f210;
	sub.f32 	%f211, %f190, %f368;
	fma.rn.f32 	%f369, %f209, %f211, %f208;
	add.s32 	%r155, %r155, 2048;
	add.s64 	%rd80, %rd80, 8192;
	add.s32 	%r154, %r154, 8192;
	setp.lt.s32 	%p11, %r155, %r2;
	@%p11 bra 	$L__BB69_15;
$L__BB69_16:
	mov.b32 	%r83, %f368;
	shfl.sync.down.b32	%r30|%p12, %r83, 16, 31, -1;
	mov.b32 	%r84, %f369;
	shfl.sync.down.b32	%r31|%p13, %r84, 16, 31, -1;
	mov.b32 	%r85, %f370;
	shfl.sync.down.b32	%r86|%p14, %r85, 16, 31, -1;
	mov.b32 	%f18, %r86;
	setp.eq.f32 	%p15, %f18, 0f00000000;
	@%p15 bra 	$L__BB69_18;
	mov.b32 	%f212, %r31;
	mov.b32 	%f213, %r30;
	add.f32 	%f19, %f370, %f18;
	div.rn.f32 	%f214, %f18, %f19;
	sub.f32 	%f215, %f213, %f368;
	fma.rn.f32 	%f368, %f215, %f214, %f368;
	mul.f32 	%f216, %f215, %f215;
	mul.f32 	%f217, %f370, %f216;
	fma.rn.f32 	%f218, %f217, %f214, %f212;
	add.f32 	%f369, %f369, %f218;
	mov.f32 	%f370, %f19;
$L__BB69_18:
	mov.b32 	%r87, %f368;
	shfl.sync.down.b32	%r32|%p16, %r87, 8, 31, -1;
	mov.b32 	%r88, %f369;
	shfl.sync.down.b32	%r33|%p17, %r88, 8, 31, -1;
	mov.b32 	%r89, %f370;
	shfl.sync.down.b32	%r90|%p18, %r89, 8, 31, -1;
	mov.b32 	%f25, %r90;
	setp.eq.f32 	%p19, %f25, 0f00000000;
	@%p19 bra 	$L__BB69_20;
	mov.b32 	%f219, %r33;
	mov.b32 	%f220, %r32;
	add.f32 	%f26, %f370, %f25;
	div.rn.f32 	%f221, %f25, %f26;
	sub.f32 	%f222, %f220, %f368;
	fma.rn.f32 	%f368, %f222, %f221, %f368;
	mul.f32 	%f223, %f222, %f222;
	mul.f32 	%f224, %f370, %f223;
	fma.rn.f32 	%f225, %f224, %f221, %f219;
	add.f32 	%f369, %f369, %f225;
	mov.f32 	%f370, %f26;
$L__BB69_20:
	mov.b32 	%r91, %f368;
	shfl.sync.down.b32	%r34|%p20, %r91, 4, 31, -1;
	mov.b32 	%r92, %f369;
	shfl.sync.down.b32	%r35|%p21, %r92, 4, 31, -1;
	mov.b32 	%r93, %f370;
	shfl.sync.down.b32	%r94|%p22, %r93, 4, 31, -1;
	mov.b32 	%f32, %r94;
	setp.eq.f32 	%p23, %f32, 0f00000000;
	@%p23 bra 	$L__BB69_22;
	mov.b32 	%f226, %r35;
	mov.b32 	%f227, %r34;
	add.f32 	%f33, %f370, %f32;
	div.rn.f32 	%f228, %f32, %f33;
	sub.f32 	%f229, %f227, %f368;
	fma.rn.f32 	%f368, %f229, %f228, %f368;
	mul.f32 	%f230, %f229, %f229;
	mul.f32 	%f231, %f370, %f230;
	fma.rn.f32 	%f232, %f231, %f228, %f226;
	add.f32 	%f369, %f369, %f232;
	mov.f32 	%f370, %f33;
$L__BB69_22:
	mov.b32 	%r95, %f368;
	shfl.sync.down.b32	%r36|%p24, %r95, 2, 31, -1;
	mov.b32 	%r96, %f369;
	shfl.sync.down.b32	%r37|%p25, %r96, 2, 31, -1;
	mov.b32 	%r97, %f370;
	shfl.sync.down.b32	%r98|%p26, %r97, 2, 31, -1;
	mov.b32 	%f39, %r98;
	setp.eq.f32 	%p27, %f39, 0f00000000;
	@%p27 bra 	$L__BB69_24;
	mov.b32 	%f233, %r37;
	mov.b32 	%f234, %r36;
	add.f32 	%f40, %f370, %f39;
	div.rn.f32 	%f235, %f39, %f40;
	sub.f32 	%f236, %f234, %f368;
	fma.rn.f32 	%f368, %f236, %f235, %f368;
	mul.f32 	%f237, %f236, %f236;
	mul.f32 	%f238, %f370, %f237;
	fma.rn.f32 	%f239, %f238, %f235, %f233;
	add.f32 	%f369, %f369, %f239;
	mov.f32 	%f370, %f40;
$L__BB69_24:
	mov.b32 	%r99, %f368;
	shfl.sync.down.b32	%r38|%p28, %r99, 1, 31, -1;
	mov.b32 	%r100, %f369;
	shfl.sync.down.b32	%r39|%p29, %r100, 1, 31, -1;
	mov.b32 	%r101, %f370;
	shfl.sync.down.b32	%r102|%p30, %r101, 1, 31, -1;
	mov.b32 	%f46, %r102;
	setp.eq.f32 	%p31, %f46, 0f00000000;
	@%p31 bra 	$L__BB69_26;
	mov.b32 	%f240, %r39;
	mov.b32 	%f241, %r38;
	add.f32 	%f47, %f370, %f46;
	div.rn.f32 	%f242, %f46, %f47;
	sub.f32 	%f243, %f241, %f368;
	fma.rn.f32 	%f368, %f243, %f242, %f368;
	mul.f32 	%f244, %f243, %f243;
	mul.f32 	%f245, %f370, %f244;
	fma.rn.f32 	%f246, %f245, %f242, %f240;
	add.f32 	%f369, %f369, %f246;
	mov.f32 	%f370, %f47;
$L__BB69_26:
	setp.ne.s32 	%p32, %r14, 0;
	bar.sync 	0;
	@%p32 bra 	$L__BB69_28;
	shr.u32 	%r103, %r1, 3;
	mov.u32 	%r104, _ZZ21WelfordBlockAllReduceIfEvT_S0_S0_PS0_S1_S1_E11mean_shared;
	add.s32 	%r105, %r104, %r103;
	st.shared.f32 	[%r105], %f368;
	mov.u32 	%r106, _ZZ21WelfordBlockAllReduceIfEvT_S0_S0_PS0_S1_S1_E9m2_shared;
	add.s32 	%r107, %r106, %r103;
	st.shared.f32 	[%r107], %f369;
	mov.u32 	%r108, _ZZ21WelfordBlockAllReduceIfEvT_S0_S0_PS0_S1_S1_E12count_shared;
	add.s32 	%r109, %r108, %r103;
	st.shared.f32 	[%r109], %f370;
$L__BB69_28:
	setp.gt.u32 	%p33, %r1, 31;
	bar.sync 	0;
	@%p33 bra 	$L__BB69_43;
	setp.ge.u32 	%p34, %r1, %r15;
	mov.f32 	%f390, 0f00000000;
	mov.f32 	%f391, %f390;
	mov.f32 	%f389, %f390;
	@%p34 bra 	$L__BB69_31;
	shl.b32 	%r110, %r14, 2;
	mov.u32 	%r111, _ZZ21WelfordBlockAllReduceIfEvT_S0_S0_PS0_S1_S1_E11mean_shared;
	add.s32 	%r112, %r111, %r110;
	ld.shared.f32 	%f391, [%r112];
	mov.u32 	%r113, _ZZ21WelfordBlockAllReduceIfEvT_S0_S0_PS0_S1_S1_E9m2_shared;
	add.s32 	%r114, %r113, %r110;
	ld.shared.f32 	%f390, [%r114];
	mov.u32 	%r115, _ZZ21WelfordBlockAllReduceIfEvT_S0_S0_PS0_S1_S1_E12count_shared;
	add.s32 	%r116, %r115, %r110;
	ld.shared.f32 	%f389, [%r116];
$L__BB69_31:
	bar.warp.sync 	-1;
	mov.b32 	%r117, %f391;
	shfl.sync.down.b32	%r40|%p35, %r117, 16, 31, -1;
	mov.b32 	%r118, %f390;
	shfl.sync.down.b32	%r41|%p36, %r118, 16, 31, -1;
	mov.b32 	%r119, %f389;
	shfl.sync.down.b32	%r120|%p37, %r119, 16, 31, -1;
	mov.b32 	%f59, %r120;
	setp.eq.f32 	%p38, %f59, 0f00000000;
	@%p38 bra 	$L__BB69_33;
	mov.b32 	%f248, %r41;
	mov.b32 	%f249, %r40;
	add.f32 	%f60, %f389, %f59;
	div.rn.f32 	%f250, %f59, %f60;
	sub.f32 	%f251, %f249, %f391;
	fma.rn.f32 	%f391, %f251, %f250, %f391;
	mul.f32 	%f252, %f251, %f251;
	mul.f32 	%f253, %f389, %f252;
	fma.rn.f32 	%f254, %f253, %f250, %f248;
	add.f32 	%f390, %f390, %f254;
	mov.f32 	%f389, %f60;
$L__BB69_33:
	mov.b32 	%r121, %f391;
	shfl.sync.down.b32	%r42|%p39, %r121, 8, 31, -1;
	mov.b32 	%r122, %f390;
	shfl.sync.down.b32	%r43|%p40, %r122, 8, 31, -1;
	mov.b32 	%r123, %f389;
	shfl.sync.down.b32	%r124|%p41, %r123, 8, 31, -1;
	mov.b32 	%f66, %r124;
	setp.eq.f32 	%p42, %f66, 0f00000000;
	@%p42 bra 	$L__BB69_35;
	mov.b32 	%f255, %r43;
	mov.b32 	%f256, %r42;
	add.f32 	%f67, %f389, %f66;
	div.rn.f32 	%f257, %f66, %f67;
	sub.f32 	%f258, %f256, %f391;
	fma.rn.f32 	%f391, %f258, %f257, %f391;
	mul.f32 	%f259, %f258, %f258;
	mul.f32 	%f260, %f389, %f259;
	fma.rn.f32 	%f261, %f260, %f257, %f255;
	add.f32 	%f390, %f390, %f261;
	mov.f32 	%f389, %f67;
$L__BB69_35:
	mov.b32 	%r125, %f391;
	shfl.sync.down.b32	%r44|%p43, %r125, 4, 31, -1;
	mov.b32 	%r126, %f390;
	shfl.sync.down.b32	%r45|%p44, %r126, 4, 31, -1;
	mov.b32 	%r127, %f389;
	shfl.sync.down.b32	%r128|%p45, %r127, 4, 31, -1;
	mov.b32 	%f73, %r128;
	setp.eq.f32 	%p46, %f73, 0f00000000;
	@%p46 bra 	$L__BB69_37;
	mov.b32 	%f262, %r45;
	mov.b32 	%f263, %r44;
	add.f32 	%f74, %f389, %f73;
	div.rn.f32 	%f264, %f73, %f74;
	sub.f32 	%f265, %f263, %f391;
	fma.rn.f32 	%f391, %f265, %f264, %f391;
	mul.f32 	%f266, %f265, %f265;
	mul.f32 	%f267, %f389, %f266;
	fma.rn.f32 	%f268, %f267, %f264, %f262;
	add.f32 	%f390, %f390, %f268;
	mov.f32 	%f389, %f74;
$L__BB69_37:
	mov.b32 	%r129, %f391;
	shfl.sync.down.b32	%r46|%p47, %r129, 2, 31, -1;
	mov.b32 	%r130, %f390;
	shfl.sync.down.b32	%r47|%p48, %r130, 2, 31, -1;
	mov.b32 	%r131, %f389;
	shfl.sync.down.b32	%r132|%p49, %r131, 2, 31, -1;
	mov.b32 	%f80, %r132;
	setp.eq.f32 	%p50, %f80, 0f00000000;
	@%p50 bra 	$L__BB69_39;
	mov.b32 	%f269, %r47;
	mov.b32 	%f270, %r46;
	add.f32 	%f81, %f389, %f80;
	div.rn.f32 	%f271, %f80, %f81;
	sub.f32 	%f272, %f270, %f391;
	fma.rn.f32 	%f391, %f272, %f271, %f391;
	mul.f32 	%f273, %f272, %f272;
	mul.f32 	%f274, %f389, %f273;
	fma.rn.f32 	%f275, %f274, %f271, %f269;
	add.f32 	%f390, %f390, %f275;
	mov.f32 	%f389, %f81;
$L__BB69_39:
	mov.b32 	%r133, %f391;
	shfl.sync.down.b32	%r48|%p51, %r133, 1, 31, -1;
	mov.b32 	%r134, %f390;
	shfl.sync.down.b32	%r49|%p52, %r134, 1, 31, -1;
	mov.b32 	%r135, %f389;
	shfl.sync.down.b32	%r136|%p53, %r135, 1, 31, -1;
	mov.b32 	%f87, %r136;
	setp.eq.f32 	%p54, %f87, 0f00000000;
	@%p54 bra 	$L__BB69_41;
	mov.b32 	%f276, %r49;
	mov.b32 	%f277, %r48;
	add.f32 	%f88, %f389, %f87;
	div.rn.f32 	%f278, %f87, %f88;
	sub.f32 	%f279, %f277, %f391;
	fma.rn.f32 	%f391, %f279, %f278, %f391;
	mul.f32 	%f280, %f279, %f279;
	mul.f32 	%f281, %f389, %f280;
	fma.rn.f32 	%f282, %f281, %f278, %f276;
	add.f32 	%f390, %f390, %f282;
	mov.f32 	%f389, %f88;
$L__BB69_41:
	setp.ne.s32 	%p55, %r14, 0;
	@%p55 bra 	$L__BB69_43;
	st.shared.f32 	[_ZZ21WelfordBlockAllReduceIfEvT_S0_S0_PS0_S1_S1_E21mean_result_broadcast], %f391;
	st.shared.f32 	[_ZZ21WelfordBlockAllReduceIfEvT_S0_S0_PS0_S1_S1_E19m2_result_broadcast], %f390;
	st.shared.f32 	[_ZZ21WelfordBlockAllReduceIfEvT_S0_S0_PS0_S1_S1_E22count_result_broadcast], %f389;
$L__BB69_43:
	setp.ge.s32 	%p56, %r1, %r2;
	bar.sync 	0;
	ld.shared.f32 	%f94, [_ZZ21WelfordBlockAllReduceIfEvT_S0_S0_PS0_S1_S1_E21mean_result_broadcast];
	ld.shared.f32 	%f283, [_ZZ21WelfordBlockAllReduceIfEvT_S0_S0_PS0_S1_S1_E19m2_result_broadcast];
	ld.shared.f32 	%f284, [_ZZ21WelfordBlockAllReduceIfEvT_S0_S0_PS0_S1_S1_E22count_result_broadcast];
	div.rn.f32 	%f285, %f283, %f284;
	max.f32 	%f286, %f285, 0f00000000;
	add.f32 	%f287, %f286, %f1;
	rsqrt.approx.f32 	%f95, %f287;
	@%p56 bra 	$L__BB69_48;
	setp.ne.s32 	%p57, %r17, 0;
	mul.lo.s64 	%rd13, %rd79, %rd20;
	mov.u32 	%r157, %r1;
	@%p57 bra 	$L__BB69_46;
	ld.shared.f32 	%f288, [%r18];
	sub.f32 	%f289, %f288, %f94;
	mul.f32 	%f290, %f95, %f289;
	shl.b32 	%r137, %r1, 4;
	add.s32 	%r138, %r3, %r137;
	ld.shared.f32 	%f291, [%r138];
	add.s32 	%r139, %r4, %r137;
	ld.shared.v2.f32 	{%f292, %f293}, [%r139];
	fma.rn.f32 	%f294, %f291, %f290, %f292;
	ld.shared.f32 	%f295, [%r20];
	sub.f32 	%f296, %f295, %f94;
	mul.f32 	%f297, %f95, %f296;
	ld.shared.f32 	%f298, [%r138+4];
	fma.rn.f32 	%f299, %f298, %f297, %f293;
	ld.shared.f32 	%f300, [%r21];
	sub.f32 	%f301, %f300, %f94;
	mul.f32 	%f302, %f95, %f301;
	ld.shared.f32 	%f303, [%r138+8];
	ld.shared.v2.f32 	{%f304, %f305}, [%r139+8];
	fma.rn.f32 	%f306, %f303, %f302, %f304;
	ld.shared.f32 	%f307, [%r22];
	sub.f32 	%f308, %f307, %f94;
	mul.f32 	%f309, %f95, %f308;
	ld.shared.f32 	%f310, [%r138+12];
	fma.rn.f32 	%f311, %f310, %f309, %f305;
	add.s64 	%rd57, %rd13, %rd7;
	shr.s64 	%rd58, %rd57, 63;
	shr.u64 	%rd59, %rd58, 62;
	add.s64 	%rd60, %rd57, %rd59;
	shl.b64 	%rd61, %rd60, 2;
	and.b64  	%rd62, %rd61, -16;
	add.s64 	%rd63, %rd4, %rd62;
	st.global.v4.f32 	[%rd63], {%f294, %f299, %f306, %f311};
	mov.u32 	%r157, %r23;
$L__BB69_46:
	setp.lt.u32 	%p58, %r16, 1024;
	@%p58 bra 	$L__BB69_48;
$L__BB69_47:
	shl.b32 	%r140, %r157, 2;
	mov.u32 	%r141, shared_buf;
	add.s32 	%r142, %r141, %r140;
	ld.shared.f32 	%f312, [%r142];
	sub.f32 	%f313, %f312, %f94;
	mul.f32 	%f314, %f95, %f313;
	shl.b32 	%r143, %r157, 4;
	add.s32 	%r144, %r3, %r143;
	ld.shared.f32 	%f315, [%r144];
	add.s32 	%r145, %r4, %r143;
	ld.shared.v2.f32 	{%f316, %f317}, [%r145];
	fma.rn.f32 	%f318, %f315, %f314, %f316;
	add.s32 	%r146, %r142, %r19;
	ld.shared.f32 	%f319, [%r146];
	sub.f32 	%f320, %f319, %f94;
	mul.f32 	%f321, %f95, %f320;
	ld.shared.f32 	%f322, [%r144+4];
	fma.rn.f32 	%f323, %f322, %f321, %f317;
	add.s32 	%r147, %r146, %r19;
	ld.shared.f32 	%f324, [%r147];
	sub.f32 	%f325, %f324, %f94;
	mul.f32 	%f326, %f95, %f325;
	ld.shared.f32 	%f327, [%r144+8];
	ld.shared.v2.f32 	{%f328, %f329}, [%r145+8];
	fma.rn.f32 	%f330, %f327, %f326, %f328;
	add.s32 	%r148, %r147, %r19;
	ld.shared.f32 	%f331, [%r148];
	sub.f32 	%f332, %f331, %f94;
	mul.f32 	%f333, %f95, %f332;
	ld.shared.f32 	%f334, [%r144+12];
	fma.rn.f32 	%f335, %f334, %f333, %f329;
	cvt.u64.u32 	%rd64, %r140;
	add.s64 	%rd65, %rd13, %rd64;
	shr.s64 	%rd66, %rd65, 63;
	shr.u64 	%rd67, %rd66, 62;
	add.s64 	%rd68, %rd65, %rd67;
	shl.b64 	%rd69, %rd68, 2;
	and.b64  	%rd70, %rd69, -16;
	add.s64 	%rd71, %rd4, %rd70;
	st.global.v4.f32 	[%rd71], {%f318, %f323, %f330, %f335};
	ld.shared.f32 	%f336, [%r142+4096];
	sub.f32 	%f337, %f336, %f94;
	mul.f32 	%f338, %f95, %f337;
	ld.shared.f32 	%f339, [%r144+16384];
	ld.shared.v2.f32 	{%f340, %f341}, [%r145+16384];
	fma.rn.f32 	%f342, %f339, %f338, %f340;
	ld.shared.f32 	%f343, [%r146+4096];
	sub.f32 	%f344, %f343, %f94;
	mul.f32 	%f345, %f95, %f344;
	ld.shared.f32 	%f346, [%r144+16388];
	fma.rn.f32 	%f347, %f346, %f345, %f341;
	ld.shared.f32 	%f348, [%r147+4096];
	sub.f32 	%f349, %f348, %f94;
	mul.f32 	%f350, %f95, %f349;
	ld.shared.f32 	%f351, [%r144+16392];
	ld.shared.v2.f32 	{%f352, %f353}, [%r145+16392];
	fma.rn.f32 	%f354, %f351, %f350, %f352;
	ld.shared.f32 	%f355, [%r148+4096];
	sub.f32 	%f356, %f355, %f94;
	mul.f32 	%f357, %f95, %f356;
	ld.shared.f32 	%f358, [%r144+16396];
	fma.rn.f32 	%f359, %f358, %f357, %f353;
	add.s64 	%rd72, %rd65, 4096;
	shr.s64 	%rd73, %rd72, 63;
	shr.u64 	%rd74, %rd73, 62;
	add.s64 	%rd75, %rd72, %rd74;
	shl.b64 	%rd76, %rd75, 2;
	and.b64  	%rd77, %rd76, -16;
	add.s64 	%rd78, %rd4, %rd77;
	st.global.v4.f32 	[%rd78], {%f342, %f347, %f354, %f359};
	add.s32 	%r157, %r157, 2048;
	setp.lt.s32 	%p59, %r157, %r2;
	@%p59 bra 	$L__BB69_47;
$L__BB69_48:
	add.s64 	%rd79, %rd79, %rd6;
	setp.lt.s64 	%p60, %rd79, %rd21;
	@%p60 bra 	$L__BB69_10;
$L__BB69_49:
	ret;

}
	// .globl	_Z22LayerNormBlockSMemImplI10DirectLoadIffE11DirectStoreIffEfLi2ELi128EEvT_T0_lld
.visible .entry _Z22LayerNormBlockSMemImplI10DirectLoadIffE11DirectStoreIffEfLi2ELi128EEvT_T0_lld(
	.param .align 8 .b8 _Z22LayerNormBlockSMemImplI10DirectLoadIffE11DirectStoreIffEfLi2ELi128EEvT_T0_lld_param_0[32],
	.param .align 8 .b8 _Z22LayerNormBlockSMemImplI10DirectLoadIffE11DirectStoreIffEfLi2ELi128EEvT_T0_lld_param_1[16],
	.param .u64 _Z22LayerNormBlockSMemImplI10DirectLoadIffE11DirectStoreIffEfLi2ELi128EEvT_T0_lld_param_2,
	.param .u64 _Z22LayerNormBlockSMemImplI10DirectLoadIffE11DirectStoreIffEfLi2ELi128EEvT_T0_lld_param_3,
	.param .f64 _Z22LayerNormBlockSMemImplI10DirectLoadIffE11DirectStoreIffEfLi2ELi128EEvT_T0_lld_param_4
)
{
	.reg .pred 	%p<66>;
	.reg .b32 	%r<157>;
	.reg .b32 	%f<411>;
	.reg .b64 	%rd<124>;
	.reg .b64 	%fd<2>;

	ld.param.u64 	%rd22, [_Z22LayerNormBlockSMemImplI10DirectLoadIffE11DirectStoreIffEfLi2ELi128EEvT_T0_lld_param_1+8];
	ld.param.u64 	%rd20, [_Z22LayerNormBlockSMemImplI10DirectLoadIffE11DirectStoreIffEfLi2ELi128EEvT_T0_lld_param_0+24];
	ld.param.u64 	%rd21, [_Z22LayerNormBlockSMemImplI10DirectLoadIffE11DirectStoreIffEfLi2ELi128EEvT_T0_lld_param_1];
	ld.param.u64 	%rd19, [_Z22LayerNormBlockSMemImplI10DirectLoadIffE11DirectStoreIffEfLi2ELi128EEvT_T0_lld_param_0+16];
	ld.param.u64 	%rd18, [_Z22LayerNormBlockSMemImplI10DirectLoadIffE11DirectStoreIffEfLi2ELi128EEvT_T0_lld_param_0+8];
	ld.param.u64 	%rd17, [_Z22LayerNormBlockSMemImplI10DirectLoadIffE11DirectStoreIffEfLi2ELi128EEvT_T0_lld_param_0];
	ld.param.u64 	%rd23, [_Z22LayerNormBlockSMemImplI10DirectLoadIffE11DirectStoreIffEfLi2ELi128EEvT_T0_lld_param_2];
	ld.param.u64 	%rd24, [_Z22LayerNormBlockSMemImplI10DirectLoadIffE11DirectStoreIffEfLi2ELi128EEvT_T0_lld_param_3];
	ld.param.f64 	%fd1, [_Z22LayerNormBlockSMemImplI10DirectLoadIffE11DirectStoreIffEfLi2ELi128EEvT_T0_lld_param_4];
	cvta.to.global.u64 	%rd1, %rd17;
	cvta.to.global.u64 	%rd2, %rd18;
	cvta.to.global.u64 	%rd3, %rd19;
	cvta.to.global.u64 	%rd4, %rd21;
	mov.u32 	%r1, %tid.x;
	and.b64  	%rd25, %rd24, 1;
	setp.eq.b64 	%p1, %rd25, 1;
	not.pred 	%p2, %p1;
	@%p2 bra 	$L__BB70_2;
	mov.u64 	%rd26, $str$2;
	cvta.global.u64 	%rd27, %rd26;
	mov.u64 	%rd28, $str$1;
	cvta.global.u64 	%rd29, %rd28;
	mov.u64 	%rd30, __unnamed_71;
	cvta.global.u64 	%rd31, %rd30;
	{ // callseq 70, 0
	.param .b64 param0;
	st.param.b64 	[param0], %rd27;
	.param .b64 param1;
	st.param.b64 	[param1], %rd29;
	.param .b32 param2;
	st.param.b32 	[param2], 599;
	.param .b64 param3;
	st.param.b64 	[param3], %rd31;
	.param .b64 param4;
	st.param.b64 	[param4], 1;
	call.uni 
	__assertfail, 
	(
	param0, 
	param1, 
	param2, 
	param3, 
	param4
	);
	} // callseq 70
$L__BB70_2:
	cvt.u32.u64 	%r57, %rd24;
	shr.u32 	%r58, %r57, 31;
	add.s32 	%r59, %r57, %r58;
	shr.s32 	%r2, %r59, 1;
	shl.b32 	%r60, %r57, 2;
	mov.u32 	%r61, shared_buf;
	add.s32 	%r3, %r61, %r60;
	add.s32 	%r4, %r3, %r60;
	setp.ge.s32 	%p3, %r1, %r2;
	@%p3 bra 	$L__BB70_8;
	not.b32 	%r62, %r1;
	add.s32 	%r5, %r2, %r62;
	and.b32  	%r63, %r5, 384;
	setp.eq.s32 	%p4, %r63, 384;
	mov.u32 	%r150, %r1;
	@%p4 bra 	$L__BB70_6;
	shr.u32 	%r65, %r5, 7;
	add.s32 	%r66, %r65, 1;
	and.b32  	%r6, %r66, 3;
	mov.b32 	%r149, 0;
	mov.u32 	%r150, %r1;
$L__BB70_5:
	.pragma "nounroll";
	mul.wide.u32 	%rd32, %r150, 8;
	add.s64 	%rd33, %rd2, %rd32;
	ld.global.v2.f32 	{%f101, %f102}, [%rd33];
	shl.b32 	%r67, %r150, 3;
	add.s32 	%r68, %r3, %r67;
	st.shared.f32 	[%r68], %f101;
	st.shared.f32 	[%r68+4], %f102;
	add.s64 	%rd34, %rd3, %rd32;
	ld.global.v2.f32 	{%f103, %f104}, [%rd34];
	add.s32 	%r69, %r4, %r67;
	st.shared.v2.f32 	[%r69], {%f103, %f104};
	add.s32 	%r150, %r150, 128;
	add.s32 	%r149, %r149, 1;
	setp.ne.s32 	%p5, %r149, %r6;
	@%p5 bra 	$L__BB70_5;
$L__BB70_6:
	setp.lt.u32 	%p6, %r5, 384;
	@%p6 bra 	$L__BB70_8;
$L__BB70_7:
	mul.wide.u32 	%rd35, %r150, 8;
	add.s64 	%rd36, %rd2, %rd35;
	ld.global.v2.f32 	{%f105, %f106}, [%rd36];
	shl.b32 	%r70, %r150, 3;
	add.s32 	%r71, %r3, %r70;
	st.shared.f32 	[%r71], %f105;
	st.shared.f32 	[%r71+4], %f106;
	add.s64 	%rd37, %rd3, %rd35;
	ld.global.v2.f32 	{%f107, %f108}, [%rd37];
	add.s32 	%r72, %r4, %r70;
	st.shared.v2.f32 	[%r72], {%f107, %f108};
	ld.global.v2.f32 	{%f109, %f110}, [%rd36+1024];
	st.shared.f32 	[%r71+1024], %f109;
	st.shared.f32 	[%r71+1028], %f110;
	ld.global.v2.f32 	{%f111, %f112}, [%rd37+1024];
	st.shared.v2.f32 	[%r72+1024], {%f111, %f112};
	ld.global.v2.f32 	{%f113, %f114}, [%rd36+2048];
	st.shared.f32 	[%r71+2048], %f113;
	st.shared.f32 	[%r71+2052], %f114;
	ld.global.v2.f32 	{%f115, %f116}, [%rd37+2048];
	st.shared.v2.f32 	[%r72+2048], {%f115, %f116};
	ld.global.v2.f32 	{%f117, %f118}, [%rd36+3072];
	st.shared.f32 	[%r71+3072], %f117;
	st.shared.f32 	[%r71+3076], %f118;
	ld.global.v2.f32 	{%f119, %f120}, [%rd37+3072];
	st.shared.v2.f32 	[%r72+3072], {%f119, %f120};
	add.s32 	%r150, %r150, 512;
	setp.lt.s32 	%p7, %r150, %r2;
	@%p7 bra 	$L__BB70_7;
$L__BB70_8:
	bar.sync 	0;
	mov.u32 	%r73, %ctaid.x;
	cvt.u64.u32 	%rd122, %r73;
	setp.le.s64 	%p8, %rd23, %rd122;
	@%p8 bra 	$L__BB70_53;
	and.b32  	%r14, %r1, 31;
	shr.u32 	%r74, %r1, 3;
	mov.u32 	%r75, _ZZ21WelfordBlockAllReduceIfEvT_S0_S0_PS0_S1_S1_E9m2_shared;
	add.s32 	%r15, %r75, %r74;
	mov.u32 	%r76, _ZZ21WelfordBlockAllReduceIfEvT_S0_S0_PS0_S1_S1_E12count_shared;
	add.s32 	%r16, %r76, %r74;
	mov.u32 	%r77, %ntid.x;
	shr.u32 	%r17, %r77, 5;
	cvt.rn.f32.f64 	%f1, %fd1;
	mov.u32 	%r78, %nctaid.x;
	cvt.u64.u32 	%rd6, %r78;
	not.b32 	%r79, %r1;
	add.s32 	%r18, %r2, %r79;
	shr.u32 	%r80, %r18, 7;
	add.s32 	%r81, %r80, 1;
	and.b32  	%r19, %r81, 3;
	shl.b32 	%r82, %r1, 1;
	cvt.u64.u32 	%rd7, %r82;
	shl.b32 	%r83, %r1, 2;
	add.s32 	%r20, %r61, %r83;
	shl.b32 	%r21, %r2, 2;
	add.s32 	%r22, %r20, %r21;
	add.s32 	%r23, %r1, 128;
	add.s32 	%r24, %r1, 256;
	add.s32 	%r25, %r1, 384;
	shl.b32 	%r85, %r1, 3;
	add.s32 	%r26, %r3, %r85;
	add.s32 	%r27, %r4, %r85;
$L__BB70_10:
	setp.ge.s32 	%p9, %r1, %r2;
	mov.f32 	%f375, 0f00000000;
	mov.f32 	%f376, %f375;
	mov.f32 	%f377, %f375;
	@%p9 bra 	$L__BB70_18;
	setp.eq.s32 	%p10, %r19, 0;
	mul.lo.s64 	%rd9, %rd122, %rd20;
	mov.f32 	%f377, 0f00000000;
	mov.u32 	%r152, %r1;
	mov.f32 	%f376, %f377;
	mov.f32 	%f375, %f377;
	@%p10 bra 	$L__BB70_15;
	setp.eq.s32 	%p11, %r19, 1;
	add.s64 	%rd10, %rd9, %rd7;
	shr.u64 	%rd38, %rd10, 63;
	add.s64 	%rd39, %rd10, %rd38;
	shl.b64 	%rd40, %rd39, 2;
	and.b64  	%rd41, %rd40, -8;
	add.s64 	%rd42, %rd1, %rd41;
	ld.global.v2.f32 	{%f125, %f126}, [%rd42];
	st.shared.f32 	[%r20], %f125;
	add.f32 	%f127, %f125, 0f00000000;
	sub.f32 	%f128, %f125, %f127;
	fma.rn.f32 	%f129, %f125, %f128, 0f00000000;
	st.shared.f32 	[%r22], %f126;
	sub.f32 	%f130, %f126, %f127;
	fma.rn.f32 	%f375, %f130, 0f3F000000, %f127;
	sub.f32 	%f131, %f126, %f375;
	fma.rn.f32 	%f376, %f130, %f131, %f129;
	mov.f32 	%f377, 0f40000000;
	mov.u32 	%r152, %r23;
	@%p11 bra 	$L__BB70_15;
	setp.eq.s32 	%p12, %r19, 2;
	add.s64 	%rd43, %rd10, 256;
	shr.u64 	%rd44, %rd43, 63;
	add.s64 	%rd45, %rd43, %rd44;
	shl.b64 	%rd46, %rd45, 2;
	and.b64  	%rd47, %rd46, -8;
	add.s64 	%rd48, %rd1, %rd47;
	ld.global.v2.f32 	{%f133, %f134}, [%rd48];
	st.shared.f32 	[%r20+512], %f133;
	sub.f32 	%f135, %f133, %f375;
	div.rn.f32 	%f136, %f135, 0f40400000;
	add.f32 	%f137, %f375, %f136;
	sub.f32 	%f138, %f133, %f137;
	fma.rn.f32 	%f139, %f135, %f138, %f376;
	st.shared.f32 	[%r22+512], %f134;
	sub.f32 	%f140, %f134, %f137;
	fma.rn.f32 	%f375, %f140, 0f3E800000, %f137;
	sub.f32 	%f141, %f134, %f375;
	fma.rn.f32 	%f376, %f140, %f141, %f139;
	mov.f32 	%f377, 0f40800000;
	mov.u32 	%r152, %r24;
	@%p12 bra 	$L__BB70_15;
	add.s64 	%rd49, %rd10, 512;
	shr.u64 	%rd50, %rd49, 63;
	add.s64 	%rd51, %rd49, %rd50;
	shl.b64 	%rd52, %rd51, 2;
	and.b64  	%rd53, %rd52, -8;
	add.s64 	%rd54, %rd1, %rd53;
	ld.global.v2.f32 	{%f143, %f144}, [%rd54];
	st.shared.f32 	[%r20+1024], %f143;
	sub.f32 	%f145, %f143, %f375;
	div.rn.f32 	%f146, %f145, 0f40A00000;
	add.f32 	%f147, %f375, %f146;
	sub.f32 	%f148, %f143, %f147;
	fma.rn.f32 	%f149, %f145, %f148, %f376;
	st.shared.f32 	[%r22+1024], %f144;
	sub.f32 	%f150, %f144, %f147;
	div.rn.f32 	%f151, %f150, 0f40C00000;
	add.f32 	%f375, %f147, %f151;
	sub.f32 	%f152, %f144, %f375;
	fma.rn.f32 	%f376, %f150, %f152, %f149;
	mov.f32 	%f377, 0f40C00000;
	mov.u32 	%r152, %r25;
$L__BB70_15:
	setp.lt.u32 	%p13, %r18, 384;
	@%p13 bra 	$L__BB70_18;
	mul.wide.u32 	%rd55, %r152, 2;
	add.s64 	%rd56, %rd9, %rd55;
	add.s64 	%rd123, %rd56, 512;
	shl.b32 	%r86, %r152, 2;
	mov.u32 	%r87, shared_buf;
	add.s32 	%r88, %r87, %r86;
	add.s32 	%r153, %r88, 1024;
$L__BB70_17:
	add.s64 	%rd57, %rd123, -512;
	shr.u64 	%rd58, %rd57, 63;
	add.s64 	%rd59, %rd57, %rd58;
	shl.b64 	%rd60, %rd59, 2;
	and.b64  	%rd61, %rd60, -8;
	add.s64 	%rd62, %rd1, %rd61;
	ld.global.v2.f32 	{%f153, %f154}, [%rd62];
	st.shared.f32 	[%r153+-1024], %f153;
	add.f32 	%f155, %f377, 0f3F800000;
	sub.f32 	%f156, %f153, %f375;
	div.rn.f32 	%f157, %f156, %f155;
	add.f32 	%f158, %f375, %f157;
	sub.f32 	%f159, %f153, %f158;
	fma.rn.f32 	%f160, %f156, %f159, %f376;
	add.s32 	%r89, %r153, %r21;
	st.shared.f32 	[%r89+-1024], %f154;
	add.f32 	%f161, %f155, 0f3F800000;
	sub.f32 	%f162, %f154, %f158;
	div.rn.f32 	%f163, %f162, %f161;
	add.f32 	%f164, %f158, %f163;
	sub.f32 	%f165, %f154, %f164;
	fma.rn.f32 	%f166, %f162, %f165, %f160;
	add.s64 	%rd63, %rd123, -256;
	shr.u64 	%rd64, %rd63, 63;
	add.s64 	%rd65, %rd63, %rd64;
	shl.b64 	%rd66, %rd65, 2;
	and.b64  	%rd67, %rd66, -8;
	add.s64 	%rd68, %rd1, %rd67;
	ld.global.v2.f32 	{%f167, %f168}, [%rd68];
	st.shared.f32 	[%r153+-512], %f167;
	add.f32 	%f169, %f161, 0f3F800000;
	sub.f32 	%f170, %f167, %f164;
	div.rn.f32 	%f171, %f170, %f169;
	add.f32 	%f172, %f164, %f171;
	sub.f32 	%f173, %f167, %f172;
	fma.rn.f32 	%f174, %f170, %f173, %f166;
	st.shared.f32 	[%r89+-512], %f168;
	add.f32 	%f175, %f169, 0f3F800000;
	sub.f32 	%f176, %f168, %f172;
	div.rn.f32 	%f177, %f176, %f175;
	add.f32 	%f178, %f172, %f177;
	sub.f32 	%f179, %f168, %f178;
	fma.rn.f32 	%f180, %f176, %f179, %f174;
	shr.u64 	%rd69, %rd123, 63;
	add.s64 	%rd70, %rd123, %rd69;
	shl.b64 	%rd71, %rd70, 2;
	and.b64  	%rd72, %rd71, -8;
	add.s64 	%rd73, %rd1, %rd72;
	ld.global.v2.f32 	{%f181, %f182}, [%rd73];
	st.shared.f32 	[%r153], %f181;
	add.f32 	%f183, %f175, 0f3F800000;
	sub.f32 	%f184, %f181, %f178;
	div.rn.f32 	%f185, %f184, %f183;
	add.f32 	%f186, %f178, %f185;
	sub.f32 	%f187, %f181, %f186;
	fma.rn.f32 	%f188, %f184, %f187, %f180;
	st.shared.f32 	[%r89], %f182;
	add.f32 	%f189, %f183, 0f3F800000;
	sub.f32 	%f190, %f182, %f186;
	div.rn.f32 	%f191, %f190, %f189;
	add.f32 	%f192, %f186, %f191;
	sub.f32 	%f193, %f182, %f192;
	fma.rn.f32 	%f194, %f190, %f193, %f188;
	add.s64 	%rd74, %rd123, 256;
	shr.u64 	%rd75, %rd74, 63;
	add.s64 	%rd76, %rd74, %rd75;
	shl.b64 	%rd77, %rd76, 2;
	and.b64  	%rd78, %rd77, -8;
	add.s64 	%rd79, %rd1, %rd78;
	ld.global.v2.f32 	{%f195, %f196}, [%rd79];
	st.shared.f32 	[%r153+512], %f195;
	add.f32 	%f197, %f189, 0f3F800000;
	sub.f32 	%f198, %f195, %f192;
	div.rn.f32 	%f199, %f198, %f197;
	add.f32 	%f200, %f192, %f199;
	sub.f32 	%f201, %f195, %f200;
	fma.rn.f32 	%f202, %f198, %f201, %f194;
	st.shared.f32 	[%r89+512], %f196;
	add.f32 	%f377, %f197, 0f3F800000;
	sub.f32 	%f203, %f196, %f200;
	div.rn.f32 	%f204, %f203, %f377;
	add.f32 	%f375, %f200, %f204;
	sub.f32 	%f205, %f196, %f375;
	fma.rn.f32 	%f376, %f203, %f205, %f202;
	add.s32 	%r152, %r152, 512;
	add.s64 	%rd123, %rd123, 1024;
	add.s32 	%r153, %r153, 2048;
	setp.lt.s32 	%p14, %r152, %r2;
	@%p14 bra 	$L__BB70_17;
$L__BB70_18:
	mov.b32 	%r90, %f375;
	shfl.sync.down.b32	%r34|%p15, %r90, 16, 31, -1;
	mov.b32 	%r91, %f376;
	shfl.sync.down.b32	%r35|%p16, %r91, 16, 31, -1;
	mov.b32 	%r92, %f377;
	shfl.sync.down.b32	%r93|%p17, %r92, 16, 31, -1;
	mov.b32 	%f23, %r93;
	setp.eq.f32 	%p18, %f23, 0f00000000;
	@%p18 bra 	$L__BB70_20;
	mov.b32 	%f206, %r35;
	mov.b32 	%f207, %r34;
	add.f32 	%f24, %f377, %f23;
	div.rn.f32 	%f208, %f23, %f24;
	sub.f32 	%f209, %f207, %f375;
	fma.rn.f32 	%f375, %f209, %f208, %f375;
	mul.f32 	%f210, %f209, %f209;
	mul.f32 	%f211, %f377, %f210;
	fma.rn.f32 	%f212, %f211, %f208, %f206;
	add.f32 	%f376, %f376, %f212;
	mov.f32 	%f377, %f24;
$L__BB70_20:
	mov.b32 	%r94, %f375;
	shfl.sync.down.b32	%r36|%p19, %r94, 8, 31, -1;
	mov.b32 	%r95, %f376;
	shfl.sync.down.b32	%r37|%p20, %r95, 8, 31, -1;
	mov.b32 	%r96, %f377;
	shfl.sync.down.b32	%r97|%p21, %r96, 8, 31, -1;
	mov.b32 	%f30, %r97;
	setp.eq.f32 	%p22, %f30, 0f00000000;
	@%p22 bra 	$L__BB70_22;
	mov.b32 	%f213, %r37;
	mov.b32 	%f214, %r36;
	add.f32 	%f31, %f377, %f30;
	div.rn.f32 	%f215, %f30, %f31;
	sub.f32 	%f216, %f214, %f375;
	fma.rn.f32 	%f375, %f216, %f215, %f375;
	mul.f32 	%f217, %f216, %f216;
	mul.f32 	%f218, %f377, %f217;
	fma.rn.f32 	%f219, %f218, %f215, %f213;
	add.f32 	%f376, %f376, %f219;
	mov.f32 	%f377, %f31;
$L__BB70_22:
	mov.b32 	%r98, %f375;
	shfl.sync.down.b32	%r38|%p23, %r98, 4, 31, -1;
	mov.b32 	%r99, %f376;
	shfl.sync.down.b32	%r39|%p24, %r99, 4, 31, -1;
	mov.b32 	%r100, %f377;
	shfl.sync.down.b32	%r101|%p25, %r100, 4, 31, -1;
	mov.b32 	%f37, %r101;
	setp.eq.f32 	%p26, %f37, 0f00000000;
	@%p26 bra 	$L__BB70_24;
	mov.b32 	%f220, %r39;
	mov.b32 	%f221, %r38;
	add.f32 	%f38, %f377, %f37;
	div.rn.f32 	%f222, %f37, %f38;
	sub.f32 	%f223, %f221, %f375;
	fma.rn.f32 	%f375, %f223, %f222, %f375;
	mul.f32 	%f224, %f223, %f223;
	mul.f32 	%f225, %f377, %f224;
	fma.rn.f32 	%f226, %f225, %f222, %f220;
	add.f32 	%f376, %f376, %f226;
	mov.f32 	%f377, %f38;
$L__BB70_24:
	mov.b32 	%r102, %f375;
	shfl.sync.down.b32	%r40|%p27, %r102, 2, 31, -1;
	mov.b32 	%r103, %f376;
	shfl.sync.down.b32	%r41|%p28, %r103, 2, 31, -1;
	mov.b32 	%r104, %f377;
	shfl.sync.down.b32	%r105|%p29, %r104, 2, 31, -1;
	mov.b32 	%f44, %r105;
	setp.eq.f32 	%p30, %f44, 0f00000000;
	@%p30 bra 	$L__BB70_26;
	mov.b32 	%f227, %r41;
	mov.b32 	%f228, %r40;
	add.f32 	%f45, %f377, %f44;
	div.rn.f32 	%f229, %f44, %f45;
	sub.f32 	%f230, %f228, %f375;
	fma.rn.f32 	%f375, %f230, %f229, %f375;
	mul.f32 	%f231, %f230, %f230;
	mul.f32 	%f232, %f377, %f231;
	fma.rn.f32 	%f233, %f232, %f229, %f227;
	add.f32 	%f376, %f376, %f233;
	mov.f32 	%f377, %f45;
$L__BB70_26:
	mov.b32 	%r106, %f375;
	shfl.sync.down.b32	%r42|%p31, %r106, 1, 31, -1;
	mov.b32 	%r107, %f376;
	shfl.sync.down.b32	%r43|%p32, %r107, 1, 31, -1;
	mov.b32 	%r108, %f377;
	shfl.sync.down.b32	%r109|%p33, %r108, 1, 31, -1;
	mov.b32 	%f51, %r109;
	setp.eq.f32 	%p34, %f51, 0f00000000;
	@%p34 bra 	$L__BB70_28;
	mov.b32 	%f234, %r43;
	mov.b32 	%f235, %r42;
	add.f32 	%f52, %f377, %f51;
	div.rn.f32 	%f236, %f51, %f52;
	sub.f32 	%f237, %f235, %f375;
	fma.rn.f32 	%f375, %f237, %f236, %f375;
	mul.f32 	%f238, %f237, %f237;
	mul.f32 	%f239, %f377, %f238;
	fma.rn.f32 	%f240, %f239, %f236, %f234;
	add.f32 	%f376, %f376, %f240;
	mov.f32 	%f377, %f52;
$L__BB70_28:
	setp.ne.s32 	%p35, %r14, 0;
	bar.sync 	0;
	@%p35 bra 	$L__BB70_30;
	shr.u32 	%r110, %r1, 3;
	mov.u32 	%r111, _ZZ21WelfordBlockAllReduceIfEvT_S0_S0_PS0_S1_S1_E11mean_shared;
	add.s32 	%r112, %r111, %r110;
	st.shared.f32 	[%r112], %f375;
	st.shared.f32 	[%r15], %f376;
	st.shared.f32 	[%r16], %f377;
$L__BB70_30:
	setp.gt.u32 	%p36, %r1, 31;
	bar.sync 	0;
	@%p36 bra 	$L__BB70_45;
	setp.ge.u32 	%p37, %r1, %r17;
	mov.f32 	%f397, 0f00000000;
	mov.f32 	%f398, %f397;
	mov.f32 	%f396, %f397;
	@%p37 bra 	$L__BB70_33;
	shl.b32 	%r113, %r14, 2;
	mov.u32 	%r114, _ZZ21WelfordBlockAllReduceIfEvT_S0_S0_PS0_S1_S1_E11mean_shared;
	add.s32 	%r115, %r114, %r113;
	ld.shared.f32 	%f398, [%r115];
	mov.u32 	%r116, _ZZ21WelfordBlockAllReduceIfEvT_S0_S0_PS0_S1_S1_E9m2_shared;
	add.s32 	%r117, %r116, %r113;
	ld.shared.f32 	%f397, [%r117];
	mov.u32 	%r118, _ZZ21WelfordBlockAllReduceIfEvT_S0_S0_PS0_S1_S1_E12count_shared;
	add.s32 	%r119, %r118, %r113;
	ld.shared.f32 	%f396, [%r119];
$L__BB70_33:
	bar.warp.sync 	-1;
	mov.b32 	%r120, %f398;
	shfl.sync.down.b32	%r44|%p38, %r120, 16, 31, -1;
	mov.b32 	%r121, %f397;
	shfl.sync.down.b32	%r45|%p39, %r121, 16, 31, -1;
	mov.b32 	%r122, %f396;
	shfl.sync.down.b32	%r123|%p40, %r122, 16, 31, -1;
	mov.b32 	%f64, %r123;
	setp.eq.f32 	%p41, %f64, 0f00000000;
	@%p41 bra 	$L__BB70_35;
	mov.b32 	%f242, %r45;
	mov.b32 	%f243, %r44;
	add.f32 	%f65, %f396, %f64;
	div.rn.f32 	%f244, %f64, %f65;
	sub.f32 	%f245, %f243, %f398;
	fma.rn.f32 	%f398, %f245, %f244, %f398;
	mul.f32 	%f246, %f245, %f245;
	mul.f32 	%f247, %f396, %f246;
	fma.rn.f32 	%f248, %f247, %f244, %f242;
	add.f32 	%f397, %f397, %f248;
	mov.f32 	%f396, %f65;
$L__BB70_35:
	mov.b32 	%r124, %f398;
	shfl.sync.down.b32	%r46|%p42, %r124, 8, 31, -1;
	mov.b32 	%r125, %f397;
	shfl.sync.down.b32	%r47|%p43, %r125, 8, 31, -1;
	mov.b32 	%r126, %f396;
	shfl.sync.down.b32	%r127|%p44, %r126, 8, 31, -1;
	mov.b32 	%f71, %r127;
	setp.eq.f32 	%p45, %f71, 0f00000000;
	@%p45 bra 	$L__BB70_37;
	mov.b32 	%f249, %r47;
	mov.b32 	%f250, %r46;
	add.f32 	%f72, %f396, %f71;
	div.rn.f32 	%f251, %f71, %f72;
	sub.f32 	%f252, %f250, %f398;
	fma.rn.f32 	%f398, %f252, %f251, %f398;
	mul.f32 	%f253, %f252, %f252;
	mul.f32 	%f254, %f396, %f253;
	fma.rn.f32 	%f255, %f254, %f251, %f249;
	add.f32 	%f397, %f397, %f255;
	mov.f32 	%f396, %f72;
$L__BB70_37:
	mov.b32 	%r128, %f398;
	shfl.sync.down.b32	%r48|%p46, %r128, 4, 31, -1;
	mov.b32 	%r129, %f397;
	shfl.sync.down.b32	%r49|%p47, %r129, 4, 31, -1;
	mov.b32 	%r130, %f396;
	shfl.sync.down.b32	%r131|%p48, %r130, 4, 31, -1;
	mov.b32 	%f78, %r131;
	setp.eq.f32 	%p49, %f78, 0f00000000;
	@%p49 bra 	$L__BB70_39;
	mov.b32 	%f256, %r49;
	mov.b32 	%f257, %r48;
	add.f32 	%f79, %f396, %f78;
	div.rn.f32 	%f258, %f78, %f79;
	sub.f32 	%f259, %f257, %f398;
	fma.rn.f32 	%f398, %f259, %f258, %f398;
	mul.f32 	%f260, %f259, %f259;
	mul.f32 	%f261, %f396, %f260;
	fma.rn.f32 	%f262, %f261, %f258, %f256;
	add.f32 	%f397, %f397, %f262;
	mov.f32 	%f396, %f79;
$L__BB70_39:
	mov.b32 	%r132, %f398;
	shfl.sync.down.b32	%r50|%p50, %r132, 2, 31, -1;
	mov.b32 	%r133, %f397;
	shfl.sync.down.b32	%r51|%p51, %r133, 2, 31, -1;
	mov.b32 	%r134, %f396;
	shfl.sync.down.b32	%r135|%p52, %r134, 2, 31, -1;
	mov.b32 	%f85, %r135;
	setp.eq.f32 	%p53, %f85, 0f00000000;
	@%p53 bra 	$L__BB70_41;
	mov.b32 	%f263, %r51;
	mov.b32 	%f264, %r50;
	add.f32 	%f86, %f396, %f85;
	div.rn.f32 	%f265, %f85, %f86;
	sub.f32 	%f266, %f264, %f398;
	fma.rn.f32 	%f398, %f266, %f265, %f398;
	mul.f32 	%f267, %f266, %f266;
	mul.f32 	%f268, %f396, %f267;
	fma.rn.f32 	%f269, %f268, %f265, %f263;
	add.f32 	%f397, %f397, %f269;
	mov.f32 	%f396, %f86;
$L__BB70_41:
	mov.b32 	%r136, %f398;
	shfl.sync.down.b32	%r52|%p54, %r136, 1, 31, -1;
	mov.b32 	%r137, %f397;
	shfl.sync.down.b32	%r53|%p55, %r137, 1, 31, -1;
	mov.b32 	%r138, %f396;
	shfl.sync.down.b32	%r139|%p56, %r138, 1, 31, -1;
	mov.b32 	%f92, %r139;
	setp.eq.f32 	%p57, %f92, 0f00000000;
	@%p57 bra 	$L__BB70_43;
	mov.b32 	%f270, %r53;
	mov.b32 	%f271, %r52;
	add.f32 	%f93, %f396, %f92;
	div.rn.f32 	%f272, %f92, %f93;
	sub.f32 	%f273, %f271, %f398;
	fma.rn.f32 	%f398, %f273, %f272, %f398;
	mul.f32 	%f274, %f273, %f273;
	mul.f32 	%f275, %f396, %f274;
	fma.rn.f32 	%f276, %f275, %f272, %f270;
	add.f32 	%f397, %f397, %f276;
	mov.f32 	%f396, %f93;
$L__BB70_43:
	setp.ne.s32 	%p58, %r14, 0;
	@%p58 bra 	$L__BB70_45;
	st.shared.f32 	[_ZZ21WelfordBlockAllReduceIfEvT_S0_S0_PS0_S1_S1_E21mean_result_broadcast], %f398;
	st.shared.f32 	[_ZZ21WelfordBlockAllReduceIfEvT_S0_S0_PS0_S1_S1_E19m2_result_broadcast], %f397;
	st.shared.f32 	[_ZZ21WelfordBlockAllReduceIfEvT_S0_S0_PS0_S1_S1_E22count_result_broadcast], %f396;
$L__BB70_45:
	setp.ge.s32 	%p59, %r1, %r2;
	bar.sync 	0;
	ld.shared.f32 	%f99, [_ZZ21WelfordBlockAllReduceIfEvT_S0_S0_PS0_S1_S1_E21mean_result_broadcast];
	ld.shared.f32 	%f277, [_ZZ21WelfordBlockAllReduceIfEvT_S0_S0_PS0_S1_S1_E19m2_result_broadcast];
	ld.shared.f32 	%f278, [_ZZ21WelfordBlockAllReduceIfEvT_S0_S0_PS0_S1_S1_E22count_result_broadcast];
	div.rn.f32 	%f279, %f277, %f278;
	max.f32 	%f280, %f279, 0f00000000;
	add.f32 	%f281, %f280, %f1;
	rsqrt.approx.f32 	%f100, %f281;
	@%p59 bra 	$L__BB70_52;
	setp.eq.s32 	%p60, %r19, 0;
	mul.lo.s64 	%rd14, %rd122, %rd22;
	mov.u32 	%r155, %r1;
	@%p60 bra 	$L__BB70_50;
	setp.eq.s32 	%p61, %r19, 1;
	ld.shared.f32 	%f282, [%r20];
	sub.f32 	%f283, %f282, %f99;
	mul.f32 	%f284, %f100, %f283;
	ld.shared.f32 	%f285, [%r26];
	ld.shared.v2.f32 	{%f286, %f287}, [%r27];
	fma.rn.f32 	%f288, %f285, %f284, %f286;
	ld.shared.f32 	%f289, [%r22];
	sub.f32 	%f290, %f289, %f99;
	mul.f32 	%f291, %f100, %f290;
	ld.shared.f32 	%f292, [%r26+4];
	fma.rn.f32 	%f293, %f292, %f291, %f287;
	add.s64 	%rd15, %rd14, %rd7;
	shr.u64 	%rd80, %rd15, 63;
	add.s64 	%rd81, %rd15, %rd80;
	shl.b64 	%rd82, %rd81, 2;
	and.b64  	%rd83, %rd82, -8;
	add.s64 	%rd84, %rd4, %rd83;
	st.global.v2.f32 	[%rd84], {%f288, %f293};
	mov.u32 	%r155, %r23;
	@%p61 bra 	$L__BB70_50;
	setp.eq.s32 	%p62, %r19, 2;
	ld.shared.f32 	%f294, [%r20+512];
	sub.f32 	%f295, %f294, %f99;
	mul.f32 	%f296, %f100, %f295;
	ld.shared.f32 	%f297, [%r26+1024];
	ld.shared.v2.f32 	{%f298, %f299}, [%r27+1024];
	fma.rn.f32 	%f300, %f297, %f296, %f298;
	ld.shared.f32 	%f301, [%r22+512];
	sub.f32 	%f302, %f301, %f99;
	mul.f32 	%f303, %f100, %f302;
	ld.shared.f32 	%f304, [%r26+1028];
	fma.rn.f32 	%f305, %f304, %f303, %f299;
	add.s64 	%rd85, %rd15, 256;
	shr.u64 	%rd86, %rd85, 63;
	add.s64 	%rd87, %rd85, %rd86;
	shl.b64 	%rd88, %rd87, 2;
	and.b64  	%rd89, %rd88, -8;
	add.s64 	%rd90, %rd4, %rd89;
	st.global.v2.f32 	[%rd90], {%f300, %f305};
	mov.u32 	%r155, %r24;
	@%p62 bra 	$L__BB70_50;
	ld.shared.f32 	%f306, [%r20+1024];
	sub.f32 	%f307, %f306, %f99;
	mul.f32 	%f308, %f100, %f307;
	ld.shared.f32 	%f309, [%r26+2048];
	ld.shared.v2.f32 	{%f310, %f311}, [%r27+2048];
	fma.rn.f32 	%f312, %f309, %f308, %f310;
	ld.shared.f32 	%f313, [%r22+1024];
	sub.f32 	%f314, %f313, %f99;
	mul.f32 	%f315, %f100, %f314;
	ld.shared.f32 	%f316, [%r26+2052];
	fma.rn.f32 	%f317, %f316, %f315, %f311;
	add.s64 	%rd91, %rd15, 512;
	shr.u64 	%rd92, %rd91, 63;
	add.s64 	%rd93, %rd91, %rd92;
	shl.b64 	%rd94, %rd93, 2;
	and.b64  	%rd95, %rd94, -8;
	add.s64 	%rd96, %rd4, %rd95;
	st.global.v2.f32 	[%rd96], {%f312, %f317};
	mov.u32 	%r155, %r25;
$L__BB70_50:
	setp.lt.u32 	%p63, %r18, 384;
	@%p63 bra 	$L__BB70_52;
$L__BB70_51:
	shl.b32 	%r140, %r155, 1;
	shl.b32 	%r141, %r155, 2;
	mov.u32 	%r142, shared_buf;
	add.s32 	%r143, %r142, %r141;
	ld.shared.f32 	%f318, [%r143];
	sub.f32 	%f319, %f318, %f99;
	mul.f32 	%f320, %f100, %f319;
	shl.b32 	%r144, %r155, 3;
	add.s32 	%r145, %r3, %r144;
	ld.shared.f32 	%f321, [%r145];
	add.s32 	%r146, %r4, %r144;
	ld.shared.v2.f32 	{%f322, %f323}, [%r146];
	fma.rn.f32 	%f324, %f321, %f320, %f322;
	add.s32 	%r147, %r143, %r21;
	ld.shared.f32 	%f325, [%r147];
	sub.f32 	%f326, %f325, %f99;
	mul.f32 	%f327, %f100, %f326;
	ld.shared.f32 	%f328, [%r145+4];
	fma.rn.f32 	%f329, %f328, %f327, %f323;
	cvt.u64.u32 	%rd97, %r140;
	add.s64 	%rd98, %rd14, %rd97;
	shr.u64 	%rd99, %rd98, 63;
	add.s64 	%rd100, %rd98, %rd99;
	shl.b64 	%rd101, %rd100, 2;
	and.b64  	%rd102, %rd101, -8;
	add.s64 	%rd103, %rd4, %rd102;
	st.global.v2.f32 	[%rd103], {%f324, %f329};
	ld.shared.f32 	%f330, [%r143+512];
	sub.f32 	%f331, %f330, %f99;
	mul.f32 	%f332, %f100, %f331;
	ld.shared.f32 	%f333, [%r145+1024];
	ld.shared.v2.f32 	{%f334, %f335}, [%r146+1024];
	fma.rn.f32 	%f336, %f333, %f332, %f334;
	ld.shared.f32 	%f337, [%r147+512];
	sub.f32 	%f338, %f337, %f99;
	mul.f32 	%f339, %f100, %f338;
	ld.shared.f32 	%f340, [%r145+1028];
	fma.rn.f32 	%f341, %f340, %f339, %f335;
	add.s64 	%rd104, %rd98, 256;
	shr.u64 	%rd105, %rd104, 63;
	add.s64 	%rd106, %rd104, %rd105;
	shl.b64 	%rd107, %rd106, 2;
	and.b64  	%rd108, %rd107, -8;
	add.s64 	%rd109, %rd4, %rd108;
	st.global.v2.f32 	[%rd109], {%f336, %f341};
	ld.shared.f32 	%f342, [%r143+1024];
	sub.f32 	%f343, %f342, %f99;
	mul.f32 	%f344, %f100, %f343;
	ld.shared.f32 	%f345, [%r145+2048];
	ld.shared.v2.f32 	{%f346, %f347}, [%r146+2048];
	fma.rn.f32 	%f348, %f345, %f344, %f346;
	ld.shared.f32 	%f349, [%r147+1024];
	sub.f32 	%f350, %f349, %f99;
	mul.f32 	%f351, %f100, %f350;
	ld.shared.f32 	%f352, [%r145+2052];
	fma.rn.f32 	%f353, %f352, %f351, %f347;
	add.s64 	%rd110, %rd98, 512;
	shr.u64 	%rd111, %rd110, 63;
	add.s64 	%rd112, %rd110, %rd111;
	shl.b64 	%rd113, %rd112, 2;
	and.b64  	%rd114, %rd113, -8;
	add.s64 	%rd115, %rd4, %rd114;
	st.global.v2.f32 	[%rd115], {%f348, %f353};
	ld.shared.f32 	%f354, [%r143+1536];
	sub.f32 	%f355, %f354, %f99;
	mul.f32 	%f356, %f100, %f355;
	ld.shared.f32 	%f357, [%r145+3072];
	ld.shared.v2.f32 	{%f358, %f359}, [%r146+3072];
	fma.rn.f32 	%f360, %f357, %f356, %f358;
	ld.shared.f32 	%f361, [%r147+1536];
	sub.f32 	%f362, %f361, %f99;
	mul.f32 	%f363, %f100, %f362;
	ld.shared.f32 	%f364, [%r145+3076];
	fma.rn.f32 	%f365, %f364, %f363, %f359;
	add.s64 	%rd116, %rd98, 768;
	shr.u64 	%rd117, %rd116, 63;
	add.s64 	%rd118, %rd116, %rd117;
	shl.b64 	%rd119, %rd118, 2;
	and.b64  	%rd120, %rd119, -8;
	add.s64 	%rd121, %rd4, %rd120;
	st.global.v2.f32 	[%rd121], {%f360, %f365};
	add.s32 	%r155, %r155, 512;
	setp.lt.s32 	%p64, %r155, %r2;
	@%p64 bra 	$L__BB70_51;
$L__BB70_52:
	add.s64 	%rd122, %rd122, %rd6;
	setp.lt.s64 	%p65, %rd122, %rd23;
	@%p65 bra 	$L__BB70_10;
$L__BB70_53:
	ret;

}
	// .globl	_Z22LayerNormBlockSMemImplI10DirectLoadIffE11DirectStoreIffEfLi2ELi256EEvT_T0_lld
.visible .entry _Z22LayerNormBlockSMemImplI10DirectLoadIffE11DirectStoreIffEfLi2ELi256EEvT_T0_lld(
	.param .align 8 .b8 _Z22LayerNormBlockSMemImplI10DirectLoadIffE11DirectStoreIffEfLi2ELi256EEvT_T0_lld_param_0[32],
	.param .align 8 .b8 _Z22LayerNormBlockSMemImplI10DirectLoadIffE11DirectStoreIffEfLi2ELi256EEvT_T0_lld_param_1[16],
	.param .u64 _Z22LayerNormBlockSMemImplI10DirectLoadIffE11DirectStoreIffEfLi2ELi256EEvT_T0_lld_param_2,
	.param .u64 _Z22LayerNormBlockSMemImplI10DirectLoadIffE11DirectStoreIffEfLi2ELi256EEvT_T0_lld_param_3,
	.param .f64 _Z22LayerNormBlockSMemImplI10DirectLoadIffE11DirectStoreIffEfLi2ELi256EEvT_T0_lld_param_4
)
{
	.reg .pred 	%p<66>;
	.reg .b32 	%r<157>;
	.reg .b32 	%f<411>;
	.reg .b64 	%rd<124>;
	.reg .b64 	%fd<2>;

	ld.param.u64 	%rd22, [_Z22LayerNormBlockSMemImplI10DirectLoadIffE11DirectStoreIffEfLi2ELi256EEvT_T0_lld_param_1+8];
	ld.param.u64 	%rd20, [_Z22LayerNormBlockSMemImplI10DirectLoadIffE11DirectStoreIffEfLi2ELi256EEvT_T0_lld_param_0+24];
	ld.param.u64 	%rd21, [_Z22LayerNormBlockSMemImplI10DirectLoadIffE11DirectStoreIffEfLi2ELi256EEvT_T0_lld_param_1];
	ld.param.u64 	%rd19, [_Z22LayerNormBlockSMemImplI10DirectLoadIffE11DirectStoreIffEfLi2ELi256EEvT_T0_lld_param_0+16];
	ld.param.u64 	%rd18, [_Z22LayerNormBlockSMemImplI10DirectLoadIffE11DirectStoreIffEfLi2ELi256EEvT_T0_lld_param_0+8];
	ld.param.u64 	%rd17, [_Z22LayerNormBlockSMemImplI10DirectLoadIffE11DirectStoreIffEfLi2ELi256EEvT_T0_lld_param_0];
	ld.param.u64 	%rd23, [_Z22LayerNormBlockSMemImplI10DirectLoadIffE11DirectStoreIffEfLi2ELi256EEvT_T0_lld_param_2];
	ld.param.u64 	%rd24, [_Z22LayerNormBlockSMemImplI10DirectLoadIffE11DirectStoreIffEfLi2ELi256EEvT_T0_lld_param_3];
	ld.param.f64 	%fd1, [_Z22LayerNormBlockSMemImplI10DirectLoadIffE11DirectStoreIffEfLi2ELi256EEvT_T0_lld_param_4];
	cvta.to.global.u64 	%rd1, %rd17;
	cvta.to.global.u64 	%rd2, %rd18;
	cvta.to.global.u64 	%rd3, %rd19;
	cvta.to.global.u64 	%rd4, %rd21;
	mov.u32 	%r1, %tid.x;
	and.b64  	%rd25, %rd24, 1;
	setp.eq.b64 	%p1, %rd25, 1;
	not.pred 	%p2, %p1;
	@%p2 bra 	$L__BB71_2;
	mov.u64 	%rd26, $str$2;
	cvta.global.u64 	%rd27, %rd26;
	mov.u64 	%rd28, $str$1;
	cvta.global.u64 	%rd29, %rd28;
	mov.u64 	%rd30, __unnamed_72;
	cvta.global.u64 	%rd31, %rd30;
	{ // callseq 71, 0
	.param .b64 param0;
	st.param.b64 	[param0], %rd27;
	.param .b64 param1;
	st.param.b64 	[param1], %rd29;
	.param .b32 param2;
	st.param.b32 	[param2], 599;
	.param .b64 param3;
	st.param.b64 	[param3], %rd31;
	.param .b64 param4;
	st.param.b64 	[param4], 1;
	call.uni 
	__assertfail, 
	(
	param0, 
	param1, 
	param2, 
	param3, 
	param4
	);
	} // callseq 71
$L__BB71_2:
	cvt.u32.u64 	%r57, %rd24;
	shr.u32 	%r58, %r57, 31;
	add.s32 	%r59, %r57, %r58;
	shr.s32 	%r2, %r59, 1;
	shl.b32 	%r60, %r57, 2;
	mov.u32 	%r61, shared_buf;
	add.s32 	%r3, %r61, %r60;
	add.s32 	%r4, %r3, %r60;
	setp.ge.s32 	%p3, %r1, %r2;
	@%p3 bra 	$L__BB71_8;
	not.b32 	%r62, %r1;
	add.s32 	%r5, %r2, %r62;
	and.b32  	%r63, %r5, 768;
	setp.eq.s32 	%p4, %r63, 768;
	mov.u32 	%r150, %r1;
	@%p4 bra 	$L__BB71_6;
	shr.u32 	%r65, %r5, 8;
	add.s32 	%r66, %r65, 1;
	and.b32  	%r6, %r66, 3;
	mov.b32 	%r149, 0;
	mov.u32 	%r150, %r1;
$L__BB71_5:
	.pragma "nounroll";
	mul.wide.u32 	%rd32, %r150, 8;
	add.s64 	%rd33, %rd2, %rd32;
	ld.global.v2.f32 	{%f101, %f102}, [%rd33];
	shl.b32 	%r67, %r150, 3;
	add.s32 	%r68, %r3, %r67;
	st.shared.f32 	[%r68], %f101;
	st.shared.f32 	[%r68+4], %f102;
	add.s64 	%rd34, %rd3, %rd32;
	ld.global.v2.f32 	{%f103, %f104}, [%rd34];
	add.s32 	%r69, %r4, %r67;
	st.shared.v2.f32 	[%r69], {%f103, %f104};
	add.s32 	%r150, %r150, 256;
	add.s32 	%r149, %r149, 1;
	setp.ne.s32 	%p5, %r149, %r6;
	@%p5 bra 	$L__BB71_5;
$L__BB71_6:
	setp.lt.u32 	%p6, %r5, 768;
	@%p6 bra 	$L__BB71_8;
$L__BB71_7:
	mul.wide.u32 	%rd35, %r150, 8;
	add.s64 	%rd36, %rd2, %rd35;
	ld.global.v2.f32 	{%f105, %f106}, [%rd36];
	shl.b32 	%r70, %r150, 3;
	add.s32 	%r71, %r3, %r70;
	st.shared.f32 	[%r71], %f105;
	st.shared.f32 	[%r71+4], %f106;
	add.s64 	%rd37, %rd3, %rd35;
	ld.global.v2.f32 	{%f107, %f108}, [%rd37];
	add.s32 	%r72, %r4, %r70;
	st.shared.v2.f32 	[%r72], {%f107, %f108};
	ld.global.v2.f32 	{%f109, %f110}, [%rd36+2048];
	st.shared.f32 	[%r71+2048], %f109;
	st.shared.f32 	[%r71+2052], %f110;
	ld.global.v2.f32 	{%f111, %f112}, [%rd37+2048];
	st.shared.v2.f32 	[%r72+2048], {%f111, %f112};
	ld.global.v2.f32 	{%f113, %f114}, [%rd36+4096];
	st.shared.f32 	[%r71+4096], %f113;
	st.shared.f32 	[%r71+4100], %f114;
	ld.global.v2.f32 	{%f115, %f116}, [%rd37+4096];
	st.shared.v2.f32 	[%r72+4096], {%f115, %f116};
	ld.global.v2.f32 	{%f117, %f118}, [%rd36+6144];
	st.shared.f32 	[%r71+6144], %f117;
	st.shared.f32 	[%r71+6148], %f118;
	ld.global.v2.f32 	{%f119, %f120}, [%rd37+6144];
	st.shared.v2.f32 	[%r72+6144], {%f119, %f120};
	add.s32 	%r150, %r150, 1024;
	setp.lt.s32 	%p7, %r150, %r2;
	@%p7 bra 	$L__BB71_7;
$L__BB71_8:
	bar.sync 	0;
	mov.u32 	%r73, %ctaid.x;
	cvt.u64.u32 	%rd122, %r73;
	setp.le.s64 	%p8, %rd23, %rd122;
	@%p8 bra 	$L__BB71_53;
	and.b32  	%r14, %r1, 31;
	shr.u32 	%r74, %r1, 3;
	mov.u32 	%r75, _ZZ21WelfordBlockAllReduceIfEvT_S0_S0_PS0_S1_S1_E9m2_shared;
	add.s32 	%r15, %r75, %r74;
	mov.u32 	%r76, _ZZ21WelfordBlockAllReduceIfEvT_S0_S0_PS0_S1_S1_E12count_shared;
	add.s32 	%r16, %r76, %r74;
	mov.u32 	%r77, %ntid.x;
	shr.u32 	%r17, %r77, 5;
	cvt.rn.f32.f64 	%f1, %fd1;
	mov.u32 	%r78, %nctaid.x;
	cvt.u64.u32 	%rd6, %r78;
	not.b32 	%r79, %r1;
	add.s32 	%r18, %r2, %r79;
	shr.u32 	%r80, %r18, 8;
	add.s32 	%r81, %r80, 1;
	and.b32  	%r19, %r81, 3;
	shl.b32 	%r82, %r1, 1;
	cvt.u64.u32 	%rd7, %r82;
	shl.b32 	%r83, %r1, 2;
	add.s32 	%r20, %r61, %r83;
	shl.b32 	%r21, %r2, 2;
	add.s32 	%r22, %r20, %r21;
	add.s32 	%r23, %r1, 256;
	add.s32 	%r24, %r1, 512;
	add.s32 	%r25, %r1, 768;
	shl.b32 	%r85, %r1, 3;
	add.s32 	%r26, %r3, %r85;
	add.s32 	%r27, %r4, %r85;
$L__BB71_10:
	setp.ge.s32 	%p9, %r1, %r2;
	mov.f32 	%f375, 0f00000000;
	mov.f32 	%f376, %f375;
	mov.f32 	%f377, %f375;
	@%p9 bra 	$L__BB71_18;
	setp.eq.s32 	%p10, %r19, 0;
	mul.lo.s64 	%rd9, %rd122, %rd20;
	mov.f32 	%f377, 0f00000000;
	mov.u32 	%r152, %r1;
	mov.f32 	%f376, %f377;
	mov.f32 	%f375, %f377;
	@%p10 bra 	$L__BB71_15;
	setp.eq.s32 	%p11, %r19, 1;
	add.s64 	%rd10, %rd9, %rd7;
	shr.u64 	%rd38, %rd10, 63;
	add.s64 	%rd39, %rd10, %rd38;
	shl.b64 	%rd40, %rd39, 2;
	and.b64  	%rd41, %rd40, -8;
	add.s64 	%rd42, %rd1, %rd41;
	ld.global.v2.f32 	{%f125, %f126}, [%rd42];
	st.shared.f32 	[%r20], %f125;
	add.f32 	%f127, %f125, 0f00000000;
	sub.f32 	%f128, %f125, %f127;
	fma.rn.f32 	%f129, %f125, %f128, 0f00000000;
	st.shared.f32 	[%r22], %f126;
	sub.f32 	%f130, %f126, %f127;
	fma.rn.f32 	%f375, %f130, 0f3F000000, %f127;
	sub.f32 	%f131, %f126, %f375;
	fma.rn.f32 	%f376, %f130, %f131, %f129;
	mov.f32 	%f377, 0f40000000;
	mov.u32 	%r152, %r23;
	@%p11 bra 	$L__BB71_15;
	setp.eq.s32 	%p12, %r19, 2;
	add.s64 	%rd43, %rd10, 512;
	shr.u64 	%rd44, %rd43, 63;
	add.s64 	%rd45, %rd43, %rd44;
	shl.b64 	%rd46, %rd45, 2;
	and.b64  	%rd47, %rd46, -8;
	add.s64 	%rd48, %rd1, %rd47;
	ld.global.v2.f32 	{%f133, %f134}, [%rd48];
	st.shared.f32 	[%r20+1024], %f133;
	sub.f32 	%f135, %f133, %f375;
	div.rn.f32 	%f136, %f135, 0f40400000;
	add.f32 	%f137, %f375, %f136;
	sub.f32 	%f138, %f133, %f137;
	fma.rn.f32 	%f139, %f135, %f138, %f376;
	st.shared.f32 	[%r22+1024], %f134;
	sub.f32 	%f140, %f134, %f137;
	fma.rn.f32 	%f375, %f140, 0f3E800000, %f137;
	sub.f32 	%f141, %f134, %f375;
	fma.rn.f32 	%f376, %f140, %f141, %f139;
	mov.f32 	%f377, 0f40800000;
	mov.u32 	%r152, %r24;
	@%p12 bra 	$L__BB71_15;
	add.s64 	%rd49, %rd10, 1024;
	shr.u64 	%rd50, %rd49, 63;
	add.s64 	%rd51, %rd49, %rd50;
	shl.b64 	%rd52, %rd51, 2;
	and.b64  	%rd53, %rd52, -8;
	add.s64 	%rd54, %rd1, %rd53;
	ld.global.v2.f32 	{%f143, %f144}, [%rd54];
	st.shared.f32 	[%r20+2048], %f143;
	sub.f32 	%f145, %f143, %f375;
	div.rn.f32 	%f146, %f145, 0f40A00000;
	add.f32 	%f147, %f375, %f146;
	sub.f32 	%f148, %f143, %f147;
	fma.rn.f32 	%f149, %f145, %f148, %f376;
	st.shared.f32 	[%r22+2048], %f144;
	sub.f32 	%f150, %f144, %f147;
	div.rn.f32 	%f151, %f150, 0f40C00000;
	add.f32 	%f375, %f147, %f151;
	sub.f32 	%f152, %f144, %f375;
	fma.rn.f32 	%f376, %f150, %f152, %f149;
	mov.f32 	%f377, 0f40C00000;
	mov.u32 	%r152, %r25;
$L__BB71_15:
	setp.lt.u32 	%p13, %r18, 768;
	@%p13 bra 	$L__BB71_18;
	mul.wide.u32 	%rd55, %r152, 2;
	add.s64 	%rd56, %rd9, %rd55;
	add.s64 	%rd123, %rd56, 1024;
	shl.b32 	%r86, %r152, 2;
	mov.u32 	%r87, shared_buf;
	add.s32 	%r88, %r87, %r86;
	add.s32 	%r153, %r88, 2048;
$L__BB71_17:
	add.s64 	%rd57, %rd123, -1024;
	shr.u64 	%rd58, %rd57, 63;
	add.s64 	%rd59, %rd57, %rd58;
	shl.b64 	%rd60, %rd59, 2;
	and.b64  	%rd61, %rd60, -8;
	add.s64 	%rd62, %rd1, %rd61;
	ld.global.v2.f32 	{%f153, %f154}, [%rd62];
	st.shared.f32 	[%r153+-2048], %f153;
	add.f32 	%f155, %f377, 0f3F800000;
	sub.f32 	%f156, %f153, %f375;
	div.rn.f32 	%f157, %f156, %f155;
	add.f32 	%f158, %f375, %f157;
	sub.f32 	%f159, %f153, %f158;
	fma.rn.f32 	%f160, %f156, %f159, %f376;
	add.s32 	%r89, %r153, %r21;
	st.shared.f32 	[%r89+-2048], %f154;
	add.f32 	%f161, %f155, 0f3F800000;
	sub.f32 	%f162, %f154, %f158;
	div.rn.f32 	%f163, %f162, %f161;
	add.f32 	%f164, %f158, %f163;
	sub.f32 	%f165, %f154, %f164;
	fma.rn.f32 	%f166, %f162, %f165, %f160;
	add.s64 	%rd63, %rd123, -512;
	shr.u64 	%rd64, %rd63, 63;
	add.s64 	%rd65, %rd63, %rd64;
	shl.b64 	%rd66, %rd65, 2;
	and.b64  	%rd67, %rd66, -8;
	add.s64 	%rd68, %rd1, %rd67;
	ld.global.v2.f32 	{%f167, %f168}, [%rd68];
	st.shared.f32 	[%r153+-1024], %f167;
	add.f32 	%f169, %f161, 0f3F800000;
	sub.f32 	%f170, %f167, %f164;
	div.rn.f32 	%f171, %f170, %f169;
	add.f32 	%f172, %f164, %f171;
	sub.f32 	%f173, %f167, %f172;
	fma.rn.f32 	%f174, %f170, %f173, %f166;
	st.shared.f32 	[%r89+-1024], %f168;
	add.f32 	%f175, %f169, 0f3F800000;
	sub.f32 	%f176, %f168, %f172;
	div.rn.f32 	%f177, %f176, %f175;
	add.f32 	%f178, %f172, %f177;
	sub.f32 	%f179, %f168, %f178;
	fma.rn.f32 	%f180, %f176, %f179, %f174;
	shr.u64 	%rd69, %rd123, 63;
	add.s64 	%rd70, %rd123, %rd69;
	shl.b64 	%rd71, %rd70, 2;
	and.b64  	%rd72, %rd71, -8;
	add.s64 	%rd73, %rd1, %rd72;
	ld.global.v2.f32 	{%f181, %f182}, [%rd73];
	st.shared.f32 	[%r153], %f181;
	add.f32 	%f183, %f175, 0f3F800000;
	sub.f32 	%f184, %f181, %f178;
	div.rn.f32 	%f185, %f184, %f183;
	add.f32 	%f186, %f178, %f185;
	sub.f32 	%f187, %f181, %f186;
	fma.rn.f32 	%f188, %f184, %f187, %f180;
	st.shared.f32 	[%r89], %f182;
	add.f32 	%f189, %f183, 0f3F800000;
	sub.f32 	%f190, %f182, %f186;
	div.rn.f32 	%f191, %f190, %f189;
	add.f32 	%f192, %f186, %f191;
	sub.f32 	%f193, %f182, %f192;
	fma.rn.f32 	%f194, %f190, %f193, %f188;
	add.s64 	%rd74, %rd123, 512;
	shr.u64 	%rd75, %rd74, 63;
	add.s64 	%rd76, %rd74, %rd75;
	shl.b64 	%rd77, %rd76, 2;
	and.b64  	%rd78, %rd77, -8;
	add.s64 	%rd79, %rd1, %rd78;
	ld.global.v2.f32 	{%f195, %f196}, [%rd79];
	st.shared.f32 	[%r153+1024], %f195;
	add.f32 	%f197, %f189, 0f3F800000;
	sub.f32 	%f198, %f195, %f192;
	div.rn.f32 	%f199, %f198, %f197;
	add.f32 	%f200, %f192, %f199;
	sub.f32 	%f201, %f195, %f200;
	fma.rn.f32 	%f202, %f198, %f201, %f194;
	st.shared.f32 	[%r89+1024], %f196;
	add.f32 	%f377, %f197, 0f3F800000;
	sub.f32 	%f203, %f196, %f200;
	div.rn.f32 	%f204, %f203, %f377;
	add.f32 	%f375, %f200, %f204;
	sub.f32 	%f205, %f196, %f375;
	fma.rn.f32 	%f376, %f203, %f205, %f202;
	add.s32 	%r152, %r152, 1024;
	add.s64 	%rd123, %rd123, 2048;
	add.s32 	%r153, %r153, 4096;
	setp.lt.s32 	%p14, %r152, %r2;
	@%p14 bra 	$L__BB71_17;
$L__BB71_18:
	mov.b32 	%r90, %f375;
	shfl.sync.down.b32	%r34|%p15, %r90, 16, 31, -1;
	mov.b32 	%r91, %f376;
	shfl.sync.down.b32	%r35|%p16, %r91, 16, 31, -1;
	mov.b32 	%r92, %f377;
	shfl.sync.down.b32	%r93|%p17, %r92, 16, 31, -1;
	mov.b32 	%f23, %r93;
	setp.eq.f32 	%p18, %f23, 0f00000000;
	@%p18 bra 	$L__BB71_20;
	mov.b32 	%f206, %r35;
	mov.b32 	%f207, %r34;
	add.f32 	%f24, %f377, %f23;
	div.rn.f32 	%f208, %f23, %f24;
	sub.f32 	%f209, %f207, %f375;
	fma.rn.f32 	%f375, %f209, %f208, %f375;
	mul.f32 	%f210, %f209, %f209;
	mul.f32 	%f211, %f377, %f210;
	fma.rn.f32 	%f212, %f211, %f208, %f206;
	add.f32 	%f376, %f376, %f212;
	mov.f32 	%f377, %f24;
$L__BB71_20:
	mov.b32 	%r94, %f375;
	shfl.sync.down.b32	%r36|%p19, %r94, 8, 31, -1;
	mov.b32 	%r95, %f376;
	shfl.sync.down.b32	%r37|%p20, %r95, 8, 31, -1;
	mov.b32 	%r96, %f377;
	shfl.sync.down.b32	%r97|%p21, %r96, 8, 31, -1;
	mov.b32 	%f30, %r97;
	setp.eq.f32 	%p22, %f30, 0f00000000;
	@%p22 bra 	$L__BB71_22;
	mov.b32 	%f213, %r37;
	mov.b32 	%f214, %r36;
	add.f32 	%f31, %f377, %f30;
	div.rn.f32 	%f215, %f30, %f31;
	sub.f32 	%f216, %f214, %f375;
	fma.rn.f32 	%f375, %f216, %f215, %f375;
	mul.f32 	%f217, %f216, %f216;
	mul.f32 	%f218, %f377, %f217;
	fma.rn.f32 	%f219, %f218, %f215, %f213;
	add.f32 	%f376, %f376, %f219;
	mov.f32 	%f377, %f31;
$L__BB71_22:
	mov.b32 	%r98, %f375;
	shfl.sync.down.b32	%r38|%p23, %r98, 4, 31, -1;
	mov.b32 	%r99, %f376;
	shfl.sync.down.b32	%r39|%p24, %r99, 4, 31, -1;
	mov.b32 	%r100, %f377;
	shfl.sync.down.b32	%r101|%p25, %r100, 4, 31, -1;
	mov.b32 	%f37, %r101;
	setp.eq.f32 	%p26, %f37, 0f00000000;
	@%p26 bra 	$L__BB71_24;
	mov.b32 	%f220, %r39;
	mov.b32 	%f221, %r38;
	add.f32 	%f38, %f377, %f37;
	div.rn.f32 	%f222, %f37, %f38;
	sub.f32 	%f223, %f221, %f375;
	fma.rn.f32 	%f375, %f223, %f222, %f375;
	mul.f32 	%f224, %f223, %f223;
	mul.f32 	%f225, %f377, %f224;
	fma.rn.f32 	%f226, %f225, %f222, %f220;
	add.f32 	%f376, %f376, %f226;
	mov.f32 	%f377, %f38;
$L__BB71_24:
	mov.b32 	%r102, %f375;
	shfl.sync.down.b32	%r40|%p27, %r102, 2, 31, -1;
	mov.b32 	%r103, %f376;
	shfl.sync.down.b32	%r41|%p28, %r103, 2, 31, -1;
	mov.b32 	%r104, %f377;
	shfl.sync.down.b32	%r105|%p29, %r104, 2, 31, -1;
	mov.b32 	%f44, %r105;
	setp.eq.f32 	%p30, %f44, 0f00000000;
	@%p30 bra 	$L__BB71_26;
	mov.b32 	%f227, %r41;
	mov.b32 	%f228, %r40;
	add.f32 	%f45, %f377, %f44;
	div.rn.f32 	%f229, %f44, %f45;
	sub.f32 	%f230, %f228, %f375;
	fma.rn.f32 	%f375, %f230, %f229, %f375;
	mul.f32 	%f231, %f230, %f230;
	mul.f32 	%f232, %f377, %f231;
	fma.rn.f32 	%f233, %f232, %f229, %f227;
	add.f32 	%f376, %f376, %f233;
	mov.f32 	%f377, %f45;
$L__BB71_26:
	mov.b32 	%r106, %f375;
	shfl.sync.down.b32	%r42|%p31, %r106, 1, 31, -1;
	mov.b32 	%r107, %f376;
	shfl.sync.down.b32	%r43|%p32, %r107, 1, 31, -1;
	mov.b32 	%r108, %f377;
	shfl.sync.down.b32	%r109|%p33, %r108, 1, 31, -1;
	mov.b32 	%f51, %r109;
	setp.eq.f32 	%p34, %f51, 0f00000000;
	@%p34 bra 	$L__BB71_28;
	mov.b32 	%f234, %r43;
	mov.b32 	%f235, %r42;
	add.f32 	%f52, %f377, %f51;
	div.rn.f32 	%f236, %f51, %f52;
	sub.f32 	%f237, %f235, %f375;
	fma.rn.f32 	%f375, %f237, %f236, %f375;
	mul.f32 	%f238, %f237, %f237;
	mul.f32 	%f239, %f377, %f238;
	fma.rn.f32 	%f240, %f239, %f236, %f234;
	add.f32 	%f376, %f376, %f240;
	mov.f32 	%f377, %f52;
$L__BB71_28:
	setp.ne.s32 	%p35, %r14, 0;
	bar.sync 	0;
	@%p35 bra 	$L__BB71_30;
	shr.u32 	%r110, %r1, 3;
	mov.u32 	%r111, _ZZ21WelfordBlockAllReduceIfEvT_S0_S0_PS0_S1_S1_E11mean_shared;
	add.s32 	%r112, %r111, %r110;
	st.shared.f32 	[%r112], %f375;
	st.shared.f32 	[%r15], %f376;
	st.shared.f32 	[%r16], %f377;
$L__BB71_30:
	setp.gt.u32 	%p36, %r1, 31;
	bar.sync 	0;
	@%p36 bra 	$L__BB71_45;
	setp.ge.u32 	%p37, %r1, %r17;
	mov.f32 	%f397, 0f00000000;
	mov.f32 	%f398, %f397;
	mov.f32 	%f396, %f397;
	@%p37 bra 	$L__BB71_33;
	shl.b32 	%r113, %r14, 2;
	mov.u32 	%r114, _ZZ21WelfordBlockAllReduceIfEvT_S0_S0_PS0_S1_S1_E11mean_shared;
	add.s32 	%r115, %r114, %r113;
	ld.shared.f32 	%f398, [%r115];
	mov.u32 	%r116, _ZZ21WelfordBlockAllReduceIfEvT_S0_S0_PS0_S1_S1_E9m2_shared;
	add.s32 	%r117, %r116, %r113;
	ld.shared.f32 	%f397, [%r117];
	mov.u32 	%r118, _ZZ21WelfordBlockAllReduceIfEvT_S0_S0_PS0_S1_S1_E12count_shared;
	add.s32 	%r119, %r118, %r113;
	ld.shared.f32 	%f396, [%r119];
$L__BB71_33:
	bar.warp.sync 	-1;
	mov.b32 	%r120, %f398;
	shfl.sync.down.b32	%r44|%p38, %r120, 16, 31, -1;
	mov.b32 	%r121, %f397;
	shfl.sync.down.b32	%r45|%p39, %r121, 16, 31, -1;
	mov.b32 	%r122, %f396;
	shfl.sync.down.b32	%r123|%p40, %r122, 16, 31, -1;
	mov.b32 	%f64, %r123;
	setp.eq.f32 	%p41, %f64, 0f00000000;
	@%p41 bra 	$L__BB71_35;
	mov.b32 	%f242, %r45;
	mov.b32 	%f243, %r44;
	add.f32 	%f65, %f396, %f64;
	div.rn.f32 	%f244, %f64, %f65;
	sub.f32 	%f245, %f243, %f398;
	fma.rn.f32 	%f398, %f245, %f244, %f398;
	mul.f32 	%f246, %f245, %f245;
	mul.f32 	%f247, %f396, %f246;
	fma.rn.f32 	%f248, %f247, %f244, %f242;
	add.f32 	%f397, %f397, %f248;
	mov.f32 	%f396, %f65;
$L__BB71_35:
	mov.b32 	%r124, %f398;
	shfl.sync.down.b32	%r46|%p42, %r124, 8, 31, -1;
	mov.b32 	%r125, %f397;
	shfl.sync.down.b32	%r47|%p43, %r125, 8, 31, -1;
	mov.b32 	%r126, %f396;
	shfl.sync.down.b32	%r127|%p44, %r126, 8, 31, -1;
	mov.b32 	%f71, %r127;
	setp.eq.f32 	%p45, %f71, 0f00000000;
	@%p45 bra 	$L__BB71_37;
	mov.b32 	%f249, %r47;
	mov.b32 	%f250, %r46;
	add.f32 	%f72, %f396, %f71;
	div.rn.f32 	%f251, %f71, %f72;
	sub.f32 	%f252, %f250, %f398;
	fma.rn.f32 	%f398, %f252, %f251, %f398;
	mul.f32 	%f253, %f252, %f252;
	mul.f32 	%f254, %f396, %f253;
	fma.rn.f32 	%f255, %f254, %f251, %f249;
	add.f32 	%f397, %f397, %f255;
	mov.f32 	%f396, %f72;
$L__BB71_37:
	mov.b32 	%r128, %f398;
	shfl.sync.down.b32	%r48|%p46, %r128, 4, 31, -1;
	mov.b32 	%r129, %f397;
	shfl.sync.down.b32	%r49|%p47, %r129, 4, 31, -1;
	mov.b32 	%r130, %f396;
	shfl.sync.down.b32	%r131|%p48, %r130, 4, 31, -1;
	mov.b32 	%f78, %r131;
	setp.eq.f32 	%p49, %f78, 0f00000000;
	@%p49 bra 	$L__BB71_39;
	mov.b32 	%f256, %r49;
	mov.b32 	%f257, %r48;
	add.f32 	%f79, %f396, %f78;
	div.rn.f32 	%f258, %f78, %f79;
	sub.f32 	%f259, %f257, %f398;
	fma.rn.f32 	%f398, %f259, %f258, %f398;
	mul.f32 	%f260, %f259, %f259;
	mul.f32 	%f261, %f396, %f260;
	fma.rn.f32 	%f262, %f261, %f258, %f256;
	add.f32 	%f397, %f397, %f262;
	mov.f32 	%f396, %f79;
$L__BB71_39:
	mov.b32 	%r132, %f398;
	shfl.sync.down.b32	%r50|%p50, %r132, 2, 31, -1;
	mov.b32 	%r133, %f397;
	shfl.sync.down.b32	%r51|%p51, %r133, 2, 31, -1;
	mov.b32 	%r134, %f396;
	shfl.sync.down.b32	%r135|%p52, %r134, 2, 31, -1;
	mov.b32 	%f85, %r135;
	setp.eq.f32 	%p53, %f85, 0f00000000;
	@%p53 bra 	$L__BB71_41;
	mov.b32 	%f263, %r51;
	mov.b32 	%f264, %r50;
	add.f32 	%f86, %f396, %f85;
	div.rn.f32 	%f265, %f85, %f86;
	sub.f32 	%f266, %f264, %f398;
	fma.rn.f32 	%f398, %f266, %f265, %f398;
	mul.f32 	%f267, %f266, %f266;
	mul.f32 	%f268, %f396, %f267;
	fma.rn.f32 	%f269, %f268, %f265, %f263;
	add.f32 	%f397, %f397, %f269;
	mov.f32 	%f396, %f86;
$L__BB71_41:
	mov.b32 	%r136, %f398;
	shfl.sync.down.b32	%r52|%p54, %r136, 1, 31, -1;
	mov.b32 	%r137, %f397;
	shfl.sync.down.b32	%r53|%p55, %r137, 1, 31, -1;
	mov.b32 	%r138, %f396;
	shfl.sync.down.b32	%r139|%p56, %r138, 1, 31, -1;
	mov.b32 	%f92, %r139;
	setp.eq.f32 	%p57, %f92, 0f00000000;
	@%p57 bra 	$L__BB71_43;
	mov.b32 	%f270, %r53;
	mov.b32 	%f271, %r52;
	add.f32 	%f93, %f396, %f92;
	div.rn.f32 	%f272, %f92, %f93;
	sub.f32 	%f273, %f271, %f398;
	fma.rn.f32 	%f398, %f273, %f272, %f398;
	mul.f32 	%f274, %f273, %f273;
	mul.f32 	%f275, %f396, %f274;
	fma.rn.f32 	%f276, %f275, %f272, %f270;
	add.f32 	%f397, %f397, %f276;
	mov.f32 	%f396, %f93;
$L__BB71_43:
	setp.ne.s32 	%p58, %r14, 0;
	@%p58 bra 	$L__BB71_45;
	st.shared.f32 	[_ZZ21WelfordBlockAllReduceIfEvT_S0_S0_PS0_S1_S1_E21mean_result_broadcast], %f398;
	st.shared.f32 	[_ZZ21WelfordBlockAllReduceIfEvT_S0_S0_PS0_S1_S1_E19m2_result_broadcast], %f397;
	st.shared.f32 	[_ZZ21WelfordBlockAllReduceIfEvT_S0_S0_PS0_S1_S1_E22count_result_broadcast], %f396;
$L__BB71_45:
	setp.ge.s32 	%p59, %r1, %r2;
	bar.sync 	0;
	ld.shared.f32 	%f99, [_ZZ21WelfordBlockAllReduceIfEvT_S0_S0_PS0_S1_S1_E21mean_result_broadcast];
	ld.shared.f32 	%f277, [_ZZ21WelfordBlockAllReduceIfEvT_S0_S0_PS0_S1_S1_E19m2_result_broadcast];
	ld.shared.f32 	%f278, [_ZZ21WelfordBlockAllReduceIfEvT_S0_S0_PS0_S1_S1_E22count_result_broadcast];
	div.rn.f32 	%f279, %f277, %f278;
	max.f32 	%f280, %f279, 0f00000000;
	add.f32 	%f281, %f280, %f1;
	rsqrt.approx.f32 	%f100, %f281;
	@%p59 bra 	$L__BB71_52;
	setp.eq.s32 	%p60, %r19, 0;
	mul.lo.s64 	%rd14, %rd122, %rd22;
	mov.u32 	%r155, %r1;
	@%p60 bra 	$L__BB71_50;
	setp.eq.s32 	%p61, %r19, 1;
	ld.shared.f32 	%f282, [%r20];
	sub.f32 	%f283, %f282, %f99;
	mul.f32 	%f284, %f100, %f283;
	ld.shared.f32 	%f285, [%r26];
	ld.shared.v2.f32 	{%f286, %f287}, [%r27];
	fma.rn.f32 	%f288, %f285, %f284, %f286;
	ld.shared.f32 	%f289, [%r22];
	sub.f32 	%f290, %f289, %f99;
	mul.f32 	%f291, %f100, %f290;
	ld.shared.f32 	%f292, [%r26+4];
	fma.rn.f32 	%f293, %f292, %f291, %f287;
	add.s64 	%rd15, %rd14, %rd7;
	shr.u64 	%rd80, %rd15, 63;
	add.s64 	%rd81, %rd15, %rd80;
	shl.b64 	%rd82, %rd81, 2;
	and.b64  	%rd83, %rd82, -8;
	add.s64 	%rd84, %rd4, %rd83;
	st.global.v2.f32 	[%rd84], {%f288, %f293};
	mov.u32 	%r155, %r23;
	@%p61 bra 	$L__BB71_50;
	setp.eq.s32 	%p62, %r19, 2;
	ld.shared.f32 	%f294, [%r20+1024];
	sub.f32 	%f295, %f294, %f99;
	mul.f32 	%f296, %f100, %f295;
	ld.shared.f32 	%f297, [%r26+2048];
	ld.shared.v2.f32 	{%f298, %f299}, [%r27+2048];
	fma.rn.f32 	%f300, %f297, %f296, %f298;
	ld.shared.f32 	%f301, [%r22+1024];
	sub.f32 	%f302, %f301, %f99;
	mul.f32 	%f303, %f100, %f302;
	ld.shared.f32 	%f304, [%r26+2052];
	fma.rn.f32 	%f305, %f304, %f303, %f299;
	add.s64 	%rd85, %rd15, 512;
	shr.u64 	%rd86, %rd85, 63;
	add.s64 	%rd87, %rd85, %rd86;
	shl.b64 	%rd88, %rd87, 2;
	and.b64  	%rd89, %rd88, -8;
	add.s64 	%rd90, %rd4, %rd89;
	st.global.v2.f32 	[%rd90], {%f300, %f305};
	mov.u32 	%r155, %r24;
	@%p62 bra 	$L__BB71_50;
	ld.shared.f32 	%f306, [%r20+2048];
	sub.f32 	%f307, %f306, %f99;
	mul.f32 	%f308, %f100, %f307;
	ld.shared.f32 	%f309, [%r26+4096];
	ld.shared.v2.f32 	{%f310, %f311}, [%r27+4096];
	fma.rn.f32 	%f312, %f309, %f308, %f310;
	ld.shared.f32 	%f313, [%r22+2048];
	sub.f32 	%f314, %f313, %f99;
	mul.f32 	%f315, %f100, %f314;
	ld.shared.f32 	%f316, [%r26+4100];
	fma.rn.f32 	%f317, %f316, %f315, %f311;
	add.s64 	%rd91, %rd15, 1024;
	shr.u64 	%rd92, %rd91, 63;
	add.s64 	%rd93, %rd91, %rd92;
	shl.b64 	%rd94, %rd93, 2;
	and.b64  	%rd95, %rd94, -8;
	add.s64 	%rd96, %rd4, %rd95;
	st.global.v2.f32 	[%rd96], {%f312, %f317};
	mov.u32 	%r155, %r25;
$L__BB71_50:
	setp.lt.u32 	%p63, %r18, 768;
	@%p63 bra 	$L__BB71_52;
$L__BB71_51:
	shl.b32 	%r140, %r155, 1;
	shl.b32 	%r141, %r155, 2;
	mov.u32 	%r142, shared_buf;
	add.s32 	%r143, %r142, %r141;
	ld.shared.f32 	%f318, [%r143];
	sub.f32 	%f319, %f318, %f99;
	mul.f32 	%f320, %f100, %f319;
	shl.b32 	%r144, %r155, 3;
	add.s32 	%r145, %r3, %r144;
	ld.shared.f32 	%f321, [%r145];
	add.s32 	%r146, %r4, %r144;
	ld.shared.v2.f32 	{%f322, %f323}, [%r146];
	fma.rn.f32 	%f324, %f321, %f320, %f322;
	add.s32 	%r147, %r143, %r21;
	ld.shared.f32 	%f325, [%r147];
	sub.f32 	%f326, %f325, %f99;
	mul.f32 	%f327, %f100, %f326;
	ld.shared.f32 	%f328, [%r145+4];
	fma.rn.f32 	%f329, %f328, %f327, %f323;
	cvt.u64.u32 	%rd97, %r140;
	add.s64 	%rd98, %rd14, %rd97;
	shr.u64 	%rd99, %rd98, 63;
	add.s64 	%rd100, %rd98, %rd99;
	shl.b64 	%rd101, %rd100, 2;
	and.b64  	%rd102, %rd101, -8;
	add.s64 	%rd103, %rd4, %rd102;
	st.global.v2.f32 	[%rd103], {%f324, %f329};
	ld.shared.f32 	%f330, [%r143+1024];
	sub.f32 	%f331, %f330, %f99;
	mul.f32 	%f332, %f100, %f331;
	ld.shared.f32 	%f333, [%r145+2048];
	ld.shared.v2.f32 	{%f334, %f335}, [%r146+2048];
	fma.rn.f32 	%f336, %f333, %f332, %f334;
	ld.shared.f32 	%f337, [%r147+1024];
	sub.f32 	%f338, %f337, %f99;
	mul.f32 	%f339, %f100, %f338;
	ld.shared.f32 	%f340, [%r145+2052];
	fma.rn.f32 	%f341, %f340, %f339, %f335;
	add.s64 	%rd104, %rd98, 512;
	shr.u64 	%rd105, %rd104, 63;
	add.s64 	%rd106, %rd104, %rd105;
	shl.b64 	%rd107, %rd106, 2;
	and.b64  	%rd108, %rd107, -8;
	add.s64 	%rd109, %rd4, %rd108;
	st.global.v2.f32 	[%rd109], {%f336, %f341};
	ld.shared.f32 	%f342, [%r143+2048];
	sub.f32 	%f343, %f342, %f99;
	mul.f32 	%f344, %f100, %f343;
	ld.shared.f32 	%f345, [%r145+4096];
	ld.shared.v2.f32 	{%f346, %f347}, [%r146+4096];
	fma.rn.f32 	%f348, %f345, %f344, %f346;
	ld.shared.f32 	%f349, [%r147+2048];
	sub.f32 	%f350, %f349, %f99;
	mul.f32 	%f351, %f100, %f350;
	ld.shared.f32 	%f352, [%r145+4100];
	fma.rn.f32 	%f353, %f352, %f351, %f347;
	add.s64 	%rd110, %rd98, 1024;
	shr.u64 	%rd111, %rd110, 63;
	add.s64 	%rd112, %rd110, %rd111;
	shl.b64 	%rd113, %rd112, 2;
	and.b64  	%rd114, %rd113, -8;
	add.s64 	%rd115, %rd4, %rd114;
	st.global.v2.f32 	[%rd115], {%f348, %f353};
	ld.shared.f32 	%f354, [%r143+3072];
	sub.f32 	%f355, %f354, %f99;
	mul.f32 	%f356, %f100, %f355;
	ld.shared.f32 	%f357, [%r145+6144];
	ld.shared.v2.f32 	{%f358, %f359}, [%r146+6144];
	fma.rn.f32 	%f360, %f357, %f356, %f358;
	ld.shared.f32 	%f361, [%r147+3072];
	sub.f32 	%f362, %f361, %f99;
	mul.f32 	%f363, %f100, %f362;
	ld.shared.f32 	%f364, [%r145+6148];
	fma.rn.f32 	%f365, %f364, %f363, %f359;
	add.s64 	%rd116, %rd98, 1536;
	shr.u64 	%rd117, %rd116, 63;
	add.s64 	%rd118, %rd116, %rd117;
	shl.b64 	%rd119, %rd118, 2;
	and.b64  	%rd120, %rd119, -8;
	add.s64 	%rd121, %rd4, %rd120;
	st.global.v2.f32 	[%rd121], {%f360, %f365};
	add.s32 	%r155, %r155, 1024;
	setp.lt.s32 	%p64, %r155, %r2;
	@%p64 bra 	$L__BB71_51;
$L__BB71_52:
	add.s64 	%rd122, %rd122, %rd6;
	setp.lt.s64 	%p65, %rd122, %rd23;
	@%p65 bra 	$L__BB71_10;
$L__BB71_53:
	ret;

}
	// .globl	_Z22LayerNormBlockSMemImplI10DirectLoadIffE11DirectStoreIffEfLi2ELi512EEvT_T0_lld
.visible .entry _Z22LayerNormBlockSMemImplI10DirectLoadIffE11DirectStoreIffEfLi2ELi512EEvT_T0_lld(
	.param .align 8 .b8 _Z22LayerNormBlockSMemImplI10DirectLoadIffE11DirectStoreIffEfLi2ELi512EEvT_T0_lld_param_0[32],
	.param .align 8 .b8 _Z22LayerNormBlockSMemImplI10DirectLoadIffE11DirectStoreIffEfLi2ELi512EEvT_T0_lld_param_1[16],
	.param .u64 _Z22LayerNormBlockSMemImplI10DirectLoadIffE11DirectStoreIffEfLi2ELi512EEvT_T0_lld_param_2,
	.param .u64 _Z22LayerNormBlockSMemImplI10DirectLoadIffE11DirectStoreIffEfLi2ELi512EEvT_T0_lld_param_3,
	.param .f64 _Z22LayerNormBlockSMemImplI10DirectLoadIffE11DirectStoreIffEfLi2ELi512EEvT_T0_lld_param_4
)
{
	.reg .pred 	%p<66>;
	.reg .b32 	%r<157>;
	.reg .b32 	%f<411>;
	.reg .b64 	%rd<124>;
	.reg .b64 	%fd<2>;

	ld.param.u64 	%rd22, [_Z22LayerNormBlockSMemImplI10DirectLoadIffE11DirectStoreIffEfLi2ELi512EEvT_T0_lld_param_1+8];
	ld.param.u64 	%rd20, [_Z22LayerNormBlockSMemImplI10DirectLoadIffE11DirectStoreIffEfLi2ELi512EEvT_T0_lld_param_0+24];
	ld.param.u64 	%rd21, [_Z22LayerNormBlockSMemImplI10DirectLoadIffE11DirectStoreIffEfLi2ELi512EEvT_T0_lld_param_1];
	ld.param.u64 	%rd19, [_Z22LayerNormBlockSMemImplI10DirectLoadIffE11DirectStoreIffEfLi2ELi512EEvT_T0_lld_param_0+16];
	ld.param.u64 	%rd18, [_Z22LayerNormBlockSMemImplI10DirectLoadIffE11DirectStoreIffEfLi2ELi512EEvT_T0_lld_param_0+8];
	ld.param.u64 	%rd17, [_Z22LayerNormBlockSMemImplI10DirectLoadIffE11DirectStoreIffEfLi2ELi512EEvT_T0_lld_param_0];
	ld.param.u64 	%rd23, [_Z22LayerNormBlockSMemImplI10DirectLoadIffE11DirectStoreIffEfLi2ELi512EEvT_T0_lld_param_2];
	ld.param.u64 	%rd24, [_Z22LayerNormBlockSMemImplI10DirectLoadIffE11DirectStoreIffEfLi2ELi512EEvT_T0_lld_param_3];
	ld.param.f64 	%fd1, [_Z22LayerNormBlockSMemImplI10DirectLoadIffE11DirectStoreIffEfLi2ELi512EEvT_T0_lld_param_4];
	cvta.to.global.u64 	%rd1, %rd17;
	cvta.to.global.u64 	%rd2, %rd18;
	cvta.to.global.u64 	%rd3, %rd19;
	cvta.to.global.u64 	%rd4, %rd21;
	mov.u32 	%r1, %tid.x;
	and.b64  	%rd25, %rd24, 1;
	setp.eq.b64 	%p1, %rd25, 1;
	not.pred 	%p2, %p1;
	@%p2 bra 	$L__BB72_2;
	mov.u64 	%rd26, $str$2;
	cvta.global.u64 	%rd27, %rd26;
	mov.u64 	%rd28, $str$1;
	cvta.global.u64 	%rd29, %rd28;
	mov.u64 	%rd30, __unnamed_73;
	cvta.global.u64 	%rd31, %rd30;
	{ // callseq 72, 0
	.param .b64 param0;
	st.param.b64 	[param0], %rd27;
	.param .b64 param1;
	st.param.b64 	[param1], %rd29;
	.param .b32 param2;
	st.param.b32 	[param2], 599;
	.param .b64 param3;
	st.param.b64 	[param3], %rd31;
	.param .b64 param4;
	st.param.b64 	[param4], 1;
	call.uni 
	__assertfail, 
	(
	param0, 
	param1, 
	param2, 
	param3, 
	param4
	);
	} // callseq 72
$L__BB72_2:
	cvt.u32.u64 	%r57, %rd24;
	shr.u32 	%r58, %r57, 31;
	add.s32 	%r59, %r57, %r58;
	shr.s32 	%r2, %r59, 1;
	shl.b32 	%r60, %r57, 2;
	mov.u32 	%r61, shared_buf;
	add.s32 	%r3, %r61, %r60;
	add.s32 	%r4, %r3, %r60;
	setp.ge.s32 	%p3, %r1, %r2;
	@%p3 bra 	$L__BB72_8;
	not.b32 	%r62, %r1;
	add.s32 	%r5, %r2, %r62;
	and.b32  	%r63, %r5, 1536;
	setp.eq.s32 	%p4, %r63, 1536;
	mov.u32 	%r150, %r1;
	@%p4 bra 	$L__BB72_6;
	shr.u32 	%r65, %r5, 9;
	add.s32 	%r66, %r65, 1;
	and.b32  	%r6, %r66, 3;
	mov.b32 	%r149, 0;
	mov.u32 	%r150, %r1;
$L__BB72_5:
	.pragma "nounroll";
	mul.wide.u32 	%rd32, %r150, 8;
	add.s64 	%rd33, %rd2, %rd32;
	ld.global.v2.f32 	{%f101, %f102}, [%rd33];
	shl.b32 	%r67, %r150, 3;
	add.s32 	%r68, %r3, %r67;
	st.shared.f32 	[%r68], %f101;
	st.shared.f32 	[%r68+4], %f102;
	add.s64 	%rd34, %rd3, %rd32;
	ld.global.v2.f32 	{%f103, %f104}, [%rd34];
	add.s32 	%r69, %r4, %r67;
	st.shared.v2.f32 	[%r69], {%f103, %f104};
	add.s32 	%r150, %r150, 512;
	add.s32 	%r149, %r149, 1;
	setp.ne.s32 	%p5, %r149, %r6;
	@%p5 bra 	$L__BB72_5;
$L__BB72_6:
	setp.lt.u32 	%p6, %r5, 1536;
	@%p6 bra 	$L__BB72_8;
$L__BB72_7:
	mul.wide.u32 	%rd35, %r150, 8;
	add.s64 	%rd36, %rd2, %rd35;
	ld.global.v2.f32 	{%f105, %f106}, [%rd36];
	shl.b32 	%r70, %r150, 3;
	add.s32 	%r71, %r3, %r70;
	st.shared.f32 	[%r71], %f105;
	st.shared.f32 	[%r71+4], %f106;
	add.s64 	%rd37, %rd3, %rd35;
	ld.global.v2.f32 	{%f107, %f108}, [%rd37];
	add.s32 	%r72, %r4, %r70;
	st.shared.v2.f32 	[%r72], {%f107, %f108};
	ld.global.v2.f32 	{%f109, %f110}, [%rd36+4096];
	st.shared.f32 	[%r71+4096], %f109;
	st.shared.f32 	[%r71+4100], %f110;
	ld.global.v2.f32 	{%f111, %f112}, [%rd37+4096];
	st.shared.v2.f32 	[%r72+4096], {%f111, %f112};
	ld.global.v2.f32 	{%f113, %f114}, [%rd36+8192];
	st.shared.f32 	[%r71+8192], %f113;
	st.shared.f32 	[%r71+8196], %f114;
	ld.global.v2.f32 	{%f115, %f116}, [%rd37+8192];
	st.shared.v2.f32 	[%r72+8192], {%f115, %f116};
	ld.global.v2.f32 	{%f117, %f118}, [%rd36+12288];
	st.shared.f32 	[%r71+12288], %f117;
	st.shared.f32 	[%r71+12292], %f118;
	ld.global.v2.f32 	{%f119, %f120}, [%rd37+12288];
	st.shared.v2.f32 	[%r72+12288], {%f119, %f120};
	add.s32 	%r150, %r150, 2048;
	setp.lt.s32 	%p7, %r150, %r2;
	@%p7 bra 	$L__BB72_7;
$L__BB72_8:
	bar.sync 	0;
	mov.u32 	%r73, %ctaid.x;
	cvt.u64.u32 	%rd122, %r73;
	setp.le.s64 	%p8, %rd23, %rd122;
	@%p8 bra 	$L__BB72_53;
	and.b32  	%r14, %r1, 31;
	shr.u32 	%r74, %r1, 3;
	mov.u32 	%r75, _ZZ21WelfordBlockAllReduceIfEvT_S0_S0_PS0_S1_S1_E9m2_shared;
	add.s32 	%r15, %r75, %r74;
	mov.u32 	%r76, _ZZ21WelfordBlockAllReduceIfEvT_S0_S0_PS0_S1_S1_E12count_shared;
	add.s32 	%r16, %r76, %r74;
	mov.u32 	%r77, %ntid.x;
	shr.u32 	%r17, %r77, 5;
	cvt.rn.f32.f64 	%f1, %fd1;
	mov.u32 	%r78, %nctaid.x;
	cvt.u64.u32 	%rd6, %r78;
	not.b32 	%r79, %r1;
	add.s32 	%r18, %r2, %r79;
	shr.u32 	%r80, %r18, 9;
	add.s32 	%r81, %r80, 1;
	and.b32  	%r19, %r81, 3;
	shl.b32 	%r82, %r1, 1;
	cvt.u64.u32 	%rd7, %r82;
	shl.b32 	%r83, %r1, 2;
	add.s32 	%r20, %r61, %r83;
	shl.b32 	%r21, %r2, 2;
	add.s32 	%r22, %r20, %r21;
	add.s32 	%r23, %r1, 512;
	or.b32  	%r24, %r1, 1024;
	add.s32 	%r25, %r1, 1536;
	shl.b32 	%r85, %r1, 3;
	add.s32 	%r26, %r3, %r85;
	add.s32 	%r27, %r4, %r85;
$L__BB72_10:
	setp.ge.s32 	%p9, %r1, %r2;
	mov.f32 	%f375, 0f00000000;
	mov.f32 	%f376, %f375;
	mov.f32 	%f377, %f375;
	@%p9 bra 	$L__BB72_18;
	setp.eq.s32 	%p10, %r19, 0;
	mul.lo.s64 	%rd9, %rd122, %rd20;
	mov.f32 	%f377, 0f00000000;
	mov.u32 	%r152, %r1;
	mov.f32 	%f376, %f377;
	mov.f32 	%f375, %f377;
	@%p10 bra 	$L__BB72_15;
	setp.eq.s32 	%p11, %r19, 1;
	add.s64 	%rd10, %rd9, %rd7;
	shr.u64 	%rd38, %rd10, 63;
	add.s64 	%rd39, %rd10, %rd38;
	shl.b64 	%rd40, %rd39, 2;
	and.b64  	%rd41, %rd40, -8;
	add.s64 	%rd42, %rd1, %rd41;
	ld.global.v2.f32 	{%f125, %f126}, [%rd42];
	st.shared.f32 	[%r20], %f125;
	add.f32 	%f127, %f125, 0f00000000;
	sub.f32 	%f128, %f125, %f127;
	fma.rn.f32 	%f129, %f125, %f128, 0f00000000;
	st.shared.f32 	[%r22], %f126;
	sub.f32 	%f130, %f126, %f127;
	fma.rn.f32 	%f375, %f130, 0f3F000000, %f127;
	sub.f32 	%f131, %f126, %f375;
	fma.rn.f32 	%f376, %f130, %f131, %f129;
	mov.f32 	%f377, 0f40000000;
	mov.u32 	%r152, %r23;
	@%p11 bra 	$L__BB72_15;
	setp.eq.s32 	%p12, %r19, 2;
	add.s64 	%rd43, %rd10, 1024;
	shr.u64 	%rd44, %rd43, 63;
	add.s64 	%rd45, %rd43, %rd44;
	shl.b64 	%rd46, %rd45, 2;
	and.b64  	%rd47, %rd46, -8;
	add.s64 	%rd48, %rd1, %rd47;
	ld.global.v2.f32 	{%f133, %f134}, [%rd48];
	st.shared.f32 	[%r20+2048], %f133;
	sub.f32 	%f135, %f133, %f375;
	div.rn.f32 	%f136, %f135, 0f40400000;
	add.f32 	%f137, %f375, %f136;
	sub.f32 	%f138, %f133, %f137;
	fma.rn.f32 	%f139, %f135, %f138, %f376;
	st.shared.f32 	[%r22+2048], %f134;
	sub.f32 	%f140, %f134, %f137;
	fma.rn.f32 	%f375, %f140, 0f3E800000, %f137;
	sub.f32 	%f141, %f134, %f375;
	fma.rn.f32 	%f376, %f140, %f141, %f139;
	mov.f32 	%f377, 0f40800000;
	mov.u32 	%r152, %r24;
	@%p12 bra 	$L__BB72_15;
	add.s64 	%rd49, %rd10, 2048;
	shr.u64 	%rd50, %rd49, 63;
	add.s64 	%rd51, %rd49, %rd50;
	shl.b64 	%rd52, %rd51, 2;
	and.b64  	%rd53, %rd52, -8;
	add.s64 	%rd54, %rd1, %rd53;
	ld.global.v2.f32 	{%f143, %f144}, [%rd54];
	st.shared.f32 	[%r20+4096], %f143;
	sub.f32 	%f145, %f143, %f375;
	div.rn.f32 	%f146, %f145, 0f40A00000;
	add.f32 	%f147, %f375, %f146;
	sub.f32 	%f148, %f143, %f147;
	fma.rn.f32 	%f149, %f145, %f148, %f376;
	st.shared.f32 	[%r22+4096], %f144;
	sub.f32 	%f150, %f144, %f147;
	div.rn.f32 	%f151, %f150, 0f40C00000;
	add.f32 	%f375, %f147, %f151;
	sub.f32 	%f152, %f144, %f375;
	fma.rn.f32 	%f376, %f150, %f152, %f149;
	mov.f32 	%f377, 0f40C00000;
	mov.u32 	%r152, %r25;
$L__BB72_15:
	setp.lt.u32 	%p13, %r18, 1536;
	@%p13 bra 	$L__BB72_18;
	mul.wide.u32 	%rd55, %r152, 2;
	add.s64 	%rd56, %rd9, %rd55;
	add.s64 	%rd123, %rd56, 2048;
	shl.b32 	%r86, %r152, 2;
	mov.u32 	%r87, shared_buf;
	add.s32 	%r88, %r87, %r86;
	add.s32 	%r153, %r88, 4096;
$L__BB72_17:
	add.s64 	%rd57, %rd123, -2048;
	shr.u64 	%rd58, %rd57, 63;
	add.s64 	%rd59, %rd57, %rd58;
	shl.b64 	%rd60, %rd59, 2;
	and.b64  	%rd61, %rd60, -8;
	add.s64 	%rd62, %rd1, %rd61;
	ld.global.v2.f32 	{%f153, %f154}, [%rd62];
	st.shared.f32 	[%r153+-4096], %f153;
	add.f32 	%f155, %f377, 0f3F800000;
	sub.f32 	%f156, %f153, %f375;
	div.rn.f32 	%f157, %f156, %f155;
	add.f32 	%f158, %f375, %f157;
	sub.f32 	%f159, %f153, %f158;
	fma.rn.f32 	%f160, %f156, %f159, %f376;
	add.s32 	%r89, %r153, %r21;
	st.shared.f32 	[%r89+-4096], %f154;
	add.f32 	%f161, %f155, 0f3F800000;
	sub.f32 	%f162, %f154, %f158;
	div.rn.f32 	%f163, %f162, %f161;
	add.f32 	%f164, %f158, %f163;
	sub.f32 	%f165, %f154, %f164;
	fma.rn.f32 	%f166, %f162, %f165, %f160;
	add.s64 	%rd63, %rd123, -1024;
	shr.u64 	%rd64, %rd63, 63;
	add.s64 	%rd65, %rd63, %rd64;
	shl.b64 	%rd66, %rd65, 2;
	and.b64  	%rd67, %rd66, -8;
	add.s64 	%rd68, %rd1, %rd67;
	ld.global.v2.f32 	{%f167, %f168}, [%rd68];
	st.shared.f32 	[%r153+-2048], %f167;
	add.f32 	%f169, %f161, 0f3F800000;
	sub.f32 	%f170, %f167, %f164;
	div.rn.f32 	%f171, %f170, %f169;
	add.f32 	%f172, %f164, %f171;
	sub.f32 	%f173, %f167, %f172;
	fma.rn.f32 	%f174, %f170, %f173, %f166;
	st.shared.f32 	[%r89+-2048], %f168;
	add.f32 	%f175, %f169, 0f3F800000;
	sub.f32 	%f176, %f168, %f172;
	div.rn.f32 	%f177, %f176, %f175;
	add.f32 	%f178, %f172, %f177;
	sub.f32 	%f179, %f168, %f178;
	fma.rn.f32 	%f180, %f176, %f179, %f174;
	shr.u64 	%rd69, %rd123, 63;
	add.s64 	%rd70, %rd123, %rd69;
	shl.b64 	%rd71, %rd70, 2;
	and.b64  	%rd72, %rd71, -8;
	add.s64 	%rd73, %rd1, %rd72;
	ld.global.v2.f32 	{%f181, %f182}, [%rd73];
	st.shared.f32 	[%r153], %f181;
	add.f32 	%f183, %f175, 0f3F800000;
	sub.f32 	%f184, %f181, %f178;
	div.rn.f32 	%f185, %f184, %f183;
	add.f32 	%f186, %f178, %f185;
	sub.f32 	%f187, %f181, %f186;
	fma.rn.f32 	%f188, %f184, %f187, %f180;
	st.shared.f32 	[%r89], %f182;
	add.f32 	%f189, %f183, 0f3F800000;
	sub.f32 	%f190, %f182, %f186;
	div.rn.f32 	%f191, %f190, %f189;
	add.f32 	%f192, %f186, %f191;
	sub.f32 	%f193, %f182, %f192;
	fma.rn.f32 	%f194, %f190, %f193, %f188;
	add.s64 	%rd74, %rd123, 1024;
	shr.u64 	%rd75, %rd74, 63;
	add.s64 	%rd76, %rd74, %rd75;
	shl.b64 	%rd77, %rd76, 2;
	and.b64  	%rd78, %rd77, -8;
	add.s64 	%rd79, %rd1, %rd78;
	ld.global.v2.f32 	{%f195, %f196}, [%rd79];
	st.shared.f32 	[%r153+2048], %f195;
	add.f32 	%f197, %f189, 0f3F800000;
	sub.f32 	%f198, %f195, %f192;
	div.rn.f32 	%f199, %f198, %f197;
	add.f32 	%f200, %f192, %f199;
	sub.f32 	%f201, %f195, %f200;
	fma.rn.f32 	%f202, %f198, %f201, %f194;
	st.shared.f32 	[%r89+2048], %f196;
	add.f32 	%f377, %f197, 0f3F800000;
	sub.f32 	%f203, %f196, %f200;
	div.rn.f32 	%f204, %f203, %f377;
	add.f32 	%f375, %f200, %f204;
	sub.f32 	%f205, %f196, %f375;
	fma.rn.f32 	%f376, %f203, %f205, %f202;
	add.s32 	%r152, %r152, 2048;
	add.s64 	%rd123, %rd123, 4096;
	add.s32 	%r153, %r153, 8192;
	setp.lt.s32 	%p14, %r152, %r2;
	@%p14 bra 	$L__BB72_17;
$L__BB72_18:
	mov.b32 	%r90, %f375;
	shfl.sync.down.b32	%r34|%p15, %r90, 16, 31, -1;
	mov.b32 	%r91, %f376;
	shfl.sync.down.b32	%r35|%p16, %r91, 16, 31, -1;
	mov.b32 	%r92, %f377;
	shfl.sync.down.b32	%r93|%p17, %r92, 16, 31, -1;
	mov.b32 	%f23, %r93;
	setp.eq.f32 	%p18, %f23, 0f00000000;
	@%p18 bra 	$L__BB72_20;
	mov.b32 	%f206, %r35;
	mov.b32 	%f207, %r34;
	add.f32 	%f24, %f377, %f23;
	div.rn.f32 	%f208, %f23, %f24;
	sub.f32 	%f209, %f207, %f375;
	fma.rn.f32 	%f375, %f209, %f208, %f375;
	mul.f32 	%f210, %f209, %f209;
	mul.f32 	%f211, %f377, %f210;
	fma.rn.f32 	%f212, %f211, %f208, %f206;
	add.f32 	%f376, %f376, %f212;
	mov.f32 	%f377, %f24;
$L__BB72_20:
	mov.b32 	%r94, %f375;
	shfl.sync.down.b32	%r36|%p19, %r94, 8, 31, -1;
	mov.b32 	%r95, %f376;
	shfl.sync.down.b32	%r37|%p20, %r95, 8, 31, -1;
	mov.b32 	%r96, %f377;
	shfl.sync.down.b32	%r97|%p21, %r96, 8, 31, -1;
	mov.b32 	%f30, %r97;
	setp.eq.f32 	%p22, %f30, 0f00000000;
	@%p22 bra 	$L__BB72_22;
	mov.b32 	%f213, %r37;
	mov.b32 	%f214, %r36;
	add.f32 	%f31, %f377, %f30;
	div.rn.f32 	%f215, %f30, %f31;
	sub.f32 	%f216, %f214, %f375;
	fma.rn.f32 	%f375, %f216, %f215, %f375;
	mul.f32 	%f217, %f216, %f216;
	mul.f32 	%f218, %f377, %f217;
	fma.rn.f32 	%f219, %f218, %f215, %f213;
	add.f32 	%f376, %f376, %f219;
	mov.f32 	%f377, %f31;
$L__BB72_22:
	mov.b32 	%r98, %f375;
	shfl.sync.down.b32	%r38|%p23, %r98, 4, 31, -1;
	mov.b32 	%r99, %f376;
	shfl.sync.down.b32	%r39|%p24, %r99, 4, 31, -1;
	mov.b32 	%r100, %f377;
	shfl.sync.down.b32	%r101|%p25, %r100, 4, 31, -1;
	mov.b32 	%f37, %r101;
	setp.eq.f32 	%p26, %f37, 0f00000000;
	@%p26 bra 	$L__BB72_24;
	mov.b32 	%f220, %r39;
	mov.b32 	%f221, %r38;
	add.f32 	%f38, %f377, %f37;
	div.rn.f32 	%f222, %f37, %f38;
	sub.f32 	%f223, %f221, %f375;
	fma.rn.f32 	%f375, %f223, %f222, %f375;
	mul.f32 	%f224, %f223, %f223;
	mul.f32 	%f225, %f377, %f224;
	fma.rn.f32 	%f226, %f225, %f222, %f220;
	add.f32 	%f376, %f376, %f226;
	mov.f32 	%f377, %f38;
$L__BB72_24:
	mov.b32 	%r102, %f375;
	shfl.sync.down.b32	%r40|%p27, %r102, 2, 31, -1;
	mov.b32 	%r103, %f376;
	shfl.sync.down.b32	%r41|%p28, %r103, 2, 31, -1;
	mov.b32 	%r104, %f377;
	shfl.sync.down.b32	%r105|%p29, %r104, 2, 31, -1;
	mov.b32 	%f44, %r105;
	setp.eq.f32 	%p30, %f44, 0f00000000;
	@%p30 bra 	$L__BB72_26;
	mov.b32 	%f227, %r41;
	mov.b32 	%f228, %r40;
	add.f32 	%f45, %f377, %f44;
	div.rn.f32 	%f229, %f44, %f45;
	sub.f32 	%f230, %f228, %f375;
	fma.rn.f32 	%f375, %f230, %f229, %f375;
	mul.f32 	%f231, %f230, %f230;
	mul.f32 	%f232, %f377, %f231;
	fma.rn.f32 	%f233, %f232, %f229, %f227;
	add.f32 	%f376, %f376, %f233;
	mov.f32 	%f377, %f45;
$L__BB72_26:
	mov.b32 	%r106, %f375;
	shfl.sync.down.b32	%r42|%p31, %r106, 1, 31, -1;
	mov.b32 	%r107, %f376;
	shfl.sync.down.b32	%r43|%p32, %r107, 1, 31, -1;
	mov.b32 	%r108, %f377;
	shfl.sync.down.b32	%r109|%p33, %r108, 1, 31, -1;
	mov.b32 	%f51, %r109;
	setp.eq.f32 	%p34, %f51, 0f00000000;
	@%p34 bra 	$L__BB72_28;
	mov.b32 	%f234, %r43;
	mov.b32 	%f235, %r42;
	add.f32 	%f52, %f377, %f51;
	div.rn.f32 	%f236, %f51, %f52;
	sub.f32 	%f237, %f235, %f375;
	fma.rn.f32 	%f375, %f237, %f236, %f375;
	mul.f32 	%f238, %f237, %f237;
	mul.f32 	%f239, %f377, %f238;
	fma.rn.f32 	%f240, %f239, %f236, %f234;
	add.f32 	%f376, %f376, %f240;
	mov.f32 	%f377, %f52;
$L__BB72_28:
	setp.ne.s32 	%p35, %r14, 0;
	bar.sync 	0;
	@%p35 bra 	$L__BB72_30;
	shr.u32 	%r110, %r1, 3;
	mov.u32 	%r111, _ZZ21WelfordBlockAllReduceIfEvT_S0_S0_PS0_S1_S1_E11mean_shared;
	add.s32 	%r112, %r111, %r110;
	st.shared.f32 	[%r112], %f375;
	st.shared.f32 	[%r15], %f376;
	st.shared.f32 	[%r16], %f377;
$L__BB72_30:
	setp.gt.u32 	%p36, %r1, 31;
	bar.sync 	0;
	@%p36 bra 	$L__BB72_45;
	setp.ge.u32 	%p37, %r1, %r17;
	mov.f32 	%f397, 0f00000000;
	mov.f32 	%f398, %f397;
	mov.f32 	%f396, %f397;
	@%p37 bra 	$L__BB72_33;
	shl.b32 	%r113, %r14, 2;
	mov.u32 	%r114, _ZZ21WelfordBlockAllReduceIfEvT_S0_S0_PS0_S1_S1_E11mean_shared;
	add.s32 	%r115, %r114, %r113;
	ld.shared.f32 	%f398, [%r115];
	mov.u32 	%r116, _ZZ21WelfordBlockAllReduceIfEvT_S0_S0_PS0_S1_S1_E9m2_shared;
	add.s32 	%r117, %r116, %r113;
	ld.shared.f32 	%f397, [%r117];
	mov.u32 	%r118, _ZZ21WelfordBlockAllReduceIfEvT_S0_S0_PS0_S1_S1_E12count_shared;
	add.s32 	%r119, %r118, %r113;
	ld.shared.f32 	%f396, [%r119];
$L__BB72_33:
	bar.warp.sync 	-1;
	mov.b32 	%r120, %f398;
	shfl.sync.down.b32	%r44|%p38, %r120, 16, 31, -1;
	mov.b32 	%r121, %f397;
	shfl.sync.down.b32	%r45|%p39, %r121, 16, 31, -1;
	mov.b32 	%r122, %f396;
	shfl.sync.down.b32	%r123|%p40, %r122, 16, 31, -1;
	mov.b32 	%f64, %r123;
	setp.eq.f32 	%p41, %f64, 0f00000000;
	@%p41 bra 	$L__BB72_35;
	mov.b32 	%f242, %r45;
	mov.b32 	%f243, %r44;
	add.f32 	%f65, %f396, %f64;
	div.rn.f32 	%f244, %f64, %f65;
	sub.f32 	%f245, %f243, %f398;
	fma.rn.f32 	%f398, %f245, %f244, %f398;
	mul.f32 	%f246, %f245, %f245;
	mul.f32 	%f247, %f396, %f246;
	fma.rn.f32 	%f248, %f247, %f244, %f242;
	add.f32 	%f397, %f397, %f248;
	mov.f32 	%f396, %f65;
$L__BB72_35:
	mov.b32 	%r124, %f398;
	shfl.sync.down.b32	%r46|%p42, %r124, 8, 31, -1;
	mov.b32 	%r125, %f397;
	shfl.sync.down.b32	%r47|%p43, %r125, 8, 31, -1;
	mov.b32 	%r126, %f396;
	shfl.sync.down.b32	%r127|%p44, %r126, 8, 31, -1;
	mov.b32 	%f71, %r127;
	setp.eq.f32 	%p45, %f71, 0f00000000;
	@%p45 bra 	$L__BB72_37;
	mov.b32 	%f249, %r47;
	mov.b32 	%f250, %r46;
	add.f32 	%f72, %f396, %f71;
	div.rn.f32 	%f251, %f71, %f72;
	sub.f32 	%f252, %f250, %f398;
	fma.rn.f32 	%f398, %f252, %f251, %f398;
	mul.f32 	%f253, %f252, %f252;
	mul.f32 	%f254, %f396, %f253;
	fma.rn.f32 	%f255, %f254, %f251, %f249;
	add.f32 	%f397, %f397, %f255;
	mov.f32 	%f396, %f72;
$L__BB72_37:
	mov.b32 	%r128, %f398;
	shfl.sync.down.b32	%r48|%p46, %r128, 4, 31, -1;
	mov.b32 	%r129, %f397;
	shfl.sync.down.b32	%r49|%p47, %r129, 4, 31, -1;
	mov.b32 	%r130, %f396;
	shfl.sync.down.b32	%r131|%p48, %r130, 4, 31, -1;
	mov.b32 	%f78, %r131;
	setp.eq.f32 	%p49, %f78, 0f00000000;
	@%p49 bra 	$L__BB72_39;
	mov.b32 	%f256, %r49;
	mov.b32 	%f257, %r48;
	add.f32 	%f79, %f396, %f78;
	div.rn.f32 	%f258, %f78, %f79;
	sub.f32 	%f259, %f257, %f398;
	fma.rn.f32 	%f398, %f259, %f258, %f398;
	mul.f32 	%f260, %f259, %f259;
	mul.f32 	%f261, %f396, %f260;
	fma.rn.f32 	%f262, %f261, %f258, %f256;
	add.f32 	%f397, %f397, %f262;
	mov.f32 	%f396, %f79;
$L__BB72_39:
	mov.b32 	%r132, %f398;
	shfl.sync.down.b32	%r50|%p50, %r132, 2, 31, -1;
	mov.b32 	%r133, %f397;
	shfl.sync.down.b32	%r51|%p51, %r133, 2, 31, -1;
	mov.b32 	%r134, %f396;
	shfl.sync.down.b32	%r135|%p52, %r134, 2, 31, -1;
	mov.b32 	%f85, %r135;
	setp.eq.f32 	%p53, %f85, 0f00000000;
	@%p53 bra 	$L__BB72_41;
	mov.b32 	%f263, %r51;
	mov.b32 	%f264, %r50;
	add.f32 	%f86, %f396, %f85;
	div.rn.f32 	%f265, %f85, %f86;
	sub.f32 	%f266, %f264, %f398;
	fma.rn.f32 	%f398, %f266, %f265, %f398;
	mul.f32 	%f267, %f266, %f266;
	mul.f32 	%f268, %f396, %f267;
	fma.rn.f32 	%f269, %f268, %f265, %f263;
	add.f32 	%f397, %f397, %f269;
	mov.f32 	%f396, %f86;
$L__BB72_41:
	mov.b32 	%r136, %f398;
	shfl.sync.down.b32	%r52|%p54, %r136, 1, 31, -1;
	mov.b32 	%r137, %f397;
	shfl.sync.down.b32	%r53|%p55, %r137, 1, 31, -1;
	mov.b32 	%r138, %f396;
	shfl.sync.down.b32	%r139|%p56, %r138, 1, 31, -1;
	mov.b32 	%f92, %r139;
	setp.eq.f32 	%p57, %f92, 0f00000000;
	@%p57 bra 	$L__BB72_43;
	mov.b32 	%f270, %r53;
	mov.b32 	%f271, %r52;
	add.f32 	%f93, %f396, %f92;
	div.rn.f32 	%f272, %f92, %f93;
	sub.f32 	%f273, %f271, %f398;
	fma.rn.f32 	%f398, %f273, %f272, %f398;
	mul.f32 	%f274, %f273, %f273;
	mul.f32 	%f275, %f396, %f274;
	fma.rn.f32 	%f276, %f275, %f272, %f270;
	add.f32 	%f397, %f397, %f276;
	mov.f32 	%f396, %f93;
$L__BB72_43:
	setp.ne.s32 	%p58, %r14, 0;
	@%p58 bra 	$L__BB72_45;
	st.shared.f32 	[_ZZ21WelfordBlockAllReduceIfEvT_S0_S0_PS0_S1_S1_E21mean_result_broadcast], %f398;
	st.shared.f32 	[_ZZ21WelfordBlockAllReduceIfEvT_S0_S0_PS0_S1_S1_E19m2_result_broadcast], %f397;
	st.shared.f32 	[_ZZ21WelfordBlockAllReduceIfEvT_S0_S0_PS0_S1_S1_E22count_result_broadcast], %f396;
$L__BB72_45:
	setp.ge.s32 	%p59, %r1, %r2;
	bar.sync 	0;
	ld.shared.f32 	%f99, [_ZZ21WelfordBlockAllReduceIfEvT_S0_S0_PS0_S1_S1_E21mean_result_broadcast];
	ld.shared.f32 	%f277, [_ZZ21WelfordBlockAllReduceIfEvT_S0_S0_PS0_S1_S1_E19m2_result_broadcast];
	ld.shared.f32 	%f278, [_ZZ21WelfordBlockAllReduceIfEvT_S0_S0_PS0_S1_S1_E22count_result_broadcast];
	div.rn.f32 	%f279, %f277, %f278;
	max.f32 	%f280, %f279, 0f00000000;
	add.f32 	%f281, %f280, %f1;
	rsqrt.approx.f32 	%f100, %f281;
	@%p59 bra 	$L__BB72_52;
	setp.eq.s32 	%p60, %r19, 0;
	mul.lo.s64 	%rd14, %rd122, %rd22;
	mov.u32 	%r155, %r1;
	@%p60 bra 	$L__BB72_50;
	setp.eq.s32 	%p61, %r19, 1;
	ld.shared.f32 	%f282, [%r20];
	sub.f32 	%f283, %f282, %f99;
	mul.f32 	%f284, %f100, %f283;
	ld.shared.f32 	%f285, [%r26];
	ld.shared.v2.f32 	{%f286, %f287}, [%r27];
	fma.rn.f32 	%f288, %f285, %f284, %f286;
	ld.shared.f32 	%f289, [%r22];
	sub.f32 	%f290, %f289, %f99;
	mul.f32 	%f291, %f100, %f290;
	ld.shared.f32 	%f292, [%r26+4];
	fma.rn.f32 	%f293, %f292, %f291, %f287;
	add.s64 	%rd15, %rd14, %rd7;
	shr.u64 	%rd80, %rd15, 63;
	add.s64 	%rd81, %rd15, %rd80;
	shl.b64 	%rd82, %rd81, 2;
	and.b64  	%rd83, %rd82, -8;
	add.s64 	%rd84, %rd4, %rd83;
	st.global.v2.f32 	[%rd84], {%f288, %f293};
	mov.u32 	%r155, %r23;
	@%p61 bra 	$L__BB72_50;
	setp.eq.s32 	%p62, %r19, 2;
	ld.shared.f32 	%f294, [%r20+2048];
	sub.f32 	%f295, %f294, %f99;
	mul.f32 	%f296, %f100, %f295;
	ld.shared.f32 	%f297, [%r26+4096];
	ld.shared.v2.f32 	{%f298, %f299}, [%r27+4096];
	fma.rn.f32 	%f300, %f297, %f296, %f298;
	ld.shared.f32 	%f301, [%r22+2048];
	sub.f32 	%f302, %f301, %f99;
	mul.f32 	%f303, %f100, %f302;
	ld.shared.f32 	%f304, [%r26+4100];
	fma.rn.f32 	%f305, %f304, %f303, %f299;
	add.s64 	%rd85, %rd15, 1024;
	shr.u64 	%rd86, %rd85, 63;
	add.s64 	%rd87, %rd85, %rd86;
	shl.b64 	%rd88, %rd87, 2;
	and.b64  	%rd89, %rd88, -8;
	add.s64 	%rd90, %rd4, %rd89;
	st.global.v2.f32 	[%rd90], {%f300, %f305};
	mov.u32 	%r155, %r24;
	@%p62 bra 	$L__BB72_50;
	ld.shared.f32 	%f306, [%r20+4096];
	sub.f32 	%f307, %f306, %f99;
	mul.f32 	%f308, %f100, %f307;
	ld.shared.f32 	%f309, [%r26+8192];
	ld.shared.v2.f32 	{%f310, %f311}, [%r27+8192];
	fma.rn.f32 	%f312, %f309, %f308, %f310;
	ld.shared.f32 	%f313, [%r22+4096];
	sub.f32 	%f314, %f313, %f99;
	mul.f32 	%f315, %f100, %f314;
	ld.shared.f32 	%f316, [%r26+8196];
	fma.rn.f32 	%f317, %f316, %f315, %f311;
	add.s64 	%rd91, %rd15, 2048;
	shr.u64 	%rd92, %rd91, 63;
	add.s64 	%rd93, %rd91, %rd92;
	shl.b64 	%rd94, %rd93, 2;
	and.b64  	%rd95, %rd94, -8;
	add.s64 	%rd96, %rd4, %rd95;
	st.global.v2.f32 	[%rd96], {%f312, %f317};
	mov.u32 	%r155, %r25;
$L__BB72_50:
	setp.lt.u32 	%p63, %r18, 1536;
	@%p63 bra 	$L__BB72_52;
$L__BB72_51:
	shl.b32 	%r140, %r155, 1;
	shl.b32 	%r141, %r155, 2;
	mov.u32 	%r142, shared_buf;
	add.s32 	%r143, %r142, %r141;
	ld.shared.f32 	%f318, [%r143];
	sub.f32 	%f319, %f318, %f99;
	mul.f32 	%f320, %f100, %f319;
	shl.b32 	%r144, %r155, 3;
	add.s32 	%r145, %r3, %r144;
	ld.shared.f32 	%f321, [%r145];
	add.s32 	%r146, %r4, %r144;
	ld.shared.v2.f32 	{%f322, %f323}, [%r146];
	fma.rn.f32 	%f324, %f321, %f320, %f322;
	add.s32 	%r147, %r143, %r21;
	ld.shared.f32 	%f325, [%r147];
	sub.f32 	%f326, %f325, %f99;
	mul.f32 	%f327, %f100, %f326;
	ld.shared.f32 	%f328, [%r145+4];
	fma.rn.f32 	%f329, %f328, %f327, %f323;
	cvt.u64.u32 	%rd97, %r140;
	add.s64 	%rd98, %rd14, %rd97;
	shr.u64 	%rd99, %rd98, 63;
	add.s64 	%rd100, %rd98, %rd99;
	shl.b64 	%rd101, %rd100, 2;
	and.b64  	%rd102, %rd101, -8;
	add.s64 	%rd103, %rd4, %rd102;
	st.global.v2.f32 	[%rd103], {%f324, %f329};
	ld.shared.f32 	%f330, [%r143+2048];
	sub.f32 	%f331, %f330, %f99;
	mul.f32 	%f332, %f100, %f331;
	ld.shared.f32 	%f333, [%r145+4096];
	ld.shared.v2.f32 	{%f334, %f335}, [%r146+4096];
	fma.rn.f32 	%f336, %f333, %f332, %f334;
	ld.shared.f32 	%f337, [%r147+2048];
	sub.f32 	%f338, %f337, %f99;
	mul.f32 	%f339, %f100, %f338;
	ld.shared.f32 	%f340, [%r145+4100];
	fma.rn.f32 	%f341, %f340, %f339, %f335;
	add.s64 	%rd104, %rd98, 1024;
	shr.u64 	%rd105, %rd104, 63;
	add.s64 	%rd106, %rd104, %rd105;
	shl.b64 	%rd107, %rd106, 2;
	and.b64  	%rd108, %rd107, -8;
	add.s64 	%rd109, %rd4, %rd108;
	st.global.v2.f32 	[%rd109], {%f336, %f341};
	ld.shared.f32 	%f342, [%r143+4096];
	sub.f32 	%f343, %f342, %f99;
	mul.f32 	%f344, %f100, %f343;
	ld.shared.f32 	%f345, [%r145+8192];
	ld.shared.v2.f32 	{%f346, %f347}, [%r146+8192];
	fma.rn.f32 	%f348, %f345, %f344, %f346;
	ld.shared.f32 	%f349, [%r147+4096];
	sub.f32 	%f350, %f349, %f99;
	mul.f32 	%f351, %f100, %f350;
	ld.shared.f32 	%f352, [%r145+8196];
	fma.rn.f32 	%f353, %f352, %f351, %f347;
	add.s64 	%rd110, %rd98, 2048;
	shr.u64 	%rd111, %rd110, 63;
	add.s64 	%rd112, %rd110, %rd111;
	shl.b64 	%rd113, %rd112, 2;
	and.b64  	%rd114, %rd113, -8;
	add.s64 	%rd115, %rd4, %rd114;
	st.global.v2.f32 	[%rd115], {%f348, %f353};
	ld.shared.f32 	%f354, [%r143+6144];
	sub.f32 	%f355, %f354, %f99;
	mul.f32 	%f356, %f100, %f355;
	ld.shared.f32 	%f357, [%r145+12288];
	ld.shared.v2.f32 	{%f358, %f359}, [%r146+12288];
	fma.rn.f32 	%f360, %f357, %f356, %f358;
	ld.shared.f32 	%f361, [%r147+6144];
	sub.f32 	%f362, %f361, %f99;
	mul.f32 	%f363, %f100, %f362;
	ld.shared.f32 	%f364, [%r145+12292];
	fma.rn.f32 	%f365, %f364, %f363, %f359;
	add.s64 	%rd116, %rd98, 3072;
	shr.u64 	%rd117, %rd116, 63;
	add.s64 	%rd118, %rd116, %rd117;
	shl.b64 	%rd119, %rd118, 2;
	and.b64  	%rd120, %rd119, -8;
	add.s64 	%rd121, %rd4, %rd120;
	st.global.v2.f32 	[%rd121], {%f360, %f365};
	add.s32 	%r155, %r155, 2048;
	setp.lt.s32 	%p64, %r155, %r2;
	@%p64 bra 	$L__BB72_51;
$L__BB72_52:
	add.s64 	%rd122, %rd122, %rd6;
	setp.lt.s64 	%p65, %rd122, %rd23;
	@%p65 bra 	$L__BB72_10;
$L__BB72_53:
	ret;

}
	// .globl	_Z22LayerNormBlockSMemImplI10DirectLoadIffE11DirectStoreIffEfLi2ELi1024EEvT_T0_lld
.visible .entry _Z22LayerNormBlockSMemImplI10DirectLoadIffE11DirectStoreIffEfLi2ELi1024EEvT_T0_lld(
	.param .align 8 .b8 _Z22LayerNormBlockSMemImplI10DirectLoadIffE11DirectStoreIffEfLi2ELi1024EEvT_T0_lld_param_0[32],
	.param .align 8 .b8 _Z22LayerNormBlockSMemImplI10DirectLoadIffE11DirectStoreIffEfLi2ELi1024EEvT_T0_lld_param_1[16],
	.param .u64 _Z22LayerNormBlockSMemImplI10DirectLoadIffE11DirectStoreIffEfLi2ELi1024EEvT_T0_lld_param_2,
	.param .u64 _Z22LayerNormBlockSMemImplI10DirectLoadIffE11DirectStoreIffEfLi2ELi1024EEvT_T0_lld_param_3,
	.param .f64 _Z22LayerNormBlockSMemImplI10DirectLoadIffE11DirectStoreIffEfLi2ELi1024EEvT_T0_lld_param_4
)
{
	.reg .pred 	%p<66>;
	.reg .b32 	%r<157>;
	.reg .b32 	%f<411>;
	.reg .b64 	%rd<124>;
	.reg .b64 	%fd<2>;

	ld.param.u64 	%rd22, [_Z22LayerNormBlockSMemImplI10DirectLoadIffE11DirectStoreIffEfLi2ELi1024EEvT_T0_lld_param_1+8];
	ld.param.u64 	%rd20, [_Z22LayerNormBlockSMemImplI10DirectLoadIffE11DirectStoreIffEfLi2ELi1024EEvT_T0_lld_param_0+24];
	ld.param.u64 	%rd21, [_Z22LayerNormBlockSMemImplI10DirectLoadIffE11DirectStoreIffEfLi2ELi1024EEvT_T0_lld_param_1];
	ld.param.u64 	%rd19, [_Z22LayerNormBlockSMemImplI10DirectLoadIffE11DirectStoreIffEfLi2ELi1024EEvT_T0_lld_param_0+16];
	ld.param.u64 	%rd18, [_Z22LayerNormBlockSMemImplI10DirectLoadIffE11DirectStoreIffEfLi2ELi1024EEvT_T0_lld_param_0+8];
	ld.param.u64 	%rd17, [_Z22LayerNormBlockSMemImplI10DirectLoadIffE11DirectStoreIffEfLi2ELi1024EEvT_T0_lld_param_0];
	ld.param.u64 	%rd23, [_Z22LayerNormBlockSMemImplI10DirectLoadIffE11DirectStoreIffEfLi2ELi1024EEvT_T0_lld_param_2];
	ld.param.u64 	%rd24, [_Z22LayerNormBlockSMemImplI10DirectLoadIffE11DirectStoreIffEfLi2ELi1024EEvT_T0_lld_param_3];
	ld.param.f64 	%fd1, [_Z22LayerNormBlockSMemImplI10DirectLoadIffE11DirectStoreIffEfLi2ELi1024EEvT_T0_lld_param_4];
	cvta.to.global.u64 	%rd1, %rd17;
	cvta.to.global.u64 	%rd2, %rd18;
	cvta.to.global.u64 	%rd3, %rd19;
	cvta.to.global.u64 	%rd4, %rd21;
	mov.u32 	%r1, %tid.x;
	and.b64  	%rd25, %rd24, 1;
	setp.eq.b64 	%p1, %rd25, 1;
	not.pred 	%p2, %p1;
	@%p2 bra 	$L__BB73_2;
	mov.u64 	%rd26, $str$2;
	cvta.global.u64 	%rd27, %rd26;
	mov.u64 	%rd28, $str$1;
	cvta.global.u64 	%rd29, %rd28;
	mov.u64 	%rd30, __unnamed_74;
	cvta.global.u64 	%rd31, %rd30;
	{ // callseq 73, 0
	.param .b64 param0;
	st.param.b64 	[param0], %rd27;
	.param .b64 param1;
	st.param.b64 	[param1], %rd29;
	.param .b32 param2;
	st.param.b32 	[param2], 599;
	.param .b64 param3;
	st.param.b64 	[param3], %rd31;
	.param .b64 param4;
	st.param.b64 	[param4], 1;
	call.uni 
	__assertfail, 
	(
	param0, 
	param1, 
	param2, 
	param3, 
	param4
	);
	} // callseq 73
$L__BB73_2:
	cvt.u32.u64 	%r57, %rd24;
	shr.u32 	%r58, %r57, 31;
	add.s32 	%r59, %r57, %r58;
	shr.s32 	%r2, %r59, 1;
	shl.b32 	%r60, %r57, 2;
	mov.u32 	%r61, shared_buf;
	add.s32 	%r3, %r61, %r60;
	add.s32 	%r4, %r3, %r60;
	setp.ge.s32 	%p3, %r1, %r2;
	@%p3 bra 	$L__BB73_8;
	not.b32 	%r62, %r1;
	add.s32 	%r5, %r2, %r62;
	and.b32  	%r63, %r5, 3072;
	setp.eq.s32 	%p4, %r63, 3072;
	mov.u32 	%r150, %r1;
	@%p4 bra 	$L__BB73_6;
	shr.u32 	%r65, %r5, 10;
	add.s32 	%r66, %r65, 1;
	and.b32  	%r6, %r66, 3;
	mov.b32 	%r149, 0;
	mov.u32 	%r150, %r1;
$L__BB73_5:
	.pragma "nounroll";
	mul.wide.u32 	%rd32, %r150, 8;
	add.s64 	%rd33, %rd2, %rd32;
	ld.global.v2.f32 	{%f101, %f102}, [%rd33];
	shl.b32 	%r67, %r150, 3;
	add.s32 	%r68, %r3, %r67;
	st.shared.f32 	[%r68], %f101;
	st.shared.f32 	[%r68+4], %f102;
	add.s64 	%rd34, %rd3, %rd32;
	ld.global.v2.f32 	{%f103, %f104}, [%rd34];
	add.s32 	%r69, %r4, %r67;
	st.shared.v2.f32 	[%r69], {%f103, %f104};
	add.s32 	%r150, %r150, 1024;
	add.s32 	%r149, %r149, 1;
	setp.ne.s32 	%p5, %r149, %r6;
	@%p5 bra 	$L__BB73_5;
$L__BB73_6:
	setp.lt.u32 	%p6, %r5, 3072;
	@%p6 bra 	$L__BB73_8;
$L__BB73_7:
	mul.wide.u32 	%rd35, %r150, 8;
	add.s64 	%rd36, %rd2, %rd35;
	ld.global.v2.f32 	{%f105, %f106}, [%rd36];
	shl.b32 	%r70, %r150, 3;
	add.s32 	%r71, %r3, %r70;
	st.shared.f32 	[%r71], %f105;
	st.shared.f32 	[%r71+4], %f106;
	add.s64 	%rd37, %rd3, %rd35;
	ld.global.v2.f32 	{%f107, %f108}, [%rd37];
	add.s32 	%r72, %r4, %r70;
	st.shared.v2.f32 	[%r72], {%f107, %f108};
	ld.global.v2.f32 	{%f109, %f110}, [%rd36+8192];
	st.shared.f32 	[%r71+8192], %f109;
	st.shared.f32 	[%r71+8196], %f110;
	ld.global.v2.f32 	{%f111, %f112}, [%rd37+8192];
	st.shared.v2.f32 	[%r72+8192], {%f111, %f112};
	ld.global.v2.f32 	{%f113, %f114}, [%rd36+16384];
	st.shared.f32 	[%r71+16384], %f113;
	st.shared.f32 	[%r71+16388], %f114;
	ld.global.v2.f32 	{%f115, %f116}, [%rd37+16384];
	st.shared.v2.f32 	[%r72+16384], {%f115, %f116};
	ld.global.v2.f32 	{%f117, %f118}, [%rd36+24576];
	st.shared.f32 	[%r71+24576], %f117;
	st.shared.f32 	[%r71+24580], %f118;
	ld.global.v2.f32 	{%f119, %f120}, [%rd37+24576];
	st.shared.v2.f32 	[%r72+24576], {%f119, %f120};
	add.s32 	%r150, %r150, 4096;
	setp.lt.s32 	%p7, %r150, %r2;
	@%p7 bra 	$L__BB73_7;
$L__BB73_8:
	bar.sync 	0;
	mov.u32 	%r73, %ctaid.x;
	cvt.u64.u32 	%rd122, %r73;
	setp.le.s64 	%p8, %rd23, %rd122;
	@%p8 bra 	$L__BB73_53;
	and.b32  	%r14, %r1, 31;
	shr.u32 	%r74, %r1, 3;
	mov.u32 	%r75, _ZZ21WelfordBlockAllReduceIfEvT_S0_S0_PS0_S1_S1_E9m2_shared;
	add.s32 	%r15, %r75, %r74;
	mov.u32 	%r76, _ZZ21WelfordBlockAllReduceIfEvT_S0_S0_PS0_S1_S1_E12count_shared;
	add.s32 	%r16, %r76, %r74;
	mov.u32 	%r77, %ntid.x;
	shr.u32 	%r17, %r77, 5;
	cvt.rn.f32.f64 	%f1, %fd1;
	mov.u32 	%r78, %nctaid.x;
	cvt.u64.u32 	%rd6, %r78;
	not.b32 	%r79, %r1;
	add.s32 	%r18, %r2, %r79;
	shr.u32 	%r80, %r18, 10;
	add.s32 	%r81, %r80, 1;
	and.b32  	%r19, %r81, 3;
	shl.b32 	%r82, %r1, 1;
	cvt.u64.u32 	%rd7, %r82;
	shl.b32 	%r83, %r1, 2;
	add.s32 	%r20, %r61, %r83;
	shl.b32 	%r21, %r2, 2;
	add.s32 	%r22, %r20, %r21;
	or.b32  	%r23, %r1, 1024;
	or.b32  	%r24, %r1, 2048;
	or.b32  	%r25, %r1, 3072;
	shl.b32 	%r85, %r1, 3;
	add.s32 	%r26, %r3, %r85;
	add.s32 	%r27, %r4, %r85;
$L__BB73_10:
	setp.ge.s32 	%p9, %r1, %r2;
	mov.f32 	%f375, 0f00000000;
	mov.f32 	%f376, %f375;
	mov.f32 	%f377, %f375;
	@%p9 bra 	$L__BB73_18;
	setp.eq.s32 	%p10, %r19, 0;
	mul.lo.s64 	%rd9, %rd122, %rd20;
	mov.f32 	%f377, 0f00000000;
	mov.u32 	%r152, %r1;
	mov.f32 	%f376, %f377;
	mov.f32 	%f375, %f377;
	@%p10 bra 	$L__BB73_15;
	setp.eq.s32 	%p11, %r19, 1;
	add.s64 	%rd10, %rd9, %rd7;
	shr.u64 	%rd38, %rd10, 63;
	add.s64 	%rd39, %rd10, %rd38;
	shl.b64 	%rd40, %rd39, 2;
	and.b64  	%rd41, %rd40, -8;
	add.s64 	%rd42, %rd1, %rd41;
	ld.global.v2.f32 	{%f125, %f126}, [%rd42];
	st.shared.f32 	[%r20], %f125;
	add.f32 	%f127, %f125, 0f00000000;
	sub.f32 	%f128, %f125, %f127;
	fma.rn.f32 	%f129, %f125, %f128, 0f00000000;
	st.shared.f32 	[%r22], %f126;
	sub.f32 	%f130, %f126, %f127;
	fma.rn.f32 	%f375, %f130, 0f3F000000, %f127;
	sub.f32 	%f131, %f126, %f375;
	fma.rn.f32 	%f376, %f130, %f131, %f129;
	mov.f32 	%f377, 0f40000000;
	mov.u32 	%r152, %r23;
	@%p11 bra 	$L__BB73_15;
	setp.eq.s32 	%p12, %r19, 2;
	add.s64 	%rd43, %rd10, 2048;
	shr.u64 	%rd44, %rd43, 63;
	add.s64 	%rd45, %rd43, %rd44;
	shl.b64 	%rd46, %rd45, 2;
	and.b64  	%rd47, %rd46, -8;
	add.s64 	%rd48, %rd1, %rd47;
	ld.global.v2.f32 	{%f133, %f134}, [%rd48];
	st.shared.f32 	[%r20+4096], %f133;
	sub.f32 	%f135, %f133, %f375;
	div.rn.f32 	%f136, %f135, 0f40400000;
	add.f32 	%f137, %f375, %f136;
	sub.f32 	%f138, %f133, %f137;
	fma.rn.f32 	%f139, %f135, %f138, %f376;
	st.shared.f32 	[%r22+4096], %f134;
	sub.f32 	%f140, %f134, %f137;
	fma.rn.f32 	%f375, %f140, 0f3E800000, %f137;
	sub.f32 	%f141, %f134, %f375;
	fma.rn.f32 	%f376, %f140, %f141, %f139;
	mov.f32 	%f377, 0f40800000;
	mov.u32 	%r152, %r24;
	@%p12 bra 	$L__BB73_15;
	add.s64 	%rd49, %rd10, 4096;
	shr.u64 	%rd50, %rd49, 63;
	add.s64 	%rd51, %rd49, %rd50;
	shl.b64 	%rd52, %rd51, 2;
	and.b64  	%rd53, %rd52, -8;
	add.s64 	%rd54, %rd1, %rd53;
	ld.global.v2.f32 	{%f143, %f144}, [%rd54];
	st.shared.f32 	[%r20+8192], %f143;
	sub.f32 	%f145, %f143, %f375;
	div.rn.f32 	%f146, %f145, 0f40A00000;
	add.f32 	%f147, %f375, %f146;
	sub.f32 	%f148, %f143, %f147;
	fma.rn.f32 	%f149, %f145, %f148, %f376;
	st.shared.f32 	[%r22+8192], %f144;
	sub.f32 	%f150, %f144, %f147;
	div.rn.f32 	%f151, %f150, 0f40C00000;
	add.f32 	%f375, %f147, %f151;
	sub.f32 	%f152, %f144, %f375;
	fma.rn.f32 	%f376, %f150, %f152, %f149;
	mov.f32 	%f377, 0f40C00000;
	mov.u32 	%r152, %r25;
$L__BB73_15:
	setp.lt.u32 	%p13, %r18, 3072;
	@%p13 bra 	$L__BB73_18;
	mul.wide.u32 	%rd55, %r152, 2;
	add.s64 	%rd56, %rd9, %rd55;
	add.s64 	%rd123, %rd56, 4096;
	shl.b32 	%r86, %r152, 2;
	mov.u32 	%r87, shared_buf;
	add.s32 	%r88, %r87, %r86;
	add.s32 	%r153, %r88, 8192;
$L__BB73_17:
	add.s64 	%rd57, %rd123, -4096;
	shr.u64 	%rd58, %rd57, 63;
	add.s64 	%rd59, %rd57, %rd58;
	shl.b64 	%rd60, %rd59, 2;
	and.b64  	%rd61, %rd60, -8;
	add.s64 	%rd62, %rd1, %rd61;
	ld.global.v2.f32 	{%f153, %f154}, [%rd62];
	st.shared.f32 	[%r153+-8192], %f153;
	add.f32 	%f155, %f377, 0f3F800000;
	sub.f32 	%f156, %f153, %f375;
	div.rn.f32 	%f157, %f156, %f155;
	add.f32 	%f158, %f375, %f157;
	sub.f32 	%f159, %f153, %f158;
	fma.rn.f32 	%f160, %f156, %f159, %f376;
	add.s32 	%r89, %r153, %r21;
	st.shared.f32 	[%r89+-8192], %f154;
	add.f32 	%f161, %f155, 0f3F800000;
	sub.f32 	%f162, %f154, %f158;
	div.rn.f32 	%f163, %f162, %f161;
	add.f32 	%f164, %f158, %f163;
	sub.f32 	%f165, %f154, %f164;
	fma.rn.f32 	%f166, %f162, %f165, %f160;
	add.s64 	%rd63, %rd123, -2048;
	shr.u64 	%rd64, %rd63, 63;
	add.s64 	%rd65, %rd63, %rd64;
	shl.b64 	%rd66, %rd65, 2;
	and.b64  	%rd67, %rd66, -8;
	add.s64 	%rd68, %rd1, %rd67;
	ld.global.v2.f32 	{%f167, %f168}, [%rd68];
	st.shared.f32 	[%r153+-4096], %f167;
	add.f32 	%f169, %f161, 0f3F800000;
	sub.f32 	%f170, %f167, %f164;
	div.rn.f32 	%f171, %f170, %f169;
	add.f32 	%f172, %f164, %f171;
	sub.f32 	%f173, %f167, %f172;
	fma.rn.f32 	%f174, %f170, %f173, %f166;
	st.shared.f32 	[%r89+-4096], %f168;
	add.f32 	%f175, %f169, 0f3F800000;
	sub.f32 	%f176, %f168, %f172;
	div.rn.f32 	%f177, %f176, %f175;
	add.f32 	%f178, %f172, %f177;
	sub.f32 	%f179, %f168, %f178;
	fma.rn.f32 	%f180, %f176, %f179, %f174;
	shr.u64 	%rd69, %rd123, 63;
	add.s64 	%rd70, %rd123, %rd69;
	shl.b64 	%rd71, %rd70, 2;
	and.b64  	%rd72, %rd71, -8;
	add.s64 	%rd73, %rd1, %rd72;
	ld.global.v2.f32 	{%f181, %f182}, [%rd73];
	st.shared.f32 	[%r153], %f181;
	add.f32 	%f183, %f175, 0f3F800000;
	sub.f32 	%f184, %f181, %f178;
	div.rn.f32 	%f185, %f184, %f183;
	add.f32 	%f186, %f178, %f185;
	sub.f32 	%f187, %f181, %f186;
	fma.rn.f32 	%f188, %f184, %f187, %f180;
	st.shared.f32 	[%r89], %f182;
	add.f32 	%f189, %f183, 0f3F800000;
	sub.f32 	%f190, %f182, %f186;
	div.rn.f32 	%f191, %f190, %f189;
	add.f32 	%f192, %f186, %f191;
	sub.f32 	%f193, %f182, %f192;
	fma.rn.f32 	%f194, %f190, %f193, %f188;
	add.s64 	%rd74, %rd123, 2048;
	shr.u64 	%rd75, %rd74, 63;
	add.s64 	%rd76, %rd74, %rd75;
	shl.b64 	%rd77, %rd76, 2;
	and.b64  	%rd78, %rd77, -8;
	add.s64 	%rd79, %rd1, %rd78;
	ld.global.v2.f32 	{%f195, %f196}, [%rd79];
	st.shared.f32 	[%r153+4096], %f195;
	add.f32 	%f197, %f189, 0f3F800000;
	sub.f32 	%f198, %f195, %f192;
	div.rn.f32 	%f199, %f198, %f197;
	add.f32 	%f200, %f192, %f199;
	sub.f32 	%f201, %f195, %f200;
	fma.rn.f32 	%f202, %f198, %f201, %f194;
	st.shared.f32 	[%r89+4096], %f196;
	add.f32 	%f377, %f197, 0f3F800000;
	sub.f32 	%f203, %f196, %f200;
	div.rn.f32 	%f204, %f203, %f377;
	add.f32 	%f375, %f200, %f204;
	sub.f32 	%f205, %f196, %f375;
	fma.rn.f32 	%f376, %f203, %f205, %f202;
	add.s32 	%r152, %r152, 4096;
	add.s64 	%rd123, %rd123, 8192;
	add.s32 	%r153, %r153, 16384;
	setp.lt.s32 	%p14, %r152, %r2;
	@%p14 bra 	$L__BB73_17;
$L__BB73_18:
	mov.b32 	%r90, %f375;
	shfl.sync.down.b32	%r34|%p15, %r90, 16, 31, -1;
	mov.b32 	%r91, %f376;
	shfl.sync.down.b32	%r35|%p16, %r91, 16, 31, -1;
	mov.b32 	%r92, %f377;
	shfl.sync.down.b32	%r93|%p17, %r92, 16, 31, -1;
	mov.b32 	%f23, %r93;
	setp.eq.f32 	%p18, %f23, 0f00000000;
	@%p18 bra 	$L__BB73_20;
	mov.b32 	%f206, %r35;
	mov.b32 	%f207, %r34;
	add.f32 	%f24, %f377, %f23;
	div.rn.f32 	%f208, %f23, %f24;
	sub.f32 	%f209, %f207, %f375;
	fma.rn.f32 	%f375, %f209, %f208, %f375;
	mul.f32 	%f210, %f209, %f209;
	mul.f32 	%f211, %f377, %f210;
	fma.rn.f32 	%f212, %f211, %f208, %f206;
	add.f32 	%f376, %f376, %f212;
	mov.f32 	%f377, %f24;
$L__BB73_20:
	mov.b32 	%r94, %f375;
	shfl.sync.down.b32	%r36|%p19, %r94, 8, 31, -1;
	mov.b32 	%r95, %f376;
	shfl.sync.down.b32	%r37|%p20, %r95, 8, 31, -1;
	mov.b32 	%r96, %f377;
	shfl.sync.down.b32	%r97|%p21, %r96, 8, 31, -1;
	mov.b32 	%f30, %r97;
	setp.eq.f32 	%p22, %f30, 0f00000000;
	@%p22 bra 	$L__BB73_22;
	mov.b32 	%f213, %r37;
	mov.b32 	%f214, %r36;
	add.f32 	%f31, %f377, %f30;
	div.rn.f32 	%f215, %f30, %f31;
	sub.f32 	%f216, %f214, %f375;
	fma.rn.f32 	%f375, %f216, %f215, %f375;
	mul.f32 	%f217, %f216, %f216;
	mul.f32 	%f218, %f377, %f217;
	fma.rn.f32 	%f219, %f218, %f215, %f213;
	add.f32 	%f376, %f376, %f219;
	mov.f32 	%f377, %f31;
$L__BB73_22:
	mov.b32 	%r98, %f375;
	shfl.sync.down.b32	%r38|%p23, %r98, 4, 31, -1;
	mov.b32 	%r99, %f376;
	shfl.sync.down.b32	%r39|%p24, %r99, 4, 31, -1;
	mov.b32 	%r100, %f377;
	shfl.sync.down.b32	%r101|%p25, %r100, 4, 31, -1;
	mov.b32 	%f37, %r101;
	setp.eq.f32 	%p26, %f37, 0f00000000;
	@%p26 bra 	$L__BB73_24;
	mov.b32 	%f220, %r39;
	mov.b32 	%f221, %r38;
	add.f32 	%f38, %f377, %f37;
	div.rn.f32 	%f222, %f37, %f38;
	sub.f32 	%f223, %f221, %f375;
	fma.rn.f32 	%f375, %f223, %f222, %f375;
	mul.f32 	%f224, %f223, %f223;
	mul.f32 	%f225, %f377, %f224;
	fma.rn.f32 	%f226, %f225, %f222, %f220;
	add.f32 	%f376, %f376, %f226;
	mov.f32 	%f377, %f38;
$L__BB73_24:
	mov.b32 	%r102, %f375;
	shfl.sync.down.b32	%r40|%p27, %r102, 2, 31, -1;
	mov.b32 	%r103, %f376;
	shfl.sync.down.b32	%r41|%p28, %r103, 2, 31, -1;
	mov.b32 	%r104, %f377;
	shfl.sync.down.b32	%r105|%p29, %r104, 2, 31, -1;
	mov.b32 	%f44, %r105;
	setp.eq.f32 	%p30, %f44, 0f00000000;
	@%p30 bra 	$L__BB73_26;
	mov.b32 	%f227, %r41;
	mov.b32 	%f228, %r40;
	add.f32 	%f45, %f377, %f44;
	div.rn.f32 	%f229, %f44, %f45;
	sub.f32 	%f230, %f228, %f375;
	fma.rn.f32 	%f375, %f230, %f229, %f375;
	mul.f32 	%f231, %f230, %f230;
	mul.f32 	%f232, %f377, %f231;
	fma.rn.f32 	%f233, %f232, %f229, %f227;
	add.f32 	%f376, %f376, %f233;
	mov.f32 	%f377, %f45;
$L__BB73_26:
	mov.b32 	%r106, %f375;
	shfl.sync.down.b32	%r42|%p31, %r106, 1, 31, -1;
	mov.b32 	%r107, %f376;
	shfl.sync.down.b32	%r43|%p32, %r107, 1, 31, -1;
	mov.b32 	%r108, %f377;
	shfl.sync.down.b32	%r109|%p33, %r108, 1, 31, -1;
	mov.b32 	%f51, %r109;
	setp.eq.f32 	%p34, %f51, 0f00000000;
	@%p34 bra 	$L__BB73_28;
	mov.b32 	%f234, %r43;
	mov.b32 	%f235, %r42;
	add.f32 	%f52, %f377, %f51;
	div.rn.f32 	%f236, %f51, %f52;
	sub.f32 	%f237, %f235, %f375;
	fma.rn.f32 	%f375, %f237, %f236, %f375;
	mul.f32 	%f238, %f237, %f237;
	mul.f32 	%f239, %f377, %f238;
	fma.rn.f32 	%f240, %f239, %f236, %f234;
	add.f32 	%f376, %f376, %f240;
	mov.f32 	%f377, %f52;
$L__BB73_28:
	setp.ne.s32 	%p35, %r14, 0;
	bar.sync 	0;
	@%p35 bra 	$L__BB73_30;
	shr.u32 	%r110, %r1, 3;
	mov.u32 	%r111, _ZZ21WelfordBlockAllReduceIfEvT_S0_S0_PS0_S1_S1_E11mean_shared;
	add.s32 	%r112, %r111, %r110;
	st.shared.f32 	[%r112], %f375;
	st.shared.f32 	[%r15], %f376;
	st.shared.f32 	[%r16], %f377;
$L__BB73_30:
	setp.gt.u32 	%p36, %r1, 31;
	bar.sync 	0;
	@%p36 bra 	$L__BB73_45;
	setp.ge.u32 	%p37, %r1, %r17;
	mov.f32 	%f397, 0f00000000;
	mov.f32 	%f398, %f397;
	mov.f32 	%f396, %f397;
	@%p37 bra 	$L__BB73_33;
	shl.b32 	%r113, %r14, 2;
	mov.u32 	%r114, _ZZ21WelfordBlockAllReduceIfEvT_S0_S0_PS0_S1_S1_E11mean_shared;
	add.s32 	%r115, %r114, %r113;
	ld.shared.f32 	%f398, [%r115];
	mov.u32 	%r116, _ZZ21WelfordBlockAllReduceIfEvT_S0_S0_PS0_S1_S1_E9m2_shared;
	add.s32 	%r117, %r116, %r113;
	ld.shared.f32 	%f397, [%r117];
	mov.u32 	%r118, _ZZ21WelfordBlockAllReduceIfEvT_S0_S0_PS0_S1_S1_E12count_shared;
	add.s32 	%r119, %r118, %r113;
	ld.shared.f32 	%f396, [%r119];
$L__BB73_33:
	bar.warp.sync 	-1;
	mov.b32 	%r120, %f398;
	shfl.sync.down.b32	%r44|%p38, %r120, 16, 31, -1;
	mov.b32 	%r121, %f397;
	shfl.sync.down.b32	%r45|%p39, %r121, 16, 31, -1;
	mov.b32 	%r122, %f396;
	shfl.sync.down.b32	%r123|%p40, %r122, 16, 31, -1;
	mov.b32 	%f64, %r123;
	setp.eq.f32 	%p41, %f64, 0f00000000;
	@%p41 bra 	$L__BB73_35;
	mov.b32 	%f242, %r45;
	mov.b32 	%f243, %r44;
	add.f32 	%f65, %f396, %f64;
	div.rn.f32 	%f244, %f64, %f65;
	sub.f32 	%f245, %f243, %f398;
	fma.rn.f32 	%f398, %f245, %f244, %f398;
	mul.f32 	%f246, %f245, %f245;
	mul.f32 	%f247, %f396, %f246;
	fma.rn.f32 	%f248, %f247, %f244, %f242;
	add.f32 	%f397, %f397, %f248;
	mov.f32 	%f396, %f65;
$L__BB73_35:
	mov.b32 	%r124, %f398;
	shfl.sync.down.b32	%r46|%p42, %r124, 8, 31, -1;
	mov.b32 	%r125, %f397;
	shfl.sync.down.b32	%r47|%p43, %r125, 8, 31, -1;
	mov.b32 	%r126, %f396;
	shfl.sync.down.b32	%r127|%p44, %r126, 8, 31, -1;
	mov.b32 	%f71, %r127;
	setp.eq.f32 	%p45, %f71, 0f00000000;
	@%p45 bra 	$L__BB73_37;
	mov.b32 	%f249, %r47;
	mov.b32 	%f250, %r46;
	add.f32 	%f72, %f396, %f71;
	div.rn.f32 	%f251, %f71, %f72;
	sub.f32 	%f252, %f250, %f398;
	fma.rn.f32 	%f398, %f252, %f251, %f398;
	mul.f32 	%f253, %f252, %f252;
	mul.f32 	%f254, %f396, %f253;
	fma.rn.f32 	%f255, %f254, %f251, %f249;
	add.f32 	%f397, %f397, %f255;
	mov.f32 	%f396, %f72;
$L__BB73_37:
	mov.b32 	%r128, %f398;
	shfl.sync.down.b32	%r48|%p46, %r128, 4, 31, -1;
	mov.b32 	%r129, %f397;
	shfl.sync.down.b32	%r49|%p47, %r129, 4, 31, -1;
	mov.b32 	%r130, %f396;
	shfl.sync.down.b32	%r131|%p48, %r130, 4, 31, -1;
	mov.b32 	%f78, %r131;
	setp.eq.f32 	%p49, %f78, 0f00000000;
	@%p49 bra 	$L__BB73_39;
	mov.b32 	%f256, %r49;
	mov.b32 	%f257, %r48;
	add.f32 	%f79, %f396, %f78;
	div.rn.f32 	%f258, %f78, %f79;
	sub.f32 	%f259, %f257, %f398;
	fma.rn.f32 	%f398, %f259, %f258, %f398;
	mul.f32 	%f260, %f259, %f259;
	mul.f32 	%f261, %f396, %f260;
	fma.rn.f32 	%f262, %f261, %f258, %f256;
	add.f32 	%f397, %f397, %f262;
	mov.f32 	%f396, %f79;
$L__BB73_39:
	mov.b32 	%r132, %f398;
	shfl.sync.down.b32	%r50|%p50, %r132, 2, 31, -1;
	mov.b32 	%r133, %f397;
	shfl.sync.down.b32	%r51|%p51, %r133, 2, 31, -1;
	mov.b32 	%r134, %f396;
	shfl.sync.down.b32	%r135|%p52, %r134, 2, 31, -1;
	mov.b32 	%f85, %r135;
	setp.eq.f32 	%p53, %f85, 0f00000000;
	@%p53 bra 	$L__BB73_41;
	mov.b32 	%f263, %r51;
	mov.b32 	%f264, %r50;
	add.f32 	%f86, %f396, %f85;
	div.rn.f32 	%f265, %f85, %f86;
	sub.f32 	%f266, %f264, %f398;
	fma.rn.f32 	%f398, %f266, %f265, %f398;
	mul.f32 	%f267, %f266, %f266;
	mul.f32 	%f268, %f396, %f267;
	fma.rn.f32 	%f269, %f268, %f265, %f263;
	add.f32 	%f397, %f397, %f269;
	mov.f32 	%f396, %f86;
$L__BB73_41:
	mov.b32 	%r136, %f398;
	shfl.sync.down.b32	%r52|%p54, %r136, 1, 31, -1;
	mov.b32 	%r137, %f397;
	shfl.sync.down.b32	%r53|%p55, %r137, 1, 31, -1;
	mov.b32 	%r138, %f396;
	shfl.sync.down.b32	%r139|%p56, %r138, 1, 31, -1;
	mov.b32 	%f92, %r139;
	setp.eq.f32 	%p57, %f92, 0f00000000;
	@%p57 bra 	$L__BB73_43;
	mov.b32 	%f270, %r53;
	mov.b32 	%f271, %r52;
	add.f32 	%f93, %f396, %f92;
	div.rn.f32 	%f272, %f92, %f93;
	sub.f32 	%f273, %f271, %f398;
	fma.rn.f32 	%f398, %f273, %f272, %f398;
	mul.f32 	%f274, %f273, %f273;
	mul.f32 	%f275, %f396, %f274;
	fma.rn.f32 	%f276, %f275, %f272, %f270;
	add.f32 	%f397, %f397, %f276;
	mov.f32 	%f396, %f93;
$L__BB73_43:
	setp.ne.s32 	%p58, %r14, 0;
	@%p58 bra 	$L__BB73_45;
	st.shared.f32 	[_ZZ21WelfordBlockAllReduceIfEvT_S0_S0_PS0_S1_S1_E21mean_result_broadcast], %f398;
	st.shared.f32 	[_ZZ21WelfordBlockAllReduceIfEvT_S0_S0_PS0_S1_S1_E19m2_result_broadcast], %f397;
	st.shared.f32 	[_ZZ21WelfordBlockAllReduceIfEvT_S0_S0_PS0_S1_S1_E22count_result_broadcast], %f396;
$L__BB73_45:
	setp.ge.s32 	%p59, %r1, %r2;
	bar.sync 	0;
	ld.shared.f32 	%f99, [_ZZ21WelfordBlockAllReduceIfEvT_S0_S0_PS0_S1_S1_E21mean_result_broadcast];
	ld.shared.f32 	%f277, [_ZZ21WelfordBlockAllReduceIfEvT_S0_S0_PS0_S1_S1_E19m2_result_broadcast];
	ld.shared.f32 	%f278, [_ZZ21WelfordBlockAllReduceIfEvT_S0_S0_PS0_S1_S1_E22count_result_broadcast];
	div.rn.f32 	%f279, %f277, %f278;
	max.f32 	%f280, %f279, 0f00000000;
	add.f32 	%f281, %f280, %f1;
	rsqrt.approx.f32 	%f100, %f281;
	@%p59 bra 	$L__BB73_52;
	setp.eq.s32 	%p60, %r19, 0;
	mul.lo.s64 	%rd14, %rd122, %rd22;
	mov.u32 	%r155, %r1;
	@%p60 bra 	$L__BB73_50;
	setp.eq.s32 	%p61, %r19, 1;
	ld.shared.f32 	%f282, [%r20];
	sub.f32 	%f283, %f282, %f99;
	mul.f32 	%f284, %f100, %f283;
	ld.shared.f32 	%f285, [%r26];
	ld.shared.v2.f32 	{%f286, %f287}, [%r27];
	fma.rn.f32 	%f288, %f285, %f284, %f286;
	ld.shared.f32 	%f289, [%r22];
	sub.f32 	%f290, %f289, %f99;
	mul.f32 	%f291, %f100, %f290;
	ld.shared.f32 	%f292, [%r26+4];
	fma.rn.f32 	%f293, %f292, %f291, %f287;
	add.s64 	%rd15, %rd14, %rd7;
	shr.u64 	%rd80, %rd15, 63;
	add.s64 	%rd81, %rd15, %rd80;
	shl.b64 	%rd82, %rd81, 2;
	and.b64  	%rd83, %rd82, -8;
	add.s64 	%rd84, %rd4, %rd83;
	st.global.v2.f32 	[%rd84], {%f288, %f293};
	mov.u32 	%r155, %r23;
	@%p61 bra 	$L__BB73_50;
	setp.eq.s32 	%p62, %r19, 2;
	ld.shared.f32 	%f294, [%r20+4096];
	sub.f32 	%f295, %f294, %f99;
	mul.f32 	%f296, %f100, %f295;
	ld.shared.f32 	%f297, [%r26+8192];
	ld.shared.v2.f32 	{%f298, %f299}, [%r27+8192];
	fma.rn.f32 	%f300, %f297, %f296, %f298;
	ld.shared.f32 	%f301, [%r22+4096];
	sub.f32 	%f302, %f301, %f99;
	mul.f32 	%f303, %f100, %f302;
	ld.shared.f32 	%f304, [%r26+8196];
	fma.rn.f32 	%f305, %f304, %f303, %f299;
	add.s64 	%rd85, %rd15, 2048;
	shr.u64 	%rd86, %rd85, 63;
	add.s64 	%rd87, %rd85, %rd86;
	shl.b64 	%rd88, %rd87, 2;
	and.b64  	%rd89, %rd88, -8;
	add.s64 	%rd90, %rd4, %rd89;
	st.global.v2.f32 	[%rd90], {%f300, %f305};
	mov.u32 	%r155, %r24;
	@%p62 bra 	$L__BB73_50;
	ld.shared.f32 	%f306, [%r20+8192];
	sub.f32 	%f307, %f306, %f99;
	mul.f32 	%f308, %f100, %f307;
	ld.shared.f32 	%f309, [%r26+16384];
	ld.shared.v2.f32 	{%f310, %f311}, [%r27+16384];
	fma.rn.f32 	%f312, %f309, %f308, %f310;
	ld.shared.f32 	%f313, [%r22+8192];
	sub.f32 	%f314, %f313, %f99;
	mul.f32 	%f315, %f100, %f314;
	ld.shared.f32 	%f316, [%r26+16388];
	fma.rn.f32 	%f317, %f316, %f315, %f311;
	add.s64 	%rd91, %rd15, 4096;
	shr.u64 	%rd92, %rd91, 63;
	add.s64 	%rd93, %rd91, %rd92;
	shl.b64 	%rd94, %rd93, 2;
	and.b64  	%rd95, %rd94, -8;
	add.s64 	%rd96, %rd4, %rd95;
	st.global.v2.f32 	[%rd96], {%f312, %f317};
	mov.u32 	%r155, %r25;
$L__BB73_50:
	setp.lt.u32 	%p63, %r18, 3072;
	@%p63 bra 	$L__BB73_52;
$L__BB73_51:
	shl.b32 	%r140, %r155, 1;
	shl.b32 	%r141, %r155, 2;
	mov.u32 	%r142, shared_buf;
	add.s32 	%r143, %r142, %r141;
	ld.shared.f32 	%f318, [%r143];
	sub.f32 	%f319, %f318, %f99;
	mul.f32 	%f320, %f100, %f319;
	shl.b32 	%r144, %r155, 3;
	add.s32 	%r145, %r3, %r144;
	ld.shared.f32 	%f321, [%r145];
	add.s32 	%r146, %r4, %r144;
	ld.shared.v2.f32 	{%f322, %f323}, [%r146];
	fma.rn.f32 	%f324, %f321, %f320, %f322;
	add.s32 	%r147, %r143, %r21;
	ld.shared.f32 	%f325, [%r147];
	sub.f32 	%f326, %f325, %f99;
	mul.f32 	%f327, %f100, %f326;
	ld.shared.f32 	%f328, [%r145+4];
	fma.rn.f32 	%f329, %f328, %f327, %f323;
	cvt.u64.u32 	%rd97, %r140;
	add.s64 	%rd98, %rd14, %rd97;
	shr.u64 	%rd99, %rd98, 63;
	add.s64 	%rd100, %rd98, %rd99;
	shl.b64 	%rd101, %rd100, 2;
	and.b64  	%rd102, %rd101, -8;
	add.s64 	%rd103, %rd4, %rd102;
	st.global.v2.f32 	[%rd103], {%f324, %f329};
	ld.shared.f32 	%f330, [%r143+4096];
	sub.f32 	%f331, %f330, %f99;
	mul.f32 	%f332, %f100, %f331;
	ld.shared.f32 	%f333, [%r145+8192];
	ld.shared.v2.f32 	{%f334, %f335}, [%r146+8192];
	fma.rn.f32 	%f336, %f333, %f332, %f334;
	ld.shared.f32 	%f337, [%r147+4096];
	sub.f32 	%f338, %f337, %f99;
	mul.f32 	%f339, %f100, %f338;
	ld.shared.f32 	%f340, [%r145+8196];
	fma.rn.f32 	%f341, %f340, %f339, %f335;
	add.s64 	%rd104, %rd98, 2048;
	shr.u64 	%rd105, %rd104, 63;
	add.s64 	%rd106, %rd104, %rd105;
	shl.b64 	%rd107, %rd106, 2;
	and.b64  	%rd108, %rd107, -8;
	add.s64 	%rd109, %rd4, %rd108;
	st.global.v2.f32 	[%rd109], {%f336, %f341};
	ld.shared.f32 	%f342, [%r143+8192];
	sub.f32 	%f343, %f342, %f99;
	mul.f32 	%f344, %f100, %f343;
	ld.shared.f32 	%f345, [%r145+16384];
	ld.shared.v2.f32 	{%f346, %f347}, [%r146+16384];
	fma.rn.f32 	%f348, %f345, %f344, %f346;
	ld.shared.f32 	%f349, [%r147+8192];
	sub.f32 	%f350, %f349, %f99;
	mul.f32 	%f351, %f100, %f350;
	ld.shared.f32 	%f352, [%r145+16388];
	fma.rn.f32 	%f353, %f352, %f351, %f347;
	add.s64 	%rd110, %rd98, 4096;
	shr.u64 	%rd111, %rd110, 63;
	add.s64 	%rd112, %rd110, %rd111;
	shl.b64 	%rd113, %rd112, 2;
	and.b64  	%rd114, %rd113, -8;
	add.s64 	%rd115, %rd4, %rd114;
	st.global.v2.f32 	[%rd115], {%f348, %f353};
	ld.shared.f32 	%f354, [%r143+12288];
	sub.f32 	%f355, %f354, %f99;
	mul.f32 	%f356, %f100, %f355;
	ld.shared.f32 	%f357, [%r145+24576];
	ld.shared.v2.f32 	{%f358, %f359}, [%r146+24576];
	fma.rn.f32 	%f360, %f357, %f356, %f358;
	ld.shared.f32 	%f361, [%r147+12288];
	sub.f32 	%f362, %f361, %f99;
	mul.f32 	%f363, %f100, %f362;
	ld.shared.f32 	%f364, [%r145+24580];
	fma.rn.f32 	%f365, %f364, %f363, %f359;
	add.s64 	%rd116, %rd98, 6144;
	shr.u64 	%rd117, %rd116, 63;
	add.s64 	%rd118, %rd116, %rd117;
	shl.b64 	%rd119, %rd118, 2;
	and.b64  	%rd120, %rd119, -8;
	add.s64 	%rd121, %rd4, %rd120;
	st.global.v2.f32 	[%rd121], {%f360, %f365};
	add.s32 	%r155, %r155, 4096;
	setp.lt.s32 	%p64, %r155, %r2;
	@%p64 bra 	$L__BB73_51;
$L__BB73_52:
	add.s64 	%rd122, %rd122, %rd6;
	setp.lt.s64 	%p65, %rd122, %rd23;
	@%p65 bra 	$L__BB73_10;
$L__BB73_53:
	ret;

}
	// .globl	_Z22LayerNormBlockSMemImplI10DirectLoadIffE11DirectStoreIffEfLi1ELi128EEvT_T0_lld
.visible .entry _Z22LayerNormBlockSMemImplI10DirectLoadIffE11DirectStoreIffEfLi1ELi128EEvT_T0_lld(
	.param .align 8 .b8 _Z22LayerNormBlockSMemImplI10DirectLoadIffE11DirectStoreIffEfLi1ELi128EEvT_T0_lld_param_0[32],
	.param .align 8 .b8 _Z22LayerNormBlockSMemImplI10DirectLoadIffE11DirectStoreIffEfLi1ELi128EEvT_T0_lld_param_1[16],
	.param .u64 _Z22LayerNormBlockSMemImplI10DirectLoadIffE11DirectStoreIffEfLi1ELi128EEvT_T0_lld_param_2,
	.param .u64 _Z22LayerNormBlockSMemImplI10DirectLoadIffE11DirectStoreIffEfLi1ELi128EEvT_T0_lld_param_3,
	.param .f64 _Z22LayerNormBlockSMemImplI10DirectLoadIffE11DirectStoreIffEfLi1ELi128EEvT_T0_lld_param_4
)
{
	.reg .pred 	%p<64>;
	.reg .b32 	%r<142>;
	.reg .b32 	%f<314>;
	.reg .b64 	%rd<44>;
	.reg .b64 	%fd<2>;

	ld.param.u64 	%rd23, [_Z22LayerNormBlockSMemImplI10DirectLoadIffE11DirectStoreIffEfLi1ELi128EEvT_T0_lld_param_1+8];
	ld.param.u64 	%rd21, [_Z22LayerNormBlockSMemImplI10DirectLoadIffE11DirectStoreIffEfLi1ELi128EEvT_T0_lld_param_0+24];
	ld.param.u64 	%rd22, [_Z22LayerNormBlockSMemImplI10DirectLoadIffE11DirectStoreIffEfLi1ELi128EEvT_T0_lld_param_1];
	ld.param.u64 	%rd20, [_Z22LayerNormBlockSMemImplI10DirectLoadIffE11DirectStoreIffEfLi1ELi128EEvT_T0_lld_param_0+16];
	ld.param.u64 	%rd19, [_Z22LayerNormBlockSMemImplI10DirectLoadIffE11DirectStoreIffEfLi1ELi128EEvT_T0_lld_param_0+8];
	ld.param.u64 	%rd18, [_Z22LayerNormBlockSMemImplI10DirectLoadIffE11DirectStoreIffEfLi1ELi128EEvT_T0_lld_param_0];
	ld.param.u64 	%rd24, [_Z22LayerNormBlockSMemImplI10DirectLoadIffE11DirectStoreIffEfLi1ELi128EEvT_T0_lld_param_2];
	ld.param.u32 	%r2, [_Z22LayerNormBlockSMemImplI10DirectLoadIffE11DirectStoreIffEfLi1ELi128EEvT_T0_lld_param_3];
	ld.param.f64 	%fd1, [_Z22LayerNormBlockSMemImplI10DirectLoadIffE11DirectStoreIffEfLi1ELi128EEvT_T0_lld_param_4];
	cvta.to.global.u64 	%rd1, %rd18;
	cvta.to.global.u64 	%rd2, %rd19;
	cvta.to.global.u64 	%rd3, %rd20;
	cvta.to.global.u64 	%rd4, %rd22;
	mov.u32 	%r1, %tid.x;
	shl.b32 	%r59, %r2, 2;
	mov.u32 	%r60, shared_buf;
	add.s32 	%r3, %r60, %r59;
	add.s32 	%r4, %r3, %r59;
	setp.ge.s32 	%p1, %r1, %r2;
	@%p1 bra 	$L__BB74_6;
	not.b32 	%r61, %r1;
	add.s32 	%r5, %r61, %r2;
	and.b32  	%r62, %r5, 384;
	setp.eq.s32 	%p2, %r62, 384;
	mov.u32 	%r135, %r1;
	@%p2 bra 	$L__BB74_4;
	shr.u32 	%r64, %r5, 7;
	add.s32 	%r65, %r64, 1;
	and.b32  	%r6, %r65, 3;
	mov.b32 	%r134, 0;
	mov.u32 	%r135, %r1;
$L__BB74_3:
	.pragma "nounroll";
	mul.wide.u32 	%rd25, %r135, 4;
	add.s64 	%rd26, %rd2, %rd25;
	ld.global.f32 	%f101, [%rd26];
	shl.b32 	%r66, %r135, 2;
	add.s32 	%r67, %r3, %r66;
	st.shared.f32 	[%r67], %f101;
	add.s64 	%rd27, %rd3, %rd25;
	ld.global.f32 	%f102, [%rd27];
	add.s32 	%r68, %r4, %r66;
	st.shared.f32 	[%r68], %f102;
	add.s32 	%r135, %r135, 128;
	add.s32 	%r134, %r134, 1;
	setp.ne.s32 	%p3, %r134, %r6;
	@%p3 bra 	$L__BB74_3;
$L__BB74_4:
	setp.lt.u32 	%p4, %r5, 384;
	@%p4 bra 	$L__BB74_6;
$L__BB74_5:
	mul.wide.u32 	%rd28, %r135, 4;
	add.s64 	%rd29, %rd2, %rd28;
	ld.global.f32 	%f103, [%rd29];
	shl.b32 	%r69, %r135, 2;
	add.s32 	%r70, %r3, %r69;
	st.shared.f32 	[%r70], %f103;
	add.s64 	%rd30, %rd3, %rd28;
	ld.global.f32 	%f104, [%rd30];
	add.s32 	%r71, %r4, %r69;
	st.shared.f32 	[%r71], %f104;
	ld.global.f32 	%f105, [%rd29+512];
	st.shared.f32 	[%r70+512], %f105;
	ld.global.f32 	%f106, [%rd30+512];
	st.shared.f32 	[%r71+512], %f106;
	ld.global.f32 	%f107, [%rd29+1024];
	st.shared.f32 	[%r70+1024], %f107;
	ld.global.f32 	%f108, [%rd30+1024];
	st.shared.f32 	[%r71+1024], %f108;
	ld.global.f32 	%f109, [%rd29+1536];
	st.shared.f32 	[%r70+1536], %f109;
	ld.global.f32 	%f110, [%rd30+1536];
	st.shared.f32 	[%r71+1536], %f110;
	add.s32 	%r135, %r135, 512;
	setp.lt.s32 	%p5, %r135, %r2;
	@%p5 bra 	$L__BB74_5;
$L__BB74_6:
	bar.sync 	0;
	mov.u32 	%r72, %ctaid.x;
	cvt.u64.u32 	%rd42, %r72;
	setp.le.s64 	%p6, %rd24, %rd42;
	@%p6 bra 	$L__BB74_51;
	and.b32  	%r14, %r1, 31;
	shr.u32 	%r73, %r1, 3;
	mov.u32 	%r74, _ZZ21WelfordBlockAllReduceIfEvT_S0_S0_PS0_S1_S1_E11mean_shared;
	add.s32 	%r15, %r74, %r73;
	mov.u32 	%r75, _ZZ21WelfordBlockAllReduceIfEvT_S0_S0_PS0_S1_S1_E9m2_shared;
	add.s32 	%r16, %r75, %r73;
	mov.u32 	%r76, _ZZ21WelfordBlockAllReduceIfEvT_S0_S0_PS0_S1_S1_E12count_shared;
	add.s32 	%r17, %r76, %r73;
	mov.u32 	%r77, %ntid.x;
	shr.u32 	%r18, %r77, 5;
	shl.b32 	%r78, %r1, 2;
	and.b32  	%r79, %r78, 124;
	add.s32 	%r19, %r74, %r79;
	add.s32 	%r20, %r75, %r79;
	add.s32 	%r21, %r76, %r79;
	cvt.rn.f32.f64 	%f1, %fd1;
	mov.u32 	%r80, %nctaid.x;
	cvt.u64.u32 	%rd6, %r80;
	not.b32 	%r81, %r1;
	add.s32 	%r22, %r81, %r2;
	shr.u32 	%r82, %r22, 7;
	add.s32 	%r83, %r82, 1;
	and.b32  	%r23, %r83, 3;
	cvt.u64.u32 	%rd7, %r1;
	add.s32 	%r24, %r60, %r78;
	add.s32 	%r25, %r1, 128;
	add.s32 	%r26, %r1, 256;
	add.s32 	%r27, %r1, 384;
	add.s32 	%r28, %r3, %r78;
	add.s32 	%r29, %r4, %r78;
	add.s64 	%rd8, %rd1, 1024;
$L__BB74_8:
	setp.ge.s32 	%p7, %r1, %r2;
	mov.f32 	%f278, 0f00000000;
	mov.f32 	%f279, %f278;
	mov.f32 	%f280, %f278;
	@%p7 bra 	$L__BB74_16;
	setp.eq.s32 	%p8, %r23, 0;
	mul.lo.s64 	%rd10, %rd42, %rd21;
	mov.f32 	%f280, 0f00000000;
	mov.u32 	%r137, %r1;
	mov.f32 	%f279, %f280;
	mov.f32 	%f278, %f280;
	@%p8 bra 	$L__BB74_13;
	setp.eq.s32 	%p9, %r23, 1;
	add.s64 	%rd31, %rd10, %rd7;
	shl.b64 	%rd32, %rd31, 2;
	add.s64 	%rd11, %rd1, %rd32;
	ld.global.f32 	%f115, [%rd11];
	st.shared.f32 	[%r24], %f115;
	add.f32 	%f278, %f115, 0f00000000;
	sub.f32 	%f116, %f115, %f278;
	fma.rn.f32 	%f279, %f115, %f116, 0f00000000;
	mov.f32 	%f280, 0f3F800000;
	mov.u32 	%r137, %r25;
	@%p9 bra 	$L__BB74_13;
	setp.eq.s32 	%p10, %r23, 2;
	ld.global.f32 	%f118, [%rd11+512];
	st.shared.f32 	[%r24+512], %f118;
	sub.f32 	%f119, %f118, %f278;
	fma.rn.f32 	%f278, %f119, 0f3F000000, %f278;
	sub.f32 	%f120, %f118, %f278;
	fma.rn.f32 	%f279, %f119, %f120, %f279;
	mov.f32 	%f280, 0f40000000;
	mov.u32 	%r137, %r26;
	@%p10 bra 	$L__BB74_13;
	ld.global.f32 	%f122, [%rd11+1024];
	st.shared.f32 	[%r24+1024], %f122;
	sub.f32 	%f123, %f122, %f278;
	div.rn.f32 	%f124, %f123, 0f40400000;
	add.f32 	%f278, %f278, %f124;
	sub.f32 	%f125, %f122, %f278;
	fma.rn.f32 	%f279, %f123, %f125, %f279;
	mov.f32 	%f280, 0f40400000;
	mov.u32 	%r137, %r27;
$L__BB74_13:
	setp.lt.u32 	%p11, %r22, 384;
	@%p11 bra 	$L__BB74_16;
	shl.b32 	%r85, %r137, 2;
	mov.u32 	%r86, shared_buf;
	add.s32 	%r87, %r86, %r85;
	add.s32 	%r138, %r87, 1024;
	cvt.u64.u32 	%rd33, %r137;
	add.s64 	%rd34, %rd10, %rd33;
	shl.b64 	%rd35, %rd34, 2;
	add.s64 	%rd43, %rd8, %rd35;
$L__BB74_15:
	ld.global.f32 	%f126, [%rd43+-1024];
	st.shared.f32 	[%r138+-1024], %f126;
	add.f32 	%f127, %f280, 0f3F800000;
	sub.f32 	%f128, %f126, %f278;
	div.rn.f32 	%f129, %f128, %f127;
	add.f32 	%f130, %f278, %f129;
	sub.f32 	%f131, %f126, %f130;
	fma.rn.f32 	%f132, %f128, %f131, %f279;
	ld.global.f32 	%f133, [%rd43+-512];
	st.shared.f32 	[%r138+-512], %f133;
	add.f32 	%f134, %f127, 0f3F800000;
	sub.f32 	%f135, %f133, %f130;
	div.rn.f32 	%f136, %f135, %f134;
	add.f32 	%f137, %f130, %f136;
	sub.f32 	%f138, %f133, %f137;
	fma.rn.f32 	%f139, %f135, %f138, %f132;
	ld.global.f32 	%f140, [%rd43];
	st.shared.f32 	[%r138], %f140;
	add.f32 	%f141, %f134, 0f3F800000;
	sub.f32 	%f142, %f140, %f137;
	div.rn.f32 	%f143, %f142, %f141;
	add.f32 	%f144, %f137, %f143;
	sub.f32 	%f145, %f140, %f144;
	fma.rn.f32 	%f146, %f142, %f145, %f139;
	ld.global.f32 	%f147, [%rd43+512];
	st.shared.f32 	[%r138+512], %f147;
	add.f32 	%f280, %f141, 0f3F800000;
	sub.f32 	%f148, %f147, %f144;
	div.rn.f32 	%f149, %f148, %f280;
	add.f32 	%f278, %f144, %f149;
	sub.f32 	%f150, %f147, %f278;
	fma.rn.f32 	%f279, %f148, %f150, %f146;
	add.s32 	%r137, %r137, 512;
	add.s32 	%r138, %r138, 2048;
	add.s64 	%rd43, %rd43, 2048;
	setp.lt.s32 	%p12, %r137, %r2;
	@%p12 bra 	$L__BB74_15;
$L__BB74_16:
	mov.b32 	%r88, %f278;
	shfl.sync.down.b32	%r36|%p13, %r88, 16, 31, -1;
	mov.b32 	%r89, %f279;
	shfl.sync.down.b32	%r37|%p14, %r89, 16, 31, -1;
	mov.b32 	%r90, %f280;
	shfl.sync.down.b32	%r91|%p15, %r90, 16, 31, -1;
	mov.b32 	%f23, %r91;
	setp.eq.f32 	%p16, %f23, 0f00000000;
	@%p16 bra 	$L__BB74_18;
	mov.b32 	%f151, %r37;
	mov.b32 	%f152, %r36;
	add.f32 	%f24, %f280, %f23;
	div.rn.f32 	%f153, %f23, %f24;
	sub.f32 	%f154, %f152, %f278;
	fma.rn.f32 	%f278, %f154, %f153, %f278;
	mul.f32 	%f155, %f154, %f154;
	mul.f32 	%f156, %f280, %f155;
	fma.rn.f32 	%f157, %f156, %f153, %f151;
	add.f32 	%f279, %f279, %f157;
	mov.f32 	%f280, %f24;
$L__BB74_18:
	mov.b32 	%r92, %f278;
	shfl.sync.down.b32	%r38|%p17, %r92, 8, 31, -1;
	mov.b32 	%r93, %f279;
	shfl.sync.down.b32	%r39|%p18, %r93, 8, 31, -1;
	mov.b32 	%r94, %f280;
	shfl.sync.down.b32	%r95|%p19, %r94, 8, 31, -1;
	mov.b32 	%f30, %r95;
	setp.eq.f32 	%p20, %f30, 0f00000000;
	@%p20 bra 	$L__BB74_20;
	mov.b32 	%f158, %r39;
	mov.b32 	%f159, %r38;
	add.f32 	%f31, %f280, %f30;
	div.rn.f32 	%f160, %f30, %f31;
	sub.f32 	%f161, %f159, %f278;
	fma.rn.f32 	%f278, %f161, %f160, %f278;
	mul.f32 	%f162, %f161, %f161;
	mul.f32 	%f163, %f280, %f162;
	fma.rn.f32 	%f164, %f163, %f160, %f158;
	add.f32 	%f279, %f279, %f164;
	mov.f32 	%f280, %f31;
$L__BB74_20:
	mov.b32 	%r96, %f278;
	shfl.sync.down.b32	%r40|%p21, %r96, 4, 31, -1;
	mov.b32 	%r97, %f279;
	shfl.sync.down.b32	%r41|%p22, %r97, 4, 31, -1;
	mov.b32 	%r98, %f280;
	shfl.sync.down.b32	%r99|%p23, %r98, 4, 31, -1;
	mov.b32 	%f37, %r99;
	setp.eq.f32 	%p24, %f37, 0f00000000;
	@%p24 bra 	$L__BB74_22;
	mov.b32 	%f165, %r41;
	mov.b32 	%f166, %r40;
	add.f32 	%f38, %f280, %f37;
	div.rn.f32 	%f167, %f37, %f38;
	sub.f32 	%f168, %f166, %f278;
	fma.rn.f32 	%f278, %f168, %f167, %f278;
	mul.f32 	%f169, %f168, %f168;
	mul.f32 	%f170, %f280, %f169;
	fma.rn.f32 	%f171, %f170, %f167, %f165;
	add.f32 	%f279, %f279, %f171;
	mov.f32 	%f280, %f38;
$L__BB74_22:
	mov.b32 	%r100, %f278;
	shfl.sync.down.b32	%r42|%p25, %r100, 2, 31, -1;
	mov.b32 	%r101, %f279;
	shfl.sync.down.b32	%r43|%p26, %r101, 2, 31, -1;
	mov.b32 	%r102, %f280;
	shfl.sync.down.b32	%r103|%p27, %r102, 2, 31, -1;
	mov.b32 	%f44, %r103;
	setp.eq.f32 	%p28, %f44, 0f00000000;
	@%p28 bra 	$L__BB74_24;
	mov.b32 	%f172, %r43;
	mov.b32 	%f173, %r42;
	add.f32 	%f45, %f280, %f44;
	div.rn.f32 	%f174, %f44, %f45;
	sub.f32 	%f175, %f173, %f278;
	fma.rn.f32 	%f278, %f175, %f174, %f278;
	mul.f32 	%f176, %f175, %f175;
	mul.f32 	%f177, %f280, %f176;
	fma.rn.f32 	%f178, %f177, %f174, %f172;
	add.f32 	%f279, %f279, %f178;
	mov.f32 	%f280, %f45;
$L__BB74_24:
	mov.b32 	%r104, %f278;
	shfl.sync.down.b32	%r44|%p29, %r104, 1, 31, -1;
	mov.b32 	%r105, %f279;
	shfl.sync.down.b32	%r45|%p30, %r105, 1, 31, -1;
	mov.b32 	%r106, %f280;
	shfl.sync.down.b32	%r107|%p31, %r106, 1, 31, -1;
	mov.b32 	%f51, %r107;
	setp.eq.f32 	%p32, %f51, 0f00000000;
	@%p32 bra 	$L__BB74_26;
	mov.b32 	%f179, %r45;
	mov.b32 	%f180, %r44;
	add.f32 	%f52, %f280, %f51;
	div.rn.f32 	%f181, %f51, %f52;
	sub.f32 	%f182, %f180, %f278;
	fma.rn.f32 	%f278, %f182, %f181, %f278;
	mul.f32 	%f183, %f182, %f182;
	mul.f32 	%f184, %f280, %f183;
	fma.rn.f32 	%f185, %f184, %f181, %f179;
	add.f32 	%f279, %f279, %f185;
	mov.f32 	%f280, %f52;
$L__BB74_26:
	setp.ne.s32 	%p33, %r14, 0;
	bar.sync 	0;
	@%p33 bra 	$L__BB74_28;
	st.shared.f32 	[%r15], %f278;
	st.shared.f32 	[%r16], %f279;
	st.shared.f32 	[%r17], %f280;
$L__BB74_28:
	setp.gt.u32 	%p34, %r1, 31;
	bar.sync 	0;
	@%p34 bra 	$L__BB74_43;
	setp.ge.u32 	%p35, %r1, %r18;
	mov.f32 	%f300, 0f00000000;
	mov.f32 	%f301, %f300;
	mov.f32 	%f299, %f300;
	@%p35 bra 	$L__BB74_31;
	ld.shared.f32 	%f301, [%r19];
	ld.shared.f32 	%f300, [%r20];
	ld.shared.f32 	%f299, [%r21];
$L__BB74_31:
	bar.warp.sync 	-1;
	mov.b32 	%r108, %f301;
	shfl.sync.down.b32	%r46|%p36, %r108, 16, 31, -1;
	mov.b32 	%r109, %f300;
	shfl.sync.down.b32	%r47|%p37, %r109, 16, 31, -1;
	mov.b32 	%r110, %f299;
	shfl.sync.down.b32	%r111|%p38, %r110, 16, 31, -1;
	mov.b32 	%f64, %r111;
	setp.eq.f32 	%p39, %f64, 0f00000000;
	@%p39 bra 	$L__BB74_33;
	mov.b32 	%f187, %r47;
	mov.b32 	%f188, %r46;
	add.f32 	%f65, %f299, %f64;
	div.rn.f32 	%f189, %f64, %f65;
	sub.f32 	%f190, %f188, %f301;
	fma.rn.f32 	%f301, %f190, %f189, %f301;
	mul.f32 	%f191, %f190, %f190;
	mul.f32 	%f192, %f299, %f191;
	fma.rn.f32 	%f193, %f192, %f189, %f187;
	add.f32 	%f300, %f300, %f193;
	mov.f32 	%f299, %f65;
$L__BB74_33:
	mov.b32 	%r112, %f301;
	shfl.sync.down.b32	%r48|%p40, %r112, 8, 31, -1;
	mov.b32 	%r113, %f300;
	shfl.sync.down.b32	%r49|%p41, %r113, 8, 31, -1;
	mov.b32 	%r114, %f299;
	shfl.sync.down.b32	%r115|%p42, %r114, 8, 31, -1;
	mov.b32 	%f71, %r115;
	setp.eq.f32 	%p43, %f71, 0f00000000;
	@%p43 bra 	$L__BB74_35;
	mov.b32 	%f194, %r49;
	mov.b32 	%f195, %r48;
	add.f32 	%f72, %f299, %f71;
	div.rn.f32 	%f196, %f71, %f72;
	sub.f32 	%f197, %f195, %f301;
	fma.rn.f32 	%f301, %f197, %f196, %f301;
	mul.f32 	%f198, %f197, %f197;
	mul.f32 	%f199, %f299, %f198;
	fma.rn.f32 	%f200, %f199, %f196, %f194;
	add.f32 	%f300, %f300, %f200;
	mov.f32 	%f299, %f72;
$L__BB74_35:
	mov.b32 	%r116, %f301;
	shfl.sync.down.b32	%r50|%p44, %r116, 4, 31, -1;
	mov.b32 	%r117, %f300;
	shfl.sync.down.b32	%r51|%p45, %r117, 4, 31, -1;
	mov.b32 	%r118, %f299;
	shfl.sync.down.b32	%r119|%p46, %r118, 4, 31, -1;
	mov.b32 	%f78, %r119;
	setp.eq.f32 	%p47, %f78, 0f00000000;
	@%p47 bra 	$L__BB74_37;
	mov.b32 	%f201, %r51;
	mov.b32 	%f202, %r50;
	add.f32 	%f79, %f299, %f78;
	div.rn.f32 	%f203, %f78, %f79;
	sub.f32 	%f204, %f202, %f301;
	fma.rn.f32 	%f301, %f204, %f203, %f301;
	mul.f32 	%f205, %f204, %f204;
	mul.f32 	%f206, %f299, %f205;
	fma.rn.f32 	%f207, %f206, %f203, %f201;
	add.f32 	%f300, %f300, %f207;
	mov.f32 	%f299, %f79;
$L__BB74_37:
	mov.b32 	%r120, %f301;
	shfl.sync.down.b32	%r52|%p48, %r120, 2, 31, -1;
	mov.b32 	%r121, %f300;
	shfl.sync.down.b32	%r53|%p49, %r121, 2, 31, -1;
	mov.b32 	%r122, %f299;
	shfl.sync.down.b32	%r123|%p50, %r122, 2, 31, -1;
	mov.b32 	%f85, %r123;
	setp.eq.f32 	%p51, %f85, 0f00000000;
	@%p51 bra 	$L__BB74_39;
	mov.b32 	%f208, %r53;
	mov.b32 	%f209, %r52;
	add.f32 	%f86, %f299, %f85;
	div.rn.f32 	%f210, %f85, %f86;
	sub.f32 	%f211, %f209, %f301;
	fma.rn.f32 	%f301, %f211, %f210, %f301;
	mul.f32 	%f212, %f211, %f211;
	mul.f32 	%f213, %f299, %f212;
	fma.rn.f32 	%f214, %f213, %f210, %f208;
	add.f32 	%f300, %f300, %f214;
	mov.f32 	%f299, %f86;
$L__BB74_39:
	mov.b32 	%r124, %f301;
	shfl.sync.down.b32	%r54|%p52, %r124, 1, 31, -1;
	mov.b32 	%r125, %f300;
	shfl.sync.down.b32	%r55|%p53, %r125, 1, 31, -1;
	mov.b32 	%r126, %f299;
	shfl.sync.down.b32	%r127|%p54, %r126, 1, 31, -1;
	mov.b32 	%f92, %r127;
	setp.eq.f32 	%p55, %f92, 0f00000000;
	@%p55 bra 	$L__BB74_41;
	mov.b32 	%f215, %r55;
	mov.b32 	%f216, %r54;
	add.f32 	%f93, %f299, %f92;
	div.rn.f32 	%f217, %f92, %f93;
	sub.f32 	%f218, %f216, %f301;
	fma.rn.f32 	%f301, %f218, %f217, %f301;
	mul.f32 	%f219, %f218, %f218;
	mul.f32 	%f220, %f299, %f219;
	fma.rn.f32 	%f221, %f220, %f217, %f215;
	add.f32 	%f300, %f300, %f221;
	mov.f32 	%f299, %f93;
$L__BB74_41:
	@%p33 bra 	$L__BB74_43;
	st.shared.f32 	[_ZZ21WelfordBlockAllReduceIfEvT_S0_S0_PS0_S1_S1_E21mean_result_broadcast], %f301;
	st.shared.f32 	[_ZZ21WelfordBlockAllReduceIfEvT_S0_S0_PS0_S1_S1_E19m2_result_broadcast], %f300;
	st.shared.f32 	[_ZZ21WelfordBlockAllReduceIfEvT_S0_S0_PS0_S1_S1_E22count_result_broadcast], %f299;
$L__BB74_43:
	bar.sync 	0;
	ld.shared.f32 	%f99, [_ZZ21WelfordBlockAllReduceIfEvT_S0_S0_PS0_S1_S1_E21mean_result_broadcast];
	ld.shared.f32 	%f222, [_ZZ21WelfordBlockAllReduceIfEvT_S0_S0_PS0_S1_S1_E19m2_result_broadcast];
	ld.shared.f32 	%f223, [_ZZ21WelfordBlockAllReduceIfEvT_S0_S0_PS0_S1_S1_E22count_result_broadcast];
	div.rn.f32 	%f224, %f222, %f223;
	max.f32 	%f225, %f224, 0f00000000;
	add.f32 	%f226, %f225, %f1;
	rsqrt.approx.f32 	%f100, %f226;
	@%p7 bra 	$L__BB74_50;
	setp.eq.s32 	%p58, %r23, 0;
	mul.lo.s64 	%rd15, %rd42, %rd23;
	mov.u32 	%r140, %r1;
	@%p58 bra 	$L__BB74_48;
	setp.eq.s32 	%p59, %r23, 1;
	ld.shared.f32 	%f227, [%r24];
	sub.f32 	%f228, %f227, %f99;
	mul.f32 	%f229, %f100, %f228;
	ld.shared.f32 	%f230, [%r28];
	ld.shared.f32 	%f231, [%r29];
	fma.rn.f32 	%f232, %f230, %f229, %f231;
	add.s64 	%rd36, %rd15, %rd7;
	shl.b64 	%rd37, %rd36, 2;
	add.s64 	%rd16, %rd4, %rd37;
	st.global.f32 	[%rd16], %f232;
	mov.u32 	%r140, %r25;
	@%p59 bra 	$L__BB74_48;
	setp.eq.s32 	%p60, %r23, 2;
	ld.shared.f32 	%f233, [%r24+512];
	sub.f32 	%f234, %f233, %f99;
	mul.f32 	%f235, %f100, %f234;
	ld.shared.f32 	%f236, [%r28+512];
	ld.shared.f32 	%f237, [%r29+512];
	fma.rn.f32 	%f238, %f236, %f235, %f237;
	st.global.f32 	[%rd16+512], %f238;
	mov.u32 	%r140, %r26;
	@%p60 bra 	$L__BB74_48;
	ld.shared.f32 	%f239, [%r24+1024];
	sub.f32 	%f240, %f239, %f99;
	mul.f32 	%f241, %f100, %f240;
	ld.shared.f32 	%f242, [%r28+1024];
	ld.shared.f32 	%f243, [%r29+1024];
	fma.rn.f32 	%f244, %f242, %f241, %f243;
	st.global.f32 	[%rd16+1024], %f244;
	mov.u32 	%r140, %r27;
$L__BB74_48:
	setp.lt.u32 	%p61, %r22, 384;
	@%p61 bra 	$L__BB74_50;
$L__BB74_49:
	shl.b32 	%r128, %r140, 2;
	mov.u32 	%r129, shared_buf;
	add.s32 	%r130, %r129, %r128;
	ld.shared.f32 	%f245, [%r130];
	sub.f32 	%f246, %f245, %f99;
	mul.f32 	%f247, %f100, %f246;
	add.s32 	%r131, %r3, %r128;
	ld.shared.f32 	%f248, [%r131];
	add.s32 	%r132, %r4, %r128;
	ld.shared.f32 	%f249, [%r132];
	fma.rn.f32 	%f250, %f248, %f247, %f249;
	cvt.u64.u32 	%rd38, %r140;
	add.s64 	%rd39, %rd15, %rd38;
	shl.b64 	%rd40, %rd39, 2;
	add.s64 	%rd41, %rd4, %rd40;
	st.global.f32 	[%rd41], %f250;
	ld.shared.f32 	%f251, [%r130+512];
	sub.f32 	%f252, %f251, %f99;
	mul.f32 	%f253, %f100, %f252;
	ld.shared.f32 	%f254, [%r131+512];
	ld.shared.f32 	%f255, [%r132+512];
	fma.rn.f32 	%f256, %f254, %f253, %f255;
	st.global.f32 	[%rd41+512], %f256;
	ld.shared.f32 	%f257, [%r130+1024];
	sub.f32 	%f258, %f257, %f99;
	mul.f32 	%f259, %f100, %f258;
	ld.shared.f32 	%f260, [%r131+1024];
	ld.shared.f32 	%f261, [%r132+1024];
	fma.rn.f32 	%f262, %f260, %f259, %f261;
	st.global.f32 	[%rd41+1024], %f262;
	ld.shared.f32 	%f263, [%r130+1536];
	sub.f32 	%f264, %f263, %f99;
	mul.f32 	%f265, %f100, %f264;
	ld.shared.f32 	%f266, [%r131+1536];
	ld.shared.f32 	%f267, [%r132+1536];
	fma.rn.f32 	%f268, %f266, %f265, %f267;
	st.global.f32 	[%rd41+1536], %f268;
	add.s32 	%r140, %r140, 512;
	setp.lt.s32 	%p62, %r140, %r2;
	@%p62 bra 	$L__BB74_49;
$L__BB74_50:
	add.s64 	%rd42, %rd42, %rd6;
	setp.lt.s64 	%p63, %rd42, %rd24;
	@%p63 bra 	$L__BB74_8;
$L__BB74_51:
	ret;

}
	// .globl	_Z22LayerNormBlockSMemImplI10DirectLoadIffE11DirectStoreIffEfLi1ELi256EEvT_T0_lld
.visible .entry _Z22LayerNormBlockSMemImplI10DirectLoadIffE11DirectStoreIffEfLi1ELi256EEvT_T0_lld(
	.param .align 8 .b8 _Z22LayerNormBlockSMemImplI10DirectLoadIffE11DirectStoreIffEfLi1ELi256EEvT_T0_lld_param_0[32],
	.param .align 8 .b8 _Z22LayerNormBlockSMemImplI10DirectLoadIffE11DirectStoreIffEfLi1ELi256EEvT_T0_lld_param_1[16],
	.param .u64 _Z22LayerNormBlockSMemImplI10DirectLoadIffE11DirectStoreIffEfLi1ELi256EEvT_T0_lld_param_2,
	.param .u64 _Z22LayerNormBlockSMemImplI10DirectLoadIffE11DirectStoreIffEfLi1ELi256EEvT_T0_lld_param_3,
	.param .f64 _Z22LayerNormBlockSMemImplI10DirectLoadIffE11DirectStoreIffEfLi1ELi256EEvT_T0_lld_param_4
)
{
	.reg .pred 	%p<64>;
	.reg .b32 	%r<142>;
	.reg .b32 	%f<314>;
	.reg .b64 	%rd<44>;
	.reg .b64 	%fd<2>;

	ld.param.u64 	%rd23, [_Z22LayerNormBlockSMemImplI10DirectLoadIffE11DirectStoreIffEfLi1ELi256EEvT_T0_lld_param_1+8];
	ld.param.u64 	%rd21, [_Z22LayerNormBlockSMemImplI10DirectLoadIffE11DirectStoreIffEfLi1ELi256EEvT_T0_lld_param_0+24];
	ld.param.u64 	%rd22, [_Z22LayerNormBlockSMemImplI10DirectLoadIffE11DirectStoreIffEfLi1ELi256EEvT_T0_lld_param_1];
	ld.param.u64 	%rd20, [_Z22LayerNormBlockSMemImplI10DirectLoadIffE11DirectStoreIffEfLi1ELi256EEvT_T0_lld_param_0+16];
	ld.param.u64 	%rd19, [_Z22LayerNormBlockSMemImplI10DirectLoadIffE11DirectStoreIffEfLi1ELi256EEvT_T0_lld_param_0+8];
	ld.param.u64 	%rd18, [_Z22LayerNormBlockSMemImplI10DirectLoadIffE11DirectStoreIffEfLi1ELi256EEvT_T0_lld_param_0];
	ld.param.u64 	%rd24, [_Z22LayerNormBlockSMemImplI10DirectLoadIffE11DirectStoreIffEfLi1ELi256EEvT_T0_lld_param_2];
	ld.param.u32 	%r2, [_Z22LayerNormBlockSMemImplI10DirectLoadIffE11DirectStoreIffEfLi1ELi256EEvT_T0_lld_param_3];
	ld.param.f64 	%fd1, [_Z22LayerNormBlockSMemImplI10DirectLoadIffE11DirectStoreIffEfLi1ELi256EEvT_T0_lld_param_4];
	cvta.to.global.u64 	%rd1, %rd18;
	cvta.to.global.u64 	%rd2, %rd19;
	cvta.to.global.u64 	%rd3, %rd20;
	cvta.to.global.u64 	%rd4, %rd22;
	mov.u32 	%r1, %tid.x;
	shl.b32 	%r59, %r2, 2;
	mov.u32 	%r60, shared_buf;
	add.s32 	%r3, %r60, %r59;
	add.s32 	%r4, %r3, %r59;
	setp.ge.s32 	%p1, %r1, %r2;
	@%p1 bra 	$L__BB75_6;
	not.b32 	%r61, %r1;
	add.s32 	%r5, %r61, %r2;
	and.b32  	%r62, %r5, 768;
	setp.eq.s32 	%p2, %r62, 768;
	mov.u32 	%r135, %r1;
	@%p2 bra 	$L__BB75_4;
	shr.u32 	%r64, %r5, 8;
	add.s32 	%r65, %r64, 1;
	and.b32  	%r6, %r65, 3;
	mov.b32 	%r134, 0;
	mov.u32 	%r135, %r1;
$L__BB75_3:
	.pragma "nounroll";
	mul.wide.u32 	%rd25, %r135, 4;
	add.s64 	%rd26, %rd2, %rd25;
	ld.global.f32 	%f101, [%rd26];
	shl.b32 	%r66, %r135, 2;
	add.s32 	%r67, %r3, %r66;
	st.shared.f32 	[%r67], %f101;
	add.s64 	%rd27, %rd3, %rd25;
	ld.global.f32 	%f102, [%rd27];
	add.s32 	%r68, %r4, %r66;
	st.shared.f32 	[%r68], %f102;
	add.s32 	%r135, %r135, 256;
	add.s32 	%r134, %r134, 1;
	setp.ne.s32 	%p3, %r134, %r6;
	@%p3 bra 	$L__BB75_3;
$L__BB75_4:
	setp.lt.u32 	%p4, %r5, 768;
	@%p4 bra 	$L__BB75_6;
$L__BB75_5:
	mul.wide.u32 	%rd28, %r135, 4;
	add.s64 	%rd29, %rd2, %rd28;
	ld.global.f32 	%f103, [%rd29];
	shl.b32 	%r69, %r135, 2;
	add.s32 	%r70, %r3, %r69;
	st.shared.f32 	[%r70], %f103;
	add.s64 	%rd30, %rd3, %rd28;
	ld.global.f32 	%f104, [%rd30];
	add.s32 	%r71, %r4, %r69;
	st.shared.f32 	[%r71], %f104;
	ld.global.f32 	%f105, [%rd29+1024];
	st.shared.f32 	[%r70+1024], %f105;
	ld.global.f32 	%f106, [%rd30+1024];
	st.shared.f32 	[%r71+1024], %f106;
	ld.global.f32 	%f107, [%rd29+2048];
	st.shared.f32 	[%r70+2048], %f107;
	ld.global.f32 	%f108, [%rd30+2048];
	st.shared.f32 	[%r71+2048], %f108;
	ld.global.f32 	%f109, [%rd29+3072];
	st.shared.f32 	[%r70+3072], %f109;
	ld.global.f32 	%f110, [%rd30+3072];
	st.shared.f32 	[%r71+3072], %f110;
	add.s32 	%r135, %r135, 1024;
	setp.lt.s32 	%p5, %r135, %r2;
	@%p5 bra 	$L__BB75_5;
$L__BB75_6:
	bar.sync 	0;
	mov.u32 	%r72, %ctaid.x;
	cvt.u64.u32 	%rd42, %r72;
	setp.le.s64 	%p6, %rd24, %rd42;
	@%p6 bra 	$L__BB75_51;
	and.b32  	%r14, %r1, 31;
	shr.u32 	%r73, %r1, 3;
	mov.u32 	%r74, _ZZ21WelfordBlockAllReduceIfEvT_S0_S0_PS0_S1_S1_E11mean_shared;
	add.s32 	%r15, %r74, %r73;
	mov.u32 	%r75, _ZZ21WelfordBlockAllReduceIfEvT_S0_S0_PS0_S1_S1_E9m2_shared;
	add.s32 	%r16, %r75, %r73;
	mov.u32 	%r76, _ZZ21WelfordBlockAllReduceIfEvT_S0_S0_PS0_S1_S1_E12count_shared;
	add.s32 	%r17, %r76, %r73;
	mov.u32 	%r77, %ntid.x;
	shr.u32 	%r18, %r77, 5;
	shl.b32 	%r78, %r1, 2;
	and.b32  	%r79, %r78, 124;
	add.s32 	%r19, %r74, %r79;
	add.s32 	%r20, %r75, %r79;
	add.s32 	%r21, %r76, %r79;
	cvt.rn.f32.f64 	%f1, %fd1;
	mov.u32 	%r80, %nctaid.x;
	cvt.u64.u32 	%rd6, %r80;
	not.b32 	%r81, %r1;
	add.s32 	%r22, %r81, %r2;
	shr.u32 	%r82, %r22, 8;
	add.s32 	%r83, %r82, 1;
	and.b32  	%r23, %r83, 3;
	cvt.u64.u32 	%rd7, %r1;
	add.s32 	%r24, %r60, %r78;
	add.s32 	%r25, %r1, 256;
	add.s32 	%r26, %r1, 512;
	add.s32 	%r27, %r1, 768;
	add.s32 	%r28, %r3, %r78;
	add.s32 	%r29, %r4, %r78;
	add.s64 	%rd8, %rd1, 2048;
$L__BB75_8:
	setp.ge.s32 	%p7, %r1, %r2;
	mov.f32 	%f278, 0f00000000;
	mov.f32 	%f279, %f278;
	mov.f32 	%f280, %f278;
	@%p7 bra 	$L__BB75_16;
	setp.eq.s32 	%p8, %r23, 0;
	mul.lo.s64 	%rd10, %rd42, %rd21;
	mov.f32 	%f280, 0f00000000;
	mov.u32 	%r137, %r1;
	mov.f32 	%f279, %f280;
	mov.f32 	%f278, %f280;
	@%p8 bra 	$L__BB75_13;
	setp.eq.s32 	%p9, %r23, 1;
	add.s64 	%rd31, %rd10, %rd7;
	shl.b64 	%rd32, %rd31, 2;
	add.s64 	%rd11, %rd1, %rd32;
	ld.global.f32 	%f115, [%rd11];
	st.shared.f32 	[%r24], %f115;
	add.f32 	%f278, %f115, 0f00000000;
	sub.f32 	%f116, %f115, %f278;
	fma.rn.f32 	%f279, %f115, %f116, 0f00000000;
	mov.f32 	%f280, 0f3F800000;
	mov.u32 	%r137, %r25;
	@%p9 bra 	$L__BB75_13;
	setp.eq.s32 	%p10, %r23, 2;
	ld.global.f32 	%f118, [%rd11+1024];
	st.shared.f32 	[%r24+1024], %f118;
	sub.f32 	%f119, %f118, %f278;
	fma.rn.f32 	%f278, %f119, 0f3F000000, %f278;
	sub.f32 	%f120, %f118, %f278;
	fma.rn.f32 	%f279, %f119, %f120, %f279;
	mov.f32 	%f280, 0f40000000;
	mov.u32 	%r137, %r26;
	@%p10 bra 	$L__BB75_13;
	ld.global.f32 	%f122, [%rd11+2048];
	st.shared.f32 	[%r24+2048], %f122;
	sub.f32 	%f123, %f122, %f278;
	div.rn.f32 	%f124, %f123, 0f40400000;
	add.f32 	%f278, %f278, %f124;
	sub.f32 	%f125, %f122, %f278;
	fma.rn.f32 	%f279, %f123, %f125, %f279;
	mov.f32 	%f280, 0f40400000;
	mov.u32 	%r137, %r27;
$L__BB75_13:
	setp.lt.u32 	%p11, %r22, 768;
	@%p11 bra 	$L__BB75_16;
	shl.b32 	%r85, %r137, 2;
	mov.u32 	%r86, shared_buf;
	add.s32 	%r87, %r86, %r85;
	add.s32 	%r138, %r87, 2048;
	cvt.u64.u32 	%rd33, %r137;
	add.s64 	%rd34, %rd10, %rd33;
	shl.b64 	%rd35, %rd34, 2;
	add.s64 	%rd43, %rd8, %rd35;
$L__BB75_15:
	ld.global.f32 	%f126, [%rd43+-2048];
	st.shared.f32 	[%r138+-2048], %f126;
	add.f32 	%f127, %f280, 0f3F800000;
	sub.f32 	%f128, %f126, %f278;
	div.rn.f32 	%f129, %f128, %f127;
	add.f32 	%f130, %f278, %f129;
	sub.f32 	%f131, %f126, %f130;
	fma.rn.f32 	%f132, %f128, %f131, %f279;
	ld.global.f32 	%f133, [%rd43+-1024];
	st.shared.f32 	[%r138+-1024], %f133;
	add.f32 	%f134, %f127, 0f3F800000;
	sub.f32 	%f135, %f133, %f130;
	div.rn.f32 	%f136, %f135, %f134;
	add.f32 	%f137, %f130, %f136;
	sub.f32 	%f138, %f133, %f137;
	fma.rn.f32 	%f139, %f135, %f138, %f132;
	ld.global.f32 	%f140, [%rd43];
	st.shared.f32 	[%r138], %f140;
	add.f32 	%f141, %f134, 0f3F800000;
	sub.f32 	%f142, %f140, %f137;
	div.rn.f32 	%f143, %f142, %f141;
	add.f32 	%f144, %f137, %f143;
	sub.f32 	%f145, %f140, %f144;
	fma.rn.f32 	%f146, %f142, %f145, %f139;
	ld.global.f32 	%f147, [%rd43+1024];
	st.shared.f32 	[%r138+1024], %f147;
	add.f32 	%f280, %f141, 0f3F800000;
	sub.f32 	%f148, %f147, %f144;
	div.rn.f32 	%f149, %f148, %f280;
	add.f32 	%f278, %f144, %f149;
	sub.f32 	%f150, %f147, %f278;
	fma.rn.f32 	%f279, %f148, %f150, %f146;
	add.s32 	%r137, %r137, 1024;
	add.s32 	%r138, %r138, 4096;
	add.s64 	%rd43, %rd43, 4096;
	setp.lt.s32 	%p12, %r137, %r2;
	@%p12 bra 	$L__BB75_15;
$L__BB75_16:
	mov.b32 	%r88, %f278;
	shfl.sync.down.b32	%r36|%p13, %r88, 16, 31, -1;
	mov.b32 	%r89, %f279;
	shfl.sync.down.b32	%r37|%p14, %r89, 16, 31, -1;
	mov.b32 	%r90, %f280;
	shfl.sync.down.b32	%r91|%p15, %r90, 16, 31, -1;
	mov.b32 	%f23, %r91;
	setp.eq.f32 	%p16, %f23, 0f00000000;
	@%p16 bra 	$L__BB75_18;
	mov.b32 	%f151, %r37;
	mov.b32 	%f152, %r36;
	add.f32 	%f24, %f280, %f23;
	div.rn.f32 	%f153, %f23, %f24;
	sub.f32 	%f154, %f152, %f278;
	fma.rn.f32 	%f278, %f154, %f153, %f278;
	mul.f32 	%f155, %f154, %f154;
	mul.f32 	%f156, %f280, %f155;
	fma.rn.f32 	%f157, %f156, %f153, %f151;
	add.f32 	%f279, %f279, %f157;
	mov.f32 	%f280, %f24;
$L__BB75_18:
	mov.b32 	%r92, %f278;
	shfl.sync.down.b32	%r38|%p17, %r92, 8, 31, -1;
	mov.b32 	%r93, %f279;
	shfl.sync.down.b32	%r39|%p18, %r93, 8, 31, -1;
	mov.b32 	%r94, %f280;
	shfl.sync.down.b32	%r95|%p19, %r94, 8, 31, -1;
	mov.b32 	%f30, %r95;
	setp.eq.f32 	%p20, %f30, 0f00000000;
	@%p20 bra 	$L__BB75_20;
	mov.b32 	%f158, %r39;
	mov.b32 	%f159, %r38;
	add.f32 	%f31, %f280, %f30;
	div.rn.f32 	%f160, %f30, %f31;
	sub.f32 	%f161, %f159, %f278;
	fma.rn.f32 	%f278, %f161, %f160, %f278;
	mul.f32 	%f162, %f161, %f161;
	mul.f32 	%f163, %f280, %f162;
	fma.rn.f32 	%f164, %f163, %f160, %f158;
	add.f32 	%f279, %f279, %f164;
	mov.f32 	%f280, %f31;
$L__BB75_20:
	mov.b32 	%r96, %f278;
	shfl.sync.down.b32	%r40|%p21, %r96, 4, 31, -1;
	mov.b32 	%r97, %f279;
	shfl.sync.down.b32	%r41|%p22, %r97, 4, 31, -1;
	mov.b32 	%r98, %f280;
	shfl.sync.down.b32	%r99|%p23, %r98, 4, 31, -1;
	mov.b32 	%f37, %r99;
	setp.eq.f32 	%p24, %f37, 0f00000000;
	@%p24 bra 	$L__BB75_22;
	mov.b32 	%f165, %r41;
	mov.b32 	%f166, %r40;
	add.f32 	%f38, %f280, %f37;
	div.rn.f32 	%f167, %f37, %f38;
	sub.f32 	%f168, %f166, %f278;
	fma.rn.f32 	%f278, %f168, %f167, %f278;
	mul.f32 	%f169, %f168, %f168;
	mul.f32 	%f170, %f280, %f169;
	fma.rn.f32 	%f171, %f170, %f167, %f165;
	add.f32 	%f279, %f279, %f171;
	mov.f32 	%f280, %f38;
$L__BB75_22:
	mov.b32 	%r100, %f278;
	shfl.sync.down.b32	%r42|%p25, %r100, 2, 31, -1;
	mov.b32 	%r101, %f279;
	shfl.sync.down.b32	%r43|%p26, %r101, 2, 31, -1;
	mov.b32 	%r102, %f280;
	shfl.sync.down.b32	%r103|%p27, %r102, 2, 31, -1;
	mov.b32 	%f44, %r103;
	setp.eq.f32 	%p28, %f44, 0f00000000;
	@%p28 bra 	$L__BB75_24;
	mov.b32 	%f172, %r43;
	mov.b32 	%f173, %r42;
	add.f32 	%f45, %f280, %f44;
	div.rn.f32 	%f174, %f44, %f45;
	sub.f32 	%f175, %f173, %f278;
	fma.rn.f32 	%f278, %f175, %f174, %f278;
	mul.f32 	%f176, %f175, %f175;
	mul.f32 	%f177, %f280, %f176;
	fma.rn.f32 	%f178, %f177, %f174, %f172;
	add.f32 	%f279, %f279, %f178;
	mov.f32 	%f280, %f45;
$L__BB75_24:
	mov.b32 	%r104, %f278;
	shfl.sync.down.b32	%r44|%p29, %r104, 1, 31, -1;
	mov.b32 	%r105, %f279;
	shfl.sync.down.b32	%r45|%p30, %r105, 1, 31, -1;
	mov.b32 	%r106, %f280;
	shfl.sync.down.b32	%r107|%p31, %r106, 1, 31, -1;
	mov.b32 	%f51, %r107;
	setp.eq.f32 	%p32, %f51, 0f00000000;
	@%p32 bra 	$L__BB75_26;
	mov.b32 	%f179, %r45;
	mov.b32 	%f180, %r44;
	add.f32 	%f52, %f280, %f51;
	div.rn.f32 	%f181, %f51, %f52;
	sub.f32 	%f182, %f180, %f278;
	fma.rn.f32 	%f278, %f182, %f181, %f278;
	mul.f32 	%f183, %f182, %f182;
	mul.f32 	%f184, %f280, %f183;
	fma.rn.f32 	%f185, %f184, %f181, %f179;
	add.f32 	%f279, %f279, %f185;
	mov.f32 	%f280, %f52;
$L__BB75_26:
	setp.ne.s32 	%p33, %r14, 0;
	bar.sync 	0;
	@%p33 bra 	$L__BB75_28;
	st.shared.f32 	[%r15], %f278;
	st.shared.f32 	[%r16], %f279;
	st.shared.f32 	[%r17], %f280;
$L__BB75_28:
	setp.gt.u32 	%p34, %r1, 31;
	bar.sync 	0;
	@%p34 bra 	$L__BB75_43;
	setp.ge.u32 	%p35, %r1, %r18;
	mov.f32 	%f300, 0f00000000;
	mov.f32 	%f301, %f300;
	mov.f32 	%f299, %f300;
	@%p35 bra 	$L__BB75_31;
	ld.shared.f32 	%f301, [%r19];
	ld.shared.f32 	%f300, [%r20];
	ld.shared.f32 	%f299, [%r21];
$L__BB75_31:
	bar.warp.sync 	-1;
	mov.b32 	%r108, %f301;
	shfl.sync.down.b32	%r46|%p36, %r108, 16, 31, -1;
	mov.b32 	%r109, %f300;
	shfl.sync.down.b32	%r47|%p37, %r109, 16, 31, -1;
	mov.b32 	%r110, %f299;
	shfl.sync.down.b32	%r111|%p38, %r110, 16, 31, -1;
	mov.b32 	%f64, %r111;
	setp.eq.f32 	%p39, %f64, 0f00000000;
	@%p39 bra 	$L__BB75_33;
	mov.b32 	%f187, %r47;
	mov.b32 	%f188, %r46;
	add.f32 	%f65, %f299, %f64;
	div.rn.f32 	%f189, %f64, %f65;
	sub.f32 	%f190, %f188, %f301;
	fma.rn.f32 	%f301, %f190, %f189, %f301;
	mul.f32 	%f191, %f190, %f190;
	mul.f32 	%f192, %f299, %f191;
	fma.rn.f32 	%f193, %f192, %f189, %f187;
	add.f32 	%f300, %f300, %f193;
	mov.f32 	%f299, %f65;
$L__BB75_33:
	mov.b32 	%r112, %f301;
	shfl.sync.down.b32	%r48|%p40, %r112, 8, 31, -1;
	mov.b32 	%r113, %f300;
	shfl.sync.down.b32	%r49|%p41, %r113, 8, 31, -1;
	mov.b32 	%r114, %f299;
	shfl.sync.down.b32	%r115|%p42, %r114, 8, 31, -1;
	mov.b32 	%f71, %r115;
	setp.eq.f32 	%p43, %f71, 0f00000000;
	@%p43 bra 	$L__BB75_35;
	mov.b32 	%f194, %r49;
	mov.b32 	%f195, %r48;
	add.f32 	%f72, %f299, %f71;
	div.rn.f32 	%f196, %f71, %f72;
	sub.f32 	%f197, %f195, %f301;
	fma.rn.f32 	%f301, %f197, %f196, %f301;
	mul.f32 	%f198, %f197, %f197;
	mul.f32 	%f199, %f299, %f198;
	fma.rn.f32 	%f200, %f199, %f196, %f194;
	add.f32 	%f300, %f300, %f200;
	mov.f32 	%f299, %f72;
$L__BB75_35:
	mov.b32 	%r116, %f301;
	shfl.sync.down.b32	%r50|%p44, %r116, 4, 31, -1;
	mov.b32 	%r117, %f300;
	shfl.sync.down.b32	%r51|%p45, %r117, 4, 31, -1;
	mov.b32 	%r118, %f299;
	shfl.sync.down.b32	%r119|%p46, %r118, 4, 31, -1;
	mov.b32 	%f78, %r119;
	setp.eq.f32 	%p47, %f78, 0f00000000;
	@%p47 bra 	$L__BB75_37;
	mov.b32 	%f201, %r51;
	mov.b32 	%f202, %r50;
	add.f32 	%f79, %f299, %f78;
	div.rn.f32 	%f203, %f78, %f79;
	sub.f32 	%f204, %f202, %f301;
	fma.rn.f32 	%f301, %f204, %f203, %f301;
	mul.f32 	%f205, %f204, %f204;
	mul.f32 	%f206, %f299, %f205;
	fma.rn.f32 	%f207, %f206, %f203, %f201;
	add.f32 	%f300, %f300, %f207;
	mov.f32 	%f299, %f79;
$L__BB75_37:
	mov.b32 	%r120, %f301;
	shfl.sync.down.b32	%r52|%p48, %r120, 2, 31, -1;
	mov.b32 	%r121, %f300;
	shfl.sync.down.b32	%r53|%p49, %r121, 2, 31, -1;
	mov.b32 	%r122, %f299;
	shfl.sync.down.b32	%r123|%p50, %r122, 2, 31, -1;
	mov.b32 	%f85, %r123;
	setp.eq.f32 	%p51, %f85, 0f00000000;
	@%p51 bra 	$L__BB75_39;
	mov.b32 	%f208, %r53;
	mov.b32 	%f209, %r52;
	add.f32 	%f86, %f299, %f85;
	div.rn.f32 	%f210, %f85, %f86;
	sub.f32 	%f211, %f209, %f301;
	fma.rn.f32 	%f301, %f211, %f210, %f301;
	mul.f32 	%f212, %f211, %f211;
	mul.f32 	%f213, %f299, %f212;
	fma.rn.f32 	%f214, %f213, %f210, %f208;
	add.f32 	%f300, %f300, %f214;
	mov.f32 	%f299, %f86;
$L__BB75_39:
	mov.b32 	%r124, %f301;
	shfl.sync.down.b32	%r54|%p52, %r124, 1, 31, -1;
	mov.b32 	%r125, %f300;
	shfl.sync.down.b32	%r55|%p53, %r125, 1, 31, -1;
	mov.b32 	%r126, %f299;
	shfl.sync.down.b32	%r127|%p54, %r126, 1, 31, -1;
	mov.b32 	%f92, %r127;
	setp.eq.f32 	%p55, %f92, 0f00000000;
	@%p55 bra 	$L__BB75_41;
	mov.b32 	%f215, %r55;
	mov.b32 	%f216, %r54;
	add.f32 	%f93, %f299, %f92;
	div.rn.f32 	%f217, %f92, %f93;
	sub.f32 	%f218, %f216, %f301;
	fma.rn.f32 	%f301, %f218, %f217, %f301;
	mul.f32 	%f219, %f218, %f218;
	mul.f32 	%f220, %f299, %f219;
	fma.rn.f32 	%f221, %f220, %f217, %f215;
	add.f32 	%f300, %f300, %f221;
	mov.f32 	%f299, %f93;
$L__BB75_41:
	@%p33 bra 	$L__BB75_43;
	st.shared.f32 	[_ZZ21WelfordBlockAllReduceIfEvT_S0_S0_PS0_S1_S1_E21mean_result_broadcast], %f301;
	st.shared.f32 	[_ZZ21WelfordBlockAllReduceIfEvT_S0_S0_PS0_S1_S1_E19m2_result_broadcast], %f300;
	st.shared.f32 	[_ZZ21WelfordBlockAllReduceIfEvT_S0_S0_PS0_S1_S1_E22count_result_broadcast], %f299;
$L__BB75_43:
	bar.sync 	0;
	ld.shared.f32 	%f99, [_ZZ21WelfordBlockAllReduceIfEvT_S0_S0_PS0_S1_S1_E21mean_result_broadcast];
	ld.shared.f32 	%f222, [_ZZ21WelfordBlockAllReduceIfEvT_S0_S0_PS0_S1_S1_E19m2_result_broadcast];
	ld.shared.f32 	%f223, [_ZZ21WelfordBlockAllReduceIfEvT_S0_S0_PS0_S1_S1_E22count_result_broadcast];
	div.rn.f32 	%f224, %f222, %f223;
	max.f32 	%f225, %f224, 0f00000000;
	add.f32 	%f226, %f225, %f1;
	rsqrt.approx.f32 	%f100, %f226;
	@%p7 bra 	$L__BB75_50;
	setp.eq.s32 	%p58, %r23, 0;
	mul.lo.s64 	%rd15, %rd42, %rd23;
	mov.u32 	%r140, %r1;
	@%p58 bra 	$L__BB75_48;
	setp.eq.s32 	%p59, %r23, 1;
	ld.shared.f32 	%f227, [%r24];
	sub.f32 	%f228, %f227, %f99;
	mul.f32 	%f229, %f100, %f228;
	ld.shared.f32 	%f230, [%r28];
	ld.shared.f32 	%f231, [%r29];
	fma.rn.f32 	%f232, %f230, %f229, %f231;
	add.s64 	%rd36, %rd15, %rd7;
	shl.b64 	%rd37, %rd36, 2;
	add.s64 	%rd16, %rd4, %rd37;
	st.global.f32 	[%rd16], %f232;
	mov.u32 	%r140, %r25;
	@%p59 bra 	$L__BB75_48;
	setp.eq.s32 	%p60, %r23, 2;
	ld.shared.f32 	%f233, [%r24+1024];
	sub.f32 	%f234, %f233, %f99;
	mul.f32 	%f235, %f100, %f234;
	ld.shared.f32 	%f236, [%r28+1024];
	ld.shared.f32 	%f237, [%r29+1024];
	fma.rn.f32 	%f238, %f236, %f235, %f237;
	st.global.f32 	[%rd16+1024], %f238;
	mov.u32 	%r140, %r26;
	@%p60 bra 	$L__BB75_48;
	ld.shared.f32 	%f239, [%r24+2048];
	sub.f32 	%f240, %f239, %f99;
	mul.f32 	%f241, %f100, %f240;
	ld.shared.f32 	%f242, [%r28+2048];
	ld.shared.f32 	%f243, [%r29+2048];
	fma.rn.f32 	%f244, %f242, %f241, %f243;
	st.global.f32 	[%rd16+2048], %f244;
	mov.u32 	%r140, %r27;
$L__BB75_48:
	setp.lt.u32 	%p61, %r22, 768;
	@%p61 bra 	$L__BB75_50;
$L__BB75_49:
	shl.b32 	%r128, %r140, 2;
	mov.u32 	%r129, shared_buf;
	add.s32 	%r130, %r129, %r128;
	ld.shared.f32 	%f245, [%r130];
	sub.f32 	%f246, %f245, %f99;
	mul.f32 	%f247, %f100, %f246;
	add.s32 	%r131, %r3, %r128;
	ld.shared.f32 	%f248, [%r131];
	add.s32 	%r132, %r4, %r128;
	ld.shared.f32 	%f249, [%r132];
	fma.rn.f32 	%f250, %f248, %f247, %f249;
	cvt.u64.u32 	%rd38, %r140;
	add.s64 	%rd39, %rd15, %rd38;
	shl.b64 	%rd40, %rd39, 2;
	add.s64 	%rd41, %rd4, %rd40;
	st.global.f32 	[%rd41], %f250;
	ld.shared.f32 	%f251, [%r130+1024];
	sub.f32 	%f252, %f251, %f99;
	mul.f32 	%f253, %f100, %f252;
	ld.shared.f32 	%f254, [%r131+1024];
	ld.shared.f32 	%f255, [%r132+1024];
	fma.rn.f32 	%f256, %f254, %f253, %f255;
	st.global.f32 	[%rd41+1024], %f256;
	ld.shared.f32 	%f257, [%r130+2048];
	sub.f32 	%f258, %f257, %f99;
	mul.f32 	%f259, %f100, %f258;
	ld.shared.f32 	%f260, [%r131+2048];
	ld.shared.f32 	%f261, [%r132+2048];
	fma.rn.f32 	%f262, %f260, %f259, %f261;
	st.global.f32 	[%rd41+2048], %f262;
	ld.shared.f32 	%f263, [%r130+3072];
	sub.f32 	%f264, %f263, %f99;
	mul.f32 	%f265, %f100, %f264;
	ld.shared.f32 	%f266, [%r131+3072];
	ld.shared.f32 	%f267, [%r132+3072];
	fma.rn.f32 	%f268, %f266, %f265, %f267;
	st.global.f32 	[%rd41+3072], %f268;
	add.s32 	%r140, %r140, 1024;
	setp.lt.s32 	%p62, %r140, %r2;
	@%p62 bra 	$L__BB75_49;
$L__BB75_50:
	add.s64 	%rd42, %rd42, %rd6;
	setp.lt.s64 	%p63, %rd42, %rd24;
	@%p63 bra 	$L__BB75_8;
$L__BB75_51:
	ret;

}
	// .globl	_Z22LayerNormBlockSMemImplI10DirectLoadIffE11DirectStoreIffEfLi1ELi512EEvT_T0_lld
.visible .entry _Z22LayerNormBlockSMemImplI10DirectLoadIffE11DirectStoreIffEfLi1ELi512EEvT_T0_lld(
	.param .align 8 .b8 _Z22LayerNormBlockSMemImplI10DirectLoadIffE11DirectStoreIffEfLi1ELi512EEvT_T0_lld_param_0[32],
	.param .align 8 .b8 _Z22LayerNormBlockSMemImplI10DirectLoadIffE11DirectStoreIffEfLi1ELi512EEvT_T0_lld_param_1[16],
	.param .u64 _Z22LayerNormBlockSMemImplI10DirectLoadIffE11DirectStoreIffEfLi1ELi512EEvT_T0_lld_param_2,
	.param .u64 _Z22LayerNormBlockSMemImplI10DirectLoadIffE11DirectStoreIffEfLi1ELi512EEvT_T0_lld_param_3,
	.param .f64 _Z22LayerNormBlockSMemImplI10DirectLoadIffE11DirectStoreIffEfLi1ELi512EEvT_T0_lld_param_4
)
{
	.reg .pred 	%p<64>;
	.reg .b32 	%r<142>;
	.reg .b32 	%f<314>;
	.reg .b64 	%rd<44>;
	.reg .b64 	%fd<2>;

	ld.param.u64 	%rd23, [_Z22LayerNormBlockSMemImplI10DirectLoadIffE11DirectStoreIffEfLi1ELi512EEvT_T0_lld_param_1+8];
	ld.param.u64 	%rd21, [_Z22LayerNormBlockSMemImplI10DirectLoadIffE11DirectStoreIffEfLi1ELi512EEvT_T0_lld_param_0+24];
	ld.param.u64 	%rd22, [_Z22LayerNormBlockSMemImplI10DirectLoadIffE11DirectStoreIffEfLi1ELi512EEvT_T0_lld_param_1];
	ld.param.u64 	%rd20, [_Z22LayerNormBlockSMemImplI10DirectLoadIffE11DirectStoreIffEfLi1ELi512EEvT_T0_lld_param_0+16];
	ld.param.u64 	%rd19, [_Z22LayerNormBlockSMemImplI10DirectLoadIffE11DirectStoreIffEfLi1ELi512EEvT_T0_lld_param_0+8];
	ld.param.u64 	%rd18, [_Z22LayerNormBlockSMemImplI10DirectLoadIffE11DirectStoreIffEfLi1ELi512EEvT_T0_lld_param_0];
	ld.param.u64 	%rd24, [_Z22LayerNormBlockSMemImplI10DirectLoadIffE11DirectStoreIffEfLi1ELi512EEvT_T0_lld_param_2];
	ld.param.u32 	%r2, [_Z22LayerNormBlockSMemImplI10DirectLoadIffE11DirectStoreIffEfLi1ELi512EEvT_T0_lld_param_3];
	ld.param.f64 	%fd1, [_Z22LayerNormBlockSMemImplI10DirectLoadIffE11DirectStoreIffEfLi1ELi512EEvT_T0_lld_param_4];
	cvta.to.global.u64 	%rd1, %rd18;
	cvta.to.global.u64 	%rd2, %rd19;
	cvta.to.global.u64 	%rd3, %rd20;
	cvta.to.global.u64 	%rd4, %rd22;
	mov.u32 	%r1, %tid.x;
	shl.b32 	%r59, %r2, 2;
	mov.u32 	%r60, shared_buf;
	add.s32 	%r3, %r60, %r59;
	add.s32 	%r4, %r3, %r59;
	setp.ge.s32 	%p1, %r1, %r2;
	@%p1 bra 	$L__BB76_6;
	not.b32 	%r61, %r1;
	add.s32 	%r5, %r61, %r2;
	and.b32  	%r62, %r5, 1536;
	setp.eq.s32 	%p2, %r62, 1536;
	mov.u32 	%r135, %r1;
	@%p2 bra 	$L__BB76_4;
	shr.u32 	%r64, %r5, 9;
	add.s32 	%r65, %r64, 1;
	and.b32  	%r6, %r65, 3;
	mov.b32 	%r134, 0;
	mov.u32 	%r135, %r1;
$L__BB76_3:
	.pragma "nounroll";
	mul.wide.u32 	%rd25, %r135, 4;
	add.s64 	%rd26, %rd2, %rd25;
	ld.global.f32 	%f101, [%rd26];
	shl.b32 	%r66, %r135, 2;
	add.s32 	%r67, %r3, %r66;
	st.shared.f32 	[%r67], %f101;
	add.s64 	%rd27, %rd3, %rd25;
	ld.global.f32 	%f102, [%rd27];
	add.s32 	%r68, %r4, %r66;
	st.shared.f32 	[%r68], %f102;
	add.s32 	%r135, %r135, 512;
	add.s32 	%r134, %r134, 1;
	setp.ne.s32 	%p3, %r134, %r6;
	@%p3 bra 	$L__BB76_3;
$L__BB76_4:
	setp.lt.u32 	%p4, %r5, 1536;
	@%p4 bra 	$L__BB76_6;
$L__BB76_5:
	mul.wide.u32 	%rd28, %r135, 4;
	add.s64 	%rd29, %rd2, %rd28;
	ld.global.f32 	%f103, [%rd29];
	shl.b32 	%r69, %r135, 2;
	add.s32 	%r70, %r3, %r69;
	st.shared.f32 	[%r70], %f103;
	add.s64 	%rd30, %rd3, %rd28;
	ld.global.f32 	%f104, [%rd30];
	add.s32 	%r71, %r4, %r69;
	st.shared.f32 	[%r71], %f104;
	ld.global.f32 	%f105, [%rd29+2048];
	st.shared.f32 	[%r70+2048], %f105;
	ld.global.f32 	%f106, [%rd30+2048];
	st.shared.f32 	[%r71+2048], %f106;
	ld.global.f32 	%f107, [%rd29+4096];
	st.shared.f32 	[%r70+4096], %f107;
	ld.global.f32 	%f108, [%rd30+4096];
	st.shared.f32 	[%r71+4096], %f108;
	ld.global.f32 	%f109, [%rd29+6144];
	st.shared.f32 	[%r70+6144], %f109;
	ld.global.f32 	%f110, [%rd30+6144];
	st.shared.f32 	[%r71+6144], %f110;
	add.s32 	%r135, %r135, 2048;
	setp.lt.s32 	%p5, %r135, %r2;
	@%p5 bra 	$L__BB76_5;
$L__BB76_6:
	bar.sync 	0;
	mov.u32 	%r72, %ctaid.x;
	cvt.u64.u32 	%rd42, %r72;
	setp.le.s64 	%p6, %rd24, %rd42;
	@%p6 bra 	$L__BB76_51;
	and.b32  	%r14, %r1, 31;
	shr.u32 	%r73, %r1, 3;
	mov.u32 	%r74, _ZZ21WelfordBlockAllReduceIfEvT_S0_S0_PS0_S1_S1_E11mean_shared;
	add.s32 	%r15, %r74, %r73;
	mov.u32 	%r75, _ZZ21WelfordBlockAllReduceIfEvT_S0_S0_PS0_S1_S1_E9m2_shared;
	add.s32 	%r16, %r75, %r73;
	mov.u32 	%r76, _ZZ21WelfordBlockAllReduceIfEvT_S0_S0_PS0_S1_S1_E12count_shared;
	add.s32 	%r17, %r76, %r73;
	mov.u32 	%r77, %ntid.x;
	shr.u32 	%r18, %r77, 5;
	shl.b32 	%r78, %r1, 2;
	and.b32  	%r79, %r78, 124;
	add.s32 	%r19, %r74, %r79;
	add.s32 	%r20, %r75, %r79;
	add.s32 	%r21, %r76, %r79;
	cvt.rn.f32.f64 	%f1, %fd1;
	mov.u32 	%r80, %nctaid.x;
	cvt.u64.u32 	%rd6, %r80;
	not.b32 	%r81, %r1;
	add.s32 	%r22, %r81, %r2;
	shr.u32 	%r82, %r22, 9;
	add.s32 	%r83, %r82, 1;
	and.b32  	%r23, %r83, 3;
	cvt.u64.u32 	%rd7, %r1;
	add.s32 	%r24, %r60, %r78;
	add.s32 	%r25, %r1, 512;
	or.b32  	%r26, %r1, 1024;
	add.s32 	%r27, %r1, 1536;
	add.s32 	%r28, %r3, %r78;
	add.s32 	%r29, %r4, %r78;
	add.s64 	%rd8, %rd1, 4096;
$L__BB76_8:
	setp.ge.s32 	%p7, %r1, %r2;
	mov.f32 	%f278, 0f00000000;
	mov.f32 	%f279, %f278;
	mov.f32 	%f280, %f278;
	@%p7 bra 	$L__BB76_16;
	setp.eq.s32 	%p8, %r23, 0;
	mul.lo.s64 	%rd10, %rd42, %rd21;
	mov.f32 	%f280, 0f00000000;
	mov.u32 	%r137, %r1;
	mov.f32 	%f279, %f280;
	mov.f32 	%f278, %f280;
	@%p8 bra 	$L__BB76_13;
	setp.eq.s32 	%p9, %r23, 1;
	add.s64 	%rd31, %rd10, %rd7;
	shl.b64 	%rd32, %rd31, 2;
	add.s64 	%rd11, %rd1, %rd32;
	ld.global.f32 	%f115, [%rd11];
	st.shared.f32 	[%r24], %f115;
	add.f32 	%f278, %f115, 0f00000000;
	sub.f32 	%f116, %f115, %f278;
	fma.rn.f32 	%f279, %f115, %f116, 0f00000000;
	mov.f32 	%f280, 0f3F800000;
	mov.u32 	%r137, %r25;
	@%p9 bra 	$L__BB76_13;
	setp.eq.s32 	%p10, %r23, 2;
	ld.global.f32 	%f118, [%rd11+2048];
	st.shared.f32 	[%r24+2048], %f118;
	sub.f32 	%f119, %f118, %f278;
	fma.rn.f32 	%f278, %f119, 0f3F000000, %f278;
	sub.f32 	%f120, %f118, %f278;
	fma.rn.f32 	%f279, %f119, %f120, %f279;
	mov.f32 	%f280, 0f40000000;
	mov.u32 	%r137, %r26;
	@%p10 bra 	$L__BB76_13;
	ld.global.f32 	%f122, [%rd11+4096];
	st.shared.f32 	[%r24+4096], %f122;
	sub.f32 	%f123, %f122, %f278;
	div.rn.f32 	%f124, %f123, 0f40400000;
	add.f32 	%f278, %f278, %f124;
	sub.f32 	%f125, %f122, %f278;
	fma.rn.f32 	%f279, %f123, %f125, %f279;
	mov.f32 	%f280, 0f40400000;
	mov.u32 	%r137, %r27;
$L__BB76_13:
	setp.lt.u32 	%p11, %r22, 1536;
	@%p11 bra 	$L__BB76_16;
	shl.b32 	%r85, %r137, 2;
	mov.u32 	%r86, shared_buf;
	add.s32 	%r87, %r86, %r85;
	add.s32 	%r138, %r87, 4096;
	cvt.u64.u32 	%rd33, %r137;
	add.s64 	%rd34, %rd10, %rd33;
	shl.b64 	%rd35, %rd34, 2;
	add.s64 	%rd43, %rd8, %rd35;
$L__BB76_15:
	ld.global.f32 	%f126, [%rd43+-4096];
	st.shared.f32 	[%r138+-4096], %f126;
	add.f32 	%f127, %f280, 0f3F800000;
	sub.f32 	%f128, %f126, %f278;
	div.rn.f32 	%f129, %f128, %f127;
	add.f32 	%f130, %f278, %f129;
	sub.f32 	%f131, %f126, %f130;
	fma.rn.f32 	%f132, %f128, %f131, %f279;
	ld.global.f32 	%f133, [%rd43+-2048];
	st.shared.f32 	[%r138+-2048], %f133;
	add.f32 	%f134, %f127, 0f3F800000;
	sub.f32 	%f135, %f133, %f130;
	div.rn.f32 	%f136, %f135, %f134;
	add.f32 	%f137, %f130, %f136;
	sub.f32 	%f138, %f133, %f137;
	fma.rn.f32 	%f139, %f135, %f138, %f132;
	ld.global.f32 	%f140, [%rd43];
	st.shared.f32 	[%r138], %f140;
	add.f32 	%f141, %f134, 0f3F800000;
	sub.f32 	%f142, %f140, %f137;
	div.rn.f32 	%f143, %f142, %f141;
	add.f32 	%f144, %f137, %f143;
	sub.f32 	%f145, %f140, %f144;
	fma.rn.f32 	%f146, %f142, %f145, %f139;
	ld.global.f32 	%f147, [%rd43+2048];
	st.shared.f32 	[%r138+2048], %f147;
	add.f32 	%f280, %f141, 0f3F800000;
	sub.f32 	%f148, %f147, %f144;
	div.rn.f32 	%f149, %f148, %f280;
	add.f32 	%f278, %f144, %f149;
	sub.f32 	%f150, %f147, %f278;
	fma.rn.f32 	%f279, %f148, %f150, %f146;
	add.s32 	%r137, %r137, 2048;
	add.s32 	%r138, %r138, 8192;
	add.s64 	%rd43, %rd43, 8192;
	setp.lt.s32 	%p12, %r137, %r2;
	@%p12 bra 	$L__BB76_15;
$L__BB76_16:
	mov.b32 	%r88, %f278;
	shfl.sync.down.b32	%r36|%p13, %r88, 16, 31, -1;
	mov.b32 	%r89, %f279;
	shfl.sync.down.b32	%r37|%p14, %r89, 16, 31, -1;
	mov.b32 	%r90, %f280;
	shfl.sync.down.b32	%r91|%p15, %r90, 16, 31, -1;
	mov.b32 	%f23, %r91;
	setp.eq.f32 	%p16, %f23, 0f00000000;
	@%p16 bra 	$L__BB76_18;
	mov.b32 	%f151, %r37;
	mov.b32 	%f152, %r36;
	add.f32 	%f24, %f280, %f23;
	div.rn.f32 	%f153, %f23, %f24;
	sub.f32 	%f154, %f152, %f278;
	fma.rn.f32 	%f278, %f154, %f153, %f278;
	mul.f32 	%f155, %f154, %f154;
	mul.f32 	%f156, %f280, %f155;
	fma.rn.f32 	%f157, %f156, %f153, %f151;
	add.f32 	%f279, %f279, %f157;
	mov.f32 	%f280, %f24;
$L__BB76_18:
	mov.b32 	%r92, %f278;
	shfl.sync.down.b32	%r38|%p17, %r92, 8, 31, -1;
	mov.b32 	%r93, %f279;
	shfl.sync.down.b32	%r39|%p18, %r93, 8, 31, -1;
	mov.b32 	%r94, %f280;
	shfl.sync.down.b32	%r95|%p19, %r94, 8, 31, -1;
	mov.b32 	%f30, %r95;
	setp.eq.f32 	%p20, %f30, 0f00000000;
	@%p20 bra 	$L__BB76_20;
	mov.b32 	%f158, %r39;
	mov.b32 	%f159, %r38;
	add.f32 	%f31, %f280, %f30;
	div.rn.f32 	%f160, %f30, %f31;
	sub.f32 	%f161, %f159, %f278;
	fma.rn.f32 	%f278, %f161, %f160, %f278;
	mul.f32 	%f162, %f161, %f161;
	mul.f32 	%f163, %f280, %f162;
	fma.rn.f32 	%f164, %f163, %f160, %f158;
	add.f32 	%f279, %f279, %f164;
	mov.f32 	%f280, %f31;
$L__BB76_20:
	mov.b32 	%r96, %f278;
	shfl.sync.down.b32	%r40|%p21, %r96, 4, 31, -1;
	mov.b32 	%r97, %f279;
	shfl.sync.down.b32	%r41|%p22, %r97, 4, 31, -1;
	mov.b32 	%r98, %f280;
	shfl.sync.down.b32	%r99|%p23, %r98, 4, 31, -1;
	mov.b32 	%f37, %r99;
	setp.eq.f32 	%p24, %f37, 0f00000000;
	@%p24 bra 	$L__BB76_22;
	mov.b32 	%f165, %r41;
	mov.b32 	%f166, %r40;
	add.f32 	%f38, %f280, %f37;
	div.rn.f32 	%f167, %f37, %f38;
	sub.f32 	%f168, %f166, %f278;
	fma.rn.f32 	%f278, %f168, %f167, %f278;
	mul.f32 	%f169, %f168, %f168;
	mul.f32 	%f170, %f280, %f169;
	fma.rn.f32 	%f171, %f170, %f167, %f165;
	add.f32 	%f279, %f279, %f171;
	mov.f32 	%f280, %f38;
$L__BB76_22:
	mov.b32 	%r100, %f278;
	shfl.sync.down.b32	%r42|%p25, %r100, 2, 31, -1;
	mov.b32 	%r101, %f279;
	shfl.sync.down.b32	%r43|%p26, %r101, 2, 31, -1;
	mov.b32 	%r102, %f280;
	shfl.sync.down.b32	%r103|%p27, %r102, 2, 31, -1;
	mov.b32 	%f44, %r103;
	setp.eq.f32 	%p28, %f44, 0f00000000;
	@%p28 bra 	$L__BB76_24;
	mov.b32 	%f172, %r43;
	mov.b32 	%f173, %r42;
	add.f32 	%f45, %f280, %f44;
	div.rn.f32 	%f174, %f44, %f45;
	sub.f32 	%f175, %f173, %f278;
	fma.rn.f32 	%f278, %f175, %f174, %f278;
	mul.f32 	%f176, %f175, %f175;
	mul.f32 	%f177, %f280, %f176;
	fma.rn.f32 	%f178, %f177, %f174, %f172;
	add.f32 	%f279, %f279, %f178;
	mov.f32 	%f280, %f45;
$L__BB76_24:
	mov.b32 	%r104, %f278;
	shfl.sync.down.b32	%r44|%p29, %r104, 1, 31, -1;
	mov.b32 	%r105, %f279;
	shfl.sync.down.b32	%r45|%p30, %r105, 1, 31, -1;
	mov.b32 	%r106, %f280;
	shfl.sync.down.b32	%r107|%p31, %r106, 1, 31, -1;
	mov.b32 	%f51, %r107;
	setp.eq.f32 	%p32, %f51, 0f00000000;
	@%p32 bra 	$L__BB76_26;
	mov.b32 	%f179, %r45;
	mov.b32 	%f180, %r44;
	add.f32 	%f52, %f280, %f51;
	div.rn.f32 	%f181, %f51, %f52;
	sub.f32 	%f182, %f180, %f278;
	fma.rn.f32 	%f278, %f182, %f181, %f278;
	mul.f32 	%f183, %f182, %f182;
	mul.f32 	%f184, %f280, %f183;
	fma.rn.f32 	%f185, %f184, %f181, %f179;
	add.f32 	%f279, %f279, %f185;
	mov.f32 	%f280, %f52;
$L__BB76_26:
	setp.ne.s32 	%p33, %r14, 0;
	bar.sync 	0;
	@%p33 bra 	$L__BB76_28;
	st.shared.f32 	[%r15], %f278;
	st.shared.f32 	[%r16], %f279;
	st.shared.f32 	[%r17], %f280;
$L__BB76_28:
	setp.gt.u32 	%p34, %r1, 31;
	bar.sync 	0;
	@%p34 bra 	$L__BB76_43;
	setp.ge.u32 	%p35, %r1, %r18;
	mov.f32 	%f300, 0f00000000;
	mov.f32 	%f301, %f300;
	mov.f32 	%f299, %f300;
	@%p35 bra 	$L__BB76_31;
	ld.shared.f32 	%f301, [%r19];
	ld.shared.f32 	%f300, [%r20];
	ld.shared.f32 	%f299, [%r21];
$L__BB76_31:
	bar.warp.sync 	-1;
	mov.b32 	%r108, %f301;
	shfl.sync.down.b32	%r46|%p36, %r108, 16, 31, -1;
	mov.b32 	%r109, %f300;
	shfl.sync.down.b32	%r47|%p37, %r109, 16, 31, -1;
	mov.b32 	%r110, %f299;
	shfl.sync.down.b32	%r111|%p38, %r110, 16, 31, -1;
	mov.b32 	%f64, %r111;
	setp.eq.f32 	%p39, %f64, 0f00000000;
	@%p39 bra 	$L__BB76_33;
	mov.b32 	%f187, %r47;
	mov.b32 	%f188, %r46;
	add.f32 	%f65, %f299, %f64;
	div.rn.f32 	%f189, %f64, %f65;
	sub.f32 	%f190, %f188, %f301;
	fma.rn.f32 	%f301, %f190, %f189, %f301;
	mul.f32 	%f191, %f190, %f190;
	mul.f32 	%f192, %f299, %f191;
	fma.rn.f32 	%f193, %f192, %f189, %f187;
	add.f32 	%f300, %f300, %f193;
	mov.f32 	%f299, %f65;
$L__BB76_33:
	mov.b32 	%r112, %f301;
	shfl.sync.down.b32	%r48|%p40, %r112, 8, 31, -1;
	mov.b32 	%r113, %f300;
	shfl.sync.down.b32	%r49|%p41, %r113, 8, 31, -1;
	mov.b32 	%r114, %f299;
	shfl.sync.down.b32	%r115|%p42, %r114, 8, 31, -1;
	mov.b32 	%f71, %r115;
	setp.eq.f32 	%p43, %f71, 0f00000000;
	@%p43 bra 	$L__BB76_35;
	mov.b32 	%f194, %r49;
	mov.b32 	%f195, %r48;
	add.f32 	%f72, %f299, %f71;
	div.rn.f32 	%f196, %f71, %f72;
	sub.f32 	%f197, %f195, %f301;
	fma.rn.f32 	%f301, %f197, %f196, %f301;
	mul.f32 	%f198, %f197, %f197;
	mul.f32 	%f199, %f299, %f198;
	fma.rn.f32 	%f200, %f199, %f196, %f194;
	add.f32 	%f300, %f300, %f200;
	mov.f32 	%f299, %f72;
$L__BB76_35:
	mov.b32 	%r116, %f301;
	shfl.sync.down.b32	%r50|%p44, %r116, 4, 31, -1;
	mov.b32 	%r117, %f300;
	shfl.sync.down.b32	%r51|%p45, %r117, 4, 31, -1;
	mov.b32 	%r118, %f299;
	shfl.sync.down.b32	%r119|%p46, %r118, 4, 31, -1;
	mov.b32 	%f78, %r119;
	setp.eq.f32 	%p47, %f78, 0f00000000;
	@%p47 bra 	$L__BB76_37;
	mov.b32 	%f201, %r51;
	mov.b32 	%f202, %r50;
	add.f32 	%f79, %f299, %f78;
	div.rn.f32 	%f203, %f78, %f79;
	sub.f32 	%f204, %f202, %f301;
	fma.rn.f32 	%f301, %f204, %f203, %f301;
	mul.f32 	%f205, %f204, %f204;
	mul.f32 	%f206, %f299, %f205;
	fma.rn.f32 	%f207, %f206, %f203, %f201;
	add.f32 	%f300, %f300, %f207;
	mov.f32 	%f299, %f79;
$L__BB76_37:
	mov.b32 	%r120, %f301;
	shfl.sync.down.b32	%r52|%p48, %r120, 2, 31, -1;
	mov.b32 	%r121, %f300;
	shfl.sync.down.b32	%r53|%p49, %r121, 2, 31, -1;
	mov.b32 	%r122, %f299;
	shfl.sync.down.b32	%r123|%p50, %r122, 2, 31, -1;
	mov.b32 	%f85, %r123;
	setp.eq.f32 	%p51, %f85, 0f00000000;
	@%p51 bra 	$L__BB76_39;
	mov.b32 	%f208, %r53;
	mov.b32 	%f209, %r52;
	add.f32 	%f86, %f299, %f85;
	div.rn.f32 	%f210, %f85, %f86;
	sub.f32 	%f211, %f209, %f301;
	fma.rn.f32 	%f301, %f211, %f210, %f301;
	mul.f32 	%f212, %f211, %f211;
	mul.f32 	%f213, %f299, %f212;
	fma.rn.f32 	%f214, %f213, %f210, %f208;
	add.f32 	%f300, %f300, %f214;
	mov.f32 	%f299, %f86;
$L__BB76_39:
	mov.b32 	%r124, %f301;
	shfl.sync.down.b32	%r54|%p52, %r124, 1, 31, -1;
	mov.b32 	%r125, %f300;
	shfl.sync.down.b32	%r55|%p53, %r125, 1, 31, -1;
	mov.b32 	%r126, %f299;
	shfl.sync.down.b32	%r127|%p54, %r126, 1, 31, -1;
	mov.b32 	%f92, %r127;
	setp.eq.f32 	%p55, %f92, 0f00000000;
	@%p55 bra 	$L__BB76_41;
	mov.b32 	%f215, %r55;
	mov.b32 	%f216, %r54;
	add.f32 	%f93, %f299, %f92;
	div.rn.f32 	%f217, %f92, %f93;
	sub.f32 	%f218, %f216, %f301;
	fma.rn.f32 	%f301, %f218, %f217, %f301;
	mul.f32 	%f219, %f218, %f218;
	mul.f32 	%f220, %f299, %f219;
	fma.rn.f32 	%f221, %f220, %f217, %f215;
	add.f32 	%f300, %f300, %f221;
	mov.f32 	%f299, %f93;
$L__BB76_41:
	@%p33 bra 	$L__BB76_43;
	st.shared.f32 	[_ZZ21WelfordBlockAllReduceIfEvT_S0_S0_PS0_S1_S1_E21mean_result_broadcast], %f301;
	st.shared.f32 	[_ZZ21WelfordBlockAllReduceIfEvT_S0_S0_PS0_S1_S1_E19m2_result_broadcast], %f300;
	st.shared.f32 	[_ZZ21WelfordBlockAllReduceIfEvT_S0_S0_PS0_S1_S1_E22count_result_broadcast], %f299;
$L__BB76_43:
	bar.sync 	0;
	ld.shared.f32 	%f99, [_ZZ21WelfordBlockAllReduceIfEvT_S0_S0_PS0_S1_S1_E21mean_result_broadcast];
	ld.shared.f32 	%f222, [_ZZ21WelfordBlockAllReduceIfEvT_S0_S0_PS0_S1_S1_E19m2_result_broadcast];
	ld.shared.f32 	%f223, [_ZZ21WelfordBlockAllReduceIfEvT_S0_S0_PS0_S1_S1_E22count_result_broadcast];
	div.rn.f32 	%f224, %f222, %f223;
	max.f32 	%f225, %f224, 0f00000000;
	add.f32 	%f226, %f225, %f1;
	rsqrt.approx.f32 	%f100, %f226;
	@%p7 bra 	$L__BB76_50;
	setp.eq.s32 	%p58, %r23, 0;
	mul.lo.s64 	%rd15, %rd42, %rd23;
	mov.u32 	%r140, %r1;
	@%p58 bra 	$L__BB76_48;
	setp.eq.s32 	%p59, %r23, 1;
	ld.shared.f32 	%f227, [%r24];
	sub.f32 	%f228, %f227, %f99;
	mul.f32 	%f229, %f100, %f228;
	ld.shared.f32 	%f230, [%r28];
	ld.shared.f32 	%f231, [%r29];
	fma.rn.f32 	%f232, %f230, %f229, %f231;
	add.s64 	%rd36, %rd15, %rd7;
	shl.b64 	%rd37, %rd36, 2;
	add.s64 	%rd16, %rd4, %rd37;
	st.global.f32 	[%rd16], %f232;
	mov.u32 	%r140, %r25;
	@%p59 bra 	$L__BB76_48;
	setp.eq.s32 	%p60, %r23, 2;
	ld.shared.f32 	%f233, [%r24+2048];
	sub.f32 	%f234, %f233, %f99;
	mul.f32 	%f235, %f100, %f234;
	ld.shared.f32 	%f236, [%r28+2048];
	ld.shared.f32 	%f237, [%r29+2048];
	fma.rn.f32 	%f238, %f236, %f235, %f237;
	st.global.f32 	[%rd16+2048], %f238;
	mov.u32 	%r140, %r26;
	@%p60 bra 	$L__BB76_48;
	ld.shared.f32 	%f239, [%r24+4096];
	sub.f32 	%f240, %f239, %f99;
	mul.f32 	%f241, %f100, %f240;
	ld.shared.f32 	%f242, [%r28+4096];
	ld.shared.f32 	%f243, [%r29+4096];
	fma.rn.f32 	%f244, %f242, %f241, %f243;
	st.global.f32 	[%rd16+4096], %f244;
	mov.u32 	%r140, %r27;
$L__BB76_48:
	setp.lt.u32 	%p61, %r22, 1536;
	@%p61 bra 	$L__BB76_50;
$L__BB76_49:
	shl.b32 	%r128, %r140, 2;
	mov.u32 	%r129, shared_buf;
	add.s32 	%r130, %r129, %r128;
	ld.shared.f32 	%f245, [%r130];
	sub.f32 	%f246, %f245, %f99;
	mul.f32 	%f247, %f100, %f246;
	add.s32 	%r131, %r3, %r128;
	ld.shared.f32 	%f248, [%r131];
	add.s32 	%r132, %r4, %r128;
	ld.shared.f32 	%f249, [%r132];
	fma.rn.f32 	%f250, %f248, %f247, %f249;
	cvt.u64.u32 	%rd38, %r140;
	add.s64 	%rd39, %rd15, %rd38;
	shl.b64 	%rd40, %rd39, 2;
	add.s64 	%rd41, %rd4, %rd40;
	st.global.f32 	[%rd41], %f250;
	ld.shared.f32 	%f251, [%r130+2048];
	sub.f32 	%f252, %f251, %f99;
	mul.f32 	%f253, %f100, %f252;
	ld.shared.f32 	%f254, [%r131+2048];
	ld.shared.f32 	%f255, [%r132+2048];
	fma.rn.f32 	%f256, %f254, %f253, %f255;
	st.global.f32 	[%rd41+2048], %f256;
	ld.shared.f32 	%f257, [%r130+4096];
	sub.f32 	%f258, %f257, %f99;
	mul.f32 	%f259, %f100, %f258;
	ld.shared.f32 	%f260, [%r131+4096];
	ld.shared.f32 	%f261, [%r132+4096];
	fma.rn.f32 	%f262, %f260, %f259, %f261;
	st.global.f32 	[%rd41+4096], %f262;
	ld.shared.f32 	%f263, [%r130+6144];
	sub.f32 	%f264, %f263, %f99;
	mul.f32 	%f265, %f100, %f264;
	ld.shared.f32 	%f266, [%r131+6144];
	ld.shared.f32 	%f267, [%r132+6144];
	fma.rn.f32 	%f268, %f266, %f265, %f267;
	st.global.f32 	[%rd41+6144], %f268;
	add.s32 	%r140, %r140, 2048;
	setp.lt.s32 	%p62, %r140, %r2;
	@%p62 bra 	$L__BB76_49;
$L__BB76_50:
	add.s64 	%rd42, %rd42, %rd6;
	setp.lt.s64 	%p63, %rd42, %rd24;
	@%p63 bra 	$L__BB76_8;
$L__BB76_51:
	ret;

}
	// .globl	_Z22LayerNormBlockSMemImplI10DirectLoadIffE11DirectStoreIffEfLi1ELi1024EEvT_T0_lld
.visible .entry _Z22LayerNormBlockSMemImplI10DirectLoadIffE11DirectStoreIffEfLi1ELi1024EEvT_T0_lld(
	.param .align 8 .b8 _Z22LayerNormBlockSMemImplI10DirectLoadIffE11DirectStoreIffEfLi1ELi1024EEvT_T0_lld_param_0[32],
	.param .align 8 .b8 _Z22LayerNormBlockSMemImplI10DirectLoadIffE11DirectStoreIffEfLi1ELi1024EEvT_T0_lld_param_1[16],
	.param .u64 _Z22LayerNormBlockSMemImplI10DirectLoadIffE11DirectStoreIffEfLi1ELi1024EEvT_T0_lld_param_2,
	.param .u64 _Z22LayerNormBlockSMemImplI10DirectLoadIffE11DirectStoreIffEfLi1ELi1024EEvT_T0_lld_param_3,
	.param .f64 _Z22LayerNormBlockSMemImplI10DirectLoadIffE11DirectStoreIffEfLi1ELi1024EEvT_T0_lld_param_4
)
{
	.reg .pred 	%p<64>;
	.reg .b32 	%r<142>;
	.reg .b32 	%f<314>;
	.reg .b64 	%rd<44>;
	.reg .b64 	%fd<2>;

	ld.param.u64 	%rd23, [_Z22LayerNormBlockSMemImplI10DirectLoadIffE11DirectStoreIffEfLi1ELi1024EEvT_T0_lld_param_1+8];
	ld.param.u64 	%rd21, [_Z22LayerNormBlockSMemImplI10DirectLoadIffE11DirectStoreIffEfLi1ELi1024EEvT_T0_lld_param_0+24];
	ld.param.u64 	%rd22, [_Z22LayerNormBlockSMemImplI10DirectLoadIffE11DirectStoreIffEfLi1ELi1024EEvT_T0_lld_param_1];
	ld.param.u64 	%rd20, [_Z22LayerNormBlockSMemImplI10DirectLoadIffE11DirectStoreIffEfLi1ELi1024EEvT_T0_lld_param_0+16];
	ld.param.u64 	%rd19, [_Z22LayerNormBlockSMemImplI10DirectLoadIffE11DirectStoreIffEfLi1ELi1024EEvT_T0_lld_param_0+8];
	ld.param.u64 	%rd18, [_Z22LayerNormBlockSMemImplI10DirectLoadIffE11DirectStoreIffEfLi1ELi1024EEvT_T0_lld_param_0];
	ld.param.u64 	%rd24, [_Z22LayerNormBlockSMemImplI10DirectLoadIffE11DirectStoreIffEfLi1ELi1024EEvT_T0_lld_param_2];
	ld.param.u32 	%r2, [_Z22LayerNormBlockSMemImplI10DirectLoadIffE11DirectStoreIffEfLi1ELi1024EEvT_T0_lld_param_3];
	ld.param.f64 	%fd1, [_Z22LayerNormBlockSMemImplI10DirectLoadIffE11DirectStoreIffEfLi1ELi1024EEvT_T0_lld_param_4];
	cvta.to.global.u64 	%rd1, %rd18;
	cvta.to.global.u64 	%rd2, %rd19;
	cvta.to.global.u64 	%rd3, %rd20;
	cvta.to.global.u64 	%rd4, %rd22;
	mov.u32 	%r1, %tid.x;
	shl.b32 	%r59, %r2, 2;
	mov.u32 	%r60, shared_buf;
	add.s32 	%r3, %r60, %r59;
	add.s32 	%r4, %r3, %r59;
	setp.ge.s32 	%p1, %r1, %r2;
	@%p1 bra 	$L__BB77_6;
	not.b32 	%r61, %r1;
	add.s32 	%r5, %r61, %r2;
	and.b32  	%r62, %r5, 3072;
	setp.eq.s32 	%p2, %r62, 3072;
	mov.u32 	%r135, %r1;
	@%p2 bra 	$L__BB77_4;
	shr.u32 	%r64, %r5, 10;
	add.s32 	%r65, %r64, 1;
	and.b32  	%r6, %r65, 3;
	mov.b32 	%r134, 0;
	mov.u32 	%r135, %r1;
$L__BB77_3:
	.pragma "nounroll";
	mul.wide.u32 	%rd25, %r135, 4;
	add.s64 	%rd26, %rd2, %rd25;
	ld.global.f32 	%f101, [%rd26];
	shl.b32 	%r66, %r135, 2;
	add.s32 	%r67, %r3, %r66;
	st.shared.f32 	[%r67], %f101;
	add.s64 	%rd27, %rd3, %rd25;
	ld.global.f32 	%f102, [%rd27];
	add.s32 	%r68, %r4, %r66;
	st.shared.f32 	[%r68], %f102;
	add.s32 	%r135, %r135, 1024;
	add.s32 	%r134, %r134, 1;
	setp.ne.s32 	%p3, %r134, %r6;
	@%p3 bra 	$L__BB77_3;
$L__BB77_4:
	setp.lt.u32 	%p4, %r5, 3072;
	@%p4 bra 	$L__BB77_6;
$L__BB77_5:
	mul.wide.u32 	%rd28, %r135, 4;
	add.s64 	%rd29, %rd2, %rd28;
	ld.global.f32 	%f103, [%rd29];
	shl.b32 	%r69, %r135, 2;
	add.s32 	%r70, %r3, %r69;
	st.shared.f32 	[%r70], %f103;
	add.s64 	%rd30, %rd3, %rd28;
	ld.global.f32 	%f104, [%rd30];
	add.s32 	%r71, %r4, %r69;
	st.shared.f32 	[%r71], %f104;
	ld.global.f32 	%f105, [%rd29+4096];
	st.shared.f32 	[%r70+4096], %f105;
	ld.global.f32 	%f106, [%rd30+4096];
	st.shared.f32 	[%r71+4096], %f106;
	ld.global.f32 	%f107, [%rd29+8192];
	st.shared.f32 	[%r70+8192], %f107;
	ld.global.f32 	%f108, [%rd30+8192];
	st.shared.f32 	[%r71+8192], %f108;
	ld.global.f32 	%f109, [%rd29+12288];
	st.shared.f32 	[%r70+12288], %f109;
	ld.global.f32 	%f110, [%rd30+12288];
	st.shared.f32 	[%r71+12288], %f110;
	add.s32 	%r135, %r135, 4096;
	setp.lt.s32 	%p5, %r135, %r2;
	@%p5 bra 	$L__BB77_5;
$L__BB77_6:
	bar.sync 	0;
	mov.u32 	%r72, %ctaid.x;
	cvt.u64.u32 	%rd42, %r72;
	setp.le.s64 	%p6, %rd24, %rd42;
	@%p6 bra 	$L__BB77_51;
	and.b32  	%r14, %r1, 31;
	shr.u32 	%r73, %r1, 3;
	mov.u32 	%r74, _ZZ21WelfordBlockAllReduceIfEvT_S0_S0_PS0_S1_S1_E11mean_shared;
	add.s32 	%r15, %r74, %r73;
	mov.u32 	%r75, _ZZ21WelfordBlockAllReduceIfEvT_S0_S0_PS0_S1_S1_E9m2_shared;
	add.s32 	%r16, %r75, %r73;
	mov.u32 	%r76, _ZZ21WelfordBlockAllReduceIfEvT_S0_S0_PS0_S1_S1_E12count_shared;
	add.s32 	%r17, %r76, %r73;
	mov.u32 	%r77, %ntid.x;
	shr.u32 	%r18, %r77, 5;
	shl.b32 	%r78, %r1, 2;
	and.b32  	%r79, %r78, 124;
	add.s32 	%r19, %r74, %r79;
	add.s32 	%r20, %r75, %r79;
	add.s32 	%r21, %r76, %r79;
	cvt.rn.f32.f64 	%f1, %fd1;
	mov.u32 	%r80, %nctaid.x;
	cvt.u64.u32 	%rd6, %r80;
	not.b32 	%r81, %r1;
	add.s32 	%r22, %r81, %r2;
	shr.u32 	%r82, %r22, 10;
	add.s32 	%r83, %r82, 1;
	and.b32  	%r23, %r83, 3;
	cvt.u64.u32 	%rd7, %r1;
	add.s32 	%r24, %r60, %r78;
	or.b32  	%r25, %r1, 1024;
	or.b32  	%r26, %r1, 2048;
	or.b32  	%r27, %r1, 3072;
	add.s32 	%r28, %r3, %r78;
	add.s32 	%r29, %r4, %r78;
	add.s64 	%rd8, %rd1, 8192;
$L__BB77_8:
	setp.ge.s32 	%p7, %r1, %r2;
	mov.f32 	%f278, 0f00000000;
	mov.f32 	%f279, %f278;
	mov.f32 	%f280, %f278;
	@%p7 bra 	$L__BB77_16;
	setp.eq.s32 	%p8, %r23, 0;
	mul.lo.s64 	%rd10, %rd42, %rd21;
	mov.f32 	%f280, 0f00000000;
	mov.u32 	%r137, %r1;
	mov.f32 	%f279, %f280;
	mov.f32 	%f278, %f280;
	@%p8 bra 	$L__BB77_13;
	setp.eq.s32 	%p9, %r23, 1;
	add.s64 	%rd31, %rd10, %rd7;
	shl.b64 	%rd32, %rd31, 2;
	add.s64 	%rd11, %rd1, %rd32;
	ld.global.f32 	%f115, [%rd11];
	st.shared.f32 	[%r24], %f115;
	add.f32 	%f278, %f115, 0f00000000;
	sub.f32 	%f116, %f115, %f278;
	fma.rn.f32 	%f279, %f115, %f116, 0f00000000;
	mov.f32 	%f280, 0f3F800000;
	mov.u32 	%r137, %r25;
	@%p9 bra 	$L__BB77_13;
	setp.eq.s32 	%p10, %r23, 2;
	ld.global.f32 	%f118, [%rd11+4096];
	st.shared.f32 	[%r24+4096], %f118;
	sub.f32 	%f119, %f118, %f278;
	fma.rn.f32 	%f278, %f119, 0f3F000000, %f278;
	sub.f32 	%f120, %f118, %f278;
	fma.rn.f32 	%f279, %f119, %f120, %f279;
	mov.f32 	%f280, 0f40000000;
	mov.u32 	%r137, %r26;
	@%p10 bra 	$L__BB77_13;
	ld.global.f32 	%f122, [%rd11+8192];
	st.shared.f32 	[%r24+8192], %f122;
	sub.f32 	%f123, %f122, %f278;
	div.rn.f32 	%f124, %f123, 0f40400000;
	add.f32 	%f278, %f278, %f124;
	sub.f32 	%f125, %f122, %f278;
	fma.rn.f32 	%f279, %f123, %f125, %f279;
	mov.f32 	%f280, 0f40400000;
	mov.u32 	%r137, %r27;
$L__BB77_13:
	setp.lt.u32 	%p11, %r22, 3072;
	@%p11 bra 	$L__BB77_16;
	shl.b32 	%r85, %r137, 2;
	mov.u32 	%r86, shared_buf;
	add.s32 	%r87, %r86, %r85;
	add.s32 	%r138, %r87, 8192;
	cvt.u64.u32 	%rd33, %r137;
	add.s64 	%rd34, %rd10, %rd33;
	shl.b64 	%rd35, %rd34, 2;
	add.s64 	%rd43, %rd8, %rd35;
$L__BB77_15:
	ld.global.f32 	%f126, [%rd43+-8192];
	st.shared.f32 	[%r138+-8192], %f126;
	add.f32 	%f127, %f280, 0f3F800000;
	sub.f32 	%f128, %f126, %f278;
	div.rn.f32 	%f129, %f128, %f127;
	add.f32 	%f130, %f278, %f129;
	sub.f32 	%f131, %f126, %f130;
	fma.rn.f32 	%f132, %f128, %f131, %f279;
	ld.global.f32 	%f133, [%rd43+-4096];
	st.shared.f32 	[%r138+-4096], %f133;
	add.f32 	%f134, %f127, 0f3F800000;
	sub.f32 	%f135, %f133, %f130;
	div.rn.f32 	%f136, %f135, %f134;
	add.f32 	%f137, %f130, %f136;
	sub.f32 	%f138, %f133, %f137;
	fma.rn.f32 	%f139, %f135, %f138, %f132;
	ld.global.f32 	%f140, [%rd43];
	st.shared.f32 	[%r138], %f140;
	add.f32 	%f141, %f134, 0f3F800000;
	sub.f32 	%f142, %f140, %f137;
	div.rn.f32 	%f143, %f142, %f141;
	add.f32 	%f144, %f137, %f143;
	sub.f32 	%f145, %f140, %f144;
	fma.rn.f32 	%f146, %f142, %f145, %f139;
	ld.global.f32 	%f147, [%rd43+4096];
	st.shared.f32 	[%r138+4096], %f147;
	add.f32 	%f280, %f141, 0f3F800000;
	sub.f32 	%f148, %f147, %f144;
	div.rn.f32 	%f149, %f148, %f280;
	add.f32 	%f278, %f144, %f149;
	sub.f32 	%f150, %f147, %f278;
	fma.rn.f32 	%f279, %f148, %f150, %f146;
	add.s32 	%r137, %r137, 4096;
	add.s32 	%r138, %r138, 16384;
	add.s64 	%rd43, %rd43, 16384;
	setp.lt.s32 	%p12, %r137, %r2;
	@%p12 bra 	$L__BB77_15;
$L__BB77_16:
	mov.b32 	%r88, %f278;
	shfl.sync.down.b32	%r36|%p13, %r88, 16, 31, -1;
	mov.b32 	%r89, %f279;
	shfl.sync.down.b32	%r37|%p14, %r89, 16, 31, -1;
	mov.b32 	%r90, %f280;
	shfl.sync.down.b32	%r91|%p15, %r90, 16, 31, -1;
	mov.b32 	%f23, %r91;
	setp.eq.f32 	%p16, %f23, 0f00000000;
	@%p16 bra 	$L__BB77_18;
	mov.b32 	%f151, %r37;
	mov.b32 	%f152, %r36;
	add.f32 	%f24, %f280, %f23;
	div.rn.f32 	%f153, %f23, %f24;
	sub.f32 	%f154, %f152, %f278;
	fma.rn.f32 	%f278, %f154, %f153, %f278;
	mul.f32 	%f155, %f154, %f154;
	mul.f32 	%f156, %f280, %f155;
	fma.rn.f32 	%f157, %f156, %f153, %f151;
	add.f32 	%f279, %f279, %f157;
	mov.f32 	%f280, %f24;
$L__BB77_18:
	mov.b32 	%r92, %f278;
	shfl.sync.down.b32	%r38|%p17, %r92, 8, 31, -1;
	mov.b32 	%r93, %f279;
	shfl.sync.down.b32	%r39|%p18, %r93, 8, 31, -1;
	mov.b32 	%r94, %f280;
	shfl.sync.down.b32	%r95|%p19, %r94, 8, 31, -1;
	mov.b32 	%f30, %r95;
	setp.eq.f32 	%p20, %f30, 0f00000000;
	@%p20 bra 	$L__BB77_20;
	mov.b32 	%f158, %r39;
	mov.b32 	%f159, %r38;
	add.f32 	%f31, %f280, %f30;
	div.rn.f32 	%f160, %f30, %f31;
	sub.f32 	%f161, %f159, %f278;
	fma.rn.f32 	%f278, %f161, %f160, %f278;
	mul.f32 	%f162, %f161, %f161;
	mul.f32 	%f163, %f280, %f162;
	fma.rn.f32 	%f164, %f163, %f160, %f158;
	add.f32 	%f279, %f279, %f164;
	mov.f32 	%f280, %f31;
$L__BB77_20:
	mov.b32 	%r96, %f278;
	shfl.sync.down.b32	%r40|%p21, %r96, 4, 31, -1;
	mov.b32 	%r97, %f279;
	shfl.sync.down.b32	%r41|%p22, %r97, 4, 31, -1;
	mov.b32 	%r98, %f280;
	shfl.sync.down.b32	%r99|%p23, %r98, 4, 31, -1;
	mov.b32 	%f37, %r99;
	setp.eq.f32 	%p24, %f37, 0f00000000;
	@%p24 bra 	$L__BB77_22;
	mov.b32 	%f165, %r41;
	mov.b32 	%f166, %r40;
	add.f32 	%f38, %f280, %f37;
	div.rn.f32 	%f167, %f37, %f38;
	sub.f32 	%f168, %f166, %f278;
	fma.rn.f32 	%f278, %f168, %f167, %f278;
	mul.f32 	%f169, %f168, %f168;
	mul.f32 	%f170, %f280, %f169;
	fma.rn.f32 	%f171, %f170, %f167, %f165;
	add.f32 	%f279, %f279, %f171;
	mov.f32 	%f280, %f38;
$L__BB77_22:
	mov.b32 	%r100, %f278;
	shfl.sync.down.b32	%r42|%p25, %r100, 2, 31, -1;
	mov.b32 	%r101, %f279;
	shfl.sync.down.b32	%r43|%p26, %r101, 2, 31, -1;
	mov.b32 	%r102, %f280;
	shfl.sync.down.b32	%r103|%p27, %r102, 2, 31, -1;
	mov.b32 	%f44, %r103;
	setp.eq.f32 	%p28, %f44, 0f00000000;
	@%p28 bra 	$L__BB77_24;
	mov.b32 	%f172, %r43;
	mov.b32 	%f173, %r42;
	add.f32 	%f45, %f280, %f44;
	div.rn.f32 	%f174, %f44, %f45;
	sub.f32 	%f175, %f173, %f278;
	fma.rn.f32 	%f278, %f175, %f174, %f278;
	mul.f32 	%f176, %f175, %f175;
	mul.f32 	%f177, %f280, %f176;
	fma.rn.f32 	%f178, %f177, %f174, %f172;
	add.f32 	%f279, %f279, %f178;
	mov.f32 	%f280, %f45;
$L__BB77_24:
	mov.b32 	%r104, %f278;
	shfl.sync.down.b32	%r44|%p29, %r104, 1, 31, -1;
	mov.b32 	%r105, %f279;
	shfl.sync.down.b32	%r45|%p30, %r105, 1, 31, -1;
	mov.b32 	%r106, %f280;
	shfl.sync.down.b32	%r107|%p31, %r106, 1, 31, -1;
	mov.b32 	%f51, %r107;
	setp.eq.f32 	%p32, %f51, 0f00000000;
	@%p32 bra 	$L__BB77_26;
	mov.b32 	%f179, %r45;
	mov.b32 	%f180, %r44;
	add.f32 	%f52, %f280, %f51;
	div.rn.f32 	%f181, %f51, %f52;
	sub.f32 	%f182, %f180, %f278;
	fma.rn.f32 	%f278, %f182, %f181, %f278;
	mul.f32 	%f183, %f182, %f182;
	mul.f32 	%f184, %f280, %f183;
	fma.rn.f32 	%f185, %f184, %f181, %f179;
	add.f32 	%f279, %f279, %f185;
	mov.f32 	%f280, %f52;
$L__BB77_26:
	setp.ne.s32 	%p33, %r14, 0;
	bar.sync 	0;
	@%p33 bra 	$L__BB77_28;
	st.shared.f32 	[%r15], %f278;
	st.shared.f32 	[%r16], %f279;
	st.shared.f32 	[%r17], %f280;
$L__BB77_28:
	setp.gt.u32 	%p34, %r1, 31;
	bar.sync 	0;
	@%p34 bra 	$L__BB77_43;
	setp.ge.u32 	%p35, %r1, %r18;
	mov.f32 	%f300, 0f00000000;
	mov.f32 	%f301, %f300;
	mov.f32 	%f299, %f300;
	@%p35 bra 	$L__BB77_31;
	ld.shared.f32 	%f301, [%r19];
	ld.shared.f32 	%f300, [%r20];
	ld.shared.f32 	%f299, [%r21];
$L__BB77_31:
	bar.warp.sync 	-1;
	mov.b32 	%r108, %f301;
	shfl.sync.down.b32	%r46|%p36, %r108, 16, 31, -1;
	mov.b32 	%r109, %f300;
	shfl.sync.down.b32	%r47|%p37, %r109, 16, 31, -1;
	mov.b32 	%r110, %f299;
	shfl.sync.down.b32	%r111|%p38, %r110, 16, 31, -1;
	mov.b32 	%f64, %r111;
	setp.eq.f32 	%p39, %f64, 0f00000000;
	@%p39 bra 	$L__BB77_33;
	mov.b32 	%f187, %r47;
	mov.b32 	%f188, %r46;
	add.f32 	%f65, %f299, %f64;
	div.rn.f32 	%f189, %f64, %f65;
	sub.f32 	%f190, %f188, %f301;
	fma.rn.f32 	%f301, %f190, %f189, %f301;
	mul.f32 	%f191, %f190, %f190;
	mul.f32 	%f192, %f299, %f191;
	fma.rn.f32 	%f193, %f192, %f189, %f187;
	add.f32 	%f300, %f300, %f193;
	mov.f32 	%f299, %f65;
$L__BB77_33:
	mov.b32 	%r112, %f301;
	shfl.sync.down.b32	%r48|%p40, %r112, 8, 31, -1;
	mov.b32 	%r113, %f300;
	shfl.sync.down.b32	%r49|%p41, %r113, 8, 31, -1;
	mov.b32 	%r114, %f299;
	shfl.sync.down.b32	%r115|%p42, %r114, 8, 31, -1;
	mov.b32 	%f71, %r115;
	setp.eq.f32 	%p43, %f71, 0f00000000;
	@%p43 bra 	$L__BB77_35;
	mov.b32 	%f194, %r49;
	mov.b32 	%f195, %r48;
	add.f32 	%f72, %f299, %f71;
	div.rn.f32 	%f196, %f71, %f72;
	sub.f32 	%f197, %f195, %f301;
	fma.rn.f32 	%f301, %f197, %f196, %f301;
	mul.f32 	%f198, %f197, %f197;
	mul.f32 	%f199, %f299, %f198;
	fma.rn.f32 	%f200, %f199, %f196, %f194;
	add.f32 	%f300, %f300, %f200;
	mov.f32 	%f299, %f72;
$L__BB77_35:
	mov.b32 	%r116, %f301;
	shfl.sync.down.b32	%r50|%p44, %r116, 4, 31, -1;
	mov.b32 	%r117, %f300;
	shfl.sync.down.b32	%r51|%p45, %r117, 4, 31, -1;
	mov.b32 	%r118, %f299;
	shfl.sync.down.b32	%r119|%p46, %r118, 4, 31, -1;
	mov.b32 	%f78, %r119;
	setp.eq.f32 	%p47, %f78, 0f00000000;
	@%p47 bra 	$L__BB77_37;
	mov.b32 	%f201, %r51;
	mov.b32 	%f202, %r50;
	add.f32 	%f79, %f299, %f78;
	div.rn.f32 	%f203, %f78, %f79;
	sub.f32 	%f204, %f202, %f301;
	fma.rn.f32 	%f301, %f204, %f203, %f301;
	mul.f32 	%f205, %f204, %f204;
	mul.f32 	%f206, %f299, %f205;
	fma.rn.f32 	%f207, %f206, %f203, %f201;
	add.f32 	%f300, %f300, %f207;
	mov.f32 	%f299, %f79;
$L__BB77_37:
	mov.b32 	%r120, %f301;
	shfl.sync.down.b32	%r52|%p48, %r120, 2, 31, -1;
	mov.b32 	%r121, %f300;
	shfl.sync.down.b32	%r53|%p49, %r121, 2, 31, -1;
	mov.b32 	%r122, %f299;
	shfl.sync.down.b32	%r123|%p50, %r122, 2, 31, -1;
	mov.b32 	%f85, %r123;
	setp.eq.f32 	%p51, %f85, 0f00000000;
	@%p51 bra 	$L__BB77_39;
	mov.b32 	%f208, %r53;
	mov.b32 	%f209, %r52;
	add.f32 	%f86, %f299, %f85;
	div.rn.f32 	%f210, %f85, %f86;
	sub.f32 	%f211, %f209, %f301;
	fma.rn.f32 	%f301, %f211, %f210, %f301;
	mul.f32 	%f212, %f211, %f211;
	mul.f32 	%f213, %f299, %f212;
	fma.rn.f32 	%f214, %f213, %f210, %f208;
	add.f32 	%f300, %f300, %f214;
	mov.f32 	%f299, %f86;
$L__BB77_39:
	mov.b32 	%r124, %f301;
	shfl.sync.down.b32	%r54|%p52, %r124, 1, 31, -1;
	mov.b32 	%r125, %f300;
	shfl.sync.down.b32	%r55|%p53, %r125, 1, 31, -1;
	mov.b32 	%r126, %f299;
	shfl.sync.down.b32	%r127|%p54, %r126, 1, 31, -1;
	mov.b32 	%f92, %r127;
	setp.eq.f32 	%p55, %f92, 0f00000000;
	@%p55 bra 	$L__BB77_41;
	mov.b32 	%f215, %r55;
	mov.b32 	%f216, %r54;
	add.f32 	%f93, %f299, %f92;
	div.rn.f32 	%f217, %f92, %f93;
	sub.f32 	%f218, %f216, %f301;
	fma.rn.f32 	%f301, %f218, %f217, %f301;
	mul.f32 	%f219, %f218, %f218;
	mul.f32 	%f220, %f299, %f219;
	fma.rn.f32 	%f221, %f220, %f217, %f215;
	add.f32 	%f300, %f300, %f221;
	mov.f32 	%f299, %f93;
$L__BB77_41:
	@%p33 bra 	$L__BB77_43;
	st.shared.f32 	[_ZZ21WelfordBlockAllReduceIfEvT_S0_S0_PS0_S1_S1_E21mean_result_broadcast], %f301;
	st.shared.f32 	[_ZZ21WelfordBlockAllReduceIfEvT_S0_S0_PS0_S1_S1_E19m2_result_broadcast], %f300;
	st.shared.f32 	[_ZZ21WelfordBlockAllReduceIfEvT_S0_S0_PS0_S1_S1_E22count_result_broadcast], %f299;
$L__BB77_43:
	bar.sync 	0;
	ld.shared.f32 	%f99, [_ZZ21WelfordBlockAllReduceIfEvT_S0_S0_PS0_S1_S1_E21mean_result_broadcast];
	ld.shared.f32 	%f222, [_ZZ21WelfordBlockAllReduceIfEvT_S0_S0_PS0_S1_S1_E19m2_result_broadcast];
	ld.shared.f32 	%f223, [_ZZ21WelfordBlockAllReduceIfEvT_S0_S0_PS0_S1_S1_E22count_result_broadcast];
	div.rn.f32 	%f224, %f222, %f223;
	max.f32 	%f225, %f224, 0f00000000;
	add.f32 	%f226, %f225, %f1;
	rsqrt.approx.f32 	%f100, %f226;
	@%p7 bra 	$L__BB77_50;
	setp.eq.s32 	%p58, %r23, 0;
	mul.lo.s64 	%rd15, %rd42, %rd23;
	mov.u32 	%r140, %r1;
	@%p58 bra 	$L__BB77_48;
	setp.eq.s32 	%p59, %r23, 1;
	ld.shared.f32 	%f227, [%r24];
	sub.f32 	%f228, %f227, %f99;
	mul.f32 	%f229, %f100, %f228;
	ld.shared.f32 	%f230, [%r28];
	ld.shared.f32 	%f231, [%r29];
	fma.rn.f32 	%f232, %f230, %f229, %f231;
	add.s64 	%rd36, %rd15, %rd7;
	shl.b64 	%rd37, %rd36, 2;
	add.s64 	%rd16, %rd4, %rd37;
	st.global.f32 	[%rd16], %f232;
	mov.u32 	%r140, %r25;
	@%p59 bra 	$L__BB77_48;
	setp.eq.s32 	%p60, %r23, 2;
	ld.shared.f32 	%f233, [%r24+4096];
	sub.f32 	%f234, %f233, %f99;
	mul.f32 	%f235, %f100, %f234;
	ld.shared.f32 	%f236, [%r28+4096];
	ld.shared.f32 	%f237, [%r29+4096];
	fma.rn.f32 	%f238, %f236, %f235, %f237;
	st.global.f32 	[%rd16+4096], %f238;
	mov.u32 	%r140, %r26;
	@%p60 bra 	$L__BB77_48;
	ld.shared.f32 	%f239, [%r24+8192];
	sub.f32 	%f240, %f239, %f99;
	mul.f32 	%f241, %f100, %f240;
	ld.shared.f32 	%f242, [%r28+8192];
	ld.shared.f32 	%f243, [%r29+8192];
	fma.rn.f32 	%f244, %f242, %f241, %f243;
	st.global.f32 	[%rd16+8192], %f244;
	mov.u32 	%r140, %r27;
$L__BB77_48:
	setp.lt.u32 	%p61, %r22, 3072;
	@%p61 bra 	$L__BB77_50;
$L__BB77_49:
	shl.b32 	%r128, %r140, 2;
	mov.u32 	%r129, shared_buf;
	add.s32 	%r130, %r129, %r128;
	ld.shared.f32 	%f245, [%r130];
	sub.f32 	%f246, %f245, %f99;
	mul.f32 	%f247, %f100, %f246;
	add.s32 	%r131, %r3, %r128;
	ld.shared.f32 	%f248, [%r131];
	add.s32 	%r132, %r4, %r128;
	ld.shared.f32 	%f249, [%r132];
	fma.rn.f32 	%f250, %f248, %f247, %f249;
	cvt.u64.u32 	%rd38, %r140;
	add.s64 	%rd39, %rd15, %rd38;
	shl.b64 	%rd40, %rd39, 2;
	add.s64 	%rd41, %rd4, %rd40;
	st.global.f32 	[%rd41], %f250;
	ld.shared.f32 	%f251, [%r130+4096];
	sub.f32 	%f252, %f251, %f99;
	mul.f32 	%f253, %f100, %f252;
	ld.shared.f32 	%f254, [%r131+4096];
	ld.shared.f32 	%f255, [%r132+4096];
	fma.rn.f32 	%f256, %f254, %f253, %f255;
	st.global.f32 	[%rd41+4096], %f256;
	ld.shared.f32 	%f257, [%r130+8192];
	sub.f32 	%f258, %f257, %f99;
	mul.f32 	%f259, %f100, %f258;
	ld.shared.f32 	%f260, [%r131+8192];
	ld.shared.f32 	%f261, [%r132+8192];
	fma.rn.f32 	%f262, %f260, %f259, %f261;
	st.global.f32 	[%rd41+8192], %f262;
	ld.shared.f32 	%f263, [%r130+12288];
	sub.f32 	%f264, %f263, %f99;
	mul.f32 	%f265, %f100, %f264;
	ld.shared.f32 	%f266, [%r131+12288];
	ld.shared.f32 	%f267, [%r132+12288];
	fma.rn.f32 	%f268, %f266, %f265, %f267;
	st.global.f32 	[%rd41+12288], %f268;
	add.s32 	%r140, %r140, 4096;
	setp.lt.s32 	%p62, %r140, %r2;
	@%p62 bra 	$L__BB77_49;
$L__BB77_50:
	add.s64 	%rd42, %rd42, %rd6;
	setp.lt.s64 	%p63, %rd42, %rd24;
	@%p63 bra 	$L__BB77_8;
$L__BB77_51:
	ret;

}
	// .globl	_Z26LayerNormBlockUncachedImplI10DirectLoadIffE11DirectStoreIffEfLi4ELi1024EEvT_T0_lld
.visible .entry _Z26LayerNormBlockUncachedImplI10DirectLoadIffE11DirectStoreIffEfLi4ELi1024EEvT_T0_lld(
	.param .align 8 .b8 _Z26LayerNormBlockUncachedImplI10DirectLoadIffE11DirectStoreIffEfLi4ELi1024EEvT_T0_lld_param_0[32],
	.param .align 8 .b8 _Z26LayerNormBlockUncachedImplI10DirectLoadIffE11DirectStoreIffEfLi4ELi1024EEvT_T0_lld_param_1[16],
	.param .u64 _Z26LayerNormBlockUncachedImplI10DirectLoadIffE11DirectStoreIffEfLi4ELi1024EEvT_T0_lld_param_2,
	.param .u64 _Z26LayerNormBlockUncachedImplI10DirectLoadIffE11DirectStoreIffEfLi4ELi1024EEvT_T0_lld_param_3,
	.param .f64 _Z26LayerNormBlockUncachedImplI10DirectLoadIffE11DirectStoreIffEfLi4ELi1024EEvT_T0_lld_param_4
)
.maxntid 1024
{
	.reg .pred 	%p<58>;
	.reg .b32 	%r<102>;
	.reg .b32 	%f<460>;
	.reg .b64 	%rd<159>;
	.reg .b64 	%fd<2>;

	ld.param.u64 	%rd22, [_Z26LayerNormBlockUncachedImplI10DirectLoadIffE11DirectStoreIffEfLi4ELi1024EEvT_T0_lld_param_1+8];
	ld.param.u64 	%rd4, [_Z26LayerNormBlockUncachedImplI10DirectLoadIffE11DirectStoreIffEfLi4ELi1024EEvT_T0_lld_param_0+24];
	ld.param.u64 	%rd21, [_Z26LayerNormBlockUncachedImplI10DirectLoadIffE11DirectStoreIffEfLi4ELi1024EEvT_T0_lld_param_1];
	ld.param.u64 	%rd25, [_Z26LayerNormBlockUncachedImplI10DirectLoadIffE11DirectStoreIffEfLi4ELi1024EEvT_T0_lld_param_0+16];
	ld.param.u64 	%rd26, [_Z26LayerNormBlockUncachedImplI10DirectLoadIffE11DirectStoreIffEfLi4ELi1024EEvT_T0_lld_param_0+8];
	ld.param.u64 	%rd27, [_Z26LayerNormBlockUncachedImplI10DirectLoadIffE11DirectStoreIffEfLi4ELi1024EEvT_T0_lld_param_0];
	ld.param.u64 	%rd23, [_Z26LayerNormBlockUncachedImplI10DirectLoadIffE11DirectStoreIffEfLi4ELi1024EEvT_T0_lld_param_2];
	ld.param.u64 	%rd24, [_Z26LayerNormBlockUncachedImplI10DirectLoadIffE11DirectStoreIffEfLi4ELi1024EEvT_T0_lld_param_3];
	ld.param.f64 	%fd1, [_Z26LayerNormBlockUncachedImplI10DirectLoadIffE11DirectStoreIffEfLi4ELi1024EEvT_T0_lld_param_4];
	cvta.to.global.u64 	%rd1, %rd27;
	cvta.to.global.u64 	%rd2, %rd26;
	cvta.to.global.u64 	%rd3, %rd25;
	cvta.to.global.u64 	%rd5, %rd21;
	mov.u32 	%r1, %tid.x;
	and.b64  	%rd28, %rd24, 3;
	setp.eq.s64 	%p1, %rd28, 0;
	@%p1 bra 	$L__BB78_2;
	mov.u64 	%rd29, $str$2;
	cvta.global.u64 	%rd30, %rd29;
	mov.u64 	%rd31, $str$1;
	cvta.global.u64 	%rd32, %rd31;
	mov.u64 	%rd33, __unnamed_75;
	cvta.global.u64 	%rd34, %rd33;
	{ // callseq 74, 0
	.param .b64 param0;
	st.param.b64 	[param0], %rd30;
	.param .b64 param1;
	st.param.b64 	[param1], %rd32;
	.param .b32 param2;
	st.param.b32 	[param2], 829;
	.param .b64 param3;
	st.param.b64 	[param3], %rd34;
	.param .b64 param4;
	st.param.b64 	[param4], 1;
	call.uni 
	__assertfail, 
	(
	param0, 
	param1, 
	param2, 
	param3, 
	param4
	);
	} // callseq 74
$L__BB78_2:
	cvt.u32.u64 	%r42, %rd24;
	shr.s32 	%r43, %r42, 31;
	shr.u32 	%r44, %r43, 30;
	add.s32 	%r45, %r42, %r44;
	shr.s32 	%r2, %r45, 2;
	mov.u32 	%r46, %ctaid.x;
	cvt.u64.u32 	%rd157, %r46;
	setp.le.s64 	%p2, %rd23, %rd157;
	@%p2 bra 	$L__BB78_45;
	and.b32  	%r3, %r1, 31;
	shr.u32 	%r47, %r1, 3;
	mov.u32 	%r48, _ZZ21WelfordBlockAllReduceIfEvT_S0_S0_PS0_S1_S1_E11mean_shared;
	add.s32 	%r4, %r48, %r47;
	mov.u32 	%r49, _ZZ21WelfordBlockAllReduceIfEvT_S0_S0_PS0_S1_S1_E9m2_shared;
	add.s32 	%r5, %r49, %r47;
	mov.u32 	%r50, _ZZ21WelfordBlockAllReduceIfEvT_S0_S0_PS0_S1_S1_E12count_shared;
	add.s32 	%r6, %r50, %r47;
	mov.u32 	%r51, %ntid.x;
	shr.u32 	%r7, %r51, 5;
	shl.b32 	%r52, %r1, 2;
	and.b32  	%r53, %r52, 124;
	add.s32 	%r8, %r48, %r53;
	add.s32 	%r9, %r49, %r53;
	add.s32 	%r10, %r50, %r53;
	cvt.rn.f32.f64 	%f1, %fd1;
	mov.u32 	%r54, %nctaid.x;
	cvt.u64.u32 	%rd7, %r54;
	not.b32 	%r55, %r1;
	add.s32 	%r11, %r2, %r55;
	cvt.u64.u32 	%rd8, %r52;
	or.b32  	%r12, %r1, 1024;
	and.b32  	%r13, %r11, 3072;
	mul.wide.u32 	%rd35, %r1, 16;
	add.s64 	%rd9, %rd2, %rd35;
	add.s64 	%rd10, %rd3, %rd35;
$L__BB78_4:
	setp.ge.s32 	%p3, %r1, %r2;
	mov.f32 	%f424, 0f00000000;
	mov.f32 	%f425, %f424;
	mov.f32 	%f426, %f424;
	@%p3 bra 	$L__BB78_10;
	and.b32  	%r56, %r11, 1024;
	setp.ne.s32 	%p4, %r56, 0;
	mul.lo.s64 	%rd12, %rd157, %rd4;
	mov.f32 	%f416, 0f00000000;
	mov.u32 	%r99, %r1;
	mov.f32 	%f425, %f416;
	mov.f32 	%f424, %f416;
	@%p4 bra 	$L__BB78_7;
	add.s64 	%rd36, %rd12, %rd8;
	shr.s64 	%rd37, %rd36, 63;
	shr.u64 	%rd38, %rd37, 62;
	add.s64 	%rd39, %rd36, %rd38;
	shl.b64 	%rd40, %rd39, 2;
	and.b64  	%rd41, %rd40, -16;
	add.s64 	%rd42, %rd1, %rd41;
	ld.global.v4.f32 	{%f100, %f101, %f102, %f103}, [%rd42];
	add.f32 	%f104, %f100, 0f00000000;
	sub.f32 	%f105, %f100, %f104;
	fma.rn.f32 	%f106, %f100, %f105, 0f00000000;
	sub.f32 	%f107, %f101, %f104;
	fma.rn.f32 	%f108, %f107, 0f3F000000, %f104;
	sub.f32 	%f109, %f101, %f108;
	fma.rn.f32 	%f110, %f107, %f109, %f106;
	sub.f32 	%f111, %f102, %f108;
	div.rn.f32 	%f112, %f111, 0f40400000;
	add.f32 	%f113, %f108, %f112;
	sub.f32 	%f114, %f102, %f113;
	fma.rn.f32 	%f115, %f111, %f114, %f110;
	sub.f32 	%f116, %f103, %f113;
	fma.rn.f32 	%f424, %f116, 0f3E800000, %f113;
	sub.f32 	%f117, %f103, %f424;
	fma.rn.f32 	%f425, %f116, %f117, %f115;
	mov.f32 	%f416, 0f40800000;
	mov.u32 	%r99, %r12;
$L__BB78_7:
	setp.lt.u32 	%p5, %r11, 1024;
	mov.f32 	%f426, 0f40800000;
	@%p5 bra 	$L__BB78_10;
	mul.wide.u32 	%rd43, %r99, 4;
	add.s64 	%rd158, %rd12, %rd43;
	mov.f32 	%f426, %f416;
$L__BB78_9:
	shr.s64 	%rd44, %rd158, 63;
	shr.u64 	%rd45, %rd44, 62;
	add.s64 	%rd46, %rd158, %rd45;
	shl.b64 	%rd47, %rd46, 2;
	and.b64  	%rd48, %rd47, -16;
	add.s64 	%rd49, %rd1, %rd48;
	ld.global.v4.f32 	{%f119, %f120, %f121, %f122}, [%rd49];
	add.f32 	%f123, %f426, 0f3F800000;
	sub.f32 	%f124, %f119, %f424;
	div.rn.f32 	%f125, %f124, %f123;
	add.f32 	%f126, %f424, %f125;
	sub.f32 	%f127, %f119, %f126;
	fma.rn.f32 	%f128, %f124, %f127, %f425;
	add.f32 	%f129, %f123, 0f3F800000;
	sub.f32 	%f130, %f120, %f126;
	div.rn.f32 	%f131, %f130, %f129;
	add.f32 	%f132, %f126, %f131;
	sub.f32 	%f133, %f120, %f132;
	fma.rn.f32 	%f134, %f130, %f133, %f128;
	add.f32 	%f135, %f129, 0f3F800000;
	sub.f32 	%f136, %f121, %f132;
	div.rn.f32 	%f137, %f136, %f135;
	add.f32 	%f138, %f132, %f137;
	sub.f32 	%f139, %f121, %f138;
	fma.rn.f32 	%f140, %f136, %f139, %f134;
	add.f32 	%f141, %f135, 0f3F800000;
	sub.f32 	%f142, %f122, %f138;
	div.rn.f32 	%f143, %f142, %f141;
	add.f32 	%f144, %f138, %f143;
	sub.f32 	%f145, %f122, %f144;
	fma.rn.f32 	%f146, %f142, %f145, %f140;
	add.s64 	%rd50, %rd158, 4096;
	shr.s64 	%rd51, %rd50, 63;
	shr.u64 	%rd52, %rd51, 62;
	add.s64 	%rd53, %rd50, %rd52;
	shl.b64 	%rd54, %rd53, 2;
	and.b64  	%rd55, %rd54, -16;
	add.s64 	%rd56, %rd1, %rd55;
	ld.global.v4.f32 	{%f147, %f148, %f149, %f150}, [%rd56];
	add.f32 	%f151, %f141, 0f3F800000;
	sub.f32 	%f152, %f147, %f144;
	div.rn.f32 	%f153, %f152, %f151;
	add.f32 	%f154, %f144, %f153;
	sub.f32 	%f155, %f147, %f154;
	fma.rn.f32 	%f156, %f152, %f155, %f146;
	add.f32 	%f157, %f151, 0f3F800000;
	sub.f32 	%f158, %f148, %f154;
	div.rn.f32 	%f159, %f158, %f157;
	add.f32 	%f160, %f154, %f159;
	sub.f32 	%f161, %f148, %f160;
	fma.rn.f32 	%f162, %f158, %f161, %f156;
	add.f32 	%f163, %f157, 0f3F800000;
	sub.f32 	%f164, %f149, %f160;
	div.rn.f32 	%f165, %f164, %f163;
	add.f32 	%f166, %f160, %f165;
	sub.f32 	%f167, %f149, %f166;
	fma.rn.f32 	%f168, %f164, %f167, %f162;
	add.f32 	%f426, %f163, 0f3F800000;
	sub.f32 	%f169, %f150, %f166;
	div.rn.f32 	%f170, %f169, %f426;
	add.f32 	%f424, %f166, %f170;
	sub.f32 	%f171, %f150, %f424;
	fma.rn.f32 	%f425, %f169, %f171, %f168;
	add.s32 	%r99, %r99, 2048;
	add.s64 	%rd158, %rd158, 8192;
	setp.lt.s32 	%p6, %r99, %r2;
	@%p6 bra 	$L__BB78_9;
$L__BB78_10:
	mov.b32 	%r57, %f424;
	shfl.sync.down.b32	%r17|%p7, %r57, 16, 31, -1;
	mov.b32 	%r58, %f425;
	shfl.sync.down.b32	%r18|%p8, %r58, 16, 31, -1;
	mov.b32 	%r59, %f426;
	shfl.sync.down.b32	%r60|%p9, %r59, 16, 31, -1;
	mov.b32 	%f18, %r60;
	setp.eq.f32 	%p10, %f18, 0f00000000;
	@%p10 bra 	$L__BB78_12;
	mov.b32 	%f172, %r18;
	mov.b32 	%f173, %r17;
	add.f32 	%f19, %f426, %f18;
	div.rn.f32 	%f174, %f18, %f19;
	sub.f32 	%f175, %f173, %f424;
	fma.rn.f32 	%f424, %f175, %f174, %f424;
	mul.f32 	%f176, %f175, %f175;
	mul.f32 	%f177, %f426, %f176;
	fma.rn.f32 	%f178, %f177, %f174, %f172;
	add.f32 	%f425, %f425, %f178;
	mov.f32 	%f426, %f19;
$L__BB78_12:
	mov.b32 	%r61, %f424;
	shfl.sync.down.b32	%r19|%p11, %r61, 8, 31, -1;
	mov.b32 	%r62, %f425;
	shfl.sync.down.b32	%r20|%p12, %r62, 8, 31, -1;
	mov.b32 	%r63, %f426;
	shfl.sync.down.b32	%r64|%p13, %r63, 8, 31, -1;
	mov.b32 	%f25, %r64;
	setp.eq.f32 	%p14, %f25, 0f00000000;
	@%p14 bra 	$L__BB78_14;
	mov.b32 	%f179, %r20;
	mov.b32 	%f180, %r19;
	add.f32 	%f26, %f426, %f25;
	div.rn.f32 	%f181, %f25, %f26;
	sub.f32 	%f182, %f180, %f424;
	fma.rn.f32 	%f424, %f182, %f181, %f424;
	mul.f32 	%f183, %f182, %f182;
	mul.f32 	%f184, %f426, %f183;
	fma.rn.f32 	%f185, %f184, %f181, %f179;
	add.f32 	%f425, %f425, %f185;
	mov.f32 	%f426, %f26;
$L__BB78_14:
	mov.b32 	%r65, %f424;
	shfl.sync.down.b32	%r21|%p15, %r65, 4, 31, -1;
	mov.b32 	%r66, %f425;
	shfl.sync.down.b32	%r22|%p16, %r66, 4, 31, -1;
	mov.b32 	%r67, %f426;
	shfl.sync.down.b32	%r68|%p17, %r67, 4, 31, -1;
	mov.b32 	%f32, %r68;
	setp.eq.f32 	%p18, %f32, 0f00000000;
	@%p18 bra 	$L__BB78_16;
	mov.b32 	%f186, %r22;
	mov.b32 	%f187, %r21;
	add.f32 	%f33, %f426, %f32;
	div.rn.f32 	%f188, %f32, %f33;
	sub.f32 	%f189, %f187, %f424;
	fma.rn.f32 	%f424, %f189, %f188, %f424;
	mul.f32 	%f190, %f189, %f189;
	mul.f32 	%f191, %f426, %f190;
	fma.rn.f32 	%f192, %f191, %f188, %f186;
	add.f32 	%f425, %f425, %f192;
	mov.f32 	%f426, %f33;
$L__BB78_16:
	mov.b32 	%r69, %f424;
	shfl.sync.down.b32	%r23|%p19, %r69, 2, 31, -1;
	mov.b32 	%r70, %f425;
	shfl.sync.down.b32	%r24|%p20, %r70, 2, 31, -1;
	mov.b32 	%r71, %f426;
	shfl.sync.down.b32	%r72|%p21, %r71, 2, 31, -1;
	mov.b32 	%f39, %r72;
	setp.eq.f32 	%p22, %f39, 0f00000000;
	@%p22 bra 	$L__BB78_18;
	mov.b32 	%f193, %r24;
	mov.b32 	%f194, %r23;
	add.f32 	%f40, %f426, %f39;
	div.rn.f32 	%f195, %f39, %f40;
	sub.f32 	%f196, %f194, %f424;
	fma.rn.f32 	%f424, %f196, %f195, %f424;
	mul.f32 	%f197, %f196, %f196;
	mul.f32 	%f198, %f426, %f197;
	fma.rn.f32 	%f199, %f198, %f195, %f193;
	add.f32 	%f425, %f425, %f199;
	mov.f32 	%f426, %f40;
$L__BB78_18:
	mov.b32 	%r73, %f424;
	shfl.sync.down.b32	%r25|%p23, %r73, 1, 31, -1;
	mov.b32 	%r74, %f425;
	shfl.sync.down.b32	%r26|%p24, %r74, 1, 31, -1;
	mov.b32 	%r75, %f426;
	shfl.sync.down.b32	%r76|%p25, %r75, 1, 31, -1;
	mov.b32 	%f46, %r76;
	setp.eq.f32 	%p26, %f46, 0f00000000;
	@%p26 bra 	$L__BB78_20;
	mov.b32 	%f200, %r26;
	mov.b32 	%f201, %r25;
	add.f32 	%f47, %f426, %f46;
	div.rn.f32 	%f202, %f46, %f47;
	sub.f32 	%f203, %f201, %f424;
	fma.rn.f32 	%f424, %f203, %f202, %f424;
	mul.f32 	%f204, %f203, %f203;
	mul.f32 	%f205, %f426, %f204;
	fma.rn.f32 	%f206, %f205, %f202, %f200;
	add.f32 	%f425, %f425, %f206;
	mov.f32 	%f426, %f47;
$L__BB78_20:
	setp.ne.s32 	%p27, %r3, 0;
	bar.sync 	0;
	@%p27 bra 	$L__BB78_22;
	st.shared.f32 	[%r4], %f424;
	st.shared.f32 	[%r5], %f425;
	st.shared.f32 	[%r6], %f426;
$L__BB78_22:
	setp.gt.u32 	%p28, %r1, 31;
	bar.sync 	0;
	@%p28 bra 	$L__BB78_37;
	setp.ge.u32 	%p29, %r1, %r7;
	mov.f32 	%f446, 0f00000000;
	mov.f32 	%f447, %f446;
	mov.f32 	%f445, %f446;
	@%p29 bra 	$L__BB78_25;
	ld.shared.f32 	%f447, [%r8];
	ld.shared.f32 	%f446, [%r9];
	ld.shared.f32 	%f445, [%r10];
$L__BB78_25:
	bar.warp.sync 	-1;
	mov.b32 	%r77, %f447;
	shfl.sync.down.b32	%r27|%p30, %r77, 16, 31, -1;
	mov.b32 	%r78, %f446;
	shfl.sync.down.b32	%r28|%p31, %r78, 16, 31, -1;
	mov.b32 	%r79, %f445;
	shfl.sync.down.b32	%r80|%p32, %r79, 16, 31, -1;
	mov.b32 	%f59, %r80;
	setp.eq.f32 	%p33, %f59, 0f00000000;
	@%p33 bra 	$L__BB78_27;
	mov.b32 	%f208, %r28;
	mov.b32 	%f209, %r27;
	add.f32 	%f60, %f445, %f59;
	div.rn.f32 	%f210, %f59, %f60;
	sub.f32 	%f211, %f209, %f447;
	fma.rn.f32 	%f447, %f211, %f210, %f447;
	mul.f32 	%f212, %f211, %f211;
	mul.f32 	%f213, %f445, %f212;
	fma.rn.f32 	%f214, %f213, %f210, %f208;
	add.f32 	%f446, %f446, %f214;
	mov.f32 	%f445, %f60;
$L__BB78_27:
	mov.b32 	%r81, %f447;
	shfl.sync.down.b32	%r29|%p34, %r81, 8, 31, -1;
	mov.b32 	%r82, %f446;
	shfl.sync.down.b32	%r30|%p35, %r82, 8, 31, -1;
	mov.b32 	%r83, %f445;
	shfl.sync.down.b32	%r84|%p36, %r83, 8, 31, -1;
	mov.b32 	%f66, %r84;
	setp.eq.f32 	%p37, %f66, 0f00000000;
	@%p37 bra 	$L__BB78_29;
	mov.b32 	%f215, %r30;
	mov.b32 	%f216, %r29;
	add.f32 	%f67, %f445, %f66;
	div.rn.f32 	%f217, %f66, %f67;
	sub.f32 	%f218, %f216, %f447;
	fma.rn.f32 	%f447, %f218, %f217, %f447;
	mul.f32 	%f219, %f218, %f218;
	mul.f32 	%f220, %f445, %f219;
	fma.rn.f32 	%f221, %f220, %f217, %f215;
	add.f32 	%f446, %f446, %f221;
	mov.f32 	%f445, %f67;
$L__BB78_29:
	mov.b32 	%r85, %f447;
	shfl.sync.down.b32	%r31|%p38, %r85, 4, 31, -1;
	mov.b32 	%r86, %f446;
	shfl.sync.down.b32	%r32|%p39, %r86, 4, 31, -1;
	mov.b32 	%r87, %f445;
	shfl.sync.down.b32	%r88|%p40, %r87, 4, 31, -1;
	mov.b32 	%f73, %r88;
	setp.eq.f32 	%p41, %f73, 0f00000000;
	@%p41 bra 	$L__BB78_31;
	mov.b32 	%f222, %r32;
	mov.b32 	%f223, %r31;
	add.f32 	%f74, %f445, %f73;
	div.rn.f32 	%f224, %f73, %f74;
	sub.f32 	%f225, %f223, %f447;
	fma.rn.f32 	%f447, %f225, %f224, %f447;
	mul.f32 	%f226, %f225, %f225;
	mul.f32 	%f227, %f445, %f226;
	fma.rn.f32 	%f228, %f227, %f224, %f222;
	add.f32 	%f446, %f446, %f228;
	mov.f32 	%f445, %f74;
$L__BB78_31:
	mov.b32 	%r89, %f447;
	shfl.sync.down.b32	%r33|%p42, %r89, 2, 31, -1;
	mov.b32 	%r90, %f446;
	shfl.sync.down.b32	%r34|%p43, %r90, 2, 31, -1;
	mov.b32 	%r91, %f445;
	shfl.sync.down.b32	%r92|%p44, %r91, 2, 31, -1;
	mov.b32 	%f80, %r92;
	setp.eq.f32 	%p45, %f80, 0f00000000;
	@%p45 bra 	$L__BB78_33;
	mov.b32 	%f229, %r34;
	mov.b32 	%f230, %r33;
	add.f32 	%f81, %f445, %f80;
	div.rn.f32 	%f231, %f80, %f81;
	sub.f32 	%f232, %f230, %f447;
	fma.rn.f32 	%f447, %f232, %f231, %f447;
	mul.f32 	%f233, %f232, %f232;
	mul.f32 	%f234, %f445, %f233;
	fma.rn.f32 	%f235, %f234, %f231, %f229;
	add.f32 	%f446, %f446, %f235;
	mov.f32 	%f445, %f81;
$L__BB78_33:
	mov.b32 	%r93, %f447;
	shfl.sync.down.b32	%r35|%p46, %r93, 1, 31, -1;
	mov.b32 	%r94, %f446;
	shfl.sync.down.b32	%r36|%p47, %r94, 1, 31, -1;
	mov.b32 	%r95, %f445;
	shfl.sync.down.b32	%r96|%p48, %r95, 1, 31, -1;
	mov.b32 	%f87, %r96;
	setp.eq.f32 	%p49, %f87, 0f00000000;
	@%p49 bra 	$L__BB78_35;
	mov.b32 	%f236, %r36;
	mov.b32 	%f237, %r35;
	add.f32 	%f88, %f445, %f87;
	div.rn.f32 	%f238, %f87, %f88;
	sub.f32 	%f239, %f237, %f447;
	fma.rn.f32 	%f447, %f239, %f238, %f447;
	mul.f32 	%f240, %f239, %f239;
	mul.f32 	%f241, %f445, %f240;
	fma.rn.f32 	%f242, %f241, %f238, %f236;
	add.f32 	%f446, %f446, %f242;
	mov.f32 	%f445, %f88;
$L__BB78_35:
	setp.ne.s32 	%p50, %r3, 0;
	@%p50 bra 	$L__BB78_37;
	st.shared.f32 	[_ZZ21WelfordBlockAllReduceIfEvT_S0_S0_PS0_S1_S1_E21mean_result_broadcast], %f447;
	st.shared.f32 	[_ZZ21WelfordBlockAllReduceIfEvT_S0_S0_PS0_S1_S1_E19m2_result_broadcast], %f446;
	st.shared.f32 	[_ZZ21WelfordBlockAllReduceIfEvT_S0_S0_PS0_S1_S1_E22count_result_broadcast], %f445;
$L__BB78_37:
	setp.ge.s32 	%p51, %r1, %r2;
	bar.sync 	0;
	ld.shared.f32 	%f94, [_ZZ21WelfordBlockAllReduceIfEvT_S0_S0_PS0_S1_S1_E21mean_result_broadcast];
	ld.shared.f32 	%f243, [_ZZ21WelfordBlockAllReduceIfEvT_S0_S0_PS0_S1_S1_E19m2_result_broadcast];
	ld.shared.f32 	%f244, [_ZZ21WelfordBlockAllReduceIfEvT_S0_S0_PS0_S1_S1_E22count_result_broadcast];
	div.rn.f32 	%f245, %f243, %f244;
	max.f32 	%f246, %f245, 0f00000000;
	add.f32 	%f247, %f246, %f1;
	rsqrt.approx.f32 	%f95, %f247;
	@%p51 bra 	$L__BB78_44;
	setp.eq.s32 	%p52, %r13, 3072;
	mul.lo.s64 	%rd16, %rd157, %rd22;
	mul.lo.s64 	%rd17, %rd157, %rd4;
	mov.u32 	%r100, %r1;
	@%p52 bra 	$L__BB78_42;
	setp.eq.s32 	%p53, %r13, 0;
	add.s64 	%rd18, %rd17, %rd8;
	shr.s64 	%rd57, %rd18, 63;
	shr.u64 	%rd58, %rd57, 62;
	add.s64 	%rd59, %rd18, %rd58;
	shl.b64 	%rd60, %rd59, 2;
	and.b64  	%rd61, %rd60, -16;
	add.s64 	%rd62, %rd1, %rd61;
	ld.global.v4.f32 	{%f248, %f249, %f250, %f251}, [%rd62];
	ld.global.v4.f32 	{%f252, %f253, %f254, %f255}, [%rd9];
	ld.global.v4.f32 	{%f256, %f257, %f258, %f259}, [%rd10];
	sub.f32 	%f260, %f248, %f94;
	mul.f32 	%f261, %f95, %f260;
	fma.rn.f32 	%f262, %f252, %f261, %f256;
	sub.f32 	%f263, %f249, %f94;
	mul.f32 	%f264, %f95, %f263;
	fma.rn.f32 	%f265, %f253, %f264, %f257;
	sub.f32 	%f266, %f250, %f94;
	mul.f32 	%f267, %f95, %f266;
	fma.rn.f32 	%f268, %f254, %f267, %f258;
	sub.f32 	%f269, %f251, %f94;
	mul.f32 	%f270, %f95, %f269;
	fma.rn.f32 	%f271, %f255, %f270, %f259;
	add.s64 	%rd19, %rd16, %rd8;
	shr.s64 	%rd63, %rd19, 63;
	shr.u64 	%rd64, %rd63, 62;
	add.s64 	%rd65, %rd19, %rd64;
	shl.b64 	%rd66, %rd65, 2;
	and.b64  	%rd67, %rd66, -16;
	add.s64 	%rd68, %rd5, %rd67;
	st.global.v4.f32 	[%rd68], {%f262, %f265, %f268, %f271};
	mov.u32 	%r100, %r12;
	@%p53 bra 	$L__BB78_42;
	or.b32  	%r100, %r1, 2048;
	setp.eq.s32 	%p54, %r13, 1024;
	add.s64 	%rd69, %rd18, 4096;
	shr.s64 	%rd70, %rd69, 63;
	shr.u64 	%rd71, %rd70, 62;
	add.s64 	%rd72, %rd69, %rd71;
	shl.b64 	%rd73, %rd72, 2;
	and.b64  	%rd74, %rd73, -16;
	add.s64 	%rd75, %rd1, %rd74;
	ld.global.v4.f32 	{%f272, %f273, %f274, %f275}, [%rd75];
	ld.global.v4.f32 	{%f276, %f277, %f278, %f279}, [%rd9+16384];
	ld.global.v4.f32 	{%f280, %f281, %f282, %f283}, [%rd10+16384];
	sub.f32 	%f284, %f272, %f94;
	mul.f32 	%f285, %f95, %f284;
	fma.rn.f32 	%f286, %f276, %f285, %f280;
	sub.f32 	%f287, %f273, %f94;
	mul.f32 	%f288, %f95, %f287;
	fma.rn.f32 	%f289, %f277, %f288, %f281;
	sub.f32 	%f290, %f274, %f94;
	mul.f32 	%f291, %f95, %f290;
	fma.rn.f32 	%f292, %f278, %f291, %f282;
	sub.f32 	%f293, %f275, %f94;
	mul.f32 	%f294, %f95, %f293;
	fma.rn.f32 	%f295, %f279, %f294, %f283;
	add.s64 	%rd76, %rd19, 4096;
	shr.s64 	%rd77, %rd76, 63;
	shr.u64 	%rd78, %rd77, 62;
	add.s64 	%rd79, %rd76, %rd78;
	shl.b64 	%rd80, %rd79, 2;
	and.b64  	%rd81, %rd80, -16;
	add.s64 	%rd82, %rd5, %rd81;
	st.global.v4.f32 	[%rd82], {%f286, %f289, %f292, %f295};
	@%p54 bra 	$L__BB78_42;
	or.b32  	%r100, %r1, 3072;
	add.s64 	%rd83, %rd18, 8192;
	shr.s64 	%rd84, %rd83, 63;
	shr.u64 	%rd85, %rd84, 62;
	add.s64 	%rd86, %rd83, %rd85;
	shl.b64 	%rd87, %rd86, 2;
	and.b64  	%rd88, %rd87, -16;
	add.s64 	%rd89, %rd1, %rd88;
	ld.global.v4.f32 	{%f296, %f297, %f298, %f299}, [%rd89];
	ld.global.v4.f32 	{%f300, %f301, %f302, %f303}, [%rd9+32768];
	ld.global.v4.f32 	{%f304, %f305, %f306, %f307}, [%rd10+32768];
	sub.f32 	%f308, %f296, %f94;
	mul.f32 	%f309, %f95, %f308;
	fma.rn.f32 	%f310, %f300, %f309, %f304;
	sub.f32 	%f311, %f297, %f94;
	mul.f32 	%f312, %f95, %f311;
	fma.rn.f32 	%f313, %f301, %f312, %f305;
	sub.f32 	%f314, %f298, %f94;
	mul.f32 	%f315, %f95, %f314;
	fma.rn.f32 	%f316, %f302, %f315, %f306;
	sub.f32 	%f317, %f299, %f94;
	mul.f32 	%f318, %f95, %f317;
	fma.rn.f32 	%f319, %f303, %f318, %f307;
	add.s64 	%rd90, %rd19, 8192;
	shr.s64 	%rd91, %rd90, 63;
	shr.u64 	%rd92, %rd91, 62;
	add.s64 	%rd93, %rd90, %rd92;
	shl.b64 	%rd94, %rd93, 2;
	and.b64  	%rd95, %rd94, -16;
	add.s64 	%rd96, %rd5, %rd95;
	st.global.v4.f32 	[%rd96], {%f310, %f313, %f316, %f319};
$L__BB78_42:
	setp.lt.u32 	%p55, %r11, 3072;
	@%p55 bra 	$L__BB78_44;
$L__BB78_43:
	shl.b32 	%r97, %r100, 2;
	cvt.u64.u32 	%rd97, %r97;
	add.s64 	%rd98, %rd17, %rd97;
	shr.s64 	%rd99, %rd98, 63;
	shr.u64 	%rd100, %rd99, 62;
	add.s64 	%rd101, %rd98, %rd100;
	shl.b64 	%rd102, %rd101, 2;
	and.b64  	%rd103, %rd102, -16;
	add.s64 	%rd104, %rd1, %rd103;
	ld.global.v4.f32 	{%f320, %f321, %f322, %f323}, [%rd104];
	mul.wide.u32 	%rd105, %r100, 16;
	add.s64 	%rd106, %rd2, %rd105;
	ld.global.v4.f32 	{%f324, %f325, %f326, %f327}, [%rd106];
	add.s64 	%rd107, %rd3, %rd105;
	ld.global.v4.f32 	{%f328, %f329, %f330, %f331}, [%rd107];
	sub.f32 	%f332, %f320, %f94;
	mul.f32 	%f333, %f95, %f332;
	fma.rn.f32 	%f334, %f324, %f333, %f328;
	sub.f32 	%f335, %f321, %f94;
	mul.f32 	%f336, %f95, %f335;
	fma.rn.f32 	%f337, %f325, %f336, %f329;
	sub.f32 	%f338, %f322, %f94;
	mul.f32 	%f339, %f95, %f338;
	fma.rn.f32 	%f340, %f326, %f339, %f330;
	sub.f32 	%f341, %f323, %f94;
	mul.f32 	%f342, %f95, %f341;
	fma.rn.f32 	%f343, %f327, %f342, %f331;
	add.s64 	%rd108, %rd16, %rd97;
	shr.s64 	%rd109, %rd108, 63;
	shr.u64 	%rd110, %rd109, 62;
	add.s64 	%rd111, %rd108, %rd110;
	shl.b64 	%rd112, %rd111, 2;
	and.b64  	%rd113, %rd112, -16;
	add.s64 	%rd114, %rd5, %rd113;
	st.global.v4.f32 	[%rd114], {%f334, %f337, %f340, %f343};
	add.s64 	%rd115, %rd98, 4096;
	shr.s64 	%rd116, %rd115, 63;
	shr.u64 	%rd117, %rd116, 62;
	add.s64 	%rd118, %rd115, %rd117;
	shl.b64 	%rd119, %rd118, 2;
	and.b64  	%rd120, %rd119, -16;
	add.s64 	%rd121, %rd1, %rd120;
	ld.global.v4.f32 	{%f344, %f345, %f346, %f347}, [%rd121];
	ld.global.v4.f32 	{%f348, %f349, %f350, %f351}, [%rd106+16384];
	ld.global.v4.f32 	{%f352, %f353, %f354, %f355}, [%rd107+16384];
	sub.f32 	%f356, %f344, %f94;
	mul.f32 	%f357, %f95, %f356;
	fma.rn.f32 	%f358, %f348, %f357, %f352;
	sub.f32 	%f359, %f345, %f94;
	mul.f32 	%f360, %f95, %f359;
	fma.rn.f32 	%f361, %f349, %f360, %f353;
	sub.f32 	%f362, %f346, %f94;
	mul.f32 	%f363, %f95, %f362;
	fma.rn.f32 	%f364, %f350, %f363, %f354;
	sub.f32 	%f365, %f347, %f94;
	mul.f32 	%f366, %f95, %f365;
	fma.rn.f32 	%f367, %f351, %f366, %f355;
	add.s64 	%rd122, %rd108, 4096;
	shr.s64 	%rd123, %rd122, 63;
	shr.u64 	%rd124, %rd123, 62;
	add.s64 	%rd125, %rd122, %rd124;
	shl.b64 	%rd126, %rd125, 2;
	and.b64  	%rd127, %rd126, -16;
	add.s64 	%rd128, %rd5, %rd127;
	st.global.v4.f32 	[%rd128], {%f358, %f361, %f364, %f367};
	add.s64 	%rd129, %rd98, 8192;
	shr.s64 	%rd130, %rd129, 63;
	shr.u64 	%rd131, %rd130, 62;
	add.s64 	%rd132, %rd129, %rd131;
	shl.b64 	%rd133, %rd132, 2;
	and.b64  	%rd134, %rd133, -16;
	add.s64 	%rd135, %rd1, %rd134;
	ld.global.v4.f32 	{%f368, %f369, %f370, %f371}, [%rd135];
	ld.global.v4.f32 	{%f372, %f373, %f374, %f375}, [%rd106+32768];
	ld.global.v4.f32 	{%f376, %f377, %f378, %f379}, [%rd107+32768];
	sub.f32 	%f380, %f368, %f94;
	mul.f32 	%f381, %f95, %f380;
	fma.rn.f32 	%f382, %f372, %f381, %f376;
	sub.f32 	%f383, %f369, %f94;
	mul.f32 	%f384, %f95, %f383;
	fma.rn.f32 	%f385, %f373, %f384, %f377;
	sub.f32 	%f386, %f370, %f94;
	mul.f32 	%f387, %f95, %f386;
	fma.rn.f32 	%f388, %f374, %f387, %f378;
	sub.f32 	%f389, %f371, %f94;
	mul.f32 	%f390, %f95, %f389;
	fma.rn.f32 	%f391, %f375, %f390, %f379;
	add.s64 	%rd136, %rd108, 8192;
	shr.s64 	%rd137, %rd136, 63;
	shr.u64 	%rd138, %rd137, 62;
	add.s64 	%rd139, %rd136, %rd138;
	shl.b64 	%rd140, %rd139, 2;
	and.b64  	%rd141, %rd140, -16;
	add.s64 	%rd142, %rd5, %rd141;
	st.global.v4.f32 	[%rd142], {%f382, %f385, %f388, %f391};
	add.s64 	%rd143, %rd98, 12288;
	shr.s64 	%rd144, %rd143, 63;
	shr.u64 	%rd145, %rd144, 62;
	add.s64 	%rd146, %rd143, %rd145;
	shl.b64 	%rd147, %rd146, 2;
	and.b64  	%rd148, %rd147, -16;
	add.s64 	%rd149, %rd1, %rd148;
	ld.global.v4.f32 	{%f392, %f393, %f394, %f395}, [%rd149];
	ld.global.v4.f32 	{%f396, %f397, %f398, %f399}, [%rd106+49152];
	ld.global.v4.f32 	{%f400, %f401, %f402, %f403}, [%rd107+49152];
	sub.f32 	%f404, %f392, %f94;
	mul.f32 	%f405, %f95, %f404;
	fma.rn.f32 	%f406, %f396, %f405, %f400;
	sub.f32 	%f407, %f393, %f94;
	mul.f32 	%f408, %f95, %f407;
	fma.rn.f32 	%f409, %f397, %f408, %f401;
	sub.f32 	%f410, %f394, %f94;
	mul.f32 	%f411, %f95, %f410;
	fma.rn.f32 	%f412, %f398, %f411, %f402;
	sub.f32 	%f413, %f395, %f94;
	mul.f32 	%f414, %f95, %f413;
	fma.rn.f32 	%f415, %f399, %f414, %f403;
	add.s64 	%rd150, %rd108, 12288;
	shr.s64 	%rd151, %rd150, 63;
	shr.u64 	%rd152, %rd151, 62;
	add.s64 	%rd153, %rd150, %rd152;
	shl.b64 	%rd154, %rd153, 2;
	and.b64  	%rd155, %rd154, -16;
	add.s64 	%rd156, %rd5, %rd155;
	st.global.v4.f32 	[%rd156], {%f406, %f409, %f412, %f415};
	add.s32 	%r100, %r100, 4096;
	setp.lt.s32 	%p56, %r100, %r2;
	@%p56 bra 	$L__BB78_43;
$L__BB78_44:
	add.s64 	%rd157, %rd157, %rd7;
	setp.lt.s64 	%p57, %rd157, %rd23;
	@%p57 bra 	$L__BB78_4;
$L__BB78_45:
	ret;

}
	// .globl	_Z26LayerNormBlockUncachedImplI10DirectLoadIffE11DirectStoreIffEfLi2ELi1024EEvT_T0_lld
.visible .entry _Z26LayerNormBlockUncachedImplI10DirectLoadIffE11DirectStoreIffEfLi2ELi1024EEvT_T0_lld(
	.param .align 8 .b8 _Z26LayerNormBlockUncachedImplI10DirectLoadIffE11DirectStoreIffEfLi2ELi1024EEvT_T0_lld_param_0[32],
	.param .align 8 .b8 _Z26LayerNormBlockUncachedImplI10DirectLoadIffE11DirectStoreIffEfLi2ELi1024EEvT_T0_lld_param_1[16],
	.param .u64 _Z26LayerNormBlockUncachedImplI10DirectLoadIffE11DirectStoreIffEfLi2ELi1024EEvT_T0_lld_param_2,
	.param .u64 _Z26LayerNormBlockUncachedImplI10DirectLoadIffE11DirectStoreIffEfLi2ELi1024EEvT_T0_lld_param_3,
	.param .f64 _Z26LayerNormBlockUncachedImplI10DirectLoadIffE11DirectStoreIffEfLi2ELi1024EEvT_T0_lld_param_4
)
.maxntid 1024
{
	.reg .pred 	%p<61>;
	.reg .b32 	%r<109>;
	.reg .b32 	%f<391>;
	.reg .b64 	%rd<170>;
	.reg .b64 	%fd<3>;

	ld.param.u64 	%rd19, [_Z26LayerNormBlockUncachedImplI10DirectLoadIffE11DirectStoreIffEfLi2ELi1024EEvT_T0_lld_param_1+8];
	ld.param.u64 	%rd18, [_Z26LayerNormBlockUncachedImplI10DirectLoadIffE11DirectStoreIffEfLi2ELi1024EEvT_T0_lld_param_1];
	ld.param.u64 	%rd17, [_Z26LayerNormBlockUncachedImplI10DirectLoadIffE11DirectStoreIffEfLi2ELi1024EEvT_T0_lld_param_0+24];
	ld.param.u64 	%rd16, [_Z26LayerNormBlockUncachedImplI10DirectLoadIffE11DirectStoreIffEfLi2ELi1024EEvT_T0_lld_param_0+16];
	ld.param.u64 	%rd15, [_Z26LayerNormBlockUncachedImplI10DirectLoadIffE11DirectStoreIffEfLi2ELi1024EEvT_T0_lld_param_0+8];
	ld.param.u64 	%rd14, [_Z26LayerNormBlockUncachedImplI10DirectLoadIffE11DirectStoreIffEfLi2ELi1024EEvT_T0_lld_param_0];
	ld.param.u64 	%rd21, [_Z26LayerNormBlockUncachedImplI10DirectLoadIffE11DirectStoreIffEfLi2ELi1024EEvT_T0_lld_param_3];
	cvta.to.global.u64 	%rd1, %rd14;
	mov.u32 	%r1, %tid.x;
	and.b64  	%rd22, %rd21, 1;
	setp.eq.b64 	%p1, %rd22, 1;
	not.pred 	%p2, %p1;
	@%p2 bra 	$L__BB79_2;
	mov.u64 	%rd23, $str$2;
	cvta.global.u64 	%rd24, %rd23;
	mov.u64 	%rd25, $str$1;
	cvta.global.u64 	%rd26, %rd25;
	mov.u64 	%rd27, __unnamed_76;
	cvta.global.u64 	%rd28, %rd27;
	{ // callseq 75, 0
	.param .b64 param0;
	st.param.b64 	[param0], %rd24;
	.param .b64 param1;
	st.param.b64 	[param1], %rd26;
	.param .b32 param2;
	st.param.b32 	[param2], 829;
	.param .b64 param3;
	st.param.b64 	[param3], %rd28;
	.param .b64 param4;
	st.param.b64 	[param4], 1;
	call.uni 
	__assertfail, 
	(
	param0, 
	param1, 
	param2, 
	param3, 
	param4
	);
	} // callseq 75
$L__BB79_2:
	ld.param.u64 	%rd166, [_Z26LayerNormBlockUncachedImplI10DirectLoadIffE11DirectStoreIffEfLi2ELi1024EEvT_T0_lld_param_2];
	cvt.u32.u64 	%r38, %rd21;
	shr.u32 	%r39, %r38, 31;
	add.s32 	%r40, %r38, %r39;
	shr.s32 	%r2, %r40, 1;
	mov.u32 	%r41, %ctaid.x;
	cvt.u64.u32 	%rd168, %r41;
	setp.le.s64 	%p3, %rd166, %rd168;
	@%p3 bra 	$L__BB79_47;
	and.b32  	%r3, %r1, 31;
	not.b32 	%r42, %r1;
	add.s32 	%r4, %r2, %r42;
	shr.u32 	%r43, %r4, 10;
	add.s32 	%r44, %r43, 1;
	and.b32  	%r5, %r44, 3;
	cvta.to.global.u64 	%rd29, %rd15;
	mul.wide.u32 	%rd30, %r1, 8;
	add.s64 	%rd3, %rd29, %rd30;
	cvta.to.global.u64 	%rd31, %rd16;
	add.s64 	%rd4, %rd31, %rd30;
$L__BB79_4:
	setp.ge.s32 	%p4, %r1, %r2;
	mov.f32 	%f355, 0f00000000;
	mov.f32 	%f356, %f355;
	mov.f32 	%f357, %f355;
	@%p4 bra 	$L__BB79_12;
	setp.eq.s32 	%p5, %r5, 0;
	mov.f32 	%f357, 0f00000000;
	mov.u32 	%r105, %r1;
	mov.f32 	%f356, %f357;
	mov.f32 	%f355, %f357;
	@%p5 bra 	$L__BB79_9;
	or.b32  	%r105, %r1, 1024;
	setp.eq.s32 	%p6, %r5, 1;
	shl.b32 	%r45, %r1, 1;
	cvt.u64.u32 	%rd32, %r45;
	mad.lo.s64 	%rd6, %rd168, %rd17, %rd32;
	shr.u64 	%rd33, %rd6, 63;
	add.s64 	%rd34, %rd6, %rd33;
	shl.b64 	%rd35, %rd34, 2;
	and.b64  	%rd36, %rd35, -8;
	add.s64 	%rd37, %rd1, %rd36;
	ld.global.v2.f32 	{%f104, %f105}, [%rd37];
	add.f32 	%f106, %f104, 0f00000000;
	sub.f32 	%f107, %f104, %f106;
	fma.rn.f32 	%f108, %f104, %f107, 0f00000000;
	sub.f32 	%f109, %f105, %f106;
	fma.rn.f32 	%f355, %f109, 0f3F000000, %f106;
	sub.f32 	%f110, %f105, %f355;
	fma.rn.f32 	%f356, %f109, %f110, %f108;
	mov.f32 	%f357, 0f40000000;
	@%p6 bra 	$L__BB79_9;
	or.b32  	%r105, %r1, 2048;
	setp.eq.s32 	%p7, %r5, 2;
	add.s64 	%rd38, %rd6, 2048;
	shr.u64 	%rd39, %rd38, 63;
	add.s64 	%rd40, %rd38, %rd39;
	shl.b64 	%rd41, %rd40, 2;
	and.b64  	%rd42, %rd41, -8;
	add.s64 	%rd43, %rd1, %rd42;
	ld.global.v2.f32 	{%f112, %f113}, [%rd43];
	sub.f32 	%f114, %f112, %f355;
	div.rn.f32 	%f115, %f114, 0f40400000;
	add.f32 	%f116, %f355, %f115;
	sub.f32 	%f117, %f112, %f116;
	fma.rn.f32 	%f118, %f114, %f117, %f356;
	sub.f32 	%f119, %f113, %f116;
	fma.rn.f32 	%f355, %f119, 0f3E800000, %f116;
	sub.f32 	%f120, %f113, %f355;
	fma.rn.f32 	%f356, %f119, %f120, %f118;
	mov.f32 	%f357, 0f40800000;
	@%p7 bra 	$L__BB79_9;
	or.b32  	%r105, %r1, 3072;
	add.s64 	%rd44, %rd6, 4096;
	shr.u64 	%rd45, %rd44, 63;
	add.s64 	%rd46, %rd44, %rd45;
	shl.b64 	%rd47, %rd46, 2;
	and.b64  	%rd48, %rd47, -8;
	add.s64 	%rd49, %rd1, %rd48;
	ld.global.v2.f32 	{%f122, %f123}, [%rd49];
	sub.f32 	%f124, %f122, %f355;
	div.rn.f32 	%f125, %f124, 0f40A00000;
	add.f32 	%f126, %f355, %f125;
	sub.f32 	%f127, %f122, %f126;
	fma.rn.f32 	%f128, %f124, %f127, %f356;
	sub.f32 	%f129, %f123, %f126;
	div.rn.f32 	%f130, %f129, 0f40C00000;
	add.f32 	%f355, %f126, %f130;
	sub.f32 	%f131, %f123, %f355;
	fma.rn.f32 	%f356, %f129, %f131, %f128;
	mov.f32 	%f357, 0f40C00000;
$L__BB79_9:
	setp.lt.u32 	%p8, %r4, 3072;
	@%p8 bra 	$L__BB79_12;
	mul.wide.u32 	%rd50, %r105, 2;
	mad.lo.s64 	%rd169, %rd168, %rd17, %rd50;
$L__BB79_11:
	shr.u64 	%rd51, %rd169, 63;
	add.s64 	%rd52, %rd169, %rd51;
	shl.b64 	%rd53, %rd52, 2;
	and.b64  	%rd54, %rd53, -8;
	add.s64 	%rd55, %rd1, %rd54;
	ld.global.v2.f32 	{%f132, %f133}, [%rd55];
	add.f32 	%f134, %f357, 0f3F800000;
	sub.f32 	%f135, %f132, %f355;
	div.rn.f32 	%f136, %f135, %f134;
	add.f32 	%f137, %f355, %f136;
	sub.f32 	%f138, %f132, %f137;
	fma.rn.f32 	%f139, %f135, %f138, %f356;
	add.f32 	%f140, %f134, 0f3F800000;
	sub.f32 	%f141, %f133, %f137;
	div.rn.f32 	%f142, %f141, %f140;
	add.f32 	%f143, %f137, %f142;
	sub.f32 	%f144, %f133, %f143;
	fma.rn.f32 	%f145, %f141, %f144, %f139;
	add.s64 	%rd56, %rd169, 2048;
	shr.u64 	%rd57, %rd56, 63;
	add.s64 	%rd58, %rd56, %rd57;
	shl.b64 	%rd59, %rd58, 2;
	and.b64  	%rd60, %rd59, -8;
	add.s64 	%rd61, %rd1, %rd60;
	ld.global.v2.f32 	{%f146, %f147}, [%rd61];
	add.f32 	%f148, %f140, 0f3F800000;
	sub.f32 	%f149, %f146, %f143;
	div.rn.f32 	%f150, %f149, %f148;
	add.f32 	%f151, %f143, %f150;
	sub.f32 	%f152, %f146, %f151;
	fma.rn.f32 	%f153, %f149, %f152, %f145;
	add.f32 	%f154, %f148, 0f3F800000;
	sub.f32 	%f155, %f147, %f151;
	div.rn.f32 	%f156, %f155, %f154;
	add.f32 	%f157, %f151, %f156;
	sub.f32 	%f158, %f147, %f157;
	fma.rn.f32 	%f159, %f155, %f158, %f153;
	add.s64 	%rd62, %rd169, 4096;
	shr.u64 	%rd63, %rd62, 63;
	add.s64 	%rd64, %rd62, %rd63;
	shl.b64 	%rd65, %rd64, 2;
	and.b64  	%rd66, %rd65, -8;
	add.s64 	%rd67, %rd1, %rd66;
	ld.global.v2.f32 	{%f160, %f161}, [%rd67];
	add.f32 	%f162, %f154, 0f3F800000;
	sub.f32 	%f163, %f160, %f157;
	div.rn.f32 	%f164, %f163, %f162;
	add.f32 	%f165, %f157, %f164;
	sub.f32 	%f166, %f160, %f165;
	fma.rn.f32 	%f167, %f163, %f166, %f159;
	add.f32 	%f168, %f162, 0f3F800000;
	sub.f32 	%f169, %f161, %f165;
	div.rn.f32 	%f170, %f169, %f168;
	add.f32 	%f171, %f165, %f170;
	sub.f32 	%f172, %f161, %f171;
	fma.rn.f32 	%f173, %f169, %f172, %f167;
	add.s64 	%rd68, %rd169, 6144;
	shr.u64 	%rd69, %rd68, 63;
	add.s64 	%rd70, %rd68, %rd69;
	shl.b64 	%rd71, %rd70, 2;
	and.b64  	%rd72, %rd71, -8;
	add.s64 	%rd73, %rd1, %rd72;
	ld.global.v2.f32 	{%f174, %f175}, [%rd73];
	add.f32 	%f176, %f168, 0f3F800000;
	sub.f32 	%f177, %f174, %f171;
	div.rn.f32 	%f178, %f177, %f176;
	add.f32 	%f179, %f171, %f178;
	sub.f32 	%f180, %f174, %f179;
	fma.rn.f32 	%f181, %f177, %f180, %f173;
	add.f32 	%f357, %f176, 0f3F800000;
	sub.f32 	%f182, %f175, %f179;
	div.rn.f32 	%f183, %f182, %f357;
	add.f32 	%f355, %f179, %f183;
	sub.f32 	%f184, %f175, %f355;
	fma.rn.f32 	%f356, %f182, %f184, %f181;
	add.s32 	%r105, %r105, 4096;
	add.s64 	%rd169, %rd169, 8192;
	setp.lt.s32 	%p9, %r105, %r2;
	@%p9 bra 	$L__BB79_11;
$L__BB79_12:
	mov.b32 	%r46, %f355;
	shfl.sync.down.b32	%r12|%p10, %r46, 16, 31, -1;
	mov.b32 	%r47, %f356;
	shfl.sync.down.b32	%r13|%p11, %r47, 16, 31, -1;
	mov.b32 	%r48, %f357;
	shfl.sync.down.b32	%r49|%p12, %r48, 16, 31, -1;
	mov.b32 	%f22, %r49;
	setp.eq.f32 	%p13, %f22, 0f00000000;
	@%p13 bra 	$L__BB79_14;
	mov.b32 	%f185, %r13;
	mov.b32 	%f186, %r12;
	add.f32 	%f23, %f357, %f22;
	div.rn.f32 	%f187, %f22, %f23;
	sub.f32 	%f188, %f186, %f355;
	fma.rn.f32 	%f355, %f188, %f187, %f355;
	mul.f32 	%f189, %f188, %f188;
	mul.f32 	%f190, %f357, %f189;
	fma.rn.f32 	%f191, %f190, %f187, %f185;
	add.f32 	%f356, %f356, %f191;
	mov.f32 	%f357, %f23;
$L__BB79_14:
	mov.b32 	%r50, %f355;
	shfl.sync.down.b32	%r14|%p14, %r50, 8, 31, -1;
	mov.b32 	%r51, %f356;
	shfl.sync.down.b32	%r15|%p15, %r51, 8, 31, -1;
	mov.b32 	%r52, %f357;
	shfl.sync.down.b32	%r53|%p16, %r52, 8, 31, -1;
	mov.b32 	%f29, %r53;
	setp.eq.f32 	%p17, %f29, 0f00000000;
	@%p17 bra 	$L__BB79_16;
	mov.b32 	%f192, %r15;
	mov.b32 	%f193, %r14;
	add.f32 	%f30, %f357, %f29;
	div.rn.f32 	%f194, %f29, %f30;
	sub.f32 	%f195, %f193, %f355;
	fma.rn.f32 	%f355, %f195, %f194, %f355;
	mul.f32 	%f196, %f195, %f195;
	mul.f32 	%f197, %f357, %f196;
	fma.rn.f32 	%f198, %f197, %f194, %f192;
	add.f32 	%f356, %f356, %f198;
	mov.f32 	%f357, %f30;
$L__BB79_16:
	mov.b32 	%r54, %f355;
	shfl.sync.down.b32	%r16|%p18, %r54, 4, 31, -1;
	mov.b32 	%r55, %f356;
	shfl.sync.down.b32	%r17|%p19, %r55, 4, 31, -1;
	mov.b32 	%r56, %f357;
	shfl.sync.down.b32	%r57|%p20, %r56, 4, 31, -1;
	mov.b32 	%f36, %r57;
	setp.eq.f32 	%p21, %f36, 0f00000000;
	@%p21 bra 	$L__BB79_18;
	mov.b32 	%f199, %r17;
	mov.b32 	%f200, %r16;
	add.f32 	%f37, %f357, %f36;
	div.rn.f32 	%f201, %f36, %f37;
	sub.f32 	%f202, %f200, %f355;
	fma.rn.f32 	%f355, %f202, %f201, %f355;
	mul.f32 	%f203, %f202, %f202;
	mul.f32 	%f204, %f357, %f203;
	fma.rn.f32 	%f205, %f204, %f201, %f199;
	add.f32 	%f356, %f356, %f205;
	mov.f32 	%f357, %f37;
$L__BB79_18:
	mov.b32 	%r58, %f355;
	shfl.sync.down.b32	%r18|%p22, %r58, 2, 31, -1;
	mov.b32 	%r59, %f356;
	shfl.sync.down.b32	%r19|%p23, %r59, 2, 31, -1;
	mov.b32 	%r60, %f357;
	shfl.sync.down.b32	%r61|%p24, %r60, 2, 31, -1;
	mov.b32 	%f43, %r61;
	setp.eq.f32 	%p25, %f43, 0f00000000;
	@%p25 bra 	$L__BB79_20;
	mov.b32 	%f206, %r19;
	mov.b32 	%f207, %r18;
	add.f32 	%f44, %f357, %f43;
	div.rn.f32 	%f208, %f43, %f44;
	sub.f32 	%f209, %f207, %f355;
	fma.rn.f32 	%f355, %f209, %f208, %f355;
	mul.f32 	%f210, %f209, %f209;
	mul.f32 	%f211, %f357, %f210;
	fma.rn.f32 	%f212, %f211, %f208, %f206;
	add.f32 	%f356, %f356, %f212;
	mov.f32 	%f357, %f44;
$L__BB79_20:
	mov.b32 	%r62, %f355;
	shfl.sync.down.b32	%r20|%p26, %r62, 1, 31, -1;
	mov.b32 	%r63, %f356;
	shfl.sync.down.b32	%r21|%p27, %r63, 1, 31, -1;
	mov.b32 	%r64, %f357;
	shfl.sync.down.b32	%r65|%p28, %r64, 1, 31, -1;
	mov.b32 	%f50, %r65;
	setp.eq.f32 	%p29, %f50, 0f00000000;
	@%p29 bra 	$L__BB79_22;
	mov.b32 	%f213, %r21;
	mov.b32 	%f214, %r20;
	add.f32 	%f51, %f357, %f50;
	div.rn.f32 	%f215, %f50, %f51;
	sub.f32 	%f216, %f214, %f355;
	fma.rn.f32 	%f355, %f216, %f215, %f355;
	mul.f32 	%f217, %f216, %f216;
	mul.f32 	%f218, %f357, %f217;
	fma.rn.f32 	%f219, %f218, %f215, %f213;
	add.f32 	%f356, %f356, %f219;
	mov.f32 	%f357, %f51;
$L__BB79_22:
	setp.ne.s32 	%p30, %r3, 0;
	bar.sync 	0;
	@%p30 bra 	$L__BB79_24;
	shr.u32 	%r66, %r1, 3;
	mov.u32 	%r67, _ZZ21WelfordBlockAllReduceIfEvT_S0_S0_PS0_S1_S1_E11mean_shared;
	add.s32 	%r68, %r67, %r66;
	st.shared.f32 	[%r68], %f355;
	mov.u32 	%r69, _ZZ21WelfordBlockAllReduceIfEvT_S0_S0_PS0_S1_S1_E9m2_shared;
	add.s32 	%r70, %r69, %r66;
	st.shared.f32 	[%r70], %f356;
	mov.u32 	%r71, _ZZ21WelfordBlockAllReduceIfEvT_S0_S0_PS0_S1_S1_E12count_shared;
	add.s32 	%r72, %r71, %r66;
	st.shared.f32 	[%r72], %f357;
$L__BB79_24:
	setp.gt.u32 	%p31, %r1, 31;
	bar.sync 	0;
	@%p31 bra 	$L__BB79_39;
	mov.u32 	%r73, %ntid.x;
	shr.u32 	%r74, %r73, 5;
	setp.ge.u32 	%p32, %r1, %r74;
	mov.f32 	%f377, 0f00000000;
	mov.f32 	%f378, %f377;
	mov.f32 	%f376, %f377;
	@%p32 bra 	$L__BB79_27;
	shl.b32 	%r75, %r3, 2;
	mov.u32 	%r76, _ZZ21WelfordBlockAllReduceIfEvT_S0_S0_PS0_S1_S1_E11mean_shared;
	add.s32 	%r77, %r76, %r75;
	ld.shared.f32 	%f378, [%r77];
	mov.u32 	%r78, _ZZ21WelfordBlockAllReduceIfEvT_S0_S0_PS0_S1_S1_E9m2_shared;
	add.s32 	%r79, %r78, %r75;
	ld.shared.f32 	%f377, [%r79];
	mov.u32 	%r80, _ZZ21WelfordBlockAllReduceIfEvT_S0_S0_PS0_S1_S1_E12count_shared;
	add.s32 	%r81, %r80, %r75;
	ld.shared.f32 	%f376, [%r81];
$L__BB79_27:
	bar.warp.sync 	-1;
	mov.b32 	%r82, %f378;
	shfl.sync.down.b32	%r22|%p33, %r82, 16, 31, -1;
	mov.b32 	%r83, %f377;
	shfl.sync.down.b32	%r23|%p34, %r83, 16, 31, -1;
	mov.b32 	%r84, %f376;
	shfl.sync.down.b32	%r85|%p35, %r84, 16, 31, -1;
	mov.b32 	%f63, %r85;
	setp.eq.f32 	%p36, %f63, 0f00000000;
	@%p36 bra 	$L__BB79_29;
	mov.b32 	%f221, %r23;
	mov.b32 	%f222, %r22;
	add.f32 	%f64, %f376, %f63;
	div.rn.f32 	%f223, %f63, %f64;
	sub.f32 	%f224, %f222, %f378;
	fma.rn.f32 	%f378, %f224, %f223, %f378;
	mul.f32 	%f225, %f224, %f224;
	mul.f32 	%f226, %f376, %f225;
	fma.rn.f32 	%f227, %f226, %f223, %f221;
	add.f32 	%f377, %f377, %f227;
	mov.f32 	%f376, %f64;
$L__BB79_29:
	mov.b32 	%r86, %f378;
	shfl.sync.down.b32	%r24|%p37, %r86, 8, 31, -1;
	mov.b32 	%r87, %f377;
	shfl.sync.down.b32	%r25|%p38, %r87, 8, 31, -1;
	mov.b32 	%r88, %f376;
	shfl.sync.down.b32	%r89|%p39, %r88, 8, 31, -1;
	mov.b32 	%f70, %r89;
	setp.eq.f32 	%p40, %f70, 0f00000000;
	@%p40 bra 	$L__BB79_31;
	mov.b32 	%f228, %r25;
	mov.b32 	%f229, %r24;
	add.f32 	%f71, %f376, %f70;
	div.rn.f32 	%f230, %f70, %f71;
	sub.f32 	%f231, %f229, %f378;
	fma.rn.f32 	%f378, %f231, %f230, %f378;
	mul.f32 	%f232, %f231, %f231;
	mul.f32 	%f233, %f376, %f232;
	fma.rn.f32 	%f234, %f233, %f230, %f228;
	add.f32 	%f377, %f377, %f234;
	mov.f32 	%f376, %f71;
$L__BB79_31:
	mov.b32 	%r90, %f378;
	shfl.sync.down.b32	%r26|%p41, %r90, 4, 31, -1;
	mov.b32 	%r91, %f377;
	shfl.sync.down.b32	%r27|%p42, %r91, 4, 31, -1;
	mov.b32 	%r92, %f376;
	shfl.sync.down.b32	%r93|%p43, %r92, 4, 31, -1;
	mov.b32 	%f77, %r93;
	setp.eq.f32 	%p44, %f77, 0f00000000;
	@%p44 bra 	$L__BB79_33;
	mov.b32 	%f235, %r27;
	mov.b32 	%f236, %r26;
	add.f32 	%f78, %f376, %f77;
	div.rn.f32 	%f237, %f77, %f78;
	sub.f32 	%f238, %f236, %f378;
	fma.rn.f32 	%f378, %f238, %f237, %f378;
	mul.f32 	%f239, %f238, %f238;
	mul.f32 	%f240, %f376, %f239;
	fma.rn.f32 	%f241, %f240, %f237, %f235;
	add.f32 	%f377, %f377, %f241;
	mov.f32 	%f376, %f78;
$L__BB79_33:
	mov.b32 	%r94, %f378;
	shfl.sync.down.b32	%r28|%p45, %r94, 2, 31, -1;
	mov.b32 	%r95, %f377;
	shfl.sync.down.b32	%r29|%p46, %r95, 2, 31, -1;
	mov.b32 	%r96, %f376;
	shfl.sync.down.b32	%r97|%p47, %r96, 2, 31, -1;
	mov.b32 	%f84, %r97;
	setp.eq.f32 	%p48, %f84, 0f00000000;
	@%p48 bra 	$L__BB79_35;
	mov.b32 	%f242, %r29;
	mov.b32 	%f243, %r28;
	add.f32 	%f85, %f376, %f84;
	div.rn.f32 	%f244, %f84, %f85;
	sub.f32 	%f245, %f243, %f378;
	fma.rn.f32 	%f378, %f245, %f244, %f378;
	mul.f32 	%f246, %f245, %f245;
	mul.f32 	%f247, %f376, %f246;
	fma.rn.f32 	%f248, %f247, %f244, %f242;
	add.f32 	%f377, %f377, %f248;
	mov.f32 	%f376, %f85;
$L__BB79_35:
	mov.b32 	%r98, %f378;
	shfl.sync.down.b32	%r30|%p49, %r98, 1, 31, -1;
	mov.b32 	%r99, %f377;
	shfl.sync.down.b32	%r31|%p50, %r99, 1, 31, -1;
	mov.b32 	%r100, %f376;
	shfl.sync.down.b32	%r101|%p51, %r100, 1, 31, -1;
	mov.b32 	%f91, %r101;
	setp.eq.f32 	%p52, %f91, 0f00000000;
	@%p52 bra 	$L__BB79_37;
	mov.b32 	%f249, %r31;
	mov.b32 	%f250, %r30;
	add.f32 	%f92, %f376, %f91;
	div.rn.f32 	%f251, %f91, %f92;
	sub.f32 	%f252, %f250, %f378;
	fma.rn.f32 	%f378, %f252, %f251, %f378;
	mul.f32 	%f253, %f252, %f252;
	mul.f32 	%f254, %f376, %f253;
	fma.rn.f32 	%f255, %f254, %f251, %f249;
	add.f32 	%f377, %f377, %f255;
	mov.f32 	%f376, %f92;
$L__BB79_37:
	setp.ne.s32 	%p53, %r3, 0;
	@%p53 bra 	$L__BB79_39;
	st.shared.f32 	[_ZZ21WelfordBlockAllReduceIfEvT_S0_S0_PS0_S1_S1_E21mean_result_broadcast], %f378;
	st.shared.f32 	[_ZZ21WelfordBlockAllReduceIfEvT_S0_S0_PS0_S1_S1_E19m2_result_broadcast], %f377;
	st.shared.f32 	[_ZZ21WelfordBlockAllReduceIfEvT_S0_S0_PS0_S1_S1_E22count_result_broadcast], %f376;
$L__BB79_39:
	ld.param.f64 	%fd2, [_Z26LayerNormBlockUncachedImplI10DirectLoadIffE11DirectStoreIffEfLi2ELi1024EEvT_T0_lld_param_4];
	setp.ge.s32 	%p54, %r1, %r2;
	bar.sync 	0;
	ld.shared.f32 	%f98, [_ZZ21WelfordBlockAllReduceIfEvT_S0_S0_PS0_S1_S1_E21mean_result_broadcast];
	ld.shared.f32 	%f256, [_ZZ21WelfordBlockAllReduceIfEvT_S0_S0_PS0_S1_S1_E19m2_result_broadcast];
	ld.shared.f32 	%f257, [_ZZ21WelfordBlockAllReduceIfEvT_S0_S0_PS0_S1_S1_E22count_result_broadcast];
	div.rn.f32 	%f258, %f256, %f257;
	max.f32 	%f259, %f258, 0f00000000;
	cvt.rn.f32.f64 	%f260, %fd2;
	add.f32 	%f261, %f259, %f260;
	rsqrt.approx.f32 	%f99, %f261;
	@%p54 bra 	$L__BB79_46;
	setp.eq.s32 	%p55, %r5, 0;
	mov.u32 	%r107, %r1;
	@%p55 bra 	$L__BB79_44;
	or.b32  	%r107, %r1, 1024;
	setp.eq.s32 	%p56, %r5, 1;
	shl.b32 	%r102, %r1, 1;
	cvt.u64.u32 	%rd74, %r102;
	mad.lo.s64 	%rd10, %rd168, %rd17, %rd74;
	shr.u64 	%rd75, %rd10, 63;
	add.s64 	%rd76, %rd10, %rd75;
	shl.b64 	%rd77, %rd76, 2;
	and.b64  	%rd78, %rd77, -8;
	add.s64 	%rd79, %rd1, %rd78;
	ld.global.v2.f32 	{%f262, %f263}, [%rd79];
	ld.global.v2.f32 	{%f264, %f265}, [%rd3];
	ld.global.v2.f32 	{%f266, %f267}, [%rd4];
	sub.f32 	%f268, %f262, %f98;
	mul.f32 	%f269, %f99, %f268;
	fma.rn.f32 	%f270, %f264, %f269, %f266;
	sub.f32 	%f271, %f263, %f98;
	mul.f32 	%f272, %f99, %f271;
	fma.rn.f32 	%f273, %f265, %f272, %f267;
	mad.lo.s64 	%rd11, %rd168, %rd19, %rd74;
	shr.u64 	%rd80, %rd11, 63;
	add.s64 	%rd81, %rd11, %rd80;
	cvta.to.global.u64 	%rd82, %rd18;
	shl.b64 	%rd83, %rd81, 2;
	and.b64  	%rd84, %rd83, -8;
	add.s64 	%rd85, %rd82, %rd84;
	st.global.v2.f32 	[%rd85], {%f270, %f273};
	@%p56 bra 	$L__BB79_44;
	or.b32  	%r107, %r1, 2048;
	setp.eq.s32 	%p57, %r5, 2;
	add.s64 	%rd86, %rd10, 2048;
	shr.u64 	%rd87, %rd86, 63;
	add.s64 	%rd88, %rd86, %rd87;
	shl.b64 	%rd89, %rd88, 2;
	and.b64  	%rd90, %rd89, -8;
	add.s64 	%rd91, %rd1, %rd90;
	ld.global.v2.f32 	{%f274, %f275}, [%rd91];
	ld.global.v2.f32 	{%f276, %f277}, [%rd3+8192];
	ld.global.v2.f32 	{%f278, %f279}, [%rd4+8192];
	sub.f32 	%f280, %f274, %f98;
	mul.f32 	%f281, %f99, %f280;
	fma.rn.f32 	%f282, %f276, %f281, %f278;
	sub.f32 	%f283, %f275, %f98;
	mul.f32 	%f284, %f99, %f283;
	fma.rn.f32 	%f285, %f277, %f284, %f279;
	add.s64 	%rd92, %rd11, 2048;
	shr.u64 	%rd93, %rd92, 63;
	add.s64 	%rd94, %rd92, %rd93;
	cvta.to.global.u64 	%rd12, %rd18;
	shl.b64 	%rd95, %rd94, 2;
	and.b64  	%rd96, %rd95, -8;
	add.s64 	%rd97, %rd12, %rd96;
	st.global.v2.f32 	[%rd97], {%f282, %f285};
	@%p57 bra 	$L__BB79_44;
	or.b32  	%r107, %r1, 3072;
	add.s64 	%rd98, %rd10, 4096;
	shr.u64 	%rd99, %rd98, 63;
	add.s64 	%rd100, %rd98, %rd99;
	shl.b64 	%rd101, %rd100, 2;
	and.b64  	%rd102, %rd101, -8;
	add.s64 	%rd103, %rd1, %rd102;
	ld.global.v2.f32 	{%f286, %f287}, [%rd103];
	ld.global.v2.f32 	{%f288, %f289}, [%rd3+16384];
	ld.global.v2.f32 	{%f290, %f291}, [%rd4+16384];
	sub.f32 	%f292, %f286, %f98;
	mul.f32 	%f293, %f99, %f292;
	fma.rn.f32 	%f294, %f288, %f293, %f290;
	sub.f32 	%f295, %f287, %f98;
	mul.f32 	%f296, %f99, %f295;
	fma.rn.f32 	%f297, %f289, %f296, %f291;
	add.s64 	%rd104, %rd11, 4096;
	shr.u64 	%rd105, %rd104, 63;
	add.s64 	%rd106, %rd104, %rd105;
	shl.b64 	%rd107, %rd106, 2;
	and.b64  	%rd108, %rd107, -8;
	add.s64 	%rd109, %rd12, %rd108;
	st.global.v2.f32 	[%rd109], {%f294, %f297};
$L__BB79_44:
	setp.lt.u32 	%p58, %r4, 3072;
	@%p58 bra 	$L__BB79_46;
$L__BB79_45:
	shl.b32 	%r103, %r107, 1;
	cvt.u64.u32 	%rd110, %r103;
	mad.lo.s64 	%rd111, %rd168, %rd17, %rd110;
	shr.u64 	%rd112, %rd111, 63;
	add.s64 	%rd113, %rd111, %rd112;
	shl.b64 	%rd114, %rd113, 2;
	and.b64  	%rd115, %rd114, -8;
	add.s64 	%rd116, %rd1, %rd115;
	ld.global.v2.f32 	{%f298, %f299}, [%rd116];
	cvta.to.global.u64 	%rd117, %rd15;
	mul.wide.u32 	%rd118, %r107, 8;
	add.s64 	%rd119, %rd117, %rd118;
	ld.global.v2.f32 	{%f300, %f301}, [%rd119];
	cvta.to.global.u64 	%rd120, %rd16;
	add.s64 	%rd121, %rd120, %rd118;
	ld.global.v2.f32 	{%f302, %f303}, [%rd121];
	sub.f32 	%f304, %f298, %f98;
	mul.f32 	%f305, %f99, %f304;
	fma.rn.f32 	%f306, %f300, %f305, %f302;
	sub.f32 	%f307, %f299, %f98;
	mul.f32 	%f308, %f99, %f307;
	fma.rn.f32 	%f309, %f301, %f308, %f303;
	mad.lo.s64 	%rd122, %rd168, %rd19, %rd110;
	shr.u64 	%rd123, %rd122, 63;
	add.s64 	%rd124, %rd122, %rd123;
	cvta.to.global.u64 	%rd125, %rd18;
	shl.b64 	%rd126, %rd124, 2;
	and.b64  	%rd127, %rd126, -8;
	add.s64 	%rd128, %rd125, %rd127;
	st.global.v2.f32 	[%rd128], {%f306, %f309};
	add.s64 	%rd129, %rd111, 2048;
	shr.u64 	%rd130, %rd129, 63;
	add.s64 	%rd131, %rd129, %rd130;
	shl.b64 	%rd132, %rd131, 2;
	and.b64  	%rd133, %rd132, -8;
	add.s64 	%rd134, %rd1, %rd133;
	ld.global.v2.f32 	{%f310, %f311}, [%rd134];
	ld.global.v2.f32 	{%f312, %f313}, [%rd119+8192];
	ld.global.v2.f32 	{%f314, %f315}, [%rd121+8192];
	sub.f32 	%f316, %f310, %f98;
	mul.f32 	%f317, %f99, %f316;
	fma.rn.f32 	%f318, %f312, %f317, %f314;
	sub.f32 	%f319, %f311, %f98;
	mul.f32 	%f320, %f99, %f319;
	fma.rn.f32 	%f321, %f313, %f320, %f315;
	add.s64 	%rd135, %rd122, 2048;
	shr.u64 	%rd136, %rd135, 63;
	add.s64 	%rd137, %rd135, %rd136;
	shl.b64 	%rd138, %rd137, 2;
	and.b64  	%rd139, %rd138, -8;
	add.s64 	%rd140, %rd125, %rd139;
	st.global.v2.f32 	[%rd140], {%f318, %f321};
	add.s64 	%rd141, %rd111, 4096;
	shr.u64 	%rd142, %rd141, 63;
	add.s64 	%rd143, %rd141, %rd142;
	shl.b64 	%rd144, %rd143, 2;
	and.b64  	%rd145, %rd144, -8;
	add.s64 	%rd146, %rd1, %rd145;
	ld.global.v2.f32 	{%f322, %f323}, [%rd146];
	ld.global.v2.f32 	{%f324, %f325}, [%rd119+16384];
	ld.global.v2.f32 	{%f326, %f327}, [%rd121+16384];
	sub.f32 	%f328, %f322, %f98;
	mul.f32 	%f329, %f99, %f328;
	fma.rn.f32 	%f330, %f324, %f329, %f326;
	sub.f32 	%f331, %f323, %f98;
	mul.f32 	%f332, %f99, %f331;
	fma.rn.f32 	%f333, %f325, %f332, %f327;
	add.s64 	%rd147, %rd122, 4096;
	shr.u64 	%rd148, %rd147, 63;
	add.s64 	%rd149, %rd147, %rd148;
	shl.b64 	%rd150, %rd149, 2;
	and.b64  	%rd151, %rd150, -8;
	add.s64 	%rd152, %rd125, %rd151;
	st.global.v2.f32 	[%rd152], {%f330, %f333};
	add.s64 	%rd153, %rd111, 6144;
	shr.u64 	%rd154, %rd153, 63;
	add.s64 	%rd155, %rd153, %rd154;
	shl.b64 	%rd156, %rd155, 2;
	and.b64  	%rd157, %rd156, -8;
	add.s64 	%rd158, %rd1, %rd157;
	ld.global.v2.f32 	{%f334, %f335}, [%rd158];
	ld.global.v2.f32 	{%f336, %f337}, [%rd119+24576];
	ld.global.v2.f32 	{%f338, %f339}, [%rd121+24576];
	sub.f32 	%f340, %f334, %f98;
	mul.f32 	%f341, %f99, %f340;
	fma.rn.f32 	%f342, %f336, %f341, %f338;
	sub.f32 	%f343, %f335, %f98;
	mul.f32 	%f344, %f99, %f343;
	fma.rn.f32 	%f345, %f337, %f344, %f339;
	add.s64 	%rd159, %rd122, 6144;
	shr.u64 	%rd160, %rd159, 63;
	add.s64 	%rd161, %rd159, %rd160;
	shl.b64 	%rd162, %rd161, 2;
	and.b64  	%rd163, %rd162, -8;
	add.s64 	%rd164, %rd125, %rd163;
	st.global.v2.f32 	[%rd164], {%f342, %f345};
	add.s32 	%r107, %r107, 4096;
	setp.lt.s32 	%p59, %r107, %r2;
	@%p59 bra 	$L__BB79_45;
$L__BB79_46:
	ld.param.u64 	%rd167, [_Z26LayerNormBlockUncachedImplI10DirectLoadIffE11DirectStoreIffEfLi2ELi1024EEvT_T0_lld_param_2];
	mov.u32 	%r104, %nctaid.x;
	cvt.u64.u32 	%rd165, %r104;
	add.s64 	%rd168, %rd168, %rd165;
	setp.lt.s64 	%p60, %rd168, %rd167;
	@%p60 bra 	$L__BB79_4;
$L__BB79_47:
	ret;

}
	// .globl	_Z26LayerNormBlockUncachedImplI10DirectLoadIffE11DirectStoreIffEfLi1ELi1024EEvT_T0_lld
.visible .entry _Z26LayerNormBlockUncachedImplI10DirectLoadIffE11DirectStoreIffEfLi1ELi1024EEvT_T0_lld(
	.param .align 8 .b8 _Z26LayerNormBlockUncachedImplI10DirectLoadIffE11DirectStoreIffEfLi1ELi1024EEvT_T0_lld_param_0[32],
	.param .align 8 .b8 _Z26LayerNormBlockUncachedImplI10DirectLoadIffE11DirectStoreIffEfLi1ELi1024EEvT_T0_lld_param_1[16],
	.param .u64 _Z26LayerNormBlockUncachedImplI10DirectLoadIffE11DirectStoreIffEfLi1ELi1024EEvT_T0_lld_param_2,
	.param .u64 _Z26LayerNormBlockUncachedImplI10DirectLoadIffE11DirectStoreIffEfLi1ELi1024EEvT_T0_lld_param_3,
	.param .f64 _Z26LayerNormBlockUncachedImplI10DirectLoadIffE11DirectStoreIffEfLi1ELi1024EEvT_T0_lld_param_4
)
.maxntid 1024
{
	.reg .pred 	%p<61>;
	.reg .b32 	%r<113>;
	.reg .b32 	%f<390>;
	.reg .b64 	%rd<59>;
	.reg .b64 	%fd<2>;

	ld.param.u64 	%rd22, [_Z26LayerNormBlockUncachedImplI10DirectLoadIffE11DirectStoreIffEfLi1ELi1024EEvT_T0_lld_param_1+8];
	ld.param.u64 	%rd4, [_Z26LayerNormBlockUncachedImplI10DirectLoadIffE11DirectStoreIffEfLi1ELi1024EEvT_T0_lld_param_0+24];
	ld.param.u64 	%rd21, [_Z26LayerNormBlockUncachedImplI10DirectLoadIffE11DirectStoreIffEfLi1ELi1024EEvT_T0_lld_param_1];
	ld.param.u64 	%rd24, [_Z26LayerNormBlockUncachedImplI10DirectLoadIffE11DirectStoreIffEfLi1ELi1024EEvT_T0_lld_param_0+16];
	ld.param.u64 	%rd25, [_Z26LayerNormBlockUncachedImplI10DirectLoadIffE11DirectStoreIffEfLi1ELi1024EEvT_T0_lld_param_0+8];
	ld.param.u64 	%rd26, [_Z26LayerNormBlockUncachedImplI10DirectLoadIffE11DirectStoreIffEfLi1ELi1024EEvT_T0_lld_param_0];
	ld.param.u64 	%rd23, [_Z26LayerNormBlockUncachedImplI10DirectLoadIffE11DirectStoreIffEfLi1ELi1024EEvT_T0_lld_param_2];
	ld.param.u32 	%r2, [_Z26LayerNormBlockUncachedImplI10DirectLoadIffE11DirectStoreIffEfLi1ELi1024EEvT_T0_lld_param_3];
	ld.param.f64 	%fd1, [_Z26LayerNormBlockUncachedImplI10DirectLoadIffE11DirectStoreIffEfLi1ELi1024EEvT_T0_lld_param_4];
	cvta.to.global.u64 	%rd1, %rd26;
	cvta.to.global.u64 	%rd2, %rd25;
	cvta.to.global.u64 	%rd3, %rd24;
	cvta.to.global.u64 	%rd5, %rd21;
	mov.u32 	%r1, %tid.x;
	mov.u32 	%r53, %ctaid.x;
	cvt.u64.u32 	%rd57, %r53;
	setp.le.s64 	%p1, %rd23, %rd57;
	@%p1 bra 	$L__BB80_49;
	and.b32  	%r3, %r1, 31;
	shr.u32 	%r54, %r1, 3;
	mov.u32 	%r55, _ZZ21WelfordBlockAllReduceIfEvT_S0_S0_PS0_S1_S1_E11mean_shared;
	add.s32 	%r4, %r55, %r54;
	mov.u32 	%r56, _ZZ21WelfordBlockAllReduceIfEvT_S0_S0_PS0_S1_S1_E9m2_shared;
	add.s32 	%r5, %r56, %r54;
	mov.u32 	%r57, _ZZ21WelfordBlockAllReduceIfEvT_S0_S0_PS0_S1_S1_E12count_shared;
	add.s32 	%r6, %r57, %r54;
	mov.u32 	%r58, %ntid.x;
	shr.u32 	%r7, %r58, 5;
	shl.b32 	%r59, %r1, 2;
	and.b32  	%r60, %r59, 124;
	add.s32 	%r8, %r55, %r60;
	add.s32 	%r9, %r56, %r60;
	add.s32 	%r10, %r57, %r60;
	cvt.rn.f32.f64 	%f1, %fd1;
	mov.u32 	%r61, %nctaid.x;
	cvt.u64.u32 	%rd7, %r61;
	not.b32 	%r62, %r1;
	add.s32 	%r11, %r62, %r2;
	shr.u32 	%r63, %r11, 10;
	add.s32 	%r64, %r63, 1;
	and.b32  	%r12, %r64, 7;
	add.s32 	%r13, %r12, -1;
	and.b32  	%r14, %r64, 3;
	and.b32  	%r15, %r11, 3072;
	and.b32  	%r16, %r11, 1024;
	cvt.u64.u32 	%rd8, %r1;
	mul.wide.u32 	%rd27, %r1, 4;
	add.s64 	%rd9, %rd2, %rd27;
	add.s64 	%rd10, %rd3, %rd27;
	or.b32  	%r17, %r1, 1024;
	or.b32  	%r18, %r1, 2048;
	or.b32  	%r19, %r1, 3072;
	and.b32  	%r65, %r64, 8388600;
	neg.s32 	%r20, %r65;
$L__BB80_2:
	setp.ge.s32 	%p2, %r1, %r2;
	mov.f32 	%f354, 0f00000000;
	mov.f32 	%f355, %f354;
	mov.f32 	%f356, %f354;
	@%p2 bra 	$L__BB80_14;
	setp.lt.u32 	%p3, %r11, 7168;
	mul.lo.s64 	%rd12, %rd57, %rd4;
	mov.f32 	%f356, 0f00000000;
	mov.u32 	%r108, %r1;
	mov.f32 	%f355, %f356;
	mov.f32 	%f354, %f356;
	@%p3 bra 	$L__BB80_6;
	add.s64 	%rd28, %rd8, %rd12;
	shl.b64 	%rd29, %rd28, 2;
	add.s64 	%rd30, %rd1, %rd29;
	add.s64 	%rd58, %rd30, 16384;
	mov.f32 	%f356, 0f00000000;
	mov.u32 	%r106, %r20;
	mov.u32 	%r108, %r1;
$L__BB80_5:
	.pragma "nounroll";
	ld.global.f32 	%f120, [%rd58+-16384];
	add.f32 	%f121, %f356, 0f3F800000;
	sub.f32 	%f122, %f120, %f354;
	div.rn.f32 	%f123, %f122, %f121;
	add.f32 	%f124, %f354, %f123;
	sub.f32 	%f125, %f120, %f124;
	fma.rn.f32 	%f126, %f122, %f125, %f355;
	ld.global.f32 	%f127, [%rd58+-12288];
	add.f32 	%f128, %f121, 0f3F800000;
	sub.f32 	%f129, %f127, %f124;
	div.rn.f32 	%f130, %f129, %f128;
	add.f32 	%f131, %f124, %f130;
	sub.f32 	%f132, %f127, %f131;
	fma.rn.f32 	%f133, %f129, %f132, %f126;
	ld.global.f32 	%f134, [%rd58+-8192];
	add.f32 	%f135, %f128, 0f3F800000;
	sub.f32 	%f136, %f134, %f131;
	div.rn.f32 	%f137, %f136, %f135;
	add.f32 	%f138, %f131, %f137;
	sub.f32 	%f139, %f134, %f138;
	fma.rn.f32 	%f140, %f136, %f139, %f133;
	ld.global.f32 	%f141, [%rd58+-4096];
	add.f32 	%f142, %f135, 0f3F800000;
	sub.f32 	%f143, %f141, %f138;
	div.rn.f32 	%f144, %f143, %f142;
	add.f32 	%f145, %f138, %f144;
	sub.f32 	%f146, %f141, %f145;
	fma.rn.f32 	%f147, %f143, %f146, %f140;
	ld.global.f32 	%f148, [%rd58];
	add.f32 	%f149, %f142, 0f3F800000;
	sub.f32 	%f150, %f148, %f145;
	div.rn.f32 	%f151, %f150, %f149;
	add.f32 	%f152, %f145, %f151;
	sub.f32 	%f153, %f148, %f152;
	fma.rn.f32 	%f154, %f150, %f153, %f147;
	ld.global.f32 	%f155, [%rd58+4096];
	add.f32 	%f156, %f149, 0f3F800000;
	sub.f32 	%f157, %f155, %f152;
	div.rn.f32 	%f158, %f157, %f156;
	add.f32 	%f159, %f152, %f158;
	sub.f32 	%f160, %f155, %f159;
	fma.rn.f32 	%f161, %f157, %f160, %f154;
	ld.global.f32 	%f162, [%rd58+8192];
	add.f32 	%f163, %f156, 0f3F800000;
	sub.f32 	%f164, %f162, %f159;
	div.rn.f32 	%f165, %f164, %f163;
	add.f32 	%f166, %f159, %f165;
	sub.f32 	%f167, %f162, %f166;
	fma.rn.f32 	%f168, %f164, %f167, %f161;
	ld.global.f32 	%f169, [%rd58+12288];
	add.f32 	%f356, %f163, 0f3F800000;
	sub.f32 	%f170, %f169, %f166;
	div.rn.f32 	%f171, %f170, %f356;
	add.f32 	%f354, %f166, %f171;
	sub.f32 	%f172, %f169, %f354;
	fma.rn.f32 	%f355, %f170, %f172, %f168;
	add.s32 	%r108, %r108, 8192;
	add.s32 	%r106, %r106, 8;
	add.s64 	%rd58, %rd58, 32768;
	setp.ne.s32 	%p4, %r106, 0;
	@%p4 bra 	$L__BB80_5;
$L__BB80_6:
	setp.eq.s32 	%p5, %r12, 0;
	@%p5 bra 	$L__BB80_14;
	setp.lt.u32 	%p6, %r13, 3;
	@%p6 bra 	$L__BB80_9;
	cvt.u64.u32 	%rd31, %r108;
	add.s64 	%rd32, %rd12, %rd31;
	shl.b64 	%rd33, %rd32, 2;
	add.s64 	%rd34, %rd1, %rd33;
	ld.global.f32 	%f174, [%rd34];
	add.f32 	%f175, %f356, 0f3F800000;
	sub.f32 	%f176, %f174, %f354;
	div.rn.f32 	%f177, %f176, %f175;
	add.f32 	%f178, %f354, %f177;
	sub.f32 	%f179, %f174, %f178;
	fma.rn.f32 	%f180, %f176, %f179, %f355;
	ld.global.f32 	%f181, [%rd34+4096];
	add.f32 	%f182, %f175, 0f3F800000;
	sub.f32 	%f183, %f181, %f178;
	div.rn.f32 	%f184, %f183, %f182;
	add.f32 	%f185, %f178, %f184;
	sub.f32 	%f186, %f181, %f185;
	fma.rn.f32 	%f187, %f183, %f186, %f180;
	ld.global.f32 	%f188, [%rd34+8192];
	add.f32 	%f189, %f182, 0f3F800000;
	sub.f32 	%f190, %f188, %f185;
	div.rn.f32 	%f191, %f190, %f189;
	add.f32 	%f192, %f185, %f191;
	sub.f32 	%f193, %f188, %f192;
	fma.rn.f32 	%f194, %f190, %f193, %f187;
	ld.global.f32 	%f195, [%rd34+12288];
	add.f32 	%f356, %f189, 0f3F800000;
	sub.f32 	%f196, %f195, %f192;
	div.rn.f32 	%f197, %f196, %f356;
	add.f32 	%f354, %f192, %f197;
	sub.f32 	%f198, %f195, %f354;
	fma.rn.f32 	%f355, %f196, %f198, %f194;
	add.s32 	%r108, %r108, 4096;
$L__BB80_9:
	setp.eq.s32 	%p7, %r14, 0;
	@%p7 bra 	$L__BB80_14;
	setp.eq.s32 	%p8, %r15, 0;
	@%p8 bra 	$L__BB80_12;
	cvt.u64.u32 	%rd35, %r108;
	add.s64 	%rd36, %rd12, %rd35;
	shl.b64 	%rd37, %rd36, 2;
	add.s64 	%rd38, %rd1, %rd37;
	ld.global.f32 	%f200, [%rd38];
	add.f32 	%f201, %f356, 0f3F800000;
	sub.f32 	%f202, %f200, %f354;
	div.rn.f32 	%f203, %f202, %f201;
	add.f32 	%f204, %f354, %f203;
	sub.f32 	%f205, %f200, %f204;
	fma.rn.f32 	%f206, %f202, %f205, %f355;
	ld.global.f32 	%f207, [%rd38+4096];
	add.f32 	%f356, %f201, 0f3F800000;
	sub.f32 	%f208, %f207, %f204;
	div.rn.f32 	%f209, %f208, %f356;
	add.f32 	%f354, %f204, %f209;
	sub.f32 	%f210, %f207, %f354;
	fma.rn.f32 	%f355, %f208, %f210, %f206;
	add.s32 	%r108, %r108, 2048;
$L__BB80_12:
	setp.ne.s32 	%p9, %r16, 0;
	@%p9 bra 	$L__BB80_14;
	cvt.u64.u32 	%rd39, %r108;
	add.s64 	%rd40, %rd12, %rd39;
	shl.b64 	%rd41, %rd40, 2;
	add.s64 	%rd42, %rd1, %rd41;
	ld.global.f32 	%f211, [%rd42];
	add.f32 	%f356, %f356, 0f3F800000;
	sub.f32 	%f212, %f211, %f354;
	div.rn.f32 	%f213, %f212, %f356;
	add.f32 	%f354, %f354, %f213;
	sub.f32 	%f214, %f211, %f354;
	fma.rn.f32 	%f355, %f212, %f214, %f355;
$L__BB80_14:
	mov.b32 	%r66, %f354;
	shfl.sync.down.b32	%r30|%p10, %r66, 16, 31, -1;
	mov.b32 	%r67, %f355;
	shfl.sync.down.b32	%r31|%p11, %r67, 16, 31, -1;
	mov.b32 	%r68, %f356;
	shfl.sync.down.b32	%r69|%p12, %r68, 16, 31, -1;
	mov.b32 	%f38, %r69;
	setp.eq.f32 	%p13, %f38, 0f00000000;
	@%p13 bra 	$L__BB80_16;
	mov.b32 	%f215, %r31;
	mov.b32 	%f216, %r30;
	add.f32 	%f39, %f356, %f38;
	div.rn.f32 	%f217, %f38, %f39;
	sub.f32 	%f218, %f216, %f354;
	fma.rn.f32 	%f354, %f218, %f217, %f354;
	mul.f32 	%f219, %f218, %f218;
	mul.f32 	%f220, %f356, %f219;
	fma.rn.f32 	%f221, %f220, %f217, %f215;
	add.f32 	%f355, %f355, %f221;
	mov.f32 	%f356, %f39;
$L__BB80_16:
	mov.b32 	%r70, %f354;
	shfl.sync.down.b32	%r32|%p14, %r70, 8, 31, -1;
	mov.b32 	%r71, %f355;
	shfl.sync.down.b32	%r33|%p15, %r71, 8, 31, -1;
	mov.b32 	%r72, %f356;
	shfl.sync.down.b32	%r73|%p16, %r72, 8, 31, -1;
	mov.b32 	%f45, %r73;
	setp.eq.f32 	%p17, %f45, 0f00000000;
	@%p17 bra 	$L__BB80_18;
	mov.b32 	%f222, %r33;
	mov.b32 	%f223, %r32;
	add.f32 	%f46, %f356, %f45;
	div.rn.f32 	%f224, %f45, %f46;
	sub.f32 	%f225, %f223, %f354;
	fma.rn.f32 	%f354, %f225, %f224, %f354;
	mul.f32 	%f226, %f225, %f225;
	mul.f32 	%f227, %f356, %f226;
	fma.rn.f32 	%f228, %f227, %f224, %f222;
	add.f32 	%f355, %f355, %f228;
	mov.f32 	%f356, %f46;
$L__BB80_18:
	mov.b32 	%r74, %f354;
	shfl.sync.down.b32	%r34|%p18, %r74, 4, 31, -1;
	mov.b32 	%r75, %f355;
	shfl.sync.down.b32	%r35|%p19, %r75, 4, 31, -1;
	mov.b32 	%r76, %f356;
	shfl.sync.down.b32	%r77|%p20, %r76, 4, 31, -1;
	mov.b32 	%f52, %r77;
	setp.eq.f32 	%p21, %f52, 0f00000000;
	@%p21 bra 	$L__BB80_20;
	mov.b32 	%f229, %r35;
	mov.b32 	%f230, %r34;
	add.f32 	%f53, %f356, %f52;
	div.rn.f32 	%f231, %f52, %f53;
	sub.f32 	%f232, %f230, %f354;
	fma.rn.f32 	%f354, %f232, %f231, %f354;
	mul.f32 	%f233, %f232, %f232;
	mul.f32 	%f234, %f356, %f233;
	fma.rn.f32 	%f235, %f234, %f231, %f229;
	add.f32 	%f355, %f355, %f235;
	mov.f32 	%f356, %f53;
$L__BB80_20:
	mov.b32 	%r78, %f354;
	shfl.sync.down.b32	%r36|%p22, %r78, 2, 31, -1;
	mov.b32 	%r79, %f355;
	shfl.sync.down.b32	%r37|%p23, %r79, 2, 31, -1;
	mov.b32 	%r80, %f356;
	shfl.sync.down.b32	%r81|%p24, %r80, 2, 31, -1;
	mov.b32 	%f59, %r81;
	setp.eq.f32 	%p25, %f59, 0f00000000;
	@%p25 bra 	$L__BB80_22;
	mov.b32 	%f236, %r37;
	mov.b32 	%f237, %r36;
	add.f32 	%f60, %f356, %f59;
	div.rn.f32 	%f238, %f59, %f60;
	sub.f32 	%f239, %f237, %f354;
	fma.rn.f32 	%f354, %f239, %f238, %f354;
	mul.f32 	%f240, %f239, %f239;
	mul.f32 	%f241, %f356, %f240;
	fma.rn.f32 	%f242, %f241, %f238, %f236;
	add.f32 	%f355, %f355, %f242;
	mov.f32 	%f356, %f60;
$L__BB80_22:
	mov.b32 	%r82, %f354;
	shfl.sync.down.b32	%r38|%p26, %r82, 1, 31, -1;
	mov.b32 	%r83, %f355;
	shfl.sync.down.b32	%r39|%p27, %r83, 1, 31, -1;
	mov.b32 	%r84, %f356;
	shfl.sync.down.b32	%r85|%p28, %r84, 1, 31, -1;
	mov.b32 	%f66, %r85;
	setp.eq.f32 	%p29, %f66, 0f00000000;
	@%p29 bra 	$L__BB80_24;
	mov.b32 	%f243, %r39;
	mov.b32 	%f244, %r38;
	add.f32 	%f67, %f356, %f66;
	div.rn.f32 	%f245, %f66, %f67;
	sub.f32 	%f246, %f244, %f354;
	fma.rn.f32 	%f354, %f246, %f245, %f354;
	mul.f32 	%f247, %f246, %f246;
	mul.f32 	%f248, %f356, %f247;
	fma.rn.f32 	%f249, %f248, %f245, %f243;
	add.f32 	%f355, %f355, %f249;
	mov.f32 	%f356, %f67;
$L__BB80_24:
	setp.ne.s32 	%p30, %r3, 0;
	bar.sync 	0;
	@%p30 bra 	$L__BB80_26;
	st.shared.f32 	[%r4], %f354;
	st.shared.f32 	[%r5], %f355;
	st.shared.f32 	[%r6], %f356;
$L__BB80_26:
	setp.gt.u32 	%p31, %r1, 31;
	bar.sync 	0;
	@%p31 bra 	$L__BB80_41;
	setp.ge.u32 	%p32, %r1, %r7;
	mov.f32 	%f376, 0f00000000;
	mov.f32 	%f377, %f376;
	mov.f32 	%f375, %f376;
	@%p32 bra 	$L__BB80_29;
	ld.shared.f32 	%f377, [%r8];
	ld.shared.f32 	%f376, [%r9];
	ld.shared.f32 	%f375, [%r10];
$L__BB80_29:
	bar.warp.sync 	-1;
	mov.b32 	%r86, %f377;
	shfl.sync.down.b32	%r40|%p33, %r86, 16, 31, -1;
	mov.b32 	%r87, %f376;
	shfl.sync.down.b32	%r41|%p34, %r87, 16, 31, -1;
	mov.b32 	%r88, %f375;
	shfl.sync.down.b32	%r89|%p35, %r88, 16, 31, -1;
	mov.b32 	%f79, %r89;
	setp.eq.f32 	%p36, %f79, 0f00000000;
	@%p36 bra 	$L__BB80_31;
	mov.b32 	%f251, %r41;
	mov.b32 	%f252, %r40;
	add.f32 	%f80, %f375, %f79;
	div.rn.f32 	%f253, %f79, %f80;
	sub.f32 	%f254, %f252, %f377;
	fma.rn.f32 	%f377, %f254, %f253, %f377;
	mul.f32 	%f255, %f254, %f254;
	mul.f32 	%f256, %f375, %f255;
	fma.rn.f32 	%f257, %f256, %f253, %f251;
	add.f32 	%f376, %f376, %f257;
	mov.f32 	%f375, %f80;
$L__BB80_31:
	mov.b32 	%r90, %f377;
	shfl.sync.down.b32	%r42|%p37, %r90, 8, 31, -1;
	mov.b32 	%r91, %f376;
	shfl.sync.down.b32	%r43|%p38, %r91, 8, 31, -1;
	mov.b32 	%r92, %f375;
	shfl.sync.down.b32	%r93|%p39, %r92, 8, 31, -1;
	mov.b32 	%f86, %r93;
	setp.eq.f32 	%p40, %f86, 0f00000000;
	@%p40 bra 	$L__BB80_33;
	mov.b32 	%f258, %r43;
	mov.b32 	%f259, %r42;
	add.f32 	%f87, %f375, %f86;
	div.rn.f32 	%f260, %f86, %f87;
	sub.f32 	%f261, %f259, %f377;
	fma.rn.f32 	%f377, %f261, %f260, %f377;
	mul.f32 	%f262, %f261, %f261;
	mul.f32 	%f263, %f375, %f262;
	fma.rn.f32 	%f264, %f263, %f260, %f258;
	add.f32 	%f376, %f376, %f264;
	mov.f32 	%f375, %f87;
$L__BB80_33:
	mov.b32 	%r94, %f377;
	shfl.sync.down.b32	%r44|%p41, %r94, 4, 31, -1;
	mov.b32 	%r95, %f376;
	shfl.sync.down.b32	%r45|%p42, %r95, 4, 31, -1;
	mov.b32 	%r96, %f375;
	shfl.sync.down.b32	%r97|%p43, %r96, 4, 31, -1;
	mov.b32 	%f93, %r97;
	setp.eq.f32 	%p44, %f93, 0f00000000;
	@%p44 bra 	$L__BB80_35;
	mov.b32 	%f265, %r45;
	mov.b32 	%f266, %r44;
	add.f32 	%f94, %f375, %f93;
	div.rn.f32 	%f267, %f93, %f94;
	sub.f32 	%f268, %f266, %f377;
	fma.rn.f32 	%f377, %f268, %f267, %f377;
	mul.f32 	%f269, %f268, %f268;
	mul.f32 	%f270, %f375, %f269;
	fma.rn.f32 	%f271, %f270, %f267, %f265;
	add.f32 	%f376, %f376, %f271;
	mov.f32 	%f375, %f94;
$L__BB80_35:
	mov.b32 	%r98, %f377;
	shfl.sync.down.b32	%r46|%p45, %r98, 2, 31, -1;
	mov.b32 	%r99, %f376;
	shfl.sync.down.b32	%r47|%p46, %r99, 2, 31, -1;
	mov.b32 	%r100, %f375;
	shfl.sync.down.b32	%r101|%p47, %r100, 2, 31, -1;
	mov.b32 	%f100, %r101;
	setp.eq.f32 	%p48, %f100, 0f00000000;
	@%p48 bra 	$L__BB80_37;
	mov.b32 	%f272, %r47;
	mov.b32 	%f273, %r46;
	add.f32 	%f101, %f375, %f100;
	div.rn.f32 	%f274, %f100, %f101;
	sub.f32 	%f275, %f273, %f377;
	fma.rn.f32 	%f377, %f275, %f274, %f377;
	mul.f32 	%f276, %f275, %f275;
	mul.f32 	%f277, %f375, %f276;
	fma.rn.f32 	%f278, %f277, %f274, %f272;
	add.f32 	%f376, %f376, %f278;
	mov.f32 	%f375, %f101;
$L__BB80_37:
	mov.b32 	%r102, %f377;
	shfl.sync.down.b32	%r48|%p49, %r102, 1, 31, -1;
	mov.b32 	%r103, %f376;
	shfl.sync.down.b32	%r49|%p50, %r103, 1, 31, -1;
	mov.b32 	%r104, %f375;
	shfl.sync.down.b32	%r105|%p51, %r104, 1, 31, -1;
	mov.b32 	%f107, %r105;
	setp.eq.f32 	%p52, %f107, 0f00000000;
	@%p52 bra 	$L__BB80_39;
	mov.b32 	%f279, %r49;
	mov.b32 	%f280, %r48;
	add.f32 	%f108, %f375, %f107;
	div.rn.f32 	%f281, %f107, %f108;
	sub.f32 	%f282, %f280, %f377;
	fma.rn.f32 	%f377, %f282, %f281, %f377;
	mul.f32 	%f283, %f282, %f282;
	mul.f32 	%f284, %f375, %f283;
	fma.rn.f32 	%f285, %f284, %f281, %f279;
	add.f32 	%f376, %f376, %f285;
	mov.f32 	%f375, %f108;
$L__BB80_39:
	@%p30 bra 	$L__BB80_41;
	st.shared.f32 	[_ZZ21WelfordBlockAllReduceIfEvT_S0_S0_PS0_S1_S1_E21mean_result_broadcast], %f377;
	st.shared.f32 	[_ZZ21WelfordBlockAllReduceIfEvT_S0_S0_PS0_S1_S1_E19m2_result_broadcast], %f376;
	st.shared.f32 	[_ZZ21WelfordBlockAllReduceIfEvT_S0_S0_PS0_S1_S1_E22count_result_broadcast], %f375;
$L__BB80_41:
	bar.sync 	0;
	ld.shared.f32 	%f114, [_ZZ21WelfordBlockAllReduceIfEvT_S0_S0_PS0_S1_S1_E21mean_result_broadcast];
	ld.shared.f32 	%f286, [_ZZ21WelfordBlockAllReduceIfEvT_S0_S0_PS0_S1_S1_E19m2_result_broadcast];
	ld.shared.f32 	%f287, [_ZZ21WelfordBlockAllReduceIfEvT_S0_S0_PS0_S1_S1_E22count_result_broadcast];
	div.rn.f32 	%f288, %f286, %f287;
	max.f32 	%f289, %f288, 0f00000000;
	add.f32 	%f290, %f289, %f1;
	rsqrt.approx.f32 	%f115, %f290;
	@%p2 bra 	$L__BB80_48;
	setp.eq.s32 	%p55, %r14, 0;
	mul.lo.s64 	%rd16, %rd57, %rd4;
	mul.lo.s64 	%rd17, %rd57, %rd22;
	mov.u32 	%r111, %r1;
	@%p55 bra 	$L__BB80_46;
	setp.eq.s32 	%p56, %r14, 1;
	add.s64 	%rd43, %rd16, %rd8;
	shl.b64 	%rd44, %rd43, 2;
	add.s64 	%rd18, %rd1, %rd44;
	ld.global.f32 	%f291, [%rd18];
	ld.global.f32 	%f292, [%rd9];
	ld.global.f32 	%f293, [%rd10];
	sub.f32 	%f294, %f291, %f114;
	mul.f32 	%f295, %f115, %f294;
	fma.rn.f32 	%f296, %f292, %f295, %f293;
	add.s64 	%rd45, %rd17, %rd8;
	shl.b64 	%rd46, %rd45, 2;
	add.s64 	%rd19, %rd5, %rd46;
	st.global.f32 	[%rd19], %f296;
	mov.u32 	%r111, %r17;
	@%p56 bra 	$L__BB80_46;
	setp.eq.s32 	%p57, %r14, 2;
	ld.global.f32 	%f297, [%rd18+4096];
	ld.global.f32 	%f298, [%rd9+4096];
	ld.global.f32 	%f299, [%rd10+4096];
	sub.f32 	%f300, %f297, %f114;
	mul.f32 	%f301, %f115, %f300;
	fma.rn.f32 	%f302, %f298, %f301, %f299;
	st.global.f32 	[%rd19+4096], %f302;
	mov.u32 	%r111, %r18;
	@%p57 bra 	$L__BB80_46;
	ld.global.f32 	%f303, [%rd18+8192];
	ld.global.f32 	%f304, [%rd9+8192];
	ld.global.f32 	%f305, [%rd10+8192];
	sub.f32 	%f306, %f303, %f114;
	mul.f32 	%f307, %f115, %f306;
	fma.rn.f32 	%f308, %f304, %f307, %f305;
	st.global.f32 	[%rd19+8192], %f308;
	mov.u32 	%r111, %r19;
$L__BB80_46:
	setp.lt.u32 	%p58, %r11, 3072;
	@%p58 bra 	$L__BB80_48;
$L__BB80_47:
	cvt.u64.u32 	%rd47, %r111;
	add.s64 	%rd48, %rd16, %rd47;
	shl.b64 	%rd49, %rd48, 2;
	add.s64 	%rd50, %rd1, %rd49;
	ld.global.f32 	%f309, [%rd50];
	mul.wide.u32 	%rd51, %r111, 4;
	add.s64 	%rd52, %rd2, %rd51;
	ld.global.f32 	%f310, [%rd52];
	add.s64 	%rd53, %rd3, %rd51;
	ld.global.f32 	%f311, [%rd53];
	sub.f32 	%f312, %f309, %f114;
	mul.f32 	%f313, %f115, %f312;
	fma.rn.f32 	%f314, %f310, %f313, %f311;
	add.s64 	%rd54, %rd17, %rd47;
	shl.b64 	%rd55, %rd54, 2;
	add.s64 	%rd56, %rd5, %rd55;
	st.global.f32 	[%rd56], %f314;
	ld.global.f32 	%f315, [%rd50+4096];
	ld.global.f32 	%f316, [%rd52+4096];
	ld.global.f32 	%f317, [%rd53+4096];
	sub.f32 	%f318, %f315, %f114;
	mul.f32 	%f319, %f115, %f318;
	fma.rn.f32 	%f320, %f316, %f319, %f317;
	st.global.f32 	[%rd56+4096], %f320;
	ld.global.f32 	%f321, [%rd50+8192];
	ld.global.f32 	%f322, [%rd52+8192];
	ld.global.f32 	%f323, [%rd53+8192];
	sub.f32 	%f324, %f321, %f114;
	mul.f32 	%f325, %f115, %f324;
	fma.rn.f32 	%f326, %f322, %f325, %f323;
	st.global.f32 	[%rd56+8192], %f326;
	ld.global.f32 	%f327, [%rd50+12288];
	ld.global.f32 	%f328, [%rd52+12288];
	ld.global.f32 	%f329, [%rd53+12288];
	sub.f32 	%f330, %f327, %f114;
	mul.f32 	%f331, %f115, %f330;
	fma.rn.f32 	%f332, %f328, %f331, %f329;
	st.global.f32 	[%rd56+12288], %f332;
	add.s32 	%r111, %r111, 4096;
	setp.lt.s32 	%p59, %r111, %r2;
	@%p59 bra 	$L__BB80_47;
$L__BB80_48:
	add.s64 	%rd57, %rd57, %rd7;
	setp.lt.s64 	%p60, %rd57, %rd23;
	@%p60 bra 	$L__BB80_2;
$L__BB80_49:
	ret;

}
	// .globl	_ZN3cub18CUB_300001_SM_10006detail11EmptyKernelIvEEvv
.visible .entry _ZN3cub18CUB_300001_SM_10006detail11EmptyKernelIvEEvv()
{


	ret;

}


// ===== COMPILED SASS (sm_100) =====

	.target	sm_100

	.elftype	@"ET_EXEC"


//--------------------- .note.nv.tkinfo           --------------------------
	.section	.note.nv.tkinfo,"",@"SHT_NOTE"
	.sectionflags	@"SHF_NOTE_NV_TKINFO"
	.tkinfo
        /*0018*/ 	.word	0x00000002
        /*0030*/ 	.string	""
        /*0030*/ 	.string	"ptxas"
        /*0030*/ 	.string	"Cuda compilation tools, release 13.0, V13.0.88"
        /*0030*/ 	.string	"Build cuda_13.0.r13.0/compiler.36424714_0"
        /*0030*/ 	.string	"-arch sm_100 -m 64 "



//--------------------- .note.nv.cuinfo           --------------------------
	.section	.note.nv.cuinfo,"",@"SHT_NOTE"
	.sectionflags	@"SHF_NOTE_NV_CUINFO"
        /*0018*/ 	.short	0x0002
        /*001a*/ 	.short	0x0064
        /*001c*/ 	.short	0x0082
	.zero		2


//--------------------- .nv.info                  --------------------------
	.section	.nv.info,"",@"SHT_CUDA_INFO"
	.align	4


	//----- nvinfo : EIATTR_REGCOUNT
	.align		4
        /*0000*/ 	.byte	0x04, 0x2f
        /*0002*/ 	.short	(.L_120 - .L_119)
	.align		4
.L_119:
        /*0004*/ 	.word	index@(_Z17LayerNormWarpImplI10DirectLoadIffE11DirectStoreIffEfLi2ELi2ELi2ELi4ELi2ELb0EEvT_T0_lld)
        /*0008*/ 	.word	0x0000002f


	//----- nvinfo : EIATTR_FRAME_SIZE
	.align		4
.L_120:
        /*000c*/ 	.byte	0x04, 0x11
        /*000e*/ 	.short	(.L_122 - .L_121)
	.align		4
.L_121:
        /*0010*/ 	.word	index@($__internal_82_$__cuda_sm3x_div_rn_noftz_f32_slowpath)
        /*0014*/ 	.word	0x00000000


	//----- nvinfo : EIATTR_FRAME_SIZE
	.align		4
.L_122:
        /*0018*/ 	.byte	0x04, 0x11
        /*001a*/ 	.short	(.L_124 - .L_123)
	.align		4
.L_123:
        /*001c*/ 	.word	index@(_Z17LayerNormWarpImplI10DirectLoadIffE11DirectStoreIffEfLi2ELi2ELi2ELi4ELi2ELb0EEvT_T0_lld)
        /*0020*/ 	.word	0x00000000


	//----- nvinfo : EIATTR_REGCOUNT
	.align		4
.L_124:
        /*0024*/ 	.byte	0x04, 0x2f
        /*0026*/ 	.short	(.L_126 - .L_125)
	.align		4
.L_125:
        /*0028*/ 	.word	index@(_Z17LayerNormWarpImplI10DirectLoadIffE11DirectStoreIffEfLi2ELi2ELi0ELi4ELi2ELb1EEvT_T0_lld)
        /*002c*/ 	.word	0x00000028


	//----- nvinfo : EIATTR_FRAME_SIZE
	.align		4
.L_126:
        /*0030*/ 	.byte	0x04, 0x11
        /*0032*/ 	.short	(.L_128 - .L_127)
	.align		4
.L_127:
        /*0034*/ 	.word	index@($__internal_81_$__cuda_sm3x_div_rn_noftz_f32_slowpath)
        /*0038*/ 	.word	0x00000000


	//----- nvinfo : EIATTR_FRAME_SIZE
	.align		4
.L_128:
        /*003c*/ 	.byte	0x04, 0x11
        /*003e*/ 	.short	(.L_130 - .L_129)
	.align		4
.L_129:
        /*0040*/ 	.word	index@(_Z17LayerNormWarpImplI10DirectLoadIffE11DirectStoreIffEfLi2ELi2ELi0ELi4ELi2ELb1EEvT_T0_lld)
        /*0044*/ 	.word	0x00000000


	//----- nvinfo : EIATTR_REGCOUNT
	.align		4
.L_130:
        /*0048*/ 	.byte	0x04, 0x2f
        /*004a*/ 	.short	(.L_132 - .L_131)
	.align		4
.L_131:
        /*004c*/ 	.word	index@(_Z17LayerNormWarpImplI10DirectLoadIffE11DirectStoreIffEfLi2ELi2ELi2ELi4ELi1ELb0EEvT_T0_lld)
        /*0050*/ 	.word	0x00000025


	//----- nvinfo : EIATTR_FRAME_SIZE
	.align		4
.L_132:
        /*0054*/ 	.byte	0x04, 0x11
        /*0056*/ 	.short	(.L_134 - .L_133)
	.align		4
.L_133:
        /*0058*/ 	.word	index@($__internal_80_$__cuda_sm3x_div_rn_noftz_f32_slowpath)
        /*005c*/ 	.word	0x00000000


	//----- nvinfo : EIATTR_FRAME_SIZE
	.align		4
.L_134:
        /*0060*/ 	.byte	0x04, 0x11
        /*0062*/ 	.short	(.L_136 - .L_135)
	.align		4
.L_135:
        /*0064*/ 	.word	index@(_Z17LayerNormWarpImplI10DirectLoadIffE11DirectStoreIffEfLi2ELi2ELi2ELi4ELi1ELb0EEvT_T0_lld)
        /*0068*/ 	.word	0x00000000


	//----- nvinfo : EIATTR_REGCOUNT
	.align		4
.L_136:
        /*006c*/ 	.byte	0x04, 0x2f
        /*006e*/ 	.short	(.L_138 - .L_137)
	.align		4
.L_137:
        /*0070*/ 	.word	index@(_Z17LayerNormWarpImplI10DirectLoadIffE11DirectStoreIffEfLi2ELi2ELi0ELi4ELi1ELb1EEvT_T0_lld)
        /*0074*/ 	.word	0x0000001e


	//----- nvinfo : EIATTR_FRAME_SIZE
	.align		4
.L_138:
        /*0078*/ 	.byte	0x04, 0x11
        /*007a*/ 	.short	(.L_140 - .L_139)
	.align		4
.L_139:
        /*007c*/ 	.word	index@($__internal_79_$__cuda_sm3x_div_rn_noftz_f32_slowpath)
        /*0080*/ 	.word	0x00000000


	//----- nvinfo : EIATTR_FRAME_SIZE
	.align		4
.L_140:
        /*0084*/ 	.byte	0x04, 0x11
        /*0086*/ 	.short	(.L_142 - .L_141)
	.align		4
.L_141:
        /*0088*/ 	.word	index@(_Z17LayerNormWarpImplI10DirectLoadIffE11DirectStoreIffEfLi2ELi2ELi0ELi4ELi1ELb1EEvT_T0_lld)
        /*008c*/ 	.word	0x00000000


	//----- nvinfo : EIATTR_REGCOUNT
	.align		4
.L_142:
        /*0090*/ 	.byte	0x04, 0x2f
        /*0092*/ 	.short	(.L_144 - .L_143)
	.align		4
.L_143:
        /*0094*/ 	.word	index@(_Z17LayerNormWarpImplI10DirectLoadIffE11DirectStoreIffEfLi2ELi2ELi2ELi8ELi2ELb0EEvT_T0_lld)
        /*0098*/ 	.word	0x00000030


	//----- nvinfo : EIATTR_FRAME_SIZE
	.align		4
.L_144:
        /*009c*/ 	.byte	0x04, 0x11
        /*009e*/ 	.short	(.L_146 - .L_145)
	.align		4
.L_145:
        /*00a0*/ 	.word	index@($__internal_78_$__cuda_sm3x_div_rn_noftz_f32_slowpath)
        /*00a4*/ 	.word	0x00000000


	//----- nvinfo : EIATTR_FRAME_SIZE
	.align		4
.L_146:
        /*00a8*/ 	.byte	0x04, 0x11
        /*00aa*/ 	.short	(.L_148 - .L_147)
	.align		4
.L_147:
        /*00ac*/ 	.word	index@(_Z17LayerNormWarpImplI10DirectLoadIffE11DirectStoreIffEfLi2ELi2ELi2ELi8ELi2ELb0EEvT_T0_lld)
        /*00b0*/ 	.word	0x00000000


	//----- nvinfo : EIATTR_REGCOUNT
	.align		4
.L_148:
        /*00b4*/ 	.byte	0x04, 0x2f
        /*00b6*/ 	.short	(.L_150 - .L_149)
	.align		4
.L_149:
        /*00b8*/ 	.word	index@(_Z17LayerNormWarpImplI10DirectLoadIffE11DirectStoreIffEfLi2ELi2ELi0ELi8ELi2ELb1EEvT_T0_lld)
        /*00bc*/ 	.word	0x0000002b


	//----- nvinfo : EIATTR_FRAME_SIZE
	.align		4
.L_150:
        /*00c0*/ 	.byte	0x04, 0x11
        /*00c2*/ 	.short	(.L_152 - .L_151)
	.align		4
.L_151:
        /*00c4*/ 	.word	index@($__internal_77_$__cuda_sm3x_div_rn_noftz_f32_slowpath)
        /*00c8*/ 	.word	0x00000000


	//----- nvinfo : EIATTR_FRAME_SIZE
	.align		4
.L_152:
        /*00cc*/ 	.byte	0x04, 0x11
        /*00ce*/ 	.short	(.L_154 - .L_153)
	.align		4
.L_153:
        /*00d0*/ 	.word	index@(_Z17LayerNormWarpImplI10DirectLoadIffE11DirectStoreIffEfLi2ELi2ELi0ELi8ELi2ELb1EEvT_T0_lld)
        /*00d4*/ 	.word	0x00000000


	//----- nvinfo : EIATTR_REGCOUNT
	.align		4
.L_154:
        /*00d8*/ 	.byte	0x04, 0x2f
        /*00da*/ 	.short	(.L_156 - .L_155)
	.align		4
.L_155:
        /*00dc*/ 	.word	index@(_Z17LayerNormWarpImplI10DirectLoadIffE11DirectStoreIffEfLi2ELi2ELi2ELi8ELi1ELb0EEvT_T0_lld)
        /*00e0*/ 	.word	0x00000023


	//----- nvinfo : EIATTR_FRAME_SIZE
	.align		4
.L_156:
        /*00e4*/ 	.byte	0x04, 0x11
        /*00e6*/ 	.short	(.L_158 - .L_157)
	.align		4
.L_157:
        /*00e8*/ 	.word	index@($__internal_76_$__cuda_sm3x_div_rn_noftz_f32_slowpath)
        /*00ec*/ 	.word	0x00000000


	//----- nvinfo : EIATTR_FRAME_SIZE
	.align		4
.L_158:
        /*00f0*/ 	.byte	0x04, 0x11
        /*00f2*/ 	.short	(.L_160 - .L_159)
	.align		4
.L_159:
        /*00f4*/ 	.word	index@(_Z17LayerNormWarpImplI10DirectLoadIffE11DirectStoreIffEfLi2ELi2ELi2ELi8ELi1ELb0EEvT_T0_lld)
        /*00f8*/ 	.word	0x00000000


	//----- nvinfo : EIATTR_REGCOUNT
	.align		4
.L_160:
        /*00fc*/ 	.byte	0x04, 0x2f
        /*00fe*/ 	.short	(.L_162 - .L_161)
	.align		4
.L_161:
        /*0100*/ 	.word	index@(_Z17LayerNormWarpImplI10DirectLoadIffE11DirectStoreIffEfLi2ELi2ELi0ELi8ELi1ELb1EEvT_T0_lld)
        /*0104*/ 	.word	0x0000001e


	//----- nvinfo : EIATTR_FRAME_SIZE
	.align		4
.L_162:
        /*0108*/ 	.byte	0x04, 0x11
        /*010a*/ 	.short	(.L_164 - .L_163)
	.align		4
.L_163:
        /*010c*/ 	.word	index@($__internal_75_$__cuda_sm3x_div_rn_noftz_f32_slowpath)
        /*0110*/ 	.word	0x00000000


	//----- nvinfo : EIATTR_FRAME_SIZE
	.align		4
.L_164:
        /*0114*/ 	.byte	0x04, 0x11
        /*0116*/ 	.short	(.L_166 - .L_165)
	.align		4
.L_165:
        /*0118*/ 	.word	index@(_Z17LayerNormWarpImplI10DirectLoadIffE11DirectStoreIffEfLi2ELi2ELi0ELi8ELi1ELb1EEvT_T0_lld)
        /*011c*/ 	.word	0x00000000


	//----- nvinfo : EIATTR_REGCOUNT
	.align		4
.L_166:
        /*0120*/ 	.byte	0x04, 0x2f
        /*0122*/ 	.short	(.L_168 - .L_167)
	.align		4
.L_167:
        /*0124*/ 	.word	index@(_Z17LayerNormWarpImplI10DirectLoadIffE11DirectStoreIffEfLi2ELi2ELi2ELi16ELi2ELb0EEvT_T0_lld)
        /*0128*/ 	.word	0x0000002f


	//----- nvinfo : EIATTR_FRAME_SIZE
	.align		4
.L_168:
        /*012c*/ 	.byte	0x04, 0x11
        /*012e*/ 	.short	(.L_170 - .L_169)
	.align		4
.L_169:
        /*0130*/ 	.word	index@($__internal_74_$__cuda_sm3x_div_rn_noftz_f32_slowpath)
        /*0134*/ 	.word	0x00000000


	//----- nvinfo : EIATTR_FRAME_SIZE
	.align		4
.L_170:
        /*0138*/ 	.byte	0x04, 0x11
        /*013a*/ 	.short	(.L_172 - .L_171)
	.align		4
.L_171:
        /*013c*/ 	.word	index@(_Z17LayerNormWarpImplI10DirectLoadIffE11DirectStoreIffEfLi2ELi2ELi2ELi16ELi2ELb0EEvT_T0_lld)
        /*0140*/ 	.word	0x00000000


	//----- nvinfo : EIATTR_REGCOUNT
	.align		4
.L_172:
        /*0144*/ 	.byte	0x04, 0x2f
        /*0146*/ 	.short	(.L_174 - .L_173)
	.align		4
.L_173:
        /*0148*/ 	.word	index@(_Z17LayerNormWarpImplI10DirectLoadIffE11DirectStoreIffEfLi2ELi2ELi0ELi16ELi2ELb1EEvT_T0_lld)
        /*014c*/ 	.word	0x00000029


	//----- nvinfo : EIATTR_FRAME_SIZE
	.align		4
.L_174:
        /*0150*/ 	.byte	0x04, 0x11
        /*0152*/ 	.short	(.L_176 - .L_175)
	.align		4
.L_175:
        /*0154*/ 	.word	index@($__internal_73_$__cuda_sm3x_div_rn_noftz_f32_slowpath)
        /*0158*/ 	.word	0x00000000


	//----- nvinfo : EIATTR_FRAME_SIZE
	.align		4
.L_176:
        /*015c*/ 	.byte	0x04, 0x11
        /*015e*/ 	.short	(.L_178 - .L_177)
	.align		4
.L_177:
        /*0160*/ 	.word	index@(_Z17LayerNormWarpImplI10DirectLoadIffE11DirectStoreIffEfLi2ELi2ELi0ELi16ELi2ELb1EEvT_T0_lld)
        /*0164*/ 	.word	0x00000000


	//----- nvinfo : EIATTR_REGCOUNT
	.align		4
.L_178:
        /*0168*/ 	.byte	0x04, 0x2f
        /*016a*/ 	.short	(.L_180 - .L_179)
	.align		4
.L_179:
        /*016c*/ 	.word	index@(_Z17LayerNormWarpImplI10DirectLoadIffE11DirectStoreIffEfLi2ELi2ELi2ELi16ELi1ELb0EEvT_T0_lld)
        /*0170*/ 	.word	0x00000023


	//----- nvinfo : EIATTR_FRAME_SIZE
	.align		4
.L_180:
        /*0174*/ 	.byte	0x04, 0x11
        /*0176*/ 	.short	(.L_182 - .L_181)
	.align		4
.L_181:
        /*0178*/ 	.word	index@($__internal_72_$__cuda_sm3x_div_rn_noftz_f32_slowpath)
        /*017c*/ 	.word	0x00000000


	//----- nvinfo : EIATTR_FRAME_SIZE
	.align		4
.L_182:
        /*0180*/ 	.byte	0x04, 0x11
        /*0182*/ 	.short	(.L_184 - .L_183)
	.align		4
.L_183:
        /*0184*/ 	.word	index@(_Z17LayerNormWarpImplI10DirectLoadIffE11DirectStoreIffEfLi2ELi2ELi2ELi16ELi1ELb0EEvT_T0_lld)
        /*0188*/ 	.word	0x00000000


	//----- nvinfo : EIATTR_REGCOUNT
	.align		4
.L_184:
        /*018c*/ 	.byte	0x04, 0x2f
        /*018e*/ 	.short	(.L_186 - .L_185)
	.align		4
.L_185:
        /*0190*/ 	.word	index@(_Z17LayerNormWarpImplI10DirectLoadIffE11DirectStoreIffEfLi2ELi2ELi0ELi16ELi1ELb1EEvT_T0_lld)
        /*0194*/ 	.word	0x0000001f


	//----- nvinfo : EIATTR_FRAME_SIZE
	.align		4
.L_186:
        /*0198*/ 	.byte	0x04, 0x11
        /*019a*/ 	.short	(.L_188 - .L_187)
	.align		4
.L_187:
        /*019c*/ 	.word	index@($__internal_71_$__cuda_sm3x_div_rn_noftz_f32_slowpath)
        /*01a0*/ 	.word	0x00000000


	//----- nvinfo : EIATTR_FRAME_SIZE
	.align		4
.L_188:
        /*01a4*/ 	.byte	0x04, 0x11
        /*01a6*/ 	.short	(.L_190 - .L_189)
	.align		4
.L_189:
        /*01a8*/ 	.word	index@(_Z17LayerNormWarpImplI10DirectLoadIffE11DirectStoreIffEfLi2ELi2ELi0ELi16ELi1ELb1EEvT_T0_lld)
        /*01ac*/ 	.word	0x00000000


	//----- nvinfo : EIATTR_REGCOUNT
	.align		4
.L_190:
        /*01b0*/ 	.byte	0x04, 0x2f
        /*01b2*/ 	.short	(.L_192 - .L_191)
	.align		4
.L_191:
        /*01b4*/ 	.word	index@(_Z17LayerNormWarpImplI10DirectLoadIffE11DirectStoreIffEfLi2ELi2ELi2ELi32ELi2ELb0EEvT_T0_lld)
        /*01b8*/ 	.word	0x0000002f


	//----- nvinfo : EIATTR_FRAME_SIZE
	.align		4
.L_192:
        /*01bc*/ 	.byte	0x04, 0x11
        /*01be*/ 	.short	(.L_194 - .L_193)
	.align		4
.L_193:
        /*01c0*/ 	.word	index@($__internal_70_$__cuda_sm3x_div_rn_noftz_f32_slowpath)
        /*01c4*/ 	.word	0x00000000


	//----- nvinfo : EIATTR_FRAME_SIZE
	.align		4
.L_194:
        /*01c8*/ 	.byte	0x04, 0x11
        /*01ca*/ 	.short	(.L_196 - .L_195)
	.align		4
.L_195:
        /*01cc*/ 	.word	index@(_Z17LayerNormWarpImplI10DirectLoadIffE11DirectStoreIffEfLi2ELi2ELi2ELi32ELi2ELb0EEvT_T0_lld)
        /*01d0*/ 	.word	0x00000000


	//----- nvinfo : EIATTR_REGCOUNT
	.align		4
.L_196:
        /*01d4*/ 	.byte	0x04, 0x2f
        /*01d6*/ 	.short	(.L_198 - .L_197)
	.align		4
.L_197:
        /*01d8*/ 	.word	index@(_Z17LayerNormWarpImplI10DirectLoadIffE11DirectStoreIffEfLi2ELi2ELi0ELi32ELi2ELb1EEvT_T0_lld)
        /*01dc*/ 	.word	0x00000029


	//----- nvinfo : EIATTR_FRAME_SIZE
	.align		4
.L_198:
        /*01e0*/ 	.byte	0x04, 0x11
        /*01e2*/ 	.short	(.L_200 - .L_199)
	.align		4
.L_199:
        /*01e4*/ 	.word	index@($__internal_69_$__cuda_sm3x_div_rn_noftz_f32_slowpath)
        /*01e8*/ 	.word	0x00000000


	//----- nvinfo : EIATTR_FRAME_SIZE
	.align		4
.L_200:
        /*01ec*/ 	.byte	0x04, 0x11
        /*01ee*/ 	.short	(.L_202 - .L_201)
	.align		4
.L_201:
        /*01f0*/ 	.word	index@(_Z17LayerNormWarpImplI10DirectLoadIffE11DirectStoreIffEfLi2ELi2ELi0ELi32ELi2ELb1EEvT_T0_lld)
        /*01f4*/ 	.word	0x00000000


	//----- nvinfo : EIATTR_REGCOUNT
	.align		4
.L_202:
        /*01f8*/ 	.byte	0x04, 0x2f
        /*01fa*/ 	.short	(.L_204 - .L_203)
	.align		4
.L_203:
        /*01fc*/ 	.word	index@(_Z17LayerNormWarpImplI10DirectLoadIffE11DirectStoreIffEfLi2ELi2ELi2ELi32ELi1ELb0EEvT_T0_lld)
        /*0200*/ 	.word	0x00000023


	//----- nvinfo : EIATTR_FRAME_SIZE
	.align		4
.L_204:
        /*0204*/ 	.byte	0x04, 0x11
        /*0206*/ 	.short	(.L_206 - .L_205)
	.align		4
.L_205:
        /*0208*/ 	.word	index@($__internal_68_$__cuda_sm3x_div_rn_noftz_f32_slowpath)
        /*020c*/ 	.word	0x00000000


	//----- nvinfo : EIATTR_FRAME_SIZE
	.align		4
.L_206:
        /*0210*/ 	.byte	0x04, 0x11
        /*0212*/ 	.short	(.L_208 - .L_207)
	.align		4
.L_207:
        /*0214*/ 	.word	index@(_Z17LayerNormWarpImplI10DirectLoadIffE11DirectStoreIffEfLi2ELi2ELi2ELi32ELi1ELb0EEvT_T0_lld)
        /*0218*/ 	.word	0x00000000


	//----- nvinfo : EIATTR_REGCOUNT
	.align		4
.L_208:
        /*021c*/ 	.byte	0x04, 0x2f
        /*021e*/ 	.short	(.L_210 - .L_209)
	.align		4
.L_209:
        /*0220*/ 	.word	index@(_Z17LayerNormWarpImplI10DirectLoadIffE11DirectStoreIffEfLi2ELi2ELi0ELi32ELi1ELb1EEvT_T0_lld)
        /*0224*/ 	.word	0x0000001f


	//----- nvinfo : EIATTR_FRAME_SIZE
	.align		4
.L_210:
        /*0228*/ 	.byte	0x04, 0x11
        /*022a*/ 	.short	(.L_212 - .L_211)
	.align		4
.L_211:
        /*022c*/ 	.word	index@($__internal_67_$__cuda_sm3x_div_rn_noftz_f32_slowpath)
        /*0230*/ 	.word	0x00000000


	//----- nvinfo : EIATTR_FRAME_SIZE
	.align		4
.L_212:
        /*0234*/ 	.byte	0x04, 0x11
        /*0236*/ 	.short	(.L_214 - .L_213)
	.align		4
.L_213:
        /*0238*/ 	.word	index@(_Z17LayerNormWarpImplI10DirectLoadIffE11DirectStoreIffEfLi2ELi2ELi0ELi32ELi1ELb1EEvT_T0_lld)
        /*023c*/ 	.word	0x00000000


	//----- nvinfo : EIATTR_REGCOUNT
	.align		4
.L_214:
        /*0240*/ 	.byte	0x04, 0x2f
        /*0242*/ 	.short	(.L_216 - .L_215)
	.align		4
.L_215:
        /*0244*/ 	.word	index@(_Z17LayerNormWarpImplI10DirectLoadIffE11DirectStoreIffEfLi2ELi4ELi4ELi32ELi1ELb0EEvT_T0_lld)
        /*0248*/ 	.word	0x00000029


	//----- nvinfo : EIATTR_FRAME_SIZE
	.align		4
.L_216:
        /*024c*/ 	.byte	0x04, 0x11
        /*024e*/ 	.short	(.L_218 - .L_217)
	.align		4
.L_217:
        /*0250*/ 	.word	index@($__internal_66_$__cuda_sm3x_div_rn_noftz_f32_slowpath)
        /*0254*/ 	.word	0x00000000


	//----- nvinfo : EIATTR_FRAME_SIZE
	.align		4
.L_218:
        /*0258*/ 	.byte	0x04, 0x11
        /*025a*/ 	.short	(.L_220 - .L_219)
	.align		4
.L_219:
        /*025c*/ 	.word	index@(_Z17LayerNormWarpImplI10DirectLoadIffE11DirectStoreIffEfLi2ELi4ELi4ELi32ELi1ELb0EEvT_T0_lld)
        /*0260*/ 	.word	0x00000000


	//----- nvinfo : EIATTR_REGCOUNT
	.align		4
.L_220:
        /*0264*/ 	.byte	0x04, 0x2f
        /*0266*/ 	.short	(.L_222 - .L_221)
	.align		4
.L_221:
        /*0268*/ 	.word	index@(_Z17LayerNormWarpImplI10DirectLoadIffE11DirectStoreIffEfLi2ELi4ELi2ELi32ELi1ELb1EEvT_T0_lld)
        /*026c*/ 	.word	0x00000024


	//----- nvinfo : EIATTR_FRAME_SIZE
	.align		4
.L_222:
        /*0270*/ 	.byte	0x04, 0x11
        /*0272*/ 	.short	(.L_224 - .L_223)
	.align		4
.L_223:
        /*0274*/ 	.word	index@($__internal_65_$__cuda_sm3x_div_rn_noftz_f32_slowpath)
        /*0278*/ 	.word	0x00000000


	//----- nvinfo : EIATTR_FRAME_SIZE
	.align		4
.L_224:
        /*027c*/ 	.byte	0x04, 0x11
        /*027e*/ 	.short	(.L_226 - .L_225)
	.align		4
.L_225:
        /*0280*/ 	.word	index@(_Z17LayerNormWarpImplI10DirectLoadIffE11DirectStoreIffEfLi2ELi4ELi2ELi32ELi1ELb1EEvT_T0_lld)
        /*0284*/ 	.word	0x00000000


	//----- nvinfo : EIATTR_REGCOUNT
	.align		4
.L_226:
        /*0288*/ 	.byte	0x04, 0x2f
        /*028a*/ 	.short	(.L_228 - .L_227)
	.align		4
.L_227:
        /*028c*/ 	.word	index@(_Z17LayerNormWarpImplI10DirectLoadIffE11DirectStoreIffEfLi2ELi8ELi8ELi32ELi1ELb0EEvT_T0_lld)
        /*0290*/ 	.word	0x00000035


	//----- nvinfo : EIATTR_FRAME_SIZE
	.align		4
.L_228:
        /*0294*/ 	.byte	0x04, 0x11
        /*0296*/ 	.short	(.L_230 - .L_229)
	.align		4
.L_229:
        /*0298*/ 	.word	index@($__internal_64_$__cuda_sm3x_div_rn_noftz_f32_slowpath)
        /*029c*/ 	.word	0x00000000


	//----- nvinfo : EIATTR_FRAME_SIZE
	.align		4
.L_230:
        /*02a0*/ 	.byte	0x04, 0x11
        /*02a2*/ 	.short	(.L_232 - .L_231)
	.align		4
.L_231:
        /*02a4*/ 	.word	index@(_Z17LayerNormWarpImplI10DirectLoadIffE11DirectStoreIffEfLi2ELi8ELi8ELi32ELi1ELb0EEvT_T0_lld)
        /*02a8*/ 	.word	0x00000000


	//----- nvinfo : EIATTR_REGCOUNT
	.align		4
.L_232:
        /*02ac*/ 	.byte	0x04, 0x2f
        /*02ae*/ 	.short	(.L_234 - .L_233)
	.align		4
.L_233:
        /*02b0*/ 	.word	index@(_Z17LayerNormWarpImplI10DirectLoadIffE11DirectStoreIffEfLi2ELi8ELi4ELi32ELi1ELb1EEvT_T0_lld)
        /*02b4*/ 	.word	0x0000002d


	//----- nvinfo : EIATTR_FRAME_SIZE
	.align		4
.L_234:
        /*02b8*/ 	.byte	0x04, 0x11
        /*02ba*/ 	.short	(.L_236 - .L_235)
	.align		4
.L_235:
        /*02bc*/ 	.word	index@($__internal_63_$__cuda_sm3x_div_rn_noftz_f32_slowpath)
        /*02c0*/ 	.word	0x00000000


	//----- nvinfo : EIATTR_FRAME_SIZE
	.align		4
.L_236:
        /*02c4*/ 	.byte	0x04, 0x11
        /*02c6*/ 	.short	(.L_238 - .L_237)
	.align		4
.L_237:
        /*02c8*/ 	.word	index@(_Z17LayerNormWarpImplI10DirectLoadIffE11DirectStoreIffEfLi2ELi8ELi4ELi32ELi1ELb1EEvT_T0_lld)
        /*02cc*/ 	.word	0x00000000


	//----- nvinfo : EIATTR_REGCOUNT
	.align		4
.L_238:
        /*02d0*/ 	.byte	0x04, 0x2f
        /*02d2*/ 	.short	(.L_240 - .L_239)
	.align		4
.L_239:
        /*02d4*/ 	.word	index@(_Z17LayerNormWarpImplI10DirectLoadIffE11DirectStoreIffEfLi2ELi12ELi12ELi32ELi1ELb0EEvT_T0_lld)
        /*02d8*/ 	.word	0x00000047


	//----- nvinfo : EIATTR_FRAME_SIZE
	.align		4
.L_240:
        /*02dc*/ 	.byte	0x04, 0x11
        /*02de*/ 	.short	(.L_242 - .L_241)
	.align		4
.L_241:
        /*02e0*/ 	.word	index@($__internal_62_$__cuda_sm3x_div_rn_noftz_f32_slowpath)
        /*02e4*/ 	.word	0x00000000


	//----- nvinfo : EIATTR_FRAME_SIZE
	.align		4
.L_242:
        /*02e8*/ 	.byte	0x04, 0x11
        /*02ea*/ 	.short	(.L_244 - .L_243)
	.align		4
.L_243:
        /*02ec*/ 	.word	index@(_Z17LayerNormWarpImplI10DirectLoadIffE11DirectStoreIffEfLi2ELi12ELi12ELi32ELi1ELb0EEvT_T0_lld)
        /*02f0*/ 	.word	0x00000000


	//----- nvinfo : EIATTR_REGCOUNT
	.align		4
.L_244:
        /*02f4*/ 	.byte	0x04, 0x2f
        /*02f6*/ 	.short	(.L_246 - .L_245)
	.align		4
.L_245:
        /*02f8*/ 	.word	index@(_Z17LayerNormWarpImplI10DirectLoadIffE11DirectStoreIffEfLi2ELi12ELi8ELi32ELi1ELb1EEvT_T0_lld)
        /*02fc*/ 	.word	0x00000037


	//----- nvinfo : EIATTR_FRAME_SIZE
	.align		4
.L_246:
        /*0300*/ 	.byte	0x04, 0x11
        /*0302*/ 	.short	(.L_248 - .L_247)
	.align		4
.L_247:
        /*0304*/ 	.word	index@($__internal_61_$__cuda_sm3x_div_rn_noftz_f32_slowpath)
        /*0308*/ 	.word	0x00000000


	//----- nvinfo : EIATTR_FRAME_SIZE
	.align		4
.L_248:
        /*030c*/ 	.byte	0x04, 0x11
        /*030e*/ 	.short	(.L_250 - .L_249)
	.align		4
.L_249:
        /*0310*/ 	.word	index@(_Z17LayerNormWarpImplI10DirectLoadIffE11DirectStoreIffEfLi2ELi12ELi8ELi32ELi1ELb1EEvT_T0_lld)
        /*0314*/ 	.word	0x00000000


	//----- nvinfo : EIATTR_REGCOUNT
	.align		4
.L_250:
        /*0318*/ 	.byte	0x04, 0x2f
        /*031a*/ 	.short	(.L_252 - .L_251)
	.align		4
.L_251:
        /*031c*/ 	.word	index@(_Z17LayerNormWarpImplI10DirectLoadIffE11DirectStoreIffEfLi2ELi16ELi16ELi32ELi1ELb0EEvT_T0_lld)
        /*0320*/ 	.word	0x0000004c


	//----- nvinfo : EIATTR_FRAME_SIZE
	.align		4
.L_252:
        /*0324*/ 	.byte	0x04, 0x11
        /*0326*/ 	.short	(.L_254 - .L_253)
	.align		4
.L_253:
        /*0328*/ 	.word	index@($__internal_60_$__cuda_sm3x_div_rn_noftz_f32_slowpath)
        /*032c*/ 	.word	0x00000000


	//----- nvinfo : EIATTR_FRAME_SIZE
	.align		4
.L_254:
        /*0330*/ 	.byte	0x04, 0x11
        /*0332*/ 	.short	(.L_256 - .L_255)
	.align		4
.L_255:
        /*0334*/ 	.word	index@(_Z17LayerNormWarpImplI10DirectLoadIffE11DirectStoreIffEfLi2ELi16ELi16ELi32ELi1ELb0EEvT_T0_lld)
        /*0338*/ 	.word	0x00000000


	//----- nvinfo : EIATTR_REGCOUNT
	.align		4
.L_256:
        /*033c*/ 	.byte	0x04, 0x2f
        /*033e*/ 	.short	(.L_258 - .L_257)
	.align		4
.L_257:
        /*0340*/ 	.word	index@(_Z17LayerNormWarpImplI10DirectLoadIffE11DirectStoreIffEfLi2ELi16ELi12ELi32ELi1ELb1EEvT_T0_lld)
        /*0344*/ 	.word	0x0000004a


	//----- nvinfo : EIATTR_FRAME_SIZE
	.align		4
.L_258:
        /*0348*/ 	.byte	0x04, 0x11
        /*034a*/ 	.short	(.L_260 - .L_259)
	.align		4
.L_259:
        /*034c*/ 	.word	index@($__internal_59_$__cuda_sm3x_div_rn_noftz_f32_slowpath)
        /*0350*/ 	.word	0x00000000


	//----- nvinfo : EIATTR_FRAME_SIZE
	.align		4
.L_260:
        /*0354*/ 	.byte	0x04, 0x11
        /*0356*/ 	.short	(.L_262 - .L_261)
	.align		4
.L_261:
        /*0358*/ 	.word	index@(_Z17LayerNormWarpImplI10DirectLoadIffE11DirectStoreIffEfLi2ELi16ELi12ELi32ELi1ELb1EEvT_T0_lld)
        /*035c*/ 	.word	0x00000000


	//----- nvinfo : EIATTR_REGCOUNT
	.align		4
.L_262:
        /*0360*/ 	.byte	0x04, 0x2f
        /*0362*/ 	.short	(.L_264 - .L_263)
	.align		4
.L_263:
        /*0364*/ 	.word	index@(_Z17LayerNormWarpImplI10DirectLoadIffE11DirectStoreIffEfLi2ELi20ELi20ELi32ELi1ELb0EEvT_T0_lld)
        /*0368*/ 	.word	0x00000066


	//----- nvinfo : EIATTR_FRAME_SIZE
	.align		4
.L_264:
        /*036c*/ 	.byte	0x04, 0x11
        /*036e*/ 	.short	(.L_266 - .L_265)
	.align		4
.L_265:
        /*0370*/ 	.word	index@($__internal_58_$__cuda_sm3x_div_rn_noftz_f32_slowpath)
        /*0374*/ 	.word	0x00000000


	//----- nvinfo : EIATTR_FRAME_SIZE
	.align		4
.L_266:
        /*0378*/ 	.byte	0x04, 0x11
        /*037a*/ 	.short	(.L_268 - .L_267)
	.align		4
.L_267:
        /*037c*/ 	.word	index@(_Z17LayerNormWarpImplI10DirectLoadIffE11DirectStoreIffEfLi2ELi20ELi20ELi32ELi1ELb0EEvT_T0_lld)
        /*0380*/ 	.word	0x00000000


	//----- nvinfo : EIATTR_REGCOUNT
	.align		4
.L_268:
        /*0384*/ 	.byte	0x04, 0x2f
        /*0386*/ 	.short	(.L_270 - .L_269)
	.align		4
.L_269:
        /*0388*/ 	.word	index@(_Z17LayerNormWarpImplI10DirectLoadIffE11DirectStoreIffEfLi2ELi20ELi16ELi32ELi1ELb1EEvT_T0_lld)
        /*038c*/ 	.word	0x00000056


	//----- nvinfo : EIATTR_FRAME_SIZE
	.align		4
.L_270:
        /*0390*/ 	.byte	0x04, 0x11
        /*0392*/ 	.short	(.L_272 - .L_271)
	.align		4
.L_271:
        /*0394*/ 	.word	index@($__internal_57_$__cuda_sm3x_div_rn_noftz_f32_slowpath)
        /*0398*/ 	.word	0x00000000


	//----- nvinfo : EIATTR_FRAME_SIZE
	.align		4
.L_272:
        /*039c*/ 	.byte	0x04, 0x11
        /*039e*/ 	.short	(.L_274 - .L_273)
	.align		4
.L_273:
        /*03a0*/ 	.word	index@(_Z17LayerNormWarpImplI10DirectLoadIffE11DirectStoreIffEfLi2ELi20ELi16ELi32ELi1ELb1EEvT_T0_lld)
        /*03a4*/ 	.word	0x00000000


	//----- nvinfo : EIATTR_REGCOUNT
	.align		4
.L_274:
        /*03a8*/ 	.byte	0x04, 0x2f
        /*03aa*/ 	.short	(.L_276 - .L_275)
	.align		4
.L_275:
        /*03ac*/ 	.word	index@(_Z17LayerNormWarpImplI10DirectLoadIffE11DirectStoreIffEfLi2ELi24ELi24ELi32ELi1ELb0EEvT_T0_lld)
        /*03b0*/ 	.word	0x0000007e


	//----- nvinfo : EIATTR_FRAME_SIZE
	.align		4
.L_276:
        /*03b4*/ 	.byte	0x04, 0x11
        /*03b6*/ 	.short	(.L_278 - .L_277)
	.align		4
.L_277:
        /*03b8*/ 	.word	index@($__internal_56_$__cuda_sm3x_div_rn_noftz_f32_slowpath)
        /*03bc*/ 	.word	0x00000000


	//----- nvinfo : EIATTR_FRAME_SIZE
	.align		4
.L_278:
        /*03c0*/ 	.byte	0x04, 0x11
        /*03c2*/ 	.short	(.L_280 - .L_279)
	.align		4
.L_279:
        /*03c4*/ 	.word	index@(_Z17LayerNormWarpImplI10DirectLoadIffE11DirectStoreIffEfLi2ELi24ELi24ELi32ELi1ELb0EEvT_T0_lld)
        /*03c8*/ 	.word	0x00000000


	//----- nvinfo : EIATTR_REGCOUNT
	.align		4
.L_280:
        /*03cc*/ 	.byte	0x04, 0x2f
        /*03ce*/ 	.short	(.L_282 - .L_281)
	.align		4
.L_281:
        /*03d0*/ 	.word	index@(_Z17LayerNormWarpImplI10DirectLoadIffE11DirectStoreIffEfLi2ELi24ELi20ELi32ELi1ELb1EEvT_T0_lld)
        /*03d4*/ 	.word	0x00000068


	//----- nvinfo : EIATTR_FRAME_SIZE
	.align		4
.L_282:
        /*03d8*/ 	.byte	0x04, 0x11
        /*03da*/ 	.short	(.L_284 - .L_283)
	.align		4
.L_283:
        /*03dc*/ 	.word	index@($__internal_55_$__cuda_sm3x_div_rn_noftz_f32_slowpath)
        /*03e0*/ 	.word	0x00000000


	//----- nvinfo : EIATTR_FRAME_SIZE
	.align		4
.L_284:
        /*03e4*/ 	.byte	0x04, 0x11
        /*03e6*/ 	.short	(.L_286 - .L_285)
	.align		4
.L_285:
        /*03e8*/ 	.word	index@(_Z17LayerNormWarpImplI10DirectLoadIffE11DirectStoreIffEfLi2ELi24ELi20ELi32ELi1ELb1EEvT_T0_lld)
        /*03ec*/ 	.word	0x00000000


	//----- nvinfo : EIATTR_REGCOUNT
	.align		4
.L_286:
        /*03f0*/ 	.byte	0x04, 0x2f
        /*03f2*/ 	.short	(.L_288 - .L_287)
	.align		4
.L_287:
        /*03f4*/ 	.word	index@(_Z17LayerNormWarpImplI10DirectLoadIffE11DirectStoreIffEfLi2ELi28ELi28ELi32ELi1ELb0EEvT_T0_lld)
        /*03f8*/ 	.word	0x0000008c


	//----- nvinfo : EIATTR_FRAME_SIZE
	.align		4
.L_288:
        /*03fc*/ 	.byte	0x04, 0x11
        /*03fe*/ 	.short	(.L_290 - .L_289)
	.align		4
.L_289:
        /*0400*/ 	.word	index@($__internal_54_$__cuda_sm3x_div_rn_noftz_f32_slowpath)
        /*0404*/ 	.word	0x00000000


	//----- nvinfo : EIATTR_FRAME_SIZE
	.align		4
.L_290:
        /*0408*/ 	.byte	0x04, 0x11
        /*040a*/ 	.short	(.L_292 - .L_291)
	.align		4
.L_291:
        /*040c*/ 	.word	index@(_Z17LayerNormWarpImplI10DirectLoadIffE11DirectStoreIffEfLi2ELi28ELi28ELi32ELi1ELb0EEvT_T0_lld)
        /*0410*/ 	.word	0x00000000


	//----- nvinfo : EIATTR_REGCOUNT
	.align		4
.L_292:
        /*0414*/ 	.byte	0x04, 0x2f
        /*0416*/ 	.short	(.L_294 - .L_293)
	.align		4
.L_293:
        /*0418*/ 	.word	index@(_Z17LayerNormWarpImplI10DirectLoadIffE11DirectStoreIffEfLi2ELi28ELi24ELi32ELi1ELb1EEvT_T0_lld)
        /*041c*/ 	.word	0x00000074


	//----- nvinfo : EIATTR_FRAME_SIZE
	.align		4
.L_294:
        /*0420*/ 	.byte	0x04, 0x11
        /*0422*/ 	.short	(.L_296 - .L_295)
	.align		4
.L_295:
        /*0424*/ 	.word	index@($__internal_53_$__cuda_sm3x_div_rn_noftz_f32_slowpath)
        /*0428*/ 	.word	0x00000000


	//----- nvinfo : EIATTR_FRAME_SIZE
	.align		4
.L_296:
        /*042c*/ 	.byte	0x04, 0x11
        /*042e*/ 	.short	(.L_298 - .L_297)
	.align		4
.L_297:
        /*0430*/ 	.word	index@(_Z17LayerNormWarpImplI10DirectLoadIffE11DirectStoreIffEfLi2ELi28ELi24ELi32ELi1ELb1EEvT_T0_lld)
        /*0434*/ 	.word	0x00000000


	//----- nvinfo : EIATTR_REGCOUNT
	.align		4
.L_298:
        /*0438*/ 	.byte	0x04, 0x2f
        /*043a*/ 	.short	(.L_300 - .L_299)
	.align		4
.L_299:
        /*043c*/ 	.word	index@(_Z17LayerNormWarpImplI10DirectLoadIffE11DirectStoreIffEfLi2ELi32ELi32ELi32ELi1ELb0EEvT_T0_lld)
        /*0440*/ 	.word	0x00000091


	//----- nvinfo : EIATTR_FRAME_SIZE
	.align		4
.L_300:
        /*0444*/ 	.byte	0x04, 0x11
        /*0446*/ 	.short	(.L_302 - .L_301)
	.align		4
.L_301:
        /*0448*/ 	.word	index@($__internal_52_$__cuda_sm3x_div_rn_noftz_f32_slowpath)
        /*044c*/ 	.word	0x00000000


	//----- nvinfo : EIATTR_FRAME_SIZE
	.align		4
.L_302:
        /*0450*/ 	.byte	0x04, 0x11
        /*0452*/ 	.short	(.L_304 - .L_303)
	.align		4
.L_303:
        /*0454*/ 	.word	index@(_Z17LayerNormWarpImplI10DirectLoadIffE11DirectStoreIffEfLi2ELi32ELi32ELi32ELi1ELb0EEvT_T0_lld)
        /*0458*/ 	.word	0x00000000


	//----- nvinfo : EIATTR_REGCOUNT
	.align		4
.L_304:
        /*045c*/ 	.byte	0x04, 0x2f
        /*045e*/ 	.short	(.L_306 - .L_305)
	.align		4
.L_305:
        /*0460*/ 	.word	index@(_Z17LayerNormWarpImplI10DirectLoadIffE11DirectStoreIffEfLi2ELi32ELi28ELi32ELi1ELb1EEvT_T0_lld)
        /*0464*/ 	.word	0x00000084


	//----- nvinfo : EIATTR_FRAME_SIZE
	.align		4
.L_306:
        /*0468*/ 	.byte	0x04, 0x11
        /*046a*/ 	.short	(.L_308 - .L_307)
	.align		4
.L_307:
        /*046c*/ 	.word	index@($__internal_51_$__cuda_sm3x_div_rn_noftz_f32_slowpath)
        /*0470*/ 	.word	0x00000000


	//----- nvinfo : EIATTR_FRAME_SIZE
	.align		4
.L_308:
        /*0474*/ 	.byte	0x04, 0x11
        /*0476*/ 	.short	(.L_310 - .L_309)
	.align		4
.L_309:
        /*0478*/ 	.word	index@(_Z17LayerNormWarpImplI10DirectLoadIffE11DirectStoreIffEfLi2ELi32ELi28ELi32ELi1ELb1EEvT_T0_lld)
        /*047c*/ 	.word	0x00000000


	//----- nvinfo : EIATTR_REGCOUNT
	.align		4
.L_310:
        /*0480*/ 	.byte	0x04, 0x2f
        /*0482*/ 	.short	(.L_312 - .L_311)
	.align		4
.L_311:
        /*0484*/ 	.word	index@(_Z17LayerNormWarpImplI10DirectLoadIffE11DirectStoreIffEfLi1ELi1ELi1ELi4ELi2ELb0EEvT_T0_lld)
        /*0488*/ 	.word	0x0000002b


	//----- nvinfo : EIATTR_FRAME_SIZE
	.align		4
.L_312:
        /*048c*/ 	.byte	0x04, 0x11
        /*048e*/ 	.short	(.L_314 - .L_313)
	.align		4
.L_313:
        /*0490*/ 	.word	index@($__internal_50_$__cuda_sm3x_div_rn_noftz_f32_slowpath)
        /*0494*/ 	.word	0x00000000


	//----- nvinfo : EIATTR_FRAME_SIZE
	.align		4
.L_314:
        /*0498*/ 	.byte	0x04, 0x11
        /*049a*/ 	.short	(.L_316 - .L_315)
	.align		4
.L_315:
        /*049c*/ 	.word	index@(_Z17LayerNormWarpImplI10DirectLoadIffE11DirectStoreIffEfLi1ELi1ELi1ELi4ELi2ELb0EEvT_T0_lld)
        /*04a0*/ 	.word	0x00000000


	//----- nvinfo : EIATTR_REGCOUNT
	.align		4
.L_316:
        /*04a4*/ 	.byte	0x04, 0x2f
        /*04a6*/ 	.short	(.L_318 - .L_317)
	.align		4
.L_317:
        /*04a8*/ 	.word	index@(_Z17LayerNormWarpImplI10DirectLoadIffE11DirectStoreIffEfLi1ELi1ELi0ELi4ELi2ELb1EEvT_T0_lld)
        /*04ac*/ 	.word	0x0000002a


	//----- nvinfo : EIATTR_FRAME_SIZE
	.align		4
.L_318:
        /*04b0*/ 	.byte	0x04, 0x11
        /*04b2*/ 	.short	(.L_320 - .L_319)
	.align		4
.L_319:
        /*04b4*/ 	.word	index@($__internal_49_$__cuda_sm3x_div_rn_noftz_f32_slowpath)
        /*04b8*/ 	.word	0x00000000


	//----- nvinfo : EIATTR_FRAME_SIZE
	.align		4
.L_320:
        /*04bc*/ 	.byte	0x04, 0x11
        /*04be*/ 	.short	(.L_322 - .L_321)
	.align		4
.L_321:
        /*04c0*/ 	.word	index@(_Z17LayerNormWarpImplI10DirectLoadIffE11DirectStoreIffEfLi1ELi1ELi0ELi4ELi2ELb1EEvT_T0_lld)
        /*04c4*/ 	.word	0x00000000


	//----- nvinfo : EIATTR_REGCOUNT
	.align		4
.L_322:
        /*04c8*/ 	.byte	0x04, 0x2f
        /*04ca*/ 	.short	(.L_324 - .L_323)
	.align		4
.L_323:
        /*04cc*/ 	.word	index@(_Z17LayerNormWarpImplI10DirectLoadIffE11DirectStoreIffEfLi1ELi1ELi1ELi4ELi1ELb0EEvT_T0_lld)
        /*04d0*/ 	.word	0x0000001f


	//----- nvinfo : EIATTR_FRAME_SIZE
	.align		4
.L_324:
        /*04d4*/ 	.byte	0x04, 0x11
        /*04d6*/ 	.short	(.L_326 - .L_325)
	.align		4
.L_325:
        /*04d8*/ 	.word	index@($__internal_48_$__cuda_sm3x_div_rn_noftz_f32_slowpath)
        /*04dc*/ 	.word	0x00000000


	//----- nvinfo : EIATTR_FRAME_SIZE
	.align		4
.L_326:
        /*04e0*/ 	.byte	0x04, 0x11
        /*04e2*/ 	.short	(.L_328 - .L_327)
	.align		4
.L_327:
        /*04e4*/ 	.word	index@($__internal_47_$__cuda_sm20_div_u64)
        /*04e8*/ 	.word	0x00000000


	//----- nvinfo : EIATTR_FRAME_SIZE
	.align		4
.L_328:
        /*04ec*/ 	.byte	0x04, 0x11
        /*04ee*/ 	.short	(.L_330 - .L_329)
	.align		4
.L_329:
        /*04f0*/ 	.word	index@(_Z17LayerNormWarpImplI10DirectLoadIffE11DirectStoreIffEfLi1ELi1ELi1ELi4ELi1ELb0EEvT_T0_lld)
        /*04f4*/ 	.word	0x00000000


	//----- nvinfo : EIATTR_REGCOUNT
	.align		4
.L_330:
        /*04f8*/ 	.byte	0x04, 0x2f
        /*04fa*/ 	.short	(.L_332 - .L_331)
	.align		4
.L_331:
        /*04fc*/ 	.word	index@(_Z17LayerNormWarpImplI10DirectLoadIffE11DirectStoreIffEfLi1ELi1ELi0ELi4ELi1ELb1EEvT_T0_lld)
        /*0500*/ 	.word	0x0000001e


	//----- nvinfo : EIATTR_FRAME_SIZE
	.align		4
.L_332:
        /*0504*/ 	.byte	0x04, 0x11
        /*0506*/ 	.short	(.L_334 - .L_333)
	.align		4
.L_333:
        /*0508*/ 	.word	index@($__internal_46_$__cuda_sm3x_div_rn_noftz_f32_slowpath)
        /*050c*/ 	.word	0x00000000


	//----- nvinfo : EIATTR_FRAME_SIZE
	.align		4
.L_334:
        /*0510*/ 	.byte	0x04, 0x11
        /*0512*/ 	.short	(.L_336 - .L_335)
	.align		4
.L_335:
        /*0514*/ 	.word	index@($__internal_45_$__cuda_sm20_div_u64)
        /*0518*/ 	.word	0x00000000


	//----- nvinfo : EIATTR_FRAME_SIZE
	.align		4
.L_336:
        /*051c*/ 	.byte	0x04, 0x11
        /*051e*/ 	.short	(.L_338 - .L_337)
	.align		4
.L_337:
        /*0520*/ 	.word	index@(_Z17LayerNormWarpImplI10DirectLoadIffE11DirectStoreIffEfLi1ELi1ELi0ELi4ELi1ELb1EEvT_T0_lld)
        /*0524*/ 	.word	0x00000000


	//----- nvinfo : EIATTR_REGCOUNT
	.align		4
.L_338:
        /*0528*/ 	.byte	0x04, 0x2f
        /*052a*/ 	.short	(.L_340 - .L_339)
	.align		4
.L_339:
        /*052c*/ 	.word	index@(_Z17LayerNormWarpImplI10DirectLoadIffE11DirectStoreIffEfLi1ELi1ELi1ELi8ELi2ELb0EEvT_T0_lld)
        /*0530*/ 	.word	0x00000028


	//----- nvinfo : EIATTR_FRAME_SIZE
	.align		4
.L_340:
        /*0534*/ 	.byte	0x04, 0x11
        /*0536*/ 	.short	(.L_342 - .L_341)
	.align		4
.L_341:
        /*0538*/ 	.word	index@($__internal_44_$__cuda_sm3x_div_rn_noftz_f32_slowpath)
        /*053c*/ 	.word	0x00000000


	//----- nvinfo : EIATTR_FRAME_SIZE
	.align		4
.L_342:
        /*0540*/ 	.byte	0x04, 0x11
        /*0542*/ 	.short	(.L_344 - .L_343)
	.align		4
.L_343:
        /*0544*/ 	.word	index@(_Z17LayerNormWarpImplI10DirectLoadIffE11DirectStoreIffEfLi1ELi1ELi1ELi8ELi2ELb0EEvT_T0_lld)
        /*0548*/ 	.word	0x00000000


	//----- nvinfo : EIATTR_REGCOUNT
	.align		4
.L_344:
        /*054c*/ 	.byte	0x04, 0x2f
        /*054e*/ 	.short	(.L_346 - .L_345)
	.align		4
.L_345:
        /*0550*/ 	.word	index@(_Z17LayerNormWarpImplI10DirectLoadIffE11DirectStoreIffEfLi1ELi1ELi0ELi8ELi2ELb1EEvT_T0_lld)
        /*0554*/ 	.word	0x00000028


	//----- nvinfo : EIATTR_FRAME_SIZE
	.align		4
.L_346:
        /*0558*/ 	.byte	0x04, 0x11
        /*055a*/ 	.short	(.L_348 - .L_347)
	.align		4
.L_347:
        /*055c*/ 	.word	index@($__internal_43_$__cuda_sm3x_div_rn_noftz_f32_slowpath)
        /*0560*/ 	.word	0x00000000


	//----- nvinfo : EIATTR_FRAME_SIZE
	.align		4
.L_348:
        /*0564*/ 	.byte	0x04, 0x11
        /*0566*/ 	.short	(.L_350 - .L_349)
	.align		4
.L_349:
        /*0568*/ 	.word	index@(_Z17LayerNormWarpImplI10DirectLoadIffE11DirectStoreIffEfLi1ELi1ELi0ELi8ELi2ELb1EEvT_T0_lld)
        /*056c*/ 	.word	0x00000000


	//----- nvinfo : EIATTR_REGCOUNT
	.align		4
.L_350:
        /*0570*/ 	.byte	0x04, 0x2f
        /*0572*/ 	.short	(.L_352 - .L_351)
	.align		4
.L_351:
        /*0574*/ 	.word	index@(_Z17LayerNormWarpImplI10DirectLoadIffE11DirectStoreIffEfLi1ELi1ELi1ELi8ELi1ELb0EEvT_T0_lld)
        /*0578*/ 	.word	0x00000024


	//----- nvinfo : EIATTR_FRAME_SIZE
	.align		4
.L_352:
        /*057c*/ 	.byte	0x04, 0x11
        /*057e*/ 	.short	(.L_354 - .L_353)
	.align		4
.L_353:
        /*0580*/ 	.word	index@($__internal_42_$__cuda_sm3x_div_rn_noftz_f32_slowpath)
        /*0584*/ 	.word	0x00000000


	//----- nvinfo : EIATTR_FRAME_SIZE
	.align		4
.L_354:
        /*0588*/ 	.byte	0x04, 0x11
        /*058a*/ 	.short	(.L_356 - .L_355)
	.align		4
.L_355:
        /*058c*/ 	.word	index@(_Z17LayerNormWarpImplI10DirectLoadIffE11DirectStoreIffEfLi1ELi1ELi1ELi8ELi1ELb0EEvT_T0_lld)
        /*0590*/ 	.word	0x00000000


	//----- nvinfo : EIATTR_REGCOUNT
	.align		4
.L_356:
        /*0594*/ 	.byte	0x04, 0x2f
        /*0596*/ 	.short	(.L_358 - .L_357)
	.align		4
.L_357:
        /*0598*/ 	.word	index@(_Z17LayerNormWarpImplI10DirectLoadIffE11DirectStoreIffEfLi1ELi1ELi0ELi8ELi1ELb1EEvT_T0_lld)
        /*059c*/ 	.word	0x00000021


	//----- nvinfo : EIATTR_FRAME_SIZE
	.align		4
.L_358:
        /*05a0*/ 	.byte	0x04, 0x11
        /*05a2*/ 	.short	(.L_360 - .L_359)
	.align		4
.L_359:
        /*05a4*/ 	.word	index@($__internal_41_$__cuda_sm3x_div_rn_noftz_f32_slowpath)
        /*05a8*/ 	.word	0x00000000


	//----- nvinfo : EIATTR_FRAME_SIZE
	.align		4
.L_360:
        /*05ac*/ 	.byte	0x04, 0x11
        /*05ae*/ 	.short	(.L_362 - .L_361)
	.align		4
.L_361:
        /*05b0*/ 	.word	index@(_Z17LayerNormWarpImplI10DirectLoadIffE11DirectStoreIffEfLi1ELi1ELi0ELi8ELi1ELb1EEvT_T0_lld)
        /*05b4*/ 	.word	0x00000000


	//----- nvinfo : EIATTR_REGCOUNT
	.align		4
.L_362:
        /*05b8*/ 	.byte	0x04, 0x2f
        /*05ba*/ 	.short	(.L_364 - .L_363)
	.align		4
.L_363:
        /*05bc*/ 	.word	index@(_Z17LayerNormWarpImplI10DirectLoadIffE11DirectStoreIffEfLi1ELi1ELi1ELi16ELi2ELb0EEvT_T0_lld)
        /*05c0*/ 	.word	0x00000028


	//----- nvinfo : EIATTR_FRAME_SIZE
	.align		4
.L_364:
        /*05c4*/ 	.byte	0x04, 0x11
        /*05c6*/ 	.short	(.L_366 - .L_365)
	.align		4
.L_365:
        /*05c8*/ 	.word	index@($__internal_40_$__cuda_sm3x_div_rn_noftz_f32_slowpath)
        /*05cc*/ 	.word	0x00000000


	//----- nvinfo : EIATTR_FRAME_SIZE
	.align		4
.L_366:
        /*05d0*/ 	.byte	0x04, 0x11
        /*05d2*/ 	.short	(.L_368 - .L_367)
	.align		4
.L_367:
        /*05d4*/ 	.word	index@(_Z17LayerNormWarpImplI10DirectLoadIffE11DirectStoreIffEfLi1ELi1ELi1ELi16ELi2ELb0EEvT_T0_lld)
        /*05d8*/ 	.word	0x00000000


	//----- nvinfo : EIATTR_REGCOUNT
	.align		4
.L_368:
        /*05dc*/ 	.byte	0x04, 0x2f
        /*05de*/ 	.short	(.L_370 - .L_369)
	.align		4
.L_369:
        /*05e0*/ 	.word	index@(_Z17LayerNormWarpImplI10DirectLoadIffE11DirectStoreIffEfLi1ELi1ELi0ELi16ELi2ELb1EEvT_T0_lld)
        /*05e4*/ 	.word	0x00000029


	//----- nvinfo : EIATTR_FRAME_SIZE
	.align		4
.L_370:
        /*05e8*/ 	.byte	0x04, 0x11
        /*05ea*/ 	.short	(.L_372 - .L_371)
	.align		4
.L_371:
        /*05ec*/ 	.word	index@($__internal_39_$__cuda_sm3x_div_rn_noftz_f32_slowpath)
        /*05f0*/ 	.word	0x00000000


	//----- nvinfo : EIATTR_FRAME_SIZE
	.align		4
.L_372:
        /*05f4*/ 	.byte	0x04, 0x11
        /*05f6*/ 	.short	(.L_374 - .L_373)
	.align		4
.L_373:
        /*05f8*/ 	.word	index@(_Z17LayerNormWarpImplI10DirectLoadIffE11DirectStoreIffEfLi1ELi1ELi0ELi16ELi2ELb1EEvT_T0_lld)
        /*05fc*/ 	.word	0x00000000


	//----- nvinfo : EIATTR_REGCOUNT
	.align		4
.L_374:
        /*0600*/ 	.byte	0x04, 0x2f
        /*0602*/ 	.short	(.L_376 - .L_375)
	.align		4
.L_375:
        /*0604*/ 	.word	index@(_Z17LayerNormWarpImplI10DirectLoadIffE11DirectStoreIffEfLi1ELi1ELi1ELi16ELi1ELb0EEvT_T0_lld)
        /*0608*/ 	.word	0x00000023


	//----- nvinfo : EIATTR_FRAME_SIZE
	.align		4
.L_376:
        /*060c*/ 	.byte	0x04, 0x11
        /*060e*/ 	.short	(.L_378 - .L_377)
	.align		4
.L_377:
        /*0610*/ 	.word	index@($__internal_38_$__cuda_sm3x_div_rn_noftz_f32_slowpath)
        /*0614*/ 	.word	0x00000000


	//----- nvinfo : EIATTR_FRAME_SIZE
	.align		4
.L_378:
        /*0618*/ 	.byte	0x04, 0x11
        /*061a*/ 	.short	(.L_380 - .L_379)
	.align		4
.L_379:
        /*061c*/ 	.word	index@(_Z17LayerNormWarpImplI10DirectLoadIffE11DirectStoreIffEfLi1ELi1ELi1ELi16ELi1ELb0EEvT_T0_lld)
        /*0620*/ 	.word	0x00000000


	//----- nvinfo : EIATTR_REGCOUNT
	.align		4
.L_380:
        /*0624*/ 	.byte	0x04, 0x2f
        /*0626*/ 	.short	(.L_382 - .L_381)
	.align		4
.L_381:
        /*0628*/ 	.word	index@(_Z17LayerNormWarpImplI10DirectLoadIffE11DirectStoreIffEfLi1ELi1ELi0ELi16ELi1ELb1EEvT_T0_lld)
        /*062c*/ 	.word	0x00000023


	//----- nvinfo : EIATTR_FRAME_SIZE
	.align		4
.L_382:
        /*0630*/ 	.byte	0x04, 0x11
        /*0632*/ 	.short	(.L_384 - .L_383)
	.align		4
.L_383:
        /*0634*/ 	.word	index@($__internal_37_$__cuda_sm3x_div_rn_noftz_f32_slowpath)
        /*0638*/ 	.word	0x00000000


	//----- nvinfo : EIATTR_FRAME_SIZE
	.align		4
.L_384:
        /*063c*/ 	.byte	0x04, 0x11
        /*063e*/ 	.short	(.L_386 - .L_385)
	.align		4
.L_385:
        /*0640*/ 	.word	index@(_Z17LayerNormWarpImplI10DirectLoadIffE11DirectStoreIffEfLi1ELi1ELi0ELi16ELi1ELb1EEvT_T0_lld)
        /*0644*/ 	.word	0x00000000


	//----- nvinfo : EIATTR_REGCOUNT
	.align		4
.L_386:
        /*0648*/ 	.byte	0x04, 0x2f
        /*064a*/ 	.short	(.L_388 - .L_387)
	.align		4
.L_387:
        /*064c*/ 	.word	index@(_Z17LayerNormWarpImplI10DirectLoadIffE11DirectStoreIffEfLi1ELi1ELi1ELi32ELi2ELb0EEvT_T0_lld)
        /*0650*/ 	.word	0x00000029


	//----- nvinfo : EIATTR_FRAME_SIZE
	.align		4
.L_388:
        /*0654*/ 	.byte	0x04, 0x11
        /*0656*/ 	.short	(.L_390 - .L_389)
	.align		4
.L_389:
        /*0658*/ 	.word	index@($__internal_36_$__cuda_sm3x_div_rn_noftz_f32_slowpath)
        /*065c*/ 	.word	0x00000000


	//----- nvinfo : EIATTR_FRAME_SIZE
	.align		4
.L_390:
        /*0660*/ 	.byte	0x04, 0x11
        /*0662*/ 	.short	(.L_392 - .L_391)
	.align		4
.L_391:
        /*0664*/ 	.word	index@(_Z17LayerNormWarpImplI10DirectLoadIffE11DirectStoreIffEfLi1ELi1ELi1ELi32ELi2ELb0EEvT_T0_lld)
        /*0668*/ 	.word	0x00000000


	//----- nvinfo : EIATTR_REGCOUNT
	.align		4
.L_392:
        /*066c*/ 	.byte	0x04, 0x2f
        /*066e*/ 	.short	(.L_394 - .L_393)
	.align		4
.L_393:
        /*0670*/ 	.word	index@(_Z17LayerNormWarpImplI10DirectLoadIffE11DirectStoreIffEfLi1ELi1ELi0ELi32ELi2ELb1EEvT_T0_lld)
        /*0674*/ 	.word	0x0000002a


	//----- nvinfo : EIATTR_FRAME_SIZE
	.align		4
.L_394:
        /*0678*/ 	.byte	0x04, 0x11
        /*067a*/ 	.short	(.L_396 - .L_395)
	.align		4
.L_395:
        /*067c*/ 	.word	index@($__internal_35_$__cuda_sm3x_div_rn_noftz_f32_slowpath)
        /*0680*/ 	.word	0x00000000


	//----- nvinfo : EIATTR_FRAME_SIZE
	.align		4
.L_396:
        /*0684*/ 	.byte	0x04, 0x11
        /*0686*/ 	.short	(.L_398 - .L_397)
	.align		4
.L_397:
        /*0688*/ 	.word	index@(_Z17LayerNormWarpImplI10DirectLoadIffE11DirectStoreIffEfLi1ELi1ELi0ELi32ELi2ELb1EEvT_T0_lld)
        /*068c*/ 	.word	0x00000000


	//----- nvinfo : EIATTR_REGCOUNT
	.align		4
.L_398:
        /*0690*/ 	.byte	0x04, 0x2f
        /*0692*/ 	.short	(.L_400 - .L_399)
	.align		4
.L_399:
        /*0694*/ 	.word	index@(_Z17LayerNormWarpImplI10DirectLoadIffE11DirectStoreIffEfLi1ELi1ELi1ELi32ELi1ELb0EEvT_T0_lld)
        /*0698*/ 	.word	0x00000025


	//----- nvinfo : EIATTR_FRAME_SIZE
	.align		4
.L_400:
        /*069c*/ 	.byte	0x04, 0x11
        /*069e*/ 	.short	(.L_402 - .L_401)
	.align		4
.L_401:
        /*06a0*/ 	.word	index@($__internal_34_$__cuda_sm3x_div_rn_noftz_f32_slowpath)
        /*06a4*/ 	.word	0x00000000


	//----- nvinfo : EIATTR_FRAME_SIZE
	.align		4
.L_402:
        /*06a8*/ 	.byte	0x04, 0x11
        /*06aa*/ 	.short	(.L_404 - .L_403)
	.align		4
.L_403:
        /*06ac*/ 	.word	index@(_Z17LayerNormWarpImplI10DirectLoadIffE11DirectStoreIffEfLi1ELi1ELi1ELi32ELi1ELb0EEvT_T0_lld)
        /*06b0*/ 	.word	0x00000000


	//----- nvinfo : EIATTR_REGCOUNT
	.align		4
.L_404:
        /*06b4*/ 	.byte	0x04, 0x2f
        /*06b6*/ 	.short	(.L_406 - .L_405)
	.align		4
.L_405:
        /*06b8*/ 	.word	index@(_Z17LayerNormWarpImplI10DirectLoadIffE11DirectStoreIffEfLi1ELi1ELi0ELi32ELi1ELb1EEvT_T0_lld)
        /*06bc*/ 	.word	0x00000021


	//----- nvinfo : EIATTR_FRAME_SIZE
	.align		4
.L_406:
        /*06c0*/ 	.byte	0x04, 0x11
        /*06c2*/ 	.short	(.L_408 - .L_407)
	.align		4
.L_407:
        /*06c4*/ 	.word	index@($__internal_33_$__cuda_sm3x_div_rn_noftz_f32_slowpath)
        /*06c8*/ 	.word	0x00000000


	//----- nvinfo : EIATTR_FRAME_SIZE
	.align		4
.L_408:
        /*06cc*/ 	.byte	0x04, 0x11
        /*06ce*/ 	.short	(.L_410 - .L_409)
	.align		4
.L_409:
        /*06d0*/ 	.word	index@(_Z17LayerNormWarpImplI10DirectLoadIffE11DirectStoreIffEfLi1ELi1ELi0ELi32ELi1ELb1EEvT_T0_lld)
        /*06d4*/ 	.word	0x00000000


	//----- nvinfo : EIATTR_REGCOUNT
	.align		4
.L_410:
        /*06d8*/ 	.byte	0x04, 0x2f
        /*06da*/ 	.short	(.L_412 - .L_411)
	.align		4
.L_411:
        /*06dc*/ 	.word	index@(_Z17LayerNormWarpImplI10DirectLoadIffE11DirectStoreIffEfLi1ELi2ELi2ELi32ELi1ELb0EEvT_T0_lld)
        /*06e0*/ 	.word	0x00000029


	//----- nvinfo : EIATTR_FRAME_SIZE
	.align		4
.L_412:
        /*06e4*/ 	.byte	0x04, 0x11
        /*06e6*/ 	.short	(.L_414 - .L_413)
	.align		4
.L_413:
        /*06e8*/ 	.word	index@($__internal_32_$__cuda_sm3x_div_rn_noftz_f32_slowpath)
        /*06ec*/ 	.word	0x00000000


	//----- nvinfo : EIATTR_FRAME_SIZE
	.align		4
.L_414:
        /*06f0*/ 	.byte	0x04, 0x11
        /*06f2*/ 	.short	(.L_416 - .L_415)
	.align		4
.L_415:
        /*06f4*/ 	.word	index@(_Z17LayerNormWarpImplI10DirectLoadIffE11DirectStoreIffEfLi1ELi2ELi2ELi32ELi1ELb0EEvT_T0_lld)
        /*06f8*/ 	.word	0x00000000


	//----- nvinfo : EIATTR_REGCOUNT
	.align		4
.L_416:
        /*06fc*/ 	.byte	0x04, 0x2f
        /*06fe*/ 	.short	(.L_418 - .L_417)
	.align		4
.L_417:
        /*0700*/ 	.word	index@(_Z17LayerNormWarpImplI10DirectLoadIffE11DirectStoreIffEfLi1ELi2ELi1ELi32ELi1ELb1EEvT_T0_lld)
        /*0704*/ 	.word	0x00000024


	//----- nvinfo : EIATTR_FRAME_SIZE
	.align		4
.L_418:
        /*0708*/ 	.byte	0x04, 0x11
        /*070a*/ 	.short	(.L_420 - .L_419)
	.align		4
.L_419:
        /*070c*/ 	.word	index@($__internal_31_$__cuda_sm3x_div_rn_noftz_f32_slowpath)
        /*0710*/ 	.word	0x00000000


	//----- nvinfo : EIATTR_FRAME_SIZE
	.align		4
.L_420:
        /*0714*/ 	.byte	0x04, 0x11
        /*0716*/ 	.short	(.L_422 - .L_421)
	.align		4
.L_421:
        /*0718*/ 	.word	index@(_Z17LayerNormWarpImplI10DirectLoadIffE11DirectStoreIffEfLi1ELi2ELi1ELi32ELi1ELb1EEvT_T0_lld)
        /*071c*/ 	.word	0x00000000


	//----- nvinfo : EIATTR_REGCOUNT
	.align		4
.L_422:
        /*0720*/ 	.byte	0x04, 0x2f
        /*0722*/ 	.short	(.L_424 - .L_423)
	.align		4
.L_423:
        /*0724*/ 	.word	index@(_Z17LayerNormWarpImplI10DirectLoadIffE11DirectStoreIffEfLi1ELi4ELi4ELi32ELi1ELb0EEvT_T0_lld)
        /*0728*/ 	.word	0x0000002f


	//----- nvinfo : EIATTR_FRAME_SIZE
	.align		4
.L_424:
        /*072c*/ 	.byte	0x04, 0x11
        /*072e*/ 	.short	(.L_426 - .L_425)
	.align		4
.L_425:
        /*0730*/ 	.word	index@($__internal_30_$__cuda_sm3x_div_rn_noftz_f32_slowpath)
        /*0734*/ 	.word	0x00000000


	//----- nvinfo : EIATTR_FRAME_SIZE
	.align		4
.L_426:
        /*0738*/ 	.byte	0x04, 0x11
        /*073a*/ 	.short	(.L_428 - .L_427)
	.align		4
.L_427:
        /*073c*/ 	.word	index@(_Z17LayerNormWarpImplI10DirectLoadIffE11DirectStoreIffEfLi1ELi4ELi4ELi32ELi1ELb0EEvT_T0_lld)
        /*0740*/ 	.word	0x00000000


	//----- nvinfo : EIATTR_REGCOUNT
	.align		4
.L_428:
        /*0744*/ 	.byte	0x04, 0x2f
        /*0746*/ 	.short	(.L_430 - .L_429)
	.align		4
.L_429:
        /*0748*/ 	.word	index@(_Z17LayerNormWarpImplI10DirectLoadIffE11DirectStoreIffEfLi1ELi4ELi2ELi32ELi1ELb1EEvT_T0_lld)
        /*074c*/ 	.word	0x0000002a


	//----- nvinfo : EIATTR_FRAME_SIZE
	.align		4
.L_430:
        /*0750*/ 	.byte	0x04, 0x11
        /*0752*/ 	.short	(.L_432 - .L_431)
	.align		4
.L_431:
        /*0754*/ 	.word	index@($__internal_29_$__cuda_sm3x_div_rn_noftz_f32_slowpath)
        /*0758*/ 	.word	0x00000000


	//----- nvinfo : EIATTR_FRAME_SIZE
	.align		4
.L_432:
        /*075c*/ 	.byte	0x04, 0x11
        /*075e*/ 	.short	(.L_434 - .L_433)
	.align		4
.L_433:
        /*0760*/ 	.word	index@(_Z17LayerNormWarpImplI10DirectLoadIffE11DirectStoreIffEfLi1ELi4ELi2ELi32ELi1ELb1EEvT_T0_lld)
        /*0764*/ 	.word	0x00000000


	//----- nvinfo : EIATTR_REGCOUNT
	.align		4
.L_434:
        /*0768*/ 	.byte	0x04, 0x2f
        /*076a*/ 	.short	(.L_436 - .L_435)
	.align		4
.L_435:
        /*076c*/ 	.word	index@(_Z17LayerNormWarpImplI10DirectLoadIffE11DirectStoreIffEfLi1ELi8ELi8ELi32ELi1ELb0EEvT_T0_lld)
        /*0770*/ 	.word	0x0000003d


	//----- nvinfo : EIATTR_FRAME_SIZE
	.align		4
.L_436:
        /*0774*/ 	.byte	0x04, 0x11
        /*0776*/ 	.short	(.L_438 - .L_437)
	.align		4
.L_437:
        /*0778*/ 	.word	index@($__internal_28_$__cuda_sm3x_div_rn_noftz_f32_slowpath)
        /*077c*/ 	.word	0x00000000


	//----- nvinfo : EIATTR_FRAME_SIZE
	.align		4
.L_438:
        /*0780*/ 	.byte	0x04, 0x11
        /*0782*/ 	.short	(.L_440 - .L_439)
	.align		4
.L_439:
        /*0784*/ 	.word	index@(_Z17LayerNormWarpImplI10DirectLoadIffE11DirectStoreIffEfLi1ELi8ELi8ELi32ELi1ELb0EEvT_T0_lld)
        /*0788*/ 	.word	0x00000000


	//----- nvinfo : EIATTR_REGCOUNT
	.align		4
.L_440:
        /*078c*/ 	.byte	0x04, 0x2f
        /*078e*/ 	.short	(.L_442 - .L_441)
	.align		4
.L_441:
        /*0790*/ 	.word	index@(_Z17LayerNormWarpImplI10DirectLoadIffE11DirectStoreIffEfLi1ELi8ELi4ELi32ELi1ELb1EEvT_T0_lld)
        /*0794*/ 	.word	0x00000032


	//----- nvinfo : EIATTR_FRAME_SIZE
	.align		4
.L_442:
        /*0798*/ 	.byte	0x04, 0x11
        /*079a*/ 	.short	(.L_444 - .L_443)
	.align		4
.L_443:
        /*079c*/ 	.word	index@($__internal_27_$__cuda_sm3x_div_rn_noftz_f32_slowpath)
        /*07a0*/ 	.word	0x00000000


	//----- nvinfo : EIATTR_FRAME_SIZE
	.align		4
.L_444:
        /*07a4*/ 	.byte	0x04, 0x11
        /*07a6*/ 	.short	(.L_446 - .L_445)
	.align		4
.L_445:
        /*07a8*/ 	.word	index@(_Z17LayerNormWarpImplI10DirectLoadIffE11DirectStoreIffEfLi1ELi8ELi4ELi32ELi1ELb1EEvT_T0_lld)
        /*07ac*/ 	.word	0x00000000


	//----- nvinfo : EIATTR_REGCOUNT
	.align		4
.L_446:
        /*07b0*/ 	.byte	0x04, 0x2f
        /*07b2*/ 	.short	(.L_448 - .L_447)
	.align		4
.L_447:
        /*07b4*/ 	.word	index@(_Z17LayerNormWarpImplI10DirectLoadIffE11DirectStoreIffEfLi1ELi12ELi12ELi32ELi1ELb0EEvT_T0_lld)
        /*07b8*/ 	.word	0x00000051


	//----- nvinfo : EIATTR_FRAME_SIZE
	.align		4
.L_448:
        /*07bc*/ 	.byte	0x04, 0x11
        /*07be*/ 	.short	(.L_450 - .L_449)
	.align		4
.L_449:
        /*07c0*/ 	.word	index@($__internal_26_$__cuda_sm3x_div_rn_noftz_f32_slowpath)
        /*07c4*/ 	.word	0x00000000


	//----- nvinfo : EIATTR_FRAME_SIZE
	.align		4
.L_450:
        /*07c8*/ 	.byte	0x04, 0x11
        /*07ca*/ 	.short	(.L_452 - .L_451)
	.align		4
.L_451:
        /*07cc*/ 	.word	index@(_Z17LayerNormWarpImplI10DirectLoadIffE11DirectStoreIffEfLi1ELi12ELi12ELi32ELi1ELb0EEvT_T0_lld)
        /*07d0*/ 	.word	0x00000000


	//----- nvinfo : EIATTR_REGCOUNT
	.align		4
.L_452:
        /*07d4*/ 	.byte	0x04, 0x2f
        /*07d6*/ 	.short	(.L_454 - .L_453)
	.align		4
.L_453:
        /*07d8*/ 	.word	index@(_Z17LayerNormWarpImplI10DirectLoadIffE11DirectStoreIffEfLi1ELi12ELi8ELi32ELi1ELb1EEvT_T0_lld)
        /*07dc*/ 	.word	0x00000040


	//----- nvinfo : EIATTR_FRAME_SIZE
	.align		4
.L_454:
        /*07e0*/ 	.byte	0x04, 0x11
        /*07e2*/ 	.short	(.L_456 - .L_455)
	.align		4
.L_455:
        /*07e4*/ 	.word	index@($__internal_25_$__cuda_sm3x_div_rn_noftz_f32_slowpath)
        /*07e8*/ 	.word	0x00000000


	//----- nvinfo : EIATTR_FRAME_SIZE
	.align		4
.L_456:
        /*07ec*/ 	.byte	0x04, 0x11
        /*07ee*/ 	.short	(.L_458 - .L_457)
	.align		4
.L_457:
        /*07f0*/ 	.word	index@(_Z17LayerNormWarpImplI10DirectLoadIffE11DirectStoreIffEfLi1ELi12ELi8ELi32ELi1ELb1EEvT_T0_lld)
        /*07f4*/ 	.word	0x00000000


	//----- nvinfo : EIATTR_REGCOUNT
	.align		4
.L_458:
        /*07f8*/ 	.byte	0x04, 0x2f
        /*07fa*/ 	.short	(.L_460 - .L_459)
	.align		4
.L_459:
        /*07fc*/ 	.word	index@(_Z17LayerNormWarpImplI10DirectLoadIffE11DirectStoreIffEfLi1ELi16ELi16ELi32ELi1ELb0EEvT_T0_lld)
        /*0800*/ 	.word	0x00000057


	//----- nvinfo : EIATTR_FRAME_SIZE
	.align		4
.L_460:
        /*0804*/ 	.byte	0x04, 0x11
        /*0806*/ 	.short	(.L_462 - .L_461)
	.align		4
.L_461:
        /*0808*/ 	.word	index@($__internal_24_$__cuda_sm3x_div_rn_noftz_f32_slowpath)
        /*080c*/ 	.word	0x00000000


	//----- nvinfo : EIATTR_FRAME_SIZE
	.align		4
.L_462:
        /*0810*/ 	.byte	0x04, 0x11
        /*0812*/ 	.short	(.L_464 - .L_463)
	.align		4
.L_463:
        /*0814*/ 	.word	index@(_Z17LayerNormWarpImplI10DirectLoadIffE11DirectStoreIffEfLi1ELi16ELi16ELi32ELi1ELb0EEvT_T0_lld)
        /*0818*/ 	.word	0x00000000


	//----- nvinfo : EIATTR_REGCOUNT
	.align		4
.L_464:
        /*081c*/ 	.byte	0x04, 0x2f
        /*081e*/ 	.short	(.L_466 - .L_465)
	.align		4
.L_465:
        /*0820*/ 	.word	index@(_Z17LayerNormWarpImplI10DirectLoadIffE11DirectStoreIffEfLi1ELi16ELi12ELi32ELi1ELb1EEvT_T0_lld)
        /*0824*/ 	.word	0x00000052


	//----- nvinfo : EIATTR_FRAME_SIZE
	.align		4
.L_466:
        /*0828*/ 	.byte	0x04, 0x11
        /*082a*/ 	.short	(.L_468 - .L_467)
	.align		4
.L_467:
        /*082c*/ 	.word	index@($__internal_23_$__cuda_sm3x_div_rn_noftz_f32_slowpath)
        /*0830*/ 	.word	0x00000000


	//----- nvinfo : EIATTR_FRAME_SIZE
	.align		4
.L_468:
        /*0834*/ 	.byte	0x04, 0x11
        /*0836*/ 	.short	(.L_470 - .L_469)
	.align		4
.L_469:
        /*0838*/ 	.word	index@(_Z17LayerNormWarpImplI10DirectLoadIffE11DirectStoreIffEfLi1ELi16ELi12ELi32ELi1ELb1EEvT_T0_lld)
        /*083c*/ 	.word	0x00000000


	//----- nvinfo : EIATTR_REGCOUNT
	.align		4
.L_470:
        /*0840*/ 	.byte	0x04, 0x2f
        /*0842*/ 	.short	(.L_472 - .L_471)
	.align		4
.L_471:
        /*0844*/ 	.word	index@(_Z17LayerNormWarpImplI10DirectLoadIffE11DirectStoreIffEfLi1ELi20ELi20ELi32ELi1ELb0EEvT_T0_lld)
        /*0848*/ 	.word	0x0000006d


	//----- nvinfo : EIATTR_FRAME_SIZE
	.align		4
.L_472:
        /*084c*/ 	.byte	0x04, 0x11
        /*084e*/ 	.short	(.L_474 - .L_473)
	.align		4
.L_473:
        /*0850*/ 	.word	index@($__internal_22_$__cuda_sm3x_div_rn_noftz_f32_slowpath)
        /*0854*/ 	.word	0x00000000


	//----- nvinfo : EIATTR_FRAME_SIZE
	.align		4
.L_474:
        /*0858*/ 	.byte	0x04, 0x11
        /*085a*/ 	.short	(.L_476 - .L_475)
	.align		4
.L_475:
        /*085c*/ 	.word	index@(_Z17LayerNormWarpImplI10DirectLoadIffE11DirectStoreIffEfLi1ELi20ELi20ELi32ELi1ELb0EEvT_T0_lld)
        /*0860*/ 	.word	0x00000000


	//----- nvinfo : EIATTR_REGCOUNT
	.align		4
.L_476:
        /*0864*/ 	.byte	0x04, 0x2f
        /*0866*/ 	.short	(.L_478 - .L_477)
	.align		4
.L_477:
        /*0868*/ 	.word	index@(_Z17LayerNormWarpImplI10DirectLoadIffE11DirectStoreIffEfLi1ELi20ELi16ELi32ELi1ELb1EEvT_T0_lld)
        /*086c*/ 	.word	0x00000060


	//----- nvinfo : EIATTR_FRAME_SIZE
	.align		4
.L_478:
        /*0870*/ 	.byte	0x04, 0x11
        /*0872*/ 	.short	(.L_480 - .L_479)
	.align		4
.L_479:
        /*0874*/ 	.word	index@($__internal_21_$__cuda_sm3x_div_rn_noftz_f32_slowpath)
        /*0878*/ 	.word	0x00000000


	//----- nvinfo : EIATTR_FRAME_SIZE
	.align		4
.L_480:
        /*087c*/ 	.byte	0x04, 0x11
        /*087e*/ 	.short	(.L_482 - .L_481)
	.align		4
.L_481:
        /*0880*/ 	.word	index@(_Z17LayerNormWarpImplI10DirectLoadIffE11DirectStoreIffEfLi1ELi20ELi16ELi32ELi1ELb1EEvT_T0_lld)
        /*0884*/ 	.word	0x00000000


	//----- nvinfo : EIATTR_REGCOUNT
	.align		4
.L_482:
        /*0888*/ 	.byte	0x04, 0x2f
        /*088a*/ 	.short	(.L_484 - .L_483)
	.align		4
.L_483:
        /*088c*/ 	.word	index@(_Z17LayerNormWarpImplI10DirectLoadIffE11DirectStoreIffEfLi1ELi24ELi24ELi32ELi1ELb0EEvT_T0_lld)
        /*0890*/ 	.word	0x00000077


	//----- nvinfo : EIATTR_FRAME_SIZE
	.align		4
.L_484:
        /*0894*/ 	.byte	0x04, 0x11
        /*0896*/ 	.short	(.L_486 - .L_485)
	.align		4
.L_485:
        /*0898*/ 	.word	index@($__internal_20_$__cuda_sm3x_div_rn_noftz_f32_slowpath)
        /*089c*/ 	.word	0x00000000


	//----- nvinfo : EIATTR_FRAME_SIZE
	.align		4
.L_486:
        /*08a0*/ 	.byte	0x04, 0x11
        /*08a2*/ 	.short	(.L_488 - .L_487)
	.align		4
.L_487:
        /*08a4*/ 	.word	index@(_Z17LayerNormWarpImplI10DirectLoadIffE11DirectStoreIffEfLi1ELi24ELi24ELi32ELi1ELb0EEvT_T0_lld)
        /*08a8*/ 	.word	0x00000000


	//----- nvinfo : EIATTR_REGCOUNT
	.align		4
.L_488:
        /*08ac*/ 	.byte	0x04, 0x2f
        /*08ae*/ 	.short	(.L_490 - .L_489)
	.align		4
.L_489:
        /*08b0*/ 	.word	index@(_Z17LayerNormWarpImplI10DirectLoadIffE11DirectStoreIffEfLi1ELi24ELi20ELi32ELi1ELb1EEvT_T0_lld)
        /*08b4*/ 	.word	0x0000006e


	//----- nvinfo : EIATTR_FRAME_SIZE
	.align		4
.L_490:
        /*08b8*/ 	.byte	0x04, 0x11
        /*08ba*/ 	.short	(.L_492 - .L_491)
	.align		4
.L_491:
        /*08bc*/ 	.word	index@($__internal_19_$__cuda_sm3x_div_rn_noftz_f32_slowpath)
        /*08c0*/ 	.word	0x00000000


	//----- nvinfo : EIATTR_FRAME_SIZE
	.align		4
.L_492:
        /*08c4*/ 	.byte	0x04, 0x11
        /*08c6*/ 	.short	(.L_494 - .L_493)
	.align		4
.L_493:
        /*08c8*/ 	.word	index@(_Z17LayerNormWarpImplI10DirectLoadIffE11DirectStoreIffEfLi1ELi24ELi20ELi32ELi1ELb1EEvT_T0_lld)
        /*08cc*/ 	.word	0x00000000


	//----- nvinfo : EIATTR_REGCOUNT
	.align		4
.L_494:
        /*08d0*/ 	.byte	0x04, 0x2f
        /*08d2*/ 	.short	(.L_496 - .L_495)
	.align		4
.L_495:
        /*08d4*/ 	.word	index@(_Z17LayerNormWarpImplI10DirectLoadIffE11DirectStoreIffEfLi1ELi28ELi28ELi32ELi1ELb0EEvT_T0_lld)
        /*08d8*/ 	.word	0x00000089


	//----- nvinfo : EIATTR_FRAME_SIZE
	.align		4
.L_496:
        /*08dc*/ 	.byte	0x04, 0x11
        /*08de*/ 	.short	(.L_498 - .L_497)
	.align		4
.L_497:
        /*08e0*/ 	.word	index@($__internal_18_$__cuda_sm3x_div_rn_noftz_f32_slowpath)
        /*08e4*/ 	.word	0x00000000


	//----- nvinfo : EIATTR_FRAME_SIZE
	.align		4
.L_498:
        /*08e8*/ 	.byte	0x04, 0x11
        /*08ea*/ 	.short	(.L_500 - .L_499)
	.align		4
.L_499:
        /*08ec*/ 	.word	index@(_Z17LayerNormWarpImplI10DirectLoadIffE11DirectStoreIffEfLi1ELi28ELi28ELi32ELi1ELb0EEvT_T0_lld)
        /*08f0*/ 	.word	0x00000000


	//----- nvinfo : EIATTR_REGCOUNT
	.align		4
.L_500:
        /*08f4*/ 	.byte	0x04, 0x2f
        /*08f6*/ 	.short	(.L_502 - .L_501)
	.align		4
.L_501:
        /*08f8*/ 	.word	index@(_Z17LayerNormWarpImplI10DirectLoadIffE11DirectStoreIffEfLi1ELi28ELi24ELi32ELi1ELb1EEvT_T0_lld)
        /*08fc*/ 	.word	0x0000007c


	//----- nvinfo : EIATTR_FRAME_SIZE
	.align		4
.L_502:
        /*0900*/ 	.byte	0x04, 0x11
        /*0902*/ 	.short	(.L_504 - .L_503)
	.align		4
.L_503:
        /*0904*/ 	.word	index@($__internal_17_$__cuda_sm3x_div_rn_noftz_f32_slowpath)
        /*0908*/ 	.word	0x00000000


	//----- nvinfo : EIATTR_FRAME_SIZE
	.align		4
.L_504:
        /*090c*/ 	.byte	0x04, 0x11
        /*090e*/ 	.short	(.L_506 - .L_505)
	.align		4
.L_505:
        /*0910*/ 	.word	index@(_Z17LayerNormWarpImplI10DirectLoadIffE11DirectStoreIffEfLi1ELi28ELi24ELi32ELi1ELb1EEvT_T0_lld)
        /*0914*/ 	.word	0x00000000


	//----- nvinfo : EIATTR_REGCOUNT
	.align		4
.L_506:
        /*0918*/ 	.byte	0x04, 0x2f
        /*091a*/ 	.short	(.L_508 - .L_507)
	.align		4
.L_507:
        /*091c*/ 	.word	index@(_Z17LayerNormWarpImplI10DirectLoadIffE11DirectStoreIffEfLi1ELi32ELi32ELi32ELi1ELb0EEvT_T0_lld)
        /*0920*/ 	.word	0x00000099


	//----- nvinfo : EIATTR_FRAME_SIZE
	.align		4
.L_508:
        /*0924*/ 	.byte	0x04, 0x11
        /*0926*/ 	.short	(.L_510 - .L_509)
	.align		4
.L_509:
        /*0928*/ 	.word	index@($__internal_16_$__cuda_sm3x_div_rn_noftz_f32_slowpath)
        /*092c*/ 	.word	0x00000000


	//----- nvinfo : EIATTR_FRAME_SIZE
	.align		4
.L_510:
        /*0930*/ 	.byte	0x04, 0x11
        /*0932*/ 	.short	(.L_512 - .L_511)
	.align		4
.L_511:
        /*0934*/ 	.word	index@(_Z17LayerNormWarpImplI10DirectLoadIffE11DirectStoreIffEfLi1ELi32ELi32ELi32ELi1ELb0EEvT_T0_lld)
        /*0938*/ 	.word	0x00000000


	//----- nvinfo : EIATTR_REGCOUNT
	.align		4
.L_512:
        /*093c*/ 	.byte	0x04, 0x2f
        /*093e*/ 	.short	(.L_514 - .L_513)
	.align		4
.L_513:
        /*0940*/ 	.word	index@(_Z17LayerNormWarpImplI10DirectLoadIffE11DirectStoreIffEfLi1ELi32ELi28ELi32ELi1ELb1EEvT_T0_lld)
        /*0944*/ 	.word	0x0000008b


	//----- nvinfo : EIATTR_FRAME_SIZE
	.align		4
.L_514:
        /*0948*/ 	.byte	0x04, 0x11
        /*094a*/ 	.short	(.L_516 - .L_515)
	.align		4
.L_515:
        /*094c*/ 	.word	index@($__internal_15_$__cuda_sm3x_div_rn_noftz_f32_slowpath)
        /*0950*/ 	.word	0x00000000


	//----- nvinfo : EIATTR_FRAME_SIZE
	.align		4
.L_516:
        /*0954*/ 	.byte	0x04, 0x11
        /*0956*/ 	.short	(.L_518 - .L_517)
	.align		4
.L_517:
        /*0958*/ 	.word	index@(_Z17LayerNormWarpImplI10DirectLoadIffE11DirectStoreIffEfLi1ELi32ELi28ELi32ELi1ELb1EEvT_T0_lld)
        /*095c*/ 	.word	0x00000000


	//----- nvinfo : EIATTR_REGCOUNT
	.align		4
.L_518:
        /*0960*/ 	.byte	0x04, 0x2f
        /*0962*/ 	.short	(.L_520 - .L_519)
	.align		4
.L_519:
        /*0964*/ 	.word	index@(_Z22LayerNormBlockSMemImplI10DirectLoadIffE11DirectStoreIffEfLi4ELi128EEvT_T0_lld)
        /*0968*/ 	.word	0x0000003e


	//----- nvinfo : EIATTR_FRAME_SIZE
	.align		4
.L_520:
        /*096c*/ 	.byte	0x04, 0x11
        /*096e*/ 	.short	(.L_522 - .L_521)
	.align		4
.L_521:
        /*0970*/ 	.word	index@($__internal_14_$__cuda_sm3x_div_rn_noftz_f32_slowpath)
        /*0974*/ 	.word	0x00000000


	//----- nvinfo : EIATTR_FRAME_SIZE
	.align		4
.L_522:
        /*0978*/ 	.byte	0x04, 0x11
        /*097a*/ 	.short	(.L_524 - .L_523)
	.align		4
.L_523:
        /*097c*/ 	.word	index@(_Z22LayerNormBlockSMemImplI10DirectLoadIffE11DirectStoreIffEfLi4ELi128EEvT_T0_lld)
        /*0980*/ 	.word	0x00000000


	//----- nvinfo : EIATTR_REGCOUNT
	.align		4
.L_524:
        /*0984*/ 	.byte	0x04, 0x2f
        /*0986*/ 	.short	(.L_526 - .L_525)
	.align		4
.L_525:
        /*0988*/ 	.word	index@(_Z22LayerNormBlockSMemImplI10DirectLoadIffE11DirectStoreIffEfLi4ELi256EEvT_T0_lld)
        /*098c*/ 	.word	0x0000003e


	//----- nvinfo : EIATTR_FRAME_SIZE
	.align		4
.L_526:
        /*0990*/ 	.byte	0x04, 0x11
        /*0992*/ 	.short	(.L_528 - .L_527)
	.align		4
.L_527:
        /*0994*/ 	.word	index@($__internal_13_$__cuda_sm3x_div_rn_noftz_f32_slowpath)
        /*0998*/ 	.word	0x00000000


	//----- nvinfo : EIATTR_FRAME_SIZE
	.align		4
.L_528:
        /*099c*/ 	.byte	0x04, 0x11
        /*099e*/ 	.short	(.L_530 - .L_529)
	.align		4
.L_529:
        /*09a0*/ 	.word	index@(_Z22LayerNormBlockSMemImplI10DirectLoadIffE11DirectStoreIffEfLi4ELi256EEvT_T0_lld)
        /*09a4*/ 	.word	0x00000000


	//----- nvinfo : EIATTR_REGCOUNT
	.align		4
.L_530:
        /*09a8*/ 	.byte	0x04, 0x2f
        /*09aa*/ 	.short	(.L_532 - .L_531)
	.align		4
.L_531:
        /*09ac*/ 	.word	index@(_Z22LayerNormBlockSMemImplI10DirectLoadIffE11DirectStoreIffEfLi4ELi512EEvT_T0_lld)
        /*09b0*/ 	.word	0x0000003e


	//----- nvinfo : EIATTR_FRAME_SIZE
	.align		4
.L_532:
        /*09b4*/ 	.byte	0x04, 0x11
        /*09b6*/ 	.short	(.L_534 - .L_533)
	.align		4
.L_533:
        /*09b8*/ 	.word	index@($__internal_12_$__cuda_sm3x_div_rn_noftz_f32_slowpath)
        /*09bc*/ 	.word	0x00000000


	//----- nvinfo : EIATTR_FRAME_SIZE
	.align		4
.L_534:
        /*09c0*/ 	.byte	0x04, 0x11
        /*09c2*/ 	.short	(.L_536 - .L_535)
	.align		4
.L_535:
        /*09c4*/ 	.word	index@(_Z22LayerNormBlockSMemImplI10DirectLoadIffE11DirectStoreIffEfLi4ELi512EEvT_T0_lld)
        /*09c8*/ 	.word	0x00000000


	//----- nvinfo : EIATTR_REGCOUNT
	.align		4
.L_536:
        /*09cc*/ 	.byte	0x04, 0x2f
        /*09ce*/ 	.short	(.L_538 - .L_537)
	.align		4
.L_537:
        /*09d0*/ 	.word	index@(_Z22LayerNormBlockSMemImplI10DirectLoadIffE11DirectStoreIffEfLi4ELi1024EEvT_T0_lld)
        /*09d4*/ 	.word	0x0000003e


	//----- nvinfo : EIATTR_FRAME_SIZE
	.align		4
.L_538:
        /*09d8*/ 	.byte	0x04, 0x11
        /*09da*/ 	.short	(.L_540 - .L_539)
	.align		4
.L_539:
        /*09dc*/ 	.word	index@($__internal_11_$__cuda_sm3x_div_rn_noftz_f32_slowpath)
        /*09e0*/ 	.word	0x00000000


	//----- nvinfo : EIATTR_FRAME_SIZE
	.align		4
.L_540:
        /*09e4*/ 	.byte	0x04, 0x11
        /*09e6*/ 	.short	(.L_542 - .L_541)
	.align		4
.L_541:
        /*09e8*/ 	.word	index@(_Z22LayerNormBlockSMemImplI10DirectLoadIffE11DirectStoreIffEfLi4ELi1024EEvT_T0_lld)
        /*09ec*/ 	.word	0x00000000


	//----- nvinfo : EIATTR_REGCOUNT
	.align		4
.L_542:
        /*09f0*/ 	.byte	0x04, 0x2f
        /*09f2*/ 	.short	(.L_544 - .L_543)
	.align		4
.L_543:
        /*09f4*/ 	.word	index@(_Z22LayerNormBlockSMemImplI10DirectLoadIffE11DirectStoreIffEfLi2ELi128EEvT_T0_lld)
        /*09f8*/ 	.word	0x00000038


	//----- nvinfo : EIATTR_FRAME_SIZE
	.align		4
.L_544:
        /*09fc*/ 	.byte	0x04, 0x11
        /*09fe*/ 	.short	(.L_546 - .L_545)
	.align		4
.L_545:
        /*0a00*/ 	.word	index@($__internal_10_$__cuda_sm3x_div_rn_noftz_f32_slowpath)
        /*0a04*/ 	.word	0x00000000


	//----- nvinfo : EIATTR_FRAME_SIZE
	.align		4
.L_546:
        /*0a08*/ 	.byte	0x04, 0x11
        /*0a0a*/ 	.short	(.L_548 - .L_547)
	.align		4
.L_547:
        /*0a0c*/ 	.word	index@(_Z22LayerNormBlockSMemImplI10DirectLoadIffE11DirectStoreIffEfLi2ELi128EEvT_T0_lld)
        /*0a10*/ 	.word	0x00000000


	//----- nvinfo : EIATTR_REGCOUNT
	.align		4
.L_548:
        /*0a14*/ 	.byte	0x04, 0x2f
        /*0a16*/ 	.short	(.L_550 - .L_549)
	.align		4
.L_549:
        /*0a18*/ 	.word	index@(_Z22LayerNormBlockSMemImplI10DirectLoadIffE11DirectStoreIffEfLi2ELi256EEvT_T0_lld)
        /*0a1c*/ 	.word	0x00000038


	//----- nvinfo : EIATTR_FRAME_SIZE
	.align		4
.L_550:
        /*0a20*/ 	.byte	0x04, 0x11
        /*0a22*/ 	.short	(.L_552 - .L_551)
	.align		4
.L_551:
        /*0a24*/ 	.word	index@($__internal_9_$__cuda_sm3x_div_rn_noftz_f32_slowpath)
        /*0a28*/ 	.word	0x00000000


	//----- nvinfo : EIATTR_FRAME_SIZE
	.align		4
.L_552:
        /*0a2c*/ 	.byte	0x04, 0x11
        /*0a2e*/ 	.short	(.L_554 - .L_553)
	.align		4
.L_553:
        /*0a30*/ 	.word	index@(_Z22LayerNormBlockSMemImplI10DirectLoadIffE11DirectStoreIffEfLi2ELi256EEvT_T0_lld)
        /*0a34*/ 	.word	0x00000000


	//----- nvinfo : EIATTR_REGCOUNT
	.align		4
.L_554:
        /*0a38*/ 	.byte	0x04, 0x2f
        /*0a3a*/ 	.short	(.L_556 - .L_555)
	.align		4
.L_555:
        /*0a3c*/ 	.word	index@(_Z22LayerNormBlockSMemImplI10DirectLoadIffE11DirectStoreIffEfLi2ELi512EEvT_T0_lld)
        /*0a40*/ 	.word	0x00000038


	//----- nvinfo : EIATTR_FRAME_SIZE
	.align		4
.L_556:
        /*0a44*/ 	.byte	0x04, 0x11
        /*0a46*/ 	.short	(.L_558 - .L_557)
	.align		4
.L_557:
        /*0a48*/ 	.word	index@($__internal_8_$__cuda_sm3x_div_rn_noftz_f32_slowpath)
        /*0a4c*/ 	.word	0x00000000


	//----- nvinfo : EIATTR_FRAME_SIZE
	.align		4
.L_558:
        /*0a50*/ 	.byte	0x04, 0x11
        /*0a52*/ 	.short	(.L_560 - .L_559)
	.align		4
.L_559:
        /*0a54*/ 	.word	index@(_Z22LayerNormBlockSMemImplI10DirectLoadIffE11DirectStoreIffEfLi2ELi512EEvT_T0_lld)
        /*0a58*/ 	.word	0x00000000


	//----- nvinfo : EIATTR_REGCOUNT
	.align		4
.L_560:
        /*0a5c*/ 	.byte	0x04, 0x2f
        /*0a5e*/ 	.short	(.L_562 - .L_561)
	.align		4
.L_561:
        /*0a60*/ 	.word	index@(_Z22LayerNormBlockSMemImplI10DirectLoadIffE11DirectStoreIffEfLi2ELi1024EEvT_T0_lld)
        /*0a64*/ 	.word	0x00000038


	//----- nvinfo : EIATTR_FRAME_SIZE
	.align		4
.L_562:
        /*0a68*/ 	.byte	0x04, 0x11
        /*0a6a*/ 	.short	(.L_564 - .L_563)
	.align		4
.L_563:
        /*0a6c*/ 	.word	index@($__internal_7_$__cuda_sm3x_div_rn_noftz_f32_slowpath)
        /*0a70*/ 	.word	0x00000000


	//----- nvinfo : EIATTR_FRAME_SIZE
	.align		4
.L_564:
        /*0a74*/ 	.byte	0x04, 0x11
        /*0a76*/ 	.short	(.L_566 - .L_565)
	.align		4
.L_565:
        /*0a78*/ 	.word	index@(_Z22LayerNormBlockSMemImplI10DirectLoadIffE11DirectStoreIffEfLi2ELi1024EEvT_T0_lld)
        /*0a7c*/ 	.word	0x00000000


	//----- nvinfo : EIATTR_REGCOUNT
	.align		4
.L_566:
        /*0a80*/ 	.byte	0x04, 0x2f
        /*0a82*/ 	.short	(.L_568 - .L_567)
	.align		4
.L_567:
        /*0a84*/ 	.word	index@(_Z22LayerNormBlockSMemImplI10DirectLoadIffE11DirectStoreIffEfLi1ELi128EEvT_T0_lld)
        /*0a88*/ 	.word	0x00000028


	//----- nvinfo : EIATTR_FRAME_SIZE
	.align		4
.L_568:
        /*0a8c*/ 	.byte	0x04, 0x11
        /*0a8e*/ 	.short	(.L_570 - .L_569)
	.align		4
.L_569:
        /*0a90*/ 	.word	index@($__internal_6_$__cuda_sm3x_div_rn_noftz_f32_slowpath)
        /*0a94*/ 	.word	0x00000000


	//----- nvinfo : EIATTR_FRAME_SIZE
	.align		4
.L_570:
        /*0a98*/ 	.byte	0x04, 0x11
        /*0a9a*/ 	.short	(.L_572 - .L_571)
	.align		4
.L_571:
        /*0a9c*/ 	.word	index@(_Z22LayerNormBlockSMemImplI10DirectLoadIffE11DirectStoreIffEfLi1ELi128EEvT_T0_lld)
        /*0aa0*/ 	.word	0x00000000


	//----- nvinfo : EIATTR_REGCOUNT
	.align		4
.L_572:
        /*0aa4*/ 	.byte	0x04, 0x2f
        /*0aa6*/ 	.short	(.L_574 - .L_573)
	.align		4
.L_573:
        /*0aa8*/ 	.word	index@(_Z22LayerNormBlockSMemImplI10DirectLoadIffE11DirectStoreIffEfLi1ELi256EEvT_T0_lld)
        /*0aac*/ 	.word	0x00000028


	//----- nvinfo : EIATTR_FRAME_SIZE
	.align		4
.L_574:
        /*0ab0*/ 	.byte	0x04, 0x11
        /*0ab2*/ 	.short	(.L_576 - .L_575)
	.align		4
.L_575:
        /*0ab4*/ 	.word	index@($__internal_5_$__cuda_sm3x_div_rn_noftz_f32_slowpath)
        /*0ab8*/ 	.word	0x00000000


	//----- nvinfo : EIATTR_FRAME_SIZE
	.align		4
.L_576:
        /*0abc*/ 	.byte	0x04, 0x11
        /*0abe*/ 	.short	(.L_578 - .L_577)
	.align		4
.L_577:
        /*0ac0*/ 	.word	index@(_Z22LayerNormBlockSMemImplI10DirectLoadIffE11DirectStoreIffEfLi1ELi256EEvT_T0_lld)
        /*0ac4*/ 	.word	0x00000000


	//----- nvinfo : EIATTR_REGCOUNT
	.align		4
.L_578:
        /*0ac8*/ 	.byte	0x04, 0x2f
        /*0aca*/ 	.short	(.L_580 - .L_579)
	.align		4
.L_579:
        /*0acc*/ 	.word	index@(_Z22LayerNormBlockSMemImplI10DirectLoadIffE11DirectStoreIffEfLi1ELi512EEvT_T0_lld)
        /*0ad0*/ 	.word	0x00000028


	//----- nvinfo : EIATTR_FRAME_SIZE
	.align		4
.L_580:
        /*0ad4*/ 	.byte	0x04, 0x11
        /*0ad6*/ 	.short	(.L_582 - .L_581)
	.align		4
.L_581:
        /*0ad8*/ 	.word	index@($__internal_4_$__cuda_sm3x_div_rn_noftz_f32_slowpath)
        /*0adc*/ 	.word	0x00000000


	//----- nvinfo : EIATTR_FRAME_SIZE
	.align		4
.L_582:
        /*0ae0*/ 	.byte	0x04, 0x11
        /*0ae2*/ 	.short	(.L_584 - .L_583)
	.align		4
.L_583:
        /*0ae4*/ 	.word	index@(_Z22LayerNormBlockSMemImplI10DirectLoadIffE11DirectStoreIffEfLi1ELi512EEvT_T0_lld)
        /*0ae8*/ 	.word	0x00000000


	//----- nvinfo : EIATTR_REGCOUNT
	.align		4
.L_584:
        /*0aec*/ 	.byte	0x04, 0x2f
        /*0aee*/ 	.short	(.L_586 - .L_585)
	.align		4
.L_585:
        /*0af0*/ 	.word	index@(_Z22LayerNormBlockSMemImplI10DirectLoadIffE11DirectStoreIffEfLi1ELi1024EEvT_T0_lld)
        /*0af4*/ 	.word	0x00000028


	//----- nvinfo : EIATTR_FRAME_SIZE
	.align		4
.L_586:
        /*0af8*/ 	.byte	0x04, 0x11
        /*0afa*/ 	.short	(.L_588 - .L_587)
	.align		4
.L_587:
        /*0afc*/ 	.word	index@($__internal_3_$__cuda_sm3x_div_rn_noftz_f32_slowpath)
        /*0b00*/ 	.word	0x00000000


	//----- nvinfo : EIATTR_FRAME_SIZE
	.align		4
.L_588:
        /*0b04*/ 	.byte	0x04, 0x11
        /*0b06*/ 	.short	(.L_590 - .L_589)
	.align		4
.L_589:
        /*0b08*/ 	.word	index@(_Z22LayerNormBlockSMemImplI10DirectLoadIffE11DirectStoreIffEfLi1ELi1024EEvT_T0_lld)
        /*0b0c*/ 	.word	0x00000000


	//----- nvinfo : EIATTR_REGCOUNT
	.align		4
.L_590:
        /*0b10*/ 	.byte	0x04, 0x2f
        /*0b12*/ 	.short	(.L_592 - .L_591)
	.align		4
.L_591:
        /*0b14*/ 	.word	index@(_Z26LayerNormBlockUncachedImplI10DirectLoadIffE11DirectStoreIffEfLi4ELi1024EEvT_T0_lld)
        /*0b18*/ 	.word	0x00000039


	//----- nvinfo : EIATTR_FRAME_SIZE
	.align		4
.L_592:
        /*0b1c*/ 	.byte	0x04, 0x11
        /*0b1e*/ 	.short	(.L_594 - .L_593)
	.align		4
.L_593:
        /*0b20*/ 	.word	index@($__internal_2_$__cuda_sm3x_div_rn_noftz_f32_slowpath)
        /*0b24*/ 	.word	0x00000000


	//----- nvinfo : EIATTR_FRAME_SIZE
	.align		4
.L_594:
        /*0b28*/ 	.byte	0x04, 0x11
        /*0b2a*/ 	.short	(.L_596 - .L_595)
	.align		4
.L_595:
        /*0b2c*/ 	.word	index@(_Z26LayerNormBlockUncachedImplI10DirectLoadIffE11DirectStoreIffEfLi4ELi1024EEvT_T0_lld)
        /*0b30*/ 	.word	0x00000000


	//----- nvinfo : EIATTR_REGCOUNT
	.align		4
.L_596:
        /*0b34*/ 	.byte	0x04, 0x2f
        /*0b36*/ 	.short	(.L_598 - .L_597)
	.align		4
.L_597:
        /*0b38*/ 	.word	index@(_Z26LayerNormBlockUncachedImplI10DirectLoadIffE11DirectStoreIffEfLi2ELi1024EEvT_T0_lld)
        /*0b3c*/ 	.word	0x00000020


	//----- nvinfo : EIATTR_FRAME_SIZE
	.align		4
.L_598:
        /*0b40*/ 	.byte	0x04, 0x11
        /*0b42*/ 	.short	(.L_600 - .L_599)
	.align		4
.L_599:
        /*0b44*/ 	.word	index@($__internal_1_$__cuda_sm3x_div_rn_noftz_f32_slowpath)
        /*0b48*/ 	.word	0x00000000


	//----- nvinfo : EIATTR_FRAME_SIZE
	.align		4
.L_600:
        /*0b4c*/ 	.byte	0x04, 0x11
        /*0b4e*/ 	.short	(.L_602 - .L_601)
	.align		4
.L_601:
        /*0b50*/ 	.word	index@(_Z26LayerNormBlockUncachedImplI10DirectLoadIffE11DirectStoreIffEfLi2ELi1024EEvT_T0_lld)
        /*0b54*/ 	.word	0x00000000


	//----- nvinfo : EIATTR_REGCOUNT
	.align		4
.L_602:
        /*0b58*/ 	.byte	0x04, 0x2f
        /*0b5a*/ 	.short	(.L_604 - .L_603)
	.align		4
.L_603:
        /*0b5c*/ 	.word	index@(_Z26LayerNormBlockUncachedImplI10DirectLoadIffE11DirectStoreIffEfLi1ELi1024EEvT_T0_lld)
        /*0b60*/ 	.word	0x00000020


	//----- nvinfo : EIATTR_FRAME_SIZE
	.align		4
.L_604:
        /*0b64*/ 	.byte	0x04, 0x11
        /*0b66*/ 	.short	(.L_606 - .L_605)
	.align		4
.L_605:
        /*0b68*/ 	.word	index@($__internal_0_$__cuda_sm3x_div_rn_noftz_f32_slowpath)
        /*0b6c*/ 	.word	0x00000000


	//----- nvinfo : EIATTR_FRAME_SIZE
	.align		4
.L_606:
        /*0b70*/ 	.byte	0x04, 0x11
        /*0b72*/ 	.short	(.L_608 - .L_607)
	.align		4
.L_607:
        /*0b74*/ 	.word	index@(_Z26LayerNormBlockUncachedImplI10DirectLoadIffE11DirectStoreIffEfLi1ELi1024EEvT_T0_lld)
        /*0b78*/ 	.word	0x00000000


	//----- nvinfo : EIATTR_REGCOUNT
	.align		4
.L_608:
        /*0b7c*/ 	.byte	0x04, 0x2f
        /*0b7e*/ 	.short	(.L_610 - .L_609)
	.align		4
.L_609:
        /*0b80*/ 	.word	index@(_ZN3cub18CUB_300001_SM_10006detail11EmptyKernelIvEEvv)
        /*0b84*/ 	.word	0x00000004


	//----- nvinfo : EIATTR_FRAME_SIZE
	.align		4
.L_610:
        /*0b88*/ 	.byte	0x04, 0x11
        /*0b8a*/ 	.short	(.L_612 - .L_611)
	.align		4
.L_611:
        /*0b8c*/ 	.word	index@(_ZN3cub18CUB_300001_SM_10006detail11EmptyKernelIvEEvv)
        /*0b90*/ 	.word	0x00000000


	//----- nvinfo : EIATTR_MIN_STACK_SIZE
	.align		4
.L_612:
        /*0b94*/ 	.byte	0x04, 0x12
        /*0b96*/ 	.short	(.L_614 - .L_613)
	.align		4
.L_613:
        /*0b98*/ 	.word	index@(_ZN3cub18CUB_300001_SM_10006detail11EmptyKernelIvEEvv)
        /*0b9c*/ 	.word	0x00000000


	//----- nvinfo : EIATTR_MIN_STACK_SIZE
	.align		4
.L_614:
        /*0ba0*/ 	.byte	0x04, 0x12
        /*0ba2*/ 	.short	(.L_616 - .L_615)
	.align		4
.L_615:
        /*0ba4*/ 	.word	index@(_Z26LayerNormBlockUncachedImplI10DirectLoadIffE11DirectStoreIffEfLi1ELi1024EEvT_T0_lld)
        /*0ba8*/ 	.word	0x00000000


	//----- nvinfo : EIATTR_MIN_STACK_SIZE
	.align		4
.L_616:
        /*0bac*/ 	.byte	0x04, 0x12
        /*0bae*/ 	.short	(.L_618 - .L_617)
	.align		4
.L_617:
        /*0bb0*/ 	.word	index@(_Z26LayerNormBlockUncachedImplI10DirectLoadIffE11DirectStoreIffEfLi2ELi1024EEvT_T0_lld)
        /*0bb4*/ 	.word	0x00000000


	//----- nvinfo : EIATTR_MIN_STACK_SIZE
	.align		4
.L_618:
        /*0bb8*/ 	.byte	0x04, 0x12
        /*0bba*/ 	.short	(.L_620 - .L_619)
	.align		4
.L_619:
        /*0bbc*/ 	.word	index@(_Z26LayerNormBlockUncachedImplI10DirectLoadIffE11DirectStoreIffEfLi4ELi1024EEvT_T0_lld)
        /*0bc0*/ 	.word	0x00000000


	//----- nvinfo : EIATTR_MIN_STACK_SIZE
	.align		4
.L_620:
        /*0bc4*/ 	.byte	0x04, 0x12
        /*0bc6*/ 	.short	(.L_622 - .L_621)
	.align		4
.L_621:
        /*0bc8*/ 	.word	index@(_Z22LayerNormBlockSMemImplI10DirectLoadIffE11DirectStoreIffEfLi1ELi1024EEvT_T0_lld)
        /*0bcc*/ 	.word	0x00000000


	//----- nvinfo : EIATTR_MIN_STACK_SIZE
	.align		4
.L_622:
        /*0bd0*/ 	.byte	0x04, 0x12
        /*0bd2*/ 	.short	(.L_624 - .L_623)
	.align		4
.L_623:
        /*0bd4*/ 	.word	index@(_Z22LayerNormBlockSMemImplI10DirectLoadIffE11DirectStoreIffEfLi1ELi512EEvT_T0_lld)
        /*0bd8*/ 	.word	0x00000000


	//----- nvinfo : EIATTR_MIN_STACK_SIZE
	.align		4
.L_624:
        /*0bdc*/ 	.byte	0x04, 0x12
        /*0bde*/ 	.short	(.L_626 - .L_625)
	.align		4
.L_625:
        /*0be0*/ 	.word	index@(_Z22LayerNormBlockSMemImplI10DirectLoadIffE11DirectStoreIffEfLi1ELi256EEvT_T0_lld)
        /*0be4*/ 	.word	0x00000000


	//----- nvinfo : EIATTR_MIN_STACK_SIZE
	.align		4
.L_626:
        /*0be8*/ 	.byte	0x04, 0x12
        /*0bea*/ 	.short	(.L_628 - .L_627)
	.align		4
.L_627:
        /*0bec*/ 	.word	index@(_Z22LayerNormBlockSMemImplI10DirectLoadIffE11DirectStoreIffEfLi1ELi128EEvT_T0_lld)
        /*0bf0*/ 	.word	0x00000000


	//----- nvinfo : EIATTR_MIN_STACK_SIZE
	.align		4
.L_628:
        /*0bf4*/ 	.byte	0x04, 0x12
        /*0bf6*/ 	.short	(.L_630 - .L_629)
	.align		4
.L_629:
        /*0bf8*/ 	.word	index@(_Z22LayerNormBlockSMemImplI10DirectLoadIffE11DirectStoreIffEfLi2ELi1024EEvT_T0_lld)
        /*0bfc*/ 	.word	0x00000000


	//----- nvinfo : EIATTR_MIN_STACK_SIZE
	.align		4
.L_630:
        /*0c00*/ 	.byte	0x04, 0x12
        /*0c02*/ 	.short	(.L_632 - .L_631)
	.align		4
.L_631:
        /*0c04*/ 	.word	index@(_Z22LayerNormBlockSMemImplI10DirectLoadIffE11DirectStoreIffEfLi2ELi512EEvT_T0_lld)
        /*0c08*/ 	.word	0x00000000


	//----- nvinfo : EIATTR_MIN_STACK_SIZE
	.align		4
.L_632:
        /*0c0c*/ 	.byte	0x04, 0x12
        /*0c0e*/ 	.short	(.L_634 - .L_633)
	.align		4
.L_633:
        /*0c10*/ 	.word	index@(_Z22LayerNormBlockSMemImplI10DirectLoadIffE11DirectStoreIffEfLi2ELi256EEvT_T0_lld)
        /*0c14*/ 	.word	0x00000000


	//----- nvinfo : EIATTR_MIN_STACK_SIZE
	.align		4
.L_634:
        /*0c18*/ 	.byte	0x04, 0x12
        /*0c1a*/ 	.short	(.L_636 - .L_635)
	.align		4
.L_635:
        /*0c1c*/ 	.word	index@(_Z22LayerNormBlockSMemImplI10DirectLoadIffE11DirectStoreIffEfLi2ELi128EEvT_T0_lld)
        /*0c20*/ 	.word	0x00000000


	//----- nvinfo : EIATTR_MIN_STACK_SIZE
	.align		4
.L_636:
        /*0c24*/ 	.byte	0x04, 0x12
        /*0c26*/ 	.short	(.L_638 - .L_637)
	.align		4
.L_637:
        /*0c28*/ 	.word	index@(_Z22LayerNormBlockSMemImplI10DirectLoadIffE11DirectStoreIffEfLi4ELi1024EEvT_T0_lld)
        /*0c2c*/ 	.word	0x00000000


	//----- nvinfo : EIATTR_MIN_STACK_SIZE
	.align		4
.L_638:
        /*0c30*/ 	.byte	0x04, 0x12
        /*0c32*/ 	.short	(.L_640 - .L_639)
	.align		4
.L_639:
        /*0c34*/ 	.word	index@(_Z22LayerNormBlockSMemImplI10DirectLoadIffE11DirectStoreIffEfLi4ELi512EEvT_T0_lld)
        /*0c38*/ 	.word	0x00000000


	//----- nvinfo : EIATTR_MIN_STACK_SIZE
	.align		4
.L_640:
        /*0c3c*/ 	.byte	0x04, 0x12
        /*0c3e*/ 	.short	(.L_642 - .L_641)
	.align		4
.L_641:
        /*0c40*/ 	.word	index@(_Z22LayerNormBlockSMemImplI10DirectLoadIffE11DirectStoreIffEfLi4ELi256EEvT_T0_lld)
        /*0c44*/ 	.word	0x00000000


	//----- nvinfo : EIATTR_MIN_STACK_SIZE
	.align		4
.L_642:
        /*0c48*/ 	.byte	0x04, 0x12
        /*0c4a*/ 	.short	(.L_644 - .L_643)
	.align		4
.L_643:
        /*0c4c*/ 	.word	index@(_Z22LayerNormBlockSMemImplI10DirectLoadIffE11DirectStoreIffEfLi4ELi128EEvT_T0_lld)
        /*0c50*/ 	.word	0x00000000


	//----- nvinfo : EIATTR_MIN_STACK_SIZE
	.align		4
.L_644:
        /*0c54*/ 	.byte	0x04, 0x12
        /*0c56*/ 	.short	(.L_646 - .L_645)
	.align		4
.L_645:
        /*0c58*/ 	.word	index@(_Z17LayerNormWarpImplI10DirectLoadIffE11DirectStoreIffEfLi1ELi32ELi28ELi32ELi1ELb1EEvT_T0_lld)
        /*0c5c*/ 	.word	0x00000000


	//----- nvinfo : EIATTR_MIN_STACK_SIZE
	.align		4
.L_646:
        /*0c60*/ 	.byte	0x04, 0x12
        /*0c62*/ 	.short	(.L_648 - .L_647)
	.align		4
.L_647:
        /*0c64*/ 	.word	index@(_Z17LayerNormWarpImplI10DirectLoadIffE11DirectStoreIffEfLi1ELi32ELi32ELi32ELi1ELb0EEvT_T0_lld)
        /*0c68*/ 	.word	0x00000000


	//----- nvinfo : EIATTR_MIN_STACK_SIZE
	.align		4
.L_648:
        /*0c6c*/ 	.byte	0x04, 0x12
        /*0c6e*/ 	.short	(.L_650 - .L_649)
	.align		4
.L_649:
        /*0c70*/ 	.word	index@(_Z17LayerNormWarpImplI10DirectLoadIffE11DirectStoreIffEfLi1ELi28ELi24ELi32ELi1ELb1EEvT_T0_lld)
        /*0c74*/ 	.word	0x00000000


	//----- nvinfo : EIATTR_MIN_STACK_SIZE
	.align		4
.L_650:
        /*0c78*/ 	.byte	0x04, 0x12
        /*0c7a*/ 	.short	(.L_652 - .L_651)
	.align		4
.L_651:
        /*0c7c*/ 	.word	index@(_Z17LayerNormWarpImplI10DirectLoadIffE11DirectStoreIffEfLi1ELi28ELi28ELi32ELi1ELb0EEvT_T0_lld)
        /*0c80*/ 	.word	0x00000000


	//----- nvinfo : EIATTR_MIN_STACK_SIZE
	.align		4
.L_652:
        /*0c84*/ 	.byte	0x04, 0x12
        /*0c86*/ 	.short	(.L_654 - .L_653)
	.align		4
.L_653:
        /*0c88*/ 	.word	index@(_Z17LayerNormWarpImplI10DirectLoadIffE11DirectStoreIffEfLi1ELi24ELi20ELi32ELi1ELb1EEvT_T0_lld)
        /*0c8c*/ 	.word	0x00000000


	//----- nvinfo : EIATTR_MIN_STACK_SIZE
	.align		4
.L_654:
        /*0c90*/ 	.byte	0x04, 0x12
        /*0c92*/ 	.short	(.L_656 - .L_655)
	.align		4
.L_655:
        /*0c94*/ 	.word	index@(_Z17LayerNormWarpImplI10DirectLoadIffE11DirectStoreIffEfLi1ELi24ELi24ELi32ELi1ELb0EEvT_T0_lld)
        /*0c98*/ 	.word	0x00000000


	//----- nvinfo : EIATTR_MIN_STACK_SIZE
	.align		4
.L_656:
        /*0c9c*/ 	.byte	0x04, 0x12
        /*0c9e*/ 	.short	(.L_658 - .L_657)
	.align		4
.L_657:
        /*0ca0*/ 	.word	index@(_Z17LayerNormWarpImplI10DirectLoadIffE11DirectStoreIffEfLi1ELi20ELi16ELi32ELi1ELb1EEvT_T0_lld)
        /*0ca4*/ 	.word	0x00000000


	//----- nvinfo : EIATTR_MIN_STACK_SIZE
	.align		4
.L_658:
        /*0ca8*/ 	.byte	0x04, 0x12
        /*0caa*/ 	.short	(.L_660 - .L_659)
	.align		4
.L_659:
        /*0cac*/ 	.word	index@(_Z17LayerNormWarpImplI10DirectLoadIffE11DirectStoreIffEfLi1ELi20ELi20ELi32ELi1ELb0EEvT_T0_lld)
        /*0cb0*/ 	.word	0x00000000


	//----- nvinfo : EIATTR_MIN_STACK_SIZE
	.align		4
.L_660:
        /*0cb4*/ 	.byte	0x04, 0x12
        /*0cb6*/ 	.short	(.L_662 - .L_661)
	.align		4
.L_661:
        /*0cb8*/ 	.word	index@(_Z17LayerNormWarpImplI10DirectLoadIffE11DirectStoreIffEfLi1ELi16ELi12ELi32ELi1ELb1EEvT_T0_lld)
        /*0cbc*/ 	.word	0x00000000


	//----- nvinfo : EIATTR_MIN_STACK_SIZE
	.align		4
.L_662:
        /*0cc0*/ 	.byte	0x04, 0x12
        /*0cc2*/ 	.short	(.L_664 - .L_663)
	.align		4
.L_663:
        /*0cc4*/ 	.word	index@(_Z17LayerNormWarpImplI10DirectLoadIffE11DirectStoreIffEfLi1ELi16ELi16ELi32ELi1ELb0EEvT_T0_lld)
        /*0cc8*/ 	.word	0x00000000


	//----- nvinfo : EIATTR_MIN_STACK_SIZE
	.align		4
.L_664:
        /*0ccc*/ 	.byte	0x04, 0x12
        /*0cce*/ 	.short	(.L_666 - .L_665)
	.align		4
.L_665:
        /*0cd0*/ 	.word	index@(_Z17LayerNormWarpImplI10DirectLoadIffE11DirectStoreIffEfLi1ELi12ELi8ELi32ELi1ELb1EEvT_T0_lld)
        /*0cd4*/ 	.word	0x00000000


	//----- nvinfo : EIATTR_MIN_STACK_SIZE
	.align		4
.L_666:
        /*0cd8*/ 	.byte	0x04, 0x12
        /*0cda*/ 	.short	(.L_668 - .L_667)
	.align		4
.L_667:
        /*0cdc*/ 	.word	index@(_Z17LayerNormWarpImplI10DirectLoadIffE11DirectStoreIffEfLi1ELi12ELi12ELi32ELi1ELb0EEvT_T0_lld)
        /*0ce0*/ 	.word	0x00000000


	//----- nvinfo : EIATTR_MIN_STACK_SIZE
	.align		4
.L_668:
        /*0ce4*/ 	.byte	0x04, 0x12
        /*0ce6*/ 	.short	(.L_670 - .L_669)
	.align		4
.L_669:
        /*0ce8*/ 	.word	index@(_Z17LayerNormWarpImplI10DirectLoadIffE11DirectStoreIffEfLi1ELi8ELi4ELi32ELi1ELb1EEvT_T0_lld)
        /*0cec*/ 	.word	0x00000000


	//----- nvinfo : EIATTR_MIN_STACK_SIZE
	.align		4
.L_670:
        /*0cf0*/ 	.byte	0x04, 0x12
        /*0cf2*/ 	.short	(.L_672 - .L_671)
	.align		4
.L_671:
        /*0cf4*/ 	.word	index@(_Z17LayerNormWarpImplI10DirectLoadIffE11DirectStoreIffEfLi1ELi8ELi8ELi32ELi1ELb0EEvT_T0_lld)
        /*0cf8*/ 	.word	0x00000000


	//----- nvinfo : EIATTR_MIN_STACK_SIZE
	.align		4
.L_672:
        /*0cfc*/ 	.byte	0x04, 0x12
        /*0cfe*/ 	.short	(.L_674 - .L_673)
	.align		4
.L_673:
        /*0d00*/ 	.word	index@(_Z17LayerNormWarpImplI10DirectLoadIffE11DirectStoreIffEfLi1ELi4ELi2ELi32ELi1ELb1EEvT_T0_lld)
        /*0d04*/ 	.word	0x00000000


	//----- nvinfo : EIATTR_MIN_STACK_SIZE
	.align		4
.L_674:
        /*0d08*/ 	.byte	0x04, 0x12
        /*0d0a*/ 	.short	(.L_676 - .L_675)
	.align		4
.L_675:
        /*0d0c*/ 	.word	index@(_Z17LayerNormWarpImplI10DirectLoadIffE11DirectStoreIffEfLi1ELi4ELi4ELi32ELi1ELb0EEvT_T0_lld)
        /*0d10*/ 	.word	0x00000000


	//----- nvinfo : EIATTR_MIN_STACK_SIZE
	.align		4
.L_676:
        /*0d14*/ 	.byte	0x04, 0x12
        /*0d16*/ 	.short	(.L_678 - .L_677)
	.align		4
.L_677:
        /*0d18*/ 	.word	index@(_Z17LayerNormWarpImplI10DirectLoadIffE11DirectStoreIffEfLi1ELi2ELi1ELi32ELi1ELb1EEvT_T0_lld)
        /*0d1c*/ 	.word	0x00000000


	//----- nvinfo : EIATTR_MIN_STACK_SIZE
	.align		4
.L_678:
        /*0d20*/ 	.byte	0x04, 0x12
        /*0d22*/ 	.short	(.L_680 - .L_679)
	.align		4
.L_679:
        /*0d24*/ 	.word	index@(_Z17LayerNormWarpImplI10DirectLoadIffE11DirectStoreIffEfLi1ELi2ELi2ELi32ELi1ELb0EEvT_T0_lld)
        /*0d28*/ 	.word	0x00000000


	//----- nvinfo : EIATTR_MIN_STACK_SIZE
	.align		4
.L_680:
        /*0d2c*/ 	.byte	0x04, 0x12
        /*0d2e*/ 	.short	(.L_682 - .L_681)
	.align		4
.L_681:
        /*0d30*/ 	.word	index@(_Z17LayerNormWarpImplI10DirectLoadIffE11DirectStoreIffEfLi1ELi1ELi0ELi32ELi1ELb1EEvT_T0_lld)
        /*0d34*/ 	.word	0x00000000


	//----- nvinfo : EIATTR_MIN_STACK_SIZE
	.align		4
.L_682:
        /*0d38*/ 	.byte	0x04, 0x12
        /*0d3a*/ 	.short	(.L_684 - .L_683)
	.align		4
.L_683:
        /*0d3c*/ 	.word	index@(_Z17LayerNormWarpImplI10DirectLoadIffE11DirectStoreIffEfLi1ELi1ELi1ELi32ELi1ELb0EEvT_T0_lld)
        /*0d40*/ 	.word	0x00000000


	//----- nvinfo : EIATTR_MIN_STACK_SIZE
	.align		4
.L_684:
        /*0d44*/ 	.byte	0x04, 0x12
        /*0d46*/ 	.short	(.L_686 - .L_685)
	.align		4
.L_685:
        /*0d48*/ 	.word	index@(_Z17LayerNormWarpImplI10DirectLoadIffE11DirectStoreIffEfLi1ELi1ELi0ELi32ELi2ELb1EEvT_T0_lld)
        /*0d4c*/ 	.word	0x00000000


	//----- nvinfo : EIATTR_MIN_STACK_SIZE
	.align		4
.L_686:
        /*0d50*/ 	.byte	0x04, 0x12
        /*0d52*/ 	.short	(.L_688 - .L_687)
	.align		4
.L_687:
        /*0d54*/ 	.word	index@(_Z17LayerNormWarpImplI10DirectLoadIffE11DirectStoreIffEfLi1ELi1ELi1ELi32ELi2ELb0EEvT_T0_lld)
        /*0d58*/ 	.word	0x00000000


	//----- nvinfo : EIATTR_MIN_STACK_SIZE
	.align		4
.L_688:
        /*0d5c*/ 	.byte	0x04, 0x12
        /*0d5e*/ 	.short	(.L_690 - .L_689)
	.align		4
.L_689:
        /*0d60*/ 	.word	index@(_Z17LayerNormWarpImplI10DirectLoadIffE11DirectStoreIffEfLi1ELi1ELi0ELi16ELi1ELb1EEvT_T0_lld)
        /*0d64*/ 	.word	0x00000000


	//----- nvinfo : EIATTR_MIN_STACK_SIZE
	.align		4
.L_690:
        /*0d68*/ 	.byte	0x04, 0x12
        /*0d6a*/ 	.short	(.L_692 - .L_691)
	.align		4
.L_691:
        /*0d6c*/ 	.word	index@(_Z17LayerNormWarpImplI10DirectLoadIffE11DirectStoreIffEfLi1ELi1ELi1ELi16ELi1ELb0EEvT_T0_lld)
        /*0d70*/ 	.word	0x00000000


	//----- nvinfo : EIATTR_MIN_STACK_SIZE
	.align		4
.L_692:
        /*0d74*/ 	.byte	0x04, 0x12
        /*0d76*/ 	.short	(.L_694 - .L_693)
	.align		4
.L_693:
        /*0d78*/ 	.word	index@(_Z17LayerNormWarpImplI10DirectLoadIffE11DirectStoreIffEfLi1ELi1ELi0ELi16ELi2ELb1EEvT_T0_lld)
        /*0d7c*/ 	.word	0x00000000


	//----- nvinfo : EIATTR_MIN_STACK_SIZE
	.align		4
.L_694:
        /*0d80*/ 	.byte	0x04, 0x12
        /*0d82*/ 	.short	(.L_696 - .L_695)
	.align		4
.L_695:
        /*0d84*/ 	.word	index@(_Z17LayerNormWarpImplI10DirectLoadIffE11DirectStoreIffEfLi1ELi1ELi1ELi16ELi2ELb0EEvT_T0_lld)
        /*0d88*/ 	.word	0x00000000


	//----- nvinfo : EIATTR_MIN_STACK_SIZE
	.align		4
.L_696:
        /*0d8c*/ 	.byte	0x04, 0x12
        /*0d8e*/ 	.short	(.L_698 - .L_697)
	.align		4
.L_697:
        /*0d90*/ 	.word	index@(_Z17LayerNormWarpImplI10DirectLoadIffE11DirectStoreIffEfLi1ELi1ELi0ELi8ELi1ELb1EEvT_T0_lld)
        /*0d94*/ 	.word	0x00000000


	//----- nvinfo : EIATTR_MIN_STACK_SIZE
	.align		4
.L_698:
        /*0d98*/ 	.byte	0x04, 0x12
        /*0d9a*/ 	.short	(.L_700 - .L_699)
	.align		4
.L_699:
        /*0d9c*/ 	.word	index@(_Z17LayerNormWarpImplI10DirectLoadIffE11DirectStoreIffEfLi1ELi1ELi1ELi8ELi1ELb0EEvT_T0_lld)
        /*0da0*/ 	.word	0x00000000


	//----- nvinfo : EIATTR_MIN_STACK_SIZE
	.align		4
.L_700:
        /*0da4*/ 	.byte	0x04, 0x12
        /*0da6*/ 	.short	(.L_702 - .L_701)
	.align		4
.L_701:
        /*0da8*/ 	.word	index@(_Z17LayerNormWarpImplI10DirectLoadIffE11DirectStoreIffEfLi1ELi1ELi0ELi8ELi2ELb1EEvT_T0_lld)
        /*0dac*/ 	.word	0x00000000


	//----- nvinfo : EIATTR_MIN_STACK_SIZE
	.align		4
.L_702:
        /*0db0*/ 	.byte	0x04, 0x12
        /*0db2*/ 	.short	(.L_704 - .L_703)
	.align		4
.L_703:
        /*0db4*/ 	.word	index@(_Z17LayerNormWarpImplI10DirectLoadIffE11DirectStoreIffEfLi1ELi1ELi1ELi8ELi2ELb0EEvT_T0_lld)
        /*0db8*/ 	.word	0x00000000


	//----- nvinfo : EIATTR_MIN_STACK_SIZE
	.align		4
.L_704:
        /*0dbc*/ 	.byte	0x04, 0x12
        /*0dbe*/ 	.short	(.L_706 - .L_705)
	.align		4
.L_705:
        /*0dc0*/ 	.word	index@(_Z17LayerNormWarpImplI10DirectLoadIffE11DirectStoreIffEfLi1ELi1ELi0ELi4ELi1ELb1EEvT_T0_lld)
        /*0dc4*/ 	.word	0x00000000


	//----- nvinfo : EIATTR_MIN_STACK_SIZE
	.align		4
.L_706:
        /*0dc8*/ 	.byte	0x04, 0x12
        /*0dca*/ 	.short	(.L_708 - .L_707)
	.align		4
.L_707:
        /*0dcc*/ 	.word	index@(_Z17LayerNormWarpImplI10DirectLoadIffE11DirectStoreIffEfLi1ELi1ELi1ELi4ELi1ELb0EEvT_T0_lld)
        /*0dd0*/ 	.word	0x00000000


	//----- nvinfo : EIATTR_MIN_STACK_SIZE
	.align		4
.L_708:
        /*0dd4*/ 	.byte	0x04, 0x12
        /*0dd6*/ 	.short	(.L_710 - .L_709)
	.align		4
.L_709:
        /*0dd8*/ 	.word	index@(_Z17LayerNormWarpImplI10DirectLoadIffE11DirectStoreIffEfLi1ELi1ELi0ELi4ELi2ELb1EEvT_T0_lld)
        /*0ddc*/ 	.word	0x00000000


	//----- nvinfo : EIATTR_MIN_STACK_SIZE
	.align		4
.L_710:
        /*0de0*/ 	.byte	0x04, 0x12
        /*0de2*/ 	.short	(.L_712 - .L_711)
	.align		4
.L_711:
        /*0de4*/ 	.word	index@(_Z17LayerNormWarpImplI10DirectLoadIffE11DirectStoreIffEfLi1ELi1ELi1ELi4ELi2ELb0EEvT_T0_lld)
        /*0de8*/ 	.word	0x00000000


	//----- nvinfo : EIATTR_MIN_STACK_SIZE
	.align		4
.L_712:
        /*0dec*/ 	.byte	0x04, 0x12
        /*0dee*/ 	.short	(.L_714 - .L_713)
	.align		4
.L_713:
        /*0df0*/ 	.word	index@(_Z17LayerNormWarpImplI10DirectLoadIffE11DirectStoreIffEfLi2ELi32ELi28ELi32ELi1ELb1EEvT_T0_lld)
        /*0df4*/ 	.word	0x00000000


	//----- nvinfo : EIATTR_MIN_STACK_SIZE
	.align		4
.L_714:
        /*0df8*/ 	.byte	0x04, 0x12
        /*0dfa*/ 	.short	(.L_716 - .L_715)
	.align		4
.L_715:
        /*0dfc*/ 	.word	index@(_Z17LayerNormWarpImplI10DirectLoadIffE11DirectStoreIffEfLi2ELi32ELi32ELi32ELi1ELb0EEvT_T0_lld)
        /*0e00*/ 	.word	0x00000000


	//----- nvinfo : EIATTR_MIN_STACK_SIZE
	.align		4
.L_716:
        /*0e04*/ 	.byte	0x04, 0x12
        /*0e06*/ 	.short	(.L_718 - .L_717)
	.align		4
.L_717:
        /*0e08*/ 	.word	index@(_Z17LayerNormWarpImplI10DirectLoadIffE11DirectStoreIffEfLi2ELi28ELi24ELi32ELi1ELb1EEvT_T0_lld)
        /*0e0c*/ 	.word	0x00000000


	//----- nvinfo : EIATTR_MIN_STACK_SIZE
	.align		4
.L_718:
        /*0e10*/ 	.byte	0x04, 0x12
        /*0e12*/ 	.short	(.L_720 - .L_719)
	.align		4
.L_719:
        /*0e14*/ 	.word	index@(_Z17LayerNormWarpImplI10DirectLoadIffE11DirectStoreIffEfLi2ELi28ELi28ELi32ELi1ELb0EEvT_T0_lld)
        /*0e18*/ 	.word	0x00000000


	//----- nvinfo : EIATTR_MIN_STACK_SIZE
	.align		4
.L_720:
        /*0e1c*/ 	.byte	0x04, 0x12
        /*0e1e*/ 	.short	(.L_722 - .L_721)
	.align		4
.L_721:
        /*0e20*/ 	.word	index@(_Z17LayerNormWarpImplI10DirectLoadIffE11DirectStoreIffEfLi2ELi24ELi20ELi32ELi1ELb1EEvT_T0_lld)
        /*0e24*/ 	.word	0x00000000


	//----- nvinfo : EIATTR_MIN_STACK_SIZE
	.align		4
.L_722:
        /*0e28*/ 	.byte	0x04, 0x12
        /*0e2a*/ 	.short	(.L_724 - .L_723)
	.align		4
.L_723:
        /*0e2c*/ 	.word	index@(_Z17LayerNormWarpImplI10DirectLoadIffE11DirectStoreIffEfLi2ELi24ELi24ELi32ELi1ELb0EEvT_T0_lld)
        /*0e30*/ 	.word	0x00000000


	//----- nvinfo : EIATTR_MIN_STACK_SIZE
	.align		4
.L_724:
        /*0e34*/ 	.byte	0x04, 0x12
        /*0e36*/ 	.short	(.L_726 - .L_725)
	.align		4
.L_725:
        /*0e38*/ 	.word	index@(_Z17LayerNormWarpImplI10DirectLoadIffE11DirectStoreIffEfLi2ELi20ELi16ELi32ELi1ELb1EEvT_T0_lld)
        /*0e3c*/ 	.word	0x00000000


	//----- nvinfo : EIATTR_MIN_STACK_SIZE
	.align		4
.L_726:
        /*0e40*/ 	.byte	0x04, 0x12
        /*0e42*/ 	.short	(.L_728 - .L_727)
	.align		4
.L_727:
        /*0e44*/ 	.word	index@(_Z17LayerNormWarpImplI10DirectLoadIffE11DirectStoreIffEfLi2ELi20ELi20ELi32ELi1ELb0EEvT_T0_lld)
        /*0e48*/ 	.word	0x00000000


	//----- nvinfo : EIATTR_MIN_STACK_SIZE
	.align		4
.L_728:
        /*0e4c*/ 	.byte	0x04, 0x12
        /*0e4e*/ 	.short	(.L_730 - .L_729)
	.align		4
.L_729:
        /*0e50*/ 	.word	index@(_Z17LayerNormWarpImplI10DirectLoadIffE11DirectStoreIffEfLi2ELi16ELi12ELi32ELi1ELb1EEvT_T0_lld)
        /*0e54*/ 	.word	0x00000000


	//----- nvinfo : EIATTR_MIN_STACK_SIZE
	.align		4
.L_730:
        /*0e58*/ 	.byte	0x04, 0x12
        /*0e5a*/ 	.short	(.L_732 - .L_731)
	.align		4
.L_731:
        /*0e5c*/ 	.word	index@(_Z17LayerNormWarpImplI10DirectLoadIffE11DirectStoreIffEfLi2ELi16ELi16ELi32ELi1ELb0EEvT_T0_lld)
        /*0e60*/ 	.word	0x00000000


	//----- nvinfo : EIATTR_MIN_STACK_SIZE
	.align		4
.L_732:
        /*0e64*/ 	.byte	0x04, 0x12
        /*0e66*/ 	.short	(.L_734 - .L_733)
	.align		4
.L_733:
        /*0e68*/ 	.word	index@(_Z17LayerNormWarpImplI10DirectLoadIffE11DirectStoreIffEfLi2ELi12ELi8ELi32ELi1ELb1EEvT_T0_lld)
        /*0e6c*/ 	.word	0x00000000


	//----- nvinfo : EIATTR_MIN_STACK_SIZE
	.align		4
.L_734:
        /*0e70*/ 	.byte	0x04, 0x12
        /*0e72*/ 	.short	(.L_736 - .L_735)
	.align		4
.L_735:
        /*0e74*/ 	.word	index@(_Z17LayerNormWarpImplI10DirectLoadIffE11DirectStoreIffEfLi2ELi12ELi12ELi32ELi1ELb0EEvT_T0_lld)
        /*0e78*/ 	.word	0x00000000


	//----- nvinfo : EIATTR_MIN_STACK_SIZE
	.align		4
.L_736:
        /*0e7c*/ 	.byte	0x04, 0x12
        /*0e7e*/ 	.short	(.L_738 - .L_737)
	.align		4
.L_737:
        /*0e80*/ 	.word	index@(_Z17LayerNormWarpImplI10DirectLoadIffE11DirectStoreIffEfLi2ELi8ELi4ELi32ELi1ELb1EEvT_T0_lld)
        /*0e84*/ 	.word	0x00000000


	//----- nvinfo : EIATTR_MIN_STACK_SIZE
	.align		4
.L_738:
        /*0e88*/ 	.byte	0x04, 0x12
        /*0e8a*/ 	.short	(.L_740 - .L_739)
	.align		4
.L_739:
        /*0e8c*/ 	.word	index@(_Z17LayerNormWarpImplI10DirectLoadIffE11DirectStoreIffEfLi2ELi8ELi8ELi32ELi1ELb0EEvT_T0_lld)
        /*0e90*/ 	.word	0x00000000


	//----- nvinfo : EIATTR_MIN_STACK_SIZE
	.align		4
.L_740:
        /*0e94*/ 	.byte	0x04, 0x12
        /*0e96*/ 	.short	(.L_742 - .L_741)
	.align		4
.L_741:
        /*0e98*/ 	.word	index@(_Z17LayerNormWarpImplI10DirectLoadIffE11DirectStoreIffEfLi2ELi4ELi2ELi32ELi1ELb1EEvT_T0_lld)
        /*0e9c*/ 	.word	0x00000000


	//----- nvinfo : EIATTR_MIN_STACK_SIZE
	.align		4
.L_742:
        /*0ea0*/ 	.byte	0x04, 0x12
        /*0ea2*/ 	.short	(.L_744 - .L_743)
	.align		4
.L_743:
        /*0ea4*/ 	.word	index@(_Z17LayerNormWarpImplI10DirectLoadIffE11DirectStoreIffEfLi2ELi4ELi4ELi32ELi1ELb0EEvT_T0_lld)
        /*0ea8*/ 	.word	0x00000000


	//----- nvinfo : EIATTR_MIN_STACK_SIZE
	.align		4
.L_744:
        /*0eac*/ 	.byte	0x04, 0x12
        /*0eae*/ 	.short	(.L_746 - .L_745)
	.align		4
.L_745:
        /*0eb0*/ 	.word	index@(_Z17LayerNormWarpImplI10DirectLoadIffE11DirectStoreIffEfLi2ELi2ELi0ELi32ELi1ELb1EEvT_T0_lld)
        /*0eb4*/ 	.word	0x00000000


	//----- nvinfo : EIATTR_MIN_STACK_SIZE
	.align		4
.L_746:
        /*0eb8*/ 	.byte	0x04, 0x12
        /*0eba*/ 	.short	(.L_748 - .L_747)
	.align		4
.L_747:
        /*0ebc*/ 	.word	index@(_Z17LayerNormWarpImplI10DirectLoadIffE11DirectStoreIffEfLi2ELi2ELi2ELi32ELi1ELb0EEvT_T0_lld)
        /*0ec0*/ 	.word	0x00000000


	//----- nvinfo : EIATTR_MIN_STACK_SIZE
	.align		4
.L_748:
        /*0ec4*/ 	.byte	0x04, 0x12
        /*0ec6*/ 	.short	(.L_750 - .L_749)
	.align		4
.L_749:
        /*0ec8*/ 	.word	index@(_Z17LayerNormWarpImplI10DirectLoadIffE11DirectStoreIffEfLi2ELi2ELi0ELi32ELi2ELb1EEvT_T0_lld)
        /*0ecc*/ 	.word	0x00000000


	//----- nvinfo : EIATTR_MIN_STACK_SIZE
	.align		4
.L_750:
        /*0ed0*/ 	.byte	0x04, 0x12
        /*0ed2*/ 	.short	(.L_752 - .L_751)
	.align		4
.L_751:
        /*0ed4*/ 	.word	index@(_Z17LayerNormWarpImplI10DirectLoadIffE11DirectStoreIffEfLi2ELi2ELi2ELi32ELi2ELb0EEvT_T0_lld)
        /*0ed8*/ 	.word	0x00000000


	//----- nvinfo : EIATTR_MIN_STACK_SIZE
	.align		4
.L_752:
        /*0edc*/ 	.byte	0x04, 0x12
        /*0ede*/ 	.short	(.L_754 - .L_753)
	.align		4
.L_753:
        /*0ee0*/ 	.word	index@(_Z17LayerNormWarpImplI10DirectLoadIffE11DirectStoreIffEfLi2ELi2ELi0ELi16ELi1ELb1EEvT_T0_lld)
        /*0ee4*/ 	.word	0x00000000


	//----- nvinfo : EIATTR_MIN_STACK_SIZE
	.align		4
.L_754:
        /*0ee8*/ 	.byte	0x04, 0x12
        /*0eea*/ 	.short	(.L_756 - .L_755)
	.align		4
.L_755:
        /*0eec*/ 	.word	index@(_Z17LayerNormWarpImplI10DirectLoadIffE11DirectStoreIffEfLi2ELi2ELi2ELi16ELi1ELb0EEvT_T0_lld)
        /*0ef0*/ 	.word	0x00000000


	//----- nvinfo : EIATTR_MIN_STACK_SIZE
	.align		4
.L_756:
        /*0ef4*/ 	.byte	0x04, 0x12
        /*0ef6*/ 	.short	(.L_758 - .L_757)
	.align		4
.L_757:
        /*0ef8*/ 	.word	index@(_Z17LayerNormWarpImplI10DirectLoadIffE11DirectStoreIffEfLi2ELi2ELi0ELi16ELi2ELb1EEvT_T0_lld)
        /*0efc*/ 	.word	0x00000000


	//----- nvinfo : EIATTR_MIN_STACK_SIZE
	.align		4
.L_758:
        /*0f00*/ 	.byte	0x04, 0x12
        /*0f02*/ 	.short	(.L_760 - .L_759)
	.align		4
.L_759:
        /*0f04*/ 	.word	index@(_Z17LayerNormWarpImplI10DirectLoadIffE11DirectStoreIffEfLi2ELi2ELi2ELi16ELi2ELb0EEvT_T0_lld)
        /*0f08*/ 	.word	0x00000000


	//----- nvinfo : EIATTR_MIN_STACK_SIZE
	.align		4
.L_760:
        /*0f0c*/ 	.byte	0x04, 0x12
        /*0f0e*/ 	.short	(.L_762 - .L_761)
	.align		4
.L_761:
        /*0f10*/ 	.word	index@(_Z17LayerNormWarpImplI10DirectLoadIffE11DirectStoreIffEfLi2ELi2ELi0ELi8ELi1ELb1EEvT_T0_lld)
        /*0f14*/ 	.word	0x00000000


	//----- nvinfo : EIATTR_MIN_STACK_SIZE
	.align		4
.L_762:
        /*0f18*/ 	.byte	0x04, 0x12
        /*0f1a*/ 	.short	(.L_764 - .L_763)
	.align		4
.L_763:
        /*0f1c*/ 	.word	index@(_Z17LayerNormWarpImplI10DirectLoadIffE11DirectStoreIffEfLi2ELi2ELi2ELi8ELi1ELb0EEvT_T0_lld)
        /*0f20*/ 	.word	0x00000000


	//----- nvinfo : EIATTR_MIN_STACK_SIZE
	.align		4
.L_764:
        /*0f24*/ 	.byte	0x04, 0x12
        /*0f26*/ 	.short	(.L_766 - .L_765)
	.align		4
.L_765:
        /*0f28*/ 	.word	index@(_Z17LayerNormWarpImplI10DirectLoadIffE11DirectStoreIffEfLi2ELi2ELi0ELi8ELi2ELb1EEvT_T0_lld)
        /*0f2c*/ 	.word	0x00000000


	//----- nvinfo : EIATTR_MIN_STACK_SIZE
	.align		4
.L_766:
        /*0f30*/ 	.byte	0x04, 0x12
        /*0f32*/ 	.short	(.L_768 - .L_767)
	.align		4
.L_767:
        /*0f34*/ 	.word	index@(_Z17LayerNormWarpImplI10DirectLoadIffE11DirectStoreIffEfLi2ELi2ELi2ELi8ELi2ELb0EEvT_T0_lld)
        /*0f38*/ 	.word	0x00000000


	//----- nvinfo : EIATTR_MIN_STACK_SIZE
	.align		4
.L_768:
        /*0f3c*/ 	.byte	0x04, 0x12
        /*0f3e*/ 	.short	(.L_770 - .L_769)
	.align		4
.L_769:
        /*0f40*/ 	.word	index@(_Z17LayerNormWarpImplI10DirectLoadIffE11DirectStoreIffEfLi2ELi2ELi0ELi4ELi1ELb1EEvT_T0_lld)
        /*0f44*/ 	.word	0x00000000


	//----- nvinfo : EIATTR_MIN_STACK_SIZE
	.align		4
.L_770:
        /*0f48*/ 	.byte	0x04, 0x12
        /*0f4a*/ 	.short	(.L_772 - .L_771)
	.align		4
.L_771:
        /*0f4c*/ 	.word	index@(_Z17LayerNormWarpImplI10DirectLoadIffE11DirectStoreIffEfLi2ELi2ELi2ELi4ELi1ELb0EEvT_T0_lld)
        /*0f50*/ 	.word	0x00000000


	//----- nvinfo : EIATTR_MIN_STACK_SIZE
	.align		4
.L_772:
        /*0f54*/ 	.byte	0x04, 0x12
        /*0f56*/ 	.short	(.L_774 - .L_773)
	.align		4
.L_773:
        /*0f58*/ 	.word	index@(_Z17LayerNormWarpImplI10DirectLoadIffE11DirectStoreIffEfLi2ELi2ELi0ELi4ELi2ELb1EEvT_T0_lld)
        /*0f5c*/ 	.word	0x00000000


	//----- nvinfo : EIATTR_MIN_STACK_SIZE
	.align		4
.L_774:
        /*0f60*/ 	.byte	0x04, 0x12
        /*0f62*/ 	.short	(.L_776 - .L_775)
	.align		4
.L_775:
        /*0f64*/ 	.word	index@(_Z17LayerNormWarpImplI10DirectLoadIffE11DirectStoreIffEfLi2ELi2ELi2ELi4ELi2ELb0EEvT_T0_lld)
        /*0f68*/ 	.word	0x00000000
.L_776:


//--------------------- .nv.compat                --------------------------
	.section	.nv.compat,"",@"SHT_CUDA_COMPAT_INFO"
	.align	4
        /*0000*/ 	.byte	0x02, 0x09, 0x00, 0x00, 0x02, 0x02, 0x01, 0x00, 0x02, 0x05, 0x05, 0x00, 0x03, 0x07, 0x01, 0x01
        /*0010*/ 	.byte	0x02, 0x03, 0x00, 0x00, 0x02, 0x06, 0x01, 0x00, 0x04, 0x0b, 0x08, 0x00, 0x01, 0x00, 0x00, 0x00
        /*0020*/ 	.byte	0x00, 0x00, 0x00, 0x00


//--------------------- .nv.info._ZN3cub18CUB_300001_SM_10006detail11EmptyKernelIvEEvv --------------------------
	.section	.nv.info._ZN3cub18CUB_300001_SM_10006detail11EmptyKernelIvEEvv,"",@"SHT_CUDA_INFO"
	.sectionflags	@""
	.align	4


	//----- nvinfo : EIATTR_CUDA_API_VERSION
	.align		4
        /*0000*/ 	.byte	0x04, 0x37
        /*0002*/ 	.short	(.L_778 - .L_777)
.L_777:
        /*0004*/ 	.word	0x00000082


	//----- nvinfo : EIATTR_SPARSE_MMA_MASK
	.align		4
.L_778:
        /*0008*/ 	.byte	0x03, 0x50
        /*000a*/ 	.short	0x0000


	//----- nvinfo : EIATTR_MAXREG_COUNT
	.align		4
        /*000c*/ 	.byte	0x03, 0x1b
        /*000e*/ 	.short	0x00ff


	//----- nvinfo : EIATTR_MERCURY_ISA_VERSION
	.align		4
        /*0010*/ 	.byte	0x03, 0x5f
        /*0012*/ 	.short	0x0101


	//----- nvinfo : EIATTR_VRC_CTA_INIT_COUNT
	.align		4
        /*0014*/ 	.byte	0x02, 0x4a
	.zero		1
	.zero		1


	//----- nvinfo : EIATTR_EXIT_INSTR_OFFSETS
	.align		4
        /*0018*/ 	.byte	0x04, 0x1c
        /*001a*/ 	.short	(.L_780 - .L_779)


	//   ....[0]....
.L_779:
        /*001c*/ 	.word	0x00000010


	//----- nvinfo : EIATTR_SW_WAR
	.align		4
.L_780:
        /*0020*/ 	.byte	0x04, 0x36
        /*0022*/ 	.short	(.L_782 - .L_781)
.L_781:
        /*0024*/ 	.word	0x00000008
.L_782:


//--------------------- .nv.info._Z26LayerNormBlockUncachedImplI10DirectLoadIffE11DirectStoreIffEfLi1ELi1024EEvT_T0_lld --------------------------
	.section	.nv.info._Z26LayerNormBlockUncachedImplI10DirectLoadIffE11DirectStoreIffEfLi1ELi1024EEvT_T0_lld,"",@"SHT_CUDA_INFO"
	.sectionflags	@""
	.align	4


	//----- nvinfo : EIATTR_CUDA_API_VERSION
	.align		4
        /*0000*/ 	.byte	0x04, 0x37
        /*0002*/ 	.short	(.L_784 - .L_783)
.L_783:
        /*0004*/ 	.word	0x00000082


	//----- nvinfo : EIATTR_KPARAM_INFO
	.align		4
.L_784:
        /*0008*/ 	.byte	0x04, 0x17
        /*000a*/ 	.short	(.L_786 - .L_785)
.L_785:
        /*000c*/ 	.word	0x00000000
        /*0010*/ 	.short	0x0004
        /*0012*/ 	.short	0x0040
        /*0014*/ 	.byte	0x00, 0xf0, 0x21, 0x00


	//----- nvinfo : EIATTR_KPARAM_INFO
	.align		4
.L_786:
        /*0018*/ 	.byte	0x04, 0x17
        /*001a*/ 	.short	(.L_788 - .L_787)
.L_787:
        /*001c*/ 	.word	0x00000000
        /*0020*/ 	.short	0x0003
        /*0022*/ 	.short	0x0038
        /*0024*/ 	.byte	0x00, 0xf0, 0x21, 0x00


	//----- nvinfo : EIATTR_KPARAM_INFO
	.align		4
.L_788:
        /*0028*/ 	.byte	0x04, 0x17
        /*002a*/ 	.short	(.L_790 - .L_789)
.L_789:
        /*002c*/ 	.word	0x00000000
        /*0030*/ 	.short	0x0002
        /*0032*/ 	.short	0x0030
        /*0034*/ 	.byte	0x00, 0xf0, 0x21, 0x00


	//----- nvinfo : EIATTR_KPARAM_INFO
	.align		4
.L_790:
        /*0038*/ 	.byte	0x04, 0x17
        /*003a*/ 	.short	(.L_792 - .L_791)
.L_791:
        /*003c*/ 	.word	0x00000000
        /*0040*/ 	.short	0x0001
        /*0042*/ 	.short	0x0020
        /*0044*/ 	.byte	0x00, 0xf0, 0x41, 0x00


	//----- nvinfo : EIATTR_KPARAM_INFO
	.align		4
.L_792:
        /*0048*/ 	.byte	0x04, 0x17
        /*004a*/ 	.short	(.L_794 - .L_793)
.L_793:
        /*004c*/ 	.word	0x00000000
        /*0050*/ 	.short	0x0000
        /*0052*/ 	.short	0x0000
        /*0054*/ 	.byte	0x00, 0xf0, 0x81, 0x00


	//----- nvinfo : EIATTR_SPARSE_MMA_MASK
	.align		4
.L_794:
        /*0058*/ 	.byte	0x03, 0x50
        /*005a*/ 	.short	0x0000


	//----- nvinfo : EIATTR_MAXREG_COUNT
	.align		4
        /*005c*/ 	.byte	0x03, 0x1b
        /*005e*/ 	.short	0x0040


	//----- nvinfo : EIATTR_NUM_BARRIERS
	.align		4
        /*0060*/ 	.byte	0x02, 0x4c
        /*0062*/ 	.byte	0x01
	.zero		1


	//----- nvinfo : EIATTR_MERCURY_ISA_VERSION
	.align		4
        /*0064*/ 	.byte	0x03, 0x5f
        /*0066*/ 	.short	0x0101


	//----- nvinfo : EIATTR_UNUSED_LOAD_BYTE_OFFSET
	.align		4
        /*0068*/ 	.byte	0x04, 0x44
        /*006a*/ 	.short	(.L_796 - .L_795)


	//   ....[0]....
.L_795:
        /*006c*/ 	.word	0x00002db0
        /*0070*/ 	.word	0x00000fff


	//----- nvinfo : EIATTR_COOP_GROUP_MASK_REGIDS
	.align		4
.L_796:
        /*0074*/ 	.byte	0x04, 0x29
        /*0076*/ 	.short	(.L_798 - .L_797)


	//   ....[0]....
.L_797:
        /*0078*/ 	.word	0xffffffff


	//   ....[1]....
        /*007c*/ 	.word	0xffffffff


	//   ....[2]....
        /*0080*/ 	.word	0xffffffff


	//   ....[3]....
        /*0084*/ 	.word	0xffffffff


	//   ....[4]....
        /*0088*/ 	.word	0xffffffff


	//   ....[5]....
        /*008c*/ 	.word	0xffffffff


	//   ....[6]....
        /*0090*/ 	.word	0xffffffff


	//   ....[7]....
        /*0094*/ 	.word	0xffffffff


	//   ....[8]....
        /*0098*/ 	.word	0xffffffff


	//   ....[9]....
        /*009c*/ 	.word	0xffffffff


	//   ....[10]....
        /*00a0*/ 	.word	0xffffffff


	//   ....[11]....
        /*00a4*/ 	.word	0xffffffff


	//   ....[12]....
        /*00a8*/ 	.word	0xffffffff


	//   ....[13]....
        /*00ac*/ 	.word	0xffffffff


	//   ....[14]....
        /*00b0*/ 	.word	0xffffffff


	//   ....[15]....
        /*00b4*/ 	.word	0xffffffff


	//   ....[16]....
        /*00b8*/ 	.word	0xffffffff


	//   ....[17]....
        /*00bc*/ 	.word	0xffffffff


	//   ....[18]....
        /*00c0*/ 	.word	0xffffffff


	//   ....[19]....
        /*00c4*/ 	.word	0xffffffff


	//   ....[20]....
        /*00c8*/ 	.word	0xffffffff


	//   ....[21]....
        /*00cc*/ 	.word	0xffffffff


	//   ....[22]....
        /*00d0*/ 	.word	0xffffffff


	//   ....[23]....
        /*00d4*/ 	.word	0xffffffff


	//   ....[24]....
        /*00d8*/ 	.word	0xffffffff


	//   ....[25]....
        /*00dc*/ 	.word	0xffffffff


	//   ....[26]....
        /*00e0*/ 	.word	0xffffffff


	//   ....[27]....
        /*00e4*/ 	.word	0xffffffff


	//   ....[28]....
        /*00e8*/ 	.word	0xffffffff


	//   ....[29]....
        /*00ec*/ 	.word	0xffffffff


	//   ....[30]....
        /*00f0*/ 	.word	0xffffffff


	//----- nvinfo : EIATTR_COOP_GROUP_INSTR_OFFSETS
	.align		4
.L_798:
        /*00f4*/ 	.byte	0x04, 0x28
        /*00f6*/ 	.short	(.L_800 - .L_799)


	//   ....[0]....
.L_799:
        /*00f8*/ 	.word	0x00001a70


	//   ....[1]....
        /*00fc*/ 	.word	0x00001a90


	//   ....[2]....
        /*0100*/ 	.word	0x00001aa0


	//   ....[3]....
        /*0104*/ 	.word	0x00001c30


	//   ....[4]....
        /*0108*/ 	.word	0x00001c50


	//   ....[5]....
        /*010c*/ 	.word	0x00001c60


	//   ....[6]....
        /*0110*/ 	.word	0x00001df0


	//   ....[7]....
        /*0114*/ 	.word	0x00001e10


	//   ....[8]....
        /*0118*/ 	.word	0x00001e20


	//   ....[9]....
        /*011c*/ 	.word	0x00001fb0


	//   ....[10]....
        /*0120*/ 	.word	0x00001fd0


	//   ....[11]....
        /*0124*/ 	.word	0x00001fe0


	//   ....[12]....
        /*0128*/ 	.word	0x00002170


	//   ....[13]....
        /*012c*/ 	.word	0x00002190


	//   ....[14]....
        /*0130*/ 	.word	0x000021a0


	//   ....[15]....
        /*0134*/ 	.word	0x00002440


	//   ....[16]....
        /*0138*/ 	.word	0x00002460


	//   ....[17]....
        /*013c*/ 	.word	0x00002470


	//   ....[18]....
        /*0140*/ 	.word	0x00002480


	//   ....[19]....
        /*0144*/ 	.word	0x00002610


	//   ....[20]....
        /*0148*/ 	.word	0x00002630


	//   ....[21]....
        /*014c*/ 	.word	0x00002640


	//   ....[22]....
        /*0150*/ 	.word	0x000027d0


	//   ....[23]....
        /*0154*/ 	.word	0x000027f0


	//   ....[24]....
        /*0158*/ 	.word	0x00002800


	//   ....[25]....
        /*015c*/ 	.word	0x00002990


	//   ....[26]....
        /*0160*/ 	.word	0x000029b0


	//   ....[27]....
        /*0164*/ 	.word	0x000029c0


	//   ....[28]....
        /*0168*/ 	.word	0x00002b50


	//   ....[29]....
        /*016c*/ 	.word	0x00002b70


	//   ....[30]....
        /*0170*/ 	.word	0x00002b80


	//----- nvinfo : EIATTR_VRC_CTA_INIT_COUNT
	.align		4
.L_800:
        /*0174*/ 	.byte	0x02, 0x4a
	.zero		1
	.zero		1


	//----- nvinfo : EIATTR_EXIT_INSTR_OFFSETS
	.align		4
        /*0178*/ 	.byte	0x04, 0x1c
        /*017a*/ 	.short	(.L_802 - .L_801)


	//   ....[0]....
.L_801:
        /*017c*/ 	.word	0x00000050


	//   ....[1]....
        /*0180*/ 	.word	0x00003690


	//----- nvinfo : EIATTR_MAX_THREADS
	.align		4
.L_802:
        /*0184*/ 	.byte	0x04, 0x05
        /*0186*/ 	.short	(.L_804 - .L_803)
.L_803:
        /*0188*/ 	.word	0x00000400
        /*018c*/ 	.word	0x00000001
        /*0190*/ 	.word	0x00000001


	//----- nvinfo : EIATTR_CRS_STACK_SIZE
	.align		4
.L_804:
        /*0194*/ 	.byte	0x04, 0x1e
        /*0196*/ 	.short	(.L_806 - .L_805)
.L_805:
        /*0198*/ 	.word	0x00000000


	//----- nvinfo : EIATTR_CBANK_PARAM_SIZE
	.align		4
.L_806:
        /*019c*/ 	.byte	0x03, 0x19
        /*019e*/ 	.short	0x0048


	//----- nvinfo : EIATTR_PARAM_CBANK
	.align		4
        /*01a0*/ 	.byte	0x04, 0x0a
        /*01a2*/ 	.short	(.L_808 - .L_807)
	.align		4
.L_807:
        /*01a4*/ 	.word	index@(.nv.constant0._Z26LayerNormBlockUncachedImplI10DirectLoadIffE11DirectStoreIffEfLi1ELi1024EEvT_T0_lld)
        /*01a8*/ 	.short	0x0380
        /*01aa*/ 	.short	0x0048


	//----- nvinfo : EIATTR_SW_WAR
	.align		4
.L_808:
        /*01ac*/ 	.byte	0x04, 0x36
        /*01ae*/ 	.short	(.L_810 - .L_809)
.L_809:
        /*01b0*/ 	.word	0x00000008
.L_810:


//--------------------- .nv.info._Z26LayerNormBlockUncachedImplI10DirectLoadIffE11DirectStoreIffEfLi2ELi1024EEvT_T0_lld --------------------------
	.section	.nv.info._Z26LayerNormBlockUncachedImplI10DirectLoadIffE11DirectStoreIffEfLi2ELi1024EEvT_T0_lld,"",@"SHT_CUDA_INFO"
	.sectionflags	@""
	.align	4


	//----- nvinfo : EIATTR_CUDA_API_VERSION
	.align		4
        /*0000*/ 	.byte	0x04, 0x37
        /*0002*/ 	.short	(.L_812 - .L_811)
.L_811:
        /*0004*/ 	.word	0x00000082


	//----- nvinfo : EIATTR_KPARAM_INFO
	.align		4
.L_812:
        /*0008*/ 	.byte	0x04, 0x17
        /*000a*/ 	.short	(.L_814 - .L_813)
.L_813:
        /*000c*/ 	.word	0x00000000
        /*0010*/ 	.short	0x0004
        /*0012*/ 	.short	0x0040
        /*0014*/ 	.byte	0x00, 0xf0, 0x21, 0x00


	//----- nvinfo : EIATTR_KPARAM_INFO
	.align		4
.L_814:
        /*0018*/ 	.byte	0x04, 0x17
        /*001a*/ 	.short	(.L_816 - .L_815)
.L_815:
        /*001c*/ 	.word	0x00000000
        /*0020*/ 	.short	0x0003
        /*0022*/ 	.short	0x0038
        /*0024*/ 	.byte	0x00, 0xf0, 0x21, 0x00


	//----- nvinfo : EIATTR_KPARAM_INFO
	.align		4
.L_816:
        /*0028*/ 	.byte	0x04, 0x17
        /*002a*/ 	.short	(.L_818 - .L_817)
.L_817:
        /*002c*/ 	.word	0x00000000
        /*0030*/ 	.short	0x0002
        /*0032*/ 	.short	0x0030
        /*0034*/ 	.byte	0x00, 0xf0, 0x21, 0x00


	//----- nvinfo : EIATTR_KPARAM_INFO
	.align		4
.L_818:
        /*0038*/ 	.byte	0x04, 0x17
        /*003a*/ 	.short	(.L_820 - .L_819)
.L_819:
        /*003c*/ 	.word	0x00000000
        /*0040*/ 	.short	0x0001
        /*0042*/ 	.short	0x0020
        /*0044*/ 	.byte	0x00, 0xf0, 0x41, 0x00


	//----- nvinfo : EIATTR_KPARAM_INFO
	.align		4
.L_820:
        /*0048*/ 	.byte	0x04, 0x17
        /*004a*/ 	.short	(.L_822 - .L_821)
.L_821:
        /*004c*/ 	.word	0x00000000
        /*0050*/ 	.short	0x0000
        /*0052*/ 	.short	0x0000
        /*0054*/ 	.byte	0x00, 0xf0, 0x81, 0x00


	//----- nvinfo : EIATTR_SPARSE_MMA_MASK
	.align		4
.L_822:
        /*0058*/ 	.byte	0x03, 0x50
        /*005a*/ 	.short	0x0000


	//----- nvinfo : EIATTR_MAXREG_COUNT
	.align		4
        /*005c*/ 	.byte	0x03, 0x1b
        /*005e*/ 	.short	0x0040


	//----- nvinfo : EIATTR_NUM_BARRIERS
	.align		4
        /*0060*/ 	.byte	0x02, 0x4c
        /*0062*/ 	.byte	0x01
	.zero		1


	//----- nvinfo : EIATTR_EXTERNS
	.align		4
        /*0064*/ 	.byte	0x04, 0x0f
        /*0066*/ 	.short	(.L_824 - .L_823)


	//   ....[0]....
	.align		4
.L_823:
        /*0068*/ 	.word	index@(__assertfail)


	//----- nvinfo : EIATTR_MERCURY_ISA_VERSION
	.align		4
.L_824:
        /*006c*/ 	.byte	0x03, 0x5f
        /*006e*/ 	.short	0x0101


	//----- nvinfo : EIATTR_UNUSED_LOAD_BYTE_OFFSET
	.align		4
        /*0070*/ 	.byte	0x04, 0x44
        /*0072*/ 	.short	(.L_826 - .L_825)


	//   ....[0]....
.L_825:
        /*0074*/ 	.word	0x00002f20
        /*0078*/ 	.word	0x00000fff


	//----- nvinfo : EIATTR_COOP_GROUP_MASK_REGIDS
	.align		4
.L_826:
        /*007c*/ 	.byte	0x04, 0x29
        /*007e*/ 	.short	(.L_828 - .L_827)


	//   ....[0]....
.L_827:
        /*0080*/ 	.word	0xffffffff


	//   ....[1]....
        /*0084*/ 	.word	0xffffffff


	//   ....[2]....
        /*0088*/ 	.word	0xffffffff


	//   ....[3]....
        /*008c*/ 	.word	0xffffffff


	//   ....[4]....
        /*0090*/ 	.word	0xffffffff


	//   ....[5]....
        /*0094*/ 	.word	0xffffffff


	//   ....[6]....
        /*0098*/ 	.word	0xffffffff


	//   ....[7]....
        /*009c*/ 	.word	0xffffffff


	//   ....[8]....
        /*00a0*/ 	.word	0xffffffff


	//   ....[9]....
        /*00a4*/ 	.word	0xffffffff


	//   ....[10]....
        /*00a8*/ 	.word	0xffffffff


	//   ....[11]....
        /*00ac*/ 	.word	0xffffffff


	//   ....[12]....
        /*00b0*/ 	.word	0xffffffff


	//   ....[13]....
        /*00b4*/ 	.word	0xffffffff


	//   ....[14]....
        /*00b8*/ 	.word	0xffffffff


	//   ....[15]....
        /*00bc*/ 	.word	0xffffffff


	//   ....[16]....
        /*00c0*/ 	.word	0xffffffff


	//   ....[17]....
        /*00c4*/ 	.word	0xffffffff


	//   ....[18]....
        /*00c8*/ 	.word	0xffffffff


	//   ....[19]....
        /*00cc*/ 	.word	0xffffffff


	//   ....[20]....
        /*00d0*/ 	.word	0xffffffff


	//   ....[21]....
        /*00d4*/ 	.word	0xffffffff


	//   ....[22]....
        /*00d8*/ 	.word	0xffffffff


	//   ....[23]....
        /*00dc*/ 	.word	0xffffffff


	//   ....[24]....
        /*00e0*/ 	.word	0xffffffff


	//   ....[25]....
        /*00e4*/ 	.word	0xffffffff


	//   ....[26]....
        /*00e8*/ 	.word	0xffffffff


	//   ....[27]....
        /*00ec*/ 	.word	0xffffffff


	//   ....[28]....
        /*00f0*/ 	.word	0xffffffff


	//   ....[29]....
        /*00f4*/ 	.word	0xffffffff


	//   ....[30]....
        /*00f8*/ 	.word	0xffffffff


	//   ....[31]....
        /*00fc*/ 	.word	0x0500000f


	//   ....[32]....
        /*0100*/ 	.word	0x0500000f


	//   ....[33]....
        /*0104*/ 	.word	0x0500000f


	//   ....[34]....
        /*0108*/ 	.word	0x0500000f


	//   ....[35]....
        /*010c*/ 	.word	0x0500000f


	//   ....[36]....
        /*0110*/ 	.word	0x0500000f


	//   ....[37]....
        /*0114*/ 	.word	0x0500000f


	//   ....[38]....
        /*0118*/ 	.word	0x0500000f


	//   ....[39]....
        /*011c*/ 	.word	0x0500000f


	//   ....[40]....
        /*0120*/ 	.word	0x0500000f


	//   ....[41]....
        /*0124*/ 	.word	0x0500000f


	//   ....[42]....
        /*0128*/ 	.word	0x0500000f


	//   ....[43]....
        /*012c*/ 	.word	0x0500000f


	//   ....[44]....
        /*0130*/ 	.word	0x0500000f


	//   ....[45]....
        /*0134*/ 	.word	0x0500000f


	//   ....[46]....
        /*0138*/ 	.word	0x0500000f


	//   ....[47]....
        /*013c*/ 	.word	0x0500000f


	//   ....[48]....
        /*0140*/ 	.word	0x0500000f


	//   ....[49]....
        /*0144*/ 	.word	0x0500000f


	//   ....[50]....
        /*0148*/ 	.word	0x0500000f


	//   ....[51]....
        /*014c*/ 	.word	0x0500000f


	//   ....[52]....
        /*0150*/ 	.word	0x0500000f


	//   ....[53]....
        /*0154*/ 	.word	0x0500000f


	//   ....[54]....
        /*0158*/ 	.word	0x0500000f


	//   ....[55]....
        /*015c*/ 	.word	0x0500000f


	//   ....[56]....
        /*0160*/ 	.word	0x0500000f


	//   ....[57]....
        /*0164*/ 	.word	0x0500000f


	//   ....[58]....
        /*0168*/ 	.word	0x0500000f


	//   ....[59]....
        /*016c*/ 	.word	0x0500000f


	//   ....[60]....
        /*0170*/ 	.word	0x0500000f


	//   ....[61]....
        /*0174*/ 	.word	0x0500000f


	//----- nvinfo : EIATTR_COOP_GROUP_INSTR_OFFSETS
	.align		4
.L_828:
        /*0178*/ 	.byte	0x04, 0x28
        /*017a*/ 	.short	(.L_830 - .L_829)


	//   ....[0]....
.L_829:
        /*017c*/ 	.word	0x000018f0


	//   ....[1]....
        /*0180*/ 	.word	0x00001900


	//   ....[2]....
        /*0184*/ 	.word	0x00001910


	//   ....[3]....
        /*0188*/ 	.word	0x00001ad0


	//   ....[4]....
        /*018c*/ 	.word	0x00001ae0


	//   ....[5]....
        /*0190*/ 	.word	0x00001af0


	//   ....[6]....
        /*0194*/ 	.word	0x00001cb0


	//   ....[7]....
        /*0198*/ 	.word	0x00001cc0


	//   ....[8]....
        /*019c*/ 	.word	0x00001cd0


	//   ....[9]....
        /*01a0*/ 	.word	0x00001e90


	//   ....[10]....
        /*01a4*/ 	.word	0x00001ea0


	//   ....[11]....
        /*01a8*/ 	.word	0x00001eb0


	//   ....[12]....
        /*01ac*/ 	.word	0x00002070


	//   ....[13]....
        /*01b0*/ 	.word	0x00002080


	//   ....[14]....
        /*01b4*/ 	.word	0x00002090


	//   ....[15]....
        /*01b8*/ 	.word	0x000024e0


	//   ....[16]....
        /*01bc*/ 	.word	0x000024f0


	//   ....[17]....
        /*01c0*/ 	.word	0x00002500


	//   ....[18]....
        /*01c4*/ 	.word	0x00002510


	//   ....[19]....
        /*01c8*/ 	.word	0x000026d0


	//   ....[20]....
        /*01cc*/ 	.word	0x000026e0


	//   ....[21]....
        /*01d0*/ 	.word	0x000026f0


	//   ....[22]....
        /*01d4*/ 	.word	0x000028b0


	//   ....[23]....
        /*01d8*/ 	.word	0x000028c0


	//   ....[24]....
        /*01dc*/ 	.word	0x000028d0


	//   ....[25]....
        /*01e0*/ 	.word	0x00002a90


	//   ....[26]....
        /*01e4*/ 	.word	0x00002aa0


	//   ....[27]....
        /*01e8*/ 	.word	0x00002ab0


	//   ....[28]....
        /*01ec*/ 	.word	0x00002c70


	//   ....[29]....
        /*01f0*/ 	.word	0x00002c80


	//   ....[30]....
        /*01f4*/ 	.word	0x00002c90


	//   ....[31]....
        /*01f8*/ 	.word	0x000042f0


	//   ....[32]....
        /*01fc*/ 	.word	0x00004340


	//   ....[33]....
        /*0200*/ 	.word	0x00004390


	//   ....[34]....
        /*0204*/ 	.word	0x00004430


	//   ....[35]....
        /*0208*/ 	.word	0x000044c0


	//   ....[36]....
        /*020c*/ 	.word	0x00004510


	//   ....[37]....
        /*0210*/ 	.word	0x000045b0


	//   ....[38]....
        /*0214*/ 	.word	0x00004640


	//   ....[39]....
        /*0218*/ 	.word	0x00004690


	//   ....[40]....
        /*021c*/ 	.word	0x00004730


	//   ....[41]....
        /*0220*/ 	.word	0x000047c0


	//   ....[42]....
        /*0224*/ 	.word	0x00004810


	//   ....[43]....
        /*0228*/ 	.word	0x000048b0


	//   ....[44]....
        /*022c*/ 	.word	0x00004940


	//   ....[45]....
        /*0230*/ 	.word	0x00004990


	//   ....[46]....
        /*0234*/ 	.word	0x00004a20


	//   ....[47]....
        /*0238*/ 	.word	0x00004a50


	//   ....[48]....
        /*023c*/ 	.word	0x00004aa0


	//   ....[49]....
        /*0240*/ 	.word	0x00004af0


	//   ....[50]....
        /*0244*/ 	.word	0x00004b90


	//   ....[51]....
        /*0248*/ 	.word	0x00004c20


	//   ....[52]....
        /*024c*/ 	.word	0x00004c70


	//   ....[53]....
        /*0250*/ 	.word	0x00004d10


	//   ....[54]....
        /*0254*/ 	.word	0x00004da0


	//   ....[55]....
        /*0258*/ 	.word	0x00004df0


	//   ....[56]....
        /*025c*/ 	.word	0x00004e90


	//   ....[57]....
        /*0260*/ 	.word	0x00004f20


	//   ....[58]....
        /*0264*/ 	.word	0x00004f70


	//   ....[59]....
        /*0268*/ 	.word	0x00005010


	//   ....[60]....
        /*026c*/ 	.word	0x000050a0


	//   ....[61]....
        /*0270*/ 	.word	0x000050f0


	//----- nvinfo : EIATTR_VRC_CTA_INIT_COUNT
	.align		4
.L_830:
        /*0274*/ 	.byte	0x02, 0x4a
	.zero		1
	.zero		1


	//----- nvinfo : EIATTR_SYSCALL_OFFSETS
	.align		4
        /*0278*/ 	.byte	0x04, 0x46
        /*027a*/ 	.short	(.L_832 - .L_831)


	//   ....[0]....
.L_831:
        /*027c*/ 	.word	0x00000150


	//----- nvinfo : EIATTR_EXIT_INSTR_OFFSETS
	.align		4
.L_832:
        /*0280*/ 	.byte	0x04, 0x1c
        /*0282*/ 	.short	(.L_834 - .L_833)


	//   ....[0]....
.L_833:
        /*0284*/ 	.word	0x000001a0


	//   ....[1]....
        /*0288*/ 	.word	0x00004290


	//----- nvinfo : EIATTR_MAX_THREADS
	.align		4
.L_834:
        /*028c*/ 	.byte	0x04, 0x05
        /*028e*/ 	.short	(.L_836 - .L_835)
.L_835:
        /*0290*/ 	.word	0x00000400
        /*0294*/ 	.word	0x00000001
        /*0298*/ 	.word	0x00000001


	//----- nvinfo : EIATTR_CRS_STACK_SIZE
	.align		4
.L_836:
        /*029c*/ 	.byte	0x04, 0x1e
        /*029e*/ 	.short	(.L_838 - .L_837)
.L_837:
        /*02a0*/ 	.word	0x00000000


	//----- nvinfo : EIATTR_CBANK_PARAM_SIZE
	.align		4
.L_838:
        /*02a4*/ 	.byte	0x03, 0x19
        /*02a6*/ 	.short	0x0048


	//----- nvinfo : EIATTR_PARAM_CBANK
	.align		4
        /*02a8*/ 	.byte	0x04, 0x0a
        /*02aa*/ 	.short	(.L_840 - .L_839)
	.align		4
.L_839:
        /*02ac*/ 	.word	index@(.nv.constant0._Z26LayerNormBlockUncachedImplI10DirectLoadIffE11DirectStoreIffEfLi2ELi1024EEvT_T0_lld)
        /*02b0*/ 	.short	0x0380
        /*02b2*/ 	.short	0x0048


	//----- nvinfo : EIATTR_SW_WAR
	.align		4
.L_840:
        /*02b4*/ 	.byte	0x04, 0x36
        /*02b6*/ 	.short	(.L_842 - .L_841)
.L_841:
        /*02b8*/ 	.word	0x00000008
.L_842:


//--------------------- .nv.info._Z26LayerNormBlockUncachedImplI10DirectLoadIffE11DirectStoreIffEfLi4ELi1024EEvT_T0_lld --------------------------
	.section	.nv.info._Z26LayerNormBlockUncachedImplI10DirectLoadIffE11DirectStoreIffEfLi4ELi1024EEvT_T0_lld,"",@"SHT_CUDA_INFO"
	.sectionflags	@""
	.align	4


	//----- nvinfo : EIATTR_CUDA_API_VERSION
	.align		4
        /*0000*/ 	.byte	0x04, 0x37
        /*0002*/ 	.short	(.L_844 - .L_843)
.L_843:
        /*0004*/ 	.word	0x00000082


	//----- nvinfo : EIATTR_KPARAM_INFO
	.align		4
.L_844:
        /*0008*/ 	.byte	0x04, 0x17
        /*000a*/ 	.short	(.L_846 - .L_845)
.L_845:
        /*000c*/ 	.word	0x00000000
        /*0010*/ 	.short	0x0004
        /*0012*/ 	.short	0x0040
        /*0014*/ 	.byte	0x00, 0xf0, 0x21, 0x00


	//----- nvinfo : EIATTR_KPARAM_INFO
	.align		4
.L_846:
        /*0018*/ 	.byte	0x04, 0x17
        /*001a*/ 	.short	(.L_848 - .L_847)
.L_847:
        /*001c*/ 	.word	0x00000000
        /*0020*/ 	.short	0x0003
        /*0022*/ 	.short	0x0038
        /*0024*/ 	.byte	0x00, 0xf0, 0x21, 0x00


	//----- nvinfo : EIATTR_KPARAM_INFO
	.align		4
.L_848:
        /*0028*/ 	.byte	0x04, 0x17
        /*002a*/ 	.short	(.L_850 - .L_849)
.L_849:
        /*002c*/ 	.word	0x00000000
        /*0030*/ 	.short	0x0002
        /*0032*/ 	.short	0x0030
        /*0034*/ 	.byte	0x00, 0xf0, 0x21, 0x00


	//----- nvinfo : EIATTR_KPARAM_INFO
	.align		4
.L_850:
        /*0038*/ 	.byte	0x04, 0x17
        /*003a*/ 	.short	(.L_852 - .L_851)
.L_851:
        /*003c*/ 	.word	0x00000000
        /*0040*/ 	.short	0x0001
        /*0042*/ 	.short	0x0020
        /*0044*/ 	.byte	0x00, 0xf0, 0x41, 0x00


	//----- nvinfo : EIATTR_KPARAM_INFO
	.align		4
.L_852:
        /*0048*/ 	.byte	0x04, 0x17
        /*004a*/ 	.short	(.L_854 - .L_853)
.L_853:
        /*004c*/ 	.word	0x00000000
        /*0050*/ 	.short	0x0000
        /*0052*/ 	.short	0x0000
        /*0054*/ 	.byte	0x00, 0xf0, 0x81, 0x00


	//----- nvinfo : EIATTR_SPARSE_MMA_MASK
	.align		4
.L_854:
        /*0058*/ 	.byte	0x03, 0x50
        /*005a*/ 	.short	0x0000


	//----- nvinfo : EIATTR_MAXREG_COUNT
	.align		4
        /*005c*/ 	.byte	0x03, 0x1b
        /*005e*/ 	.short	0x0040


	//----- nvinfo : EIATTR_NUM_BARRIERS
	.align		4
        /*0060*/ 	.byte	0x02, 0x4c
        /*0062*/ 	.byte	0x01
	.zero		1


	//----- nvinfo : EIATTR_EXTERNS
	.align		4
        /*0064*/ 	.byte	0x04, 0x0f
        /*0066*/ 	.short	(.L_856 - .L_855)


	//   ....[0]....
	.align		4
.L_855:
        /*0068*/ 	.word	index@(__assertfail)


	//----- nvinfo : EIATTR_MERCURY_ISA_VERSION
	.align		4
.L_856:
        /*006c*/ 	.byte	0x03, 0x5f
        /*006e*/ 	.short	0x0101


	//----- nvinfo : EIATTR_UNUSED_LOAD_BYTE_OFFSET
	.align		4
        /*0070*/ 	.byte	0x04, 0x44
        /*0072*/ 	.short	(.L_858 - .L_857)


	//   ....[0]....
.L_857:
        /*0074*/ 	.word	0x00002840
        /*0078*/ 	.word	0x00000fff


	//----- nvinfo : EIATTR_COOP_GROUP_MASK_REGIDS
	.align		4
.L_858:
        /*007c*/ 	.byte	0x04, 0x29
        /*007e*/ 	.short	(.L_860 - .L_859)


	//   ....[0]....
.L_859:
        /*0080*/ 	.word	0xffffffff


	//   ....[1]....
        /*0084*/ 	.word	0xffffffff


	//   ....[2]....
        /*0088*/ 	.word	0xffffffff


	//   ....[3]....
        /*008c*/ 	.word	0xffffffff


	//   ....[4]....
        /*0090*/ 	.word	0xffffffff


	//   ....[5]....
        /*0094*/ 	.word	0xffffffff


	//   ....[6]....
        /*0098*/ 	.word	0xffffffff


	//   ....[7]....
        /*009c*/ 	.word	0xffffffff


	//   ....[8]....
        /*00a0*/ 	.word	0xffffffff


	//   ....[9]....
        /*00a4*/ 	.word	0xffffffff


	//   ....[10]....
        /*00a8*/ 	.word	0xffffffff


	//   ....[11]....
        /*00ac*/ 	.word	0xffffffff


	//   ....[12]....
        /*00b0*/ 	.word	0xffffffff


	//   ....[13]....
        /*00b4*/ 	.word	0xffffffff


	//   ....[14]....
        /*00b8*/ 	.word	0xffffffff


	//   ....[15]....
        /*00bc*/ 	.word	0xffffffff


	//   ....[16]....
        /*00c0*/ 	.word	0xffffffff


	//   ....[17]....
        /*00c4*/ 	.word	0xffffffff


	//   ....[18]....
        /*00c8*/ 	.word	0xffffffff


	//   ....[19]....
        /*00cc*/ 	.word	0xffffffff


	//   ....[20]....
        /*00d0*/ 	.word	0xffffffff


	//   ....[21]....
        /*00d4*/ 	.word	0xffffffff


	//   ....[22]....
        /*00d8*/ 	.word	0xffffffff


	//   ....[23]....
        /*00dc*/ 	.word	0xffffffff


	//   ....[24]....
        /*00e0*/ 	.word	0xffffffff


	//   ....[25]....
        /*00e4*/ 	.word	0xffffffff


	//   ....[26]....
        /*00e8*/ 	.word	0xffffffff


	//   ....[27]....
        /*00ec*/ 	.word	0xffffffff


	//   ....[28]....
        /*00f0*/ 	.word	0xffffffff


	//   ....[29]....
        /*00f4*/ 	.word	0xffffffff


	//   ....[30]....
        /*00f8*/ 	.word	0xffffffff


	//   ....[31]....
        /*00fc*/ 	.word	0x0500000f


	//   ....[32]....
        /*0100*/ 	.word	0x0500000f


	//   ....[33]....
        /*0104*/ 	.word	0x0500000f


	//   ....[34]....
        /*0108*/ 	.word	0x0500000f


	//   ....[35]....
        /*010c*/ 	.word	0x0500000f


	//   ....[36]....
        /*0110*/ 	.word	0x0500000f


	//   ....[37]....
        /*0114*/ 	.word	0x0500000f


	//   ....[38]....
        /*0118*/ 	.word	0x0500000f


	//   ....[39]....
        /*011c*/ 	.word	0x0500000f


	//   ....[40]....
        /*0120*/ 	.word	0x0500000f


	//   ....[41]....
        /*0124*/ 	.word	0x0500000f


	//   ....[42]....
        /*0128*/ 	.word	0x0500000f


	//   ....[43]....
        /*012c*/ 	.word	0x0500000f


	//   ....[44]....
        /*0130*/ 	.word	0x0500000f


	//   ....[45]....
        /*0134*/ 	.word	0x0500000f


	//   ....[46]....
        /*0138*/ 	.word	0x0500000f


	//   ....[47]....
        /*013c*/ 	.word	0x0500000f


	//   ....[48]....
        /*0140*/ 	.word	0x0500000f


	//   ....[49]....
        /*0144*/ 	.word	0x0500000f


	//   ....[50]....
        /*0148*/ 	.word	0x0500000f


	//   ....[51]....
        /*014c*/ 	.word	0x0500000f


	//   ....[52]....
        /*0150*/ 	.word	0x0500000f


	//   ....[53]....
        /*0154*/ 	.word	0x0500000f


	//   ....[54]....
        /*0158*/ 	.word	0x0500000f


	//   ....[55]....
        /*015c*/ 	.word	0x0500000f


	//   ....[56]....
        /*0160*/ 	.word	0x0500000f


	//   ....[57]....
        /*0164*/ 	.word	0x0500000f


	//   ....[58]....
        /*0168*/ 	.word	0x0500000f


	//   ....[59]....
        /*016c*/ 	.word	0x0500000f


	//   ....[60]....
        /*0170*/ 	.word	0x0500000f


	//   ....[61]....
        /*0174*/ 	.word	0x0500000f


	//----- nvinfo : EIATTR_COOP_GROUP_INSTR_OFFSETS
	.align		4
.L_860:
        /*0178*/ 	.byte	0x04, 0x28
        /*017a*/ 	.short	(.L_862 - .L_861)


	//   ....[0]....
.L_861:
        /*017c*/ 	.word	0x00001420


	//   ....[1]....
        /*0180*/ 	.word	0x00001430


	//   ....[2]....
        /*0184*/ 	.word	0x00001440


	//   ....[3]....
        /*0188*/ 	.word	0x00001600


	//   ....[4]....
        /*018c*/ 	.word	0x00001610


	//   ....[5]....
        /*0190*/ 	.word	0x00001620


	//   ....[6]....
        /*0194*/ 	.word	0x000017e0


	//   ....[7]....
        /*0198*/ 	.word	0x000017f0


	//   ....[8]....
        /*019c*/ 	.word	0x00001800


	//   ....[9]....
        /*01a0*/ 	.word	0x000019c0


	//   ....[10]....
        /*01a4*/ 	.word	0x000019d0


	//   ....[11]....
        /*01a8*/ 	.word	0x000019e0


	//   ....[12]....
        /*01ac*/ 	.word	0x00001ba0


	//   ....[13]....
        /*01b0*/ 	.word	0x00001bb0


	//   ....[14]....
        /*01b4*/ 	.word	0x00001bc0


	//   ....[15]....
        /*01b8*/ 	.word	0x00001e30


	//   ....[16]....
        /*01bc*/ 	.word	0x00001e40


	//   ....[17]....
        /*01c0*/ 	.word	0x00001e50


	//   ....[18]....
        /*01c4*/ 	.word	0x00001e60


	//   ....[19]....
        /*01c8*/ 	.word	0x00002020


	//   ....[20]....
        /*01cc*/ 	.word	0x00002030


	//   ....[21]....
        /*01d0*/ 	.word	0x00002040


	//   ....[22]....
        /*01d4*/ 	.word	0x00002200


	//   ....[23]....
        /*01d8*/ 	.word	0x00002210


	//   ....[24]....
        /*01dc*/ 	.word	0x00002220


	//   ....[25]....
        /*01e0*/ 	.word	0x000023e0


	//   ....[26]....
        /*01e4*/ 	.word	0x000023f0


	//   ....[27]....
        /*01e8*/ 	.word	0x00002400


	//   ....[28]....
        /*01ec*/ 	.word	0x000025c0


	//   ....[29]....
        /*01f0*/ 	.word	0x000025d0


	//   ....[30]....
        /*01f4*/ 	.word	0x000025e0


	//   ....[31]....
        /*01f8*/ 	.word	0x00003e40


	//   ....[32]....
        /*01fc*/ 	.word	0x00003e90


	//   ....[33]....
        /*0200*/ 	.word	0x00003ee0


	//   ....[34]....
        /*0204*/ 	.word	0x00003f80


	//   ....[35]....
        /*0208*/ 	.word	0x00004010


	//   ....[36]....
        /*020c*/ 	.word	0x00004060


	//   ....[37]....
        /*0210*/ 	.word	0x00004100


	//   ....[38]....
        /*0214*/ 	.word	0x00004190


	//   ....[39]....
        /*0218*/ 	.word	0x000041e0


	//   ....[40]....
        /*021c*/ 	.word	0x00004280


	//   ....[41]....
        /*0220*/ 	.word	0x00004310


	//   ....[42]....
        /*0224*/ 	.word	0x00004360


	//   ....[43]....
        /*0228*/ 	.word	0x00004400


	//   ....[44]....
        /*022c*/ 	.word	0x00004490


	//   ....[45]....
        /*0230*/ 	.word	0x000044e0


	//   ....[46]....
        /*0234*/ 	.word	0x00004570


	//   ....[47]....
        /*0238*/ 	.word	0x000045a0


	//   ....[48]....
        /*023c*/ 	.word	0x000045f0


	//   ....[49]....
        /*0240*/ 	.word	0x00004640


	//   ....[50]....
        /*0244*/ 	.word	0x000046e0


	//   ....[51]....
        /*0248*/ 	.word	0x00004770


	//   ....[52]....
        /*024c*/ 	.word	0x000047c0


	//   ....[53]....
        /*0250*/ 	.word	0x00004860


	//   ....[54]....
        /*0254*/ 	.word	0x000048f0


	//   ....[55]....
        /*0258*/ 	.word	0x00004940


	//   ....[56]....
        /*025c*/ 	.word	0x000049e0


	//   ....[57]....
        /*0260*/ 	.word	0x00004a70


	//   ....[58]....
        /*0264*/ 	.word	0x00004ac0


	//   ....[59]....
        /*0268*/ 	.word	0x00004b60


	//   ....[60]....
        /*026c*/ 	.word	0x00004bf0


	//   ....[61]....
        /*0270*/ 	.word	0x00004c40


	//----- nvinfo : EIATTR_VRC_CTA_INIT_COUNT
	.align		4
.L_862:
        /*0274*/ 	.byte	0x02, 0x4a
	.zero		1
	.zero		1


	//----- nvinfo : EIATTR_SYSCALL_OFFSETS
	.align		4
        /*0278*/ 	.byte	0x04, 0x46
        /*027a*/ 	.short	(.L_864 - .L_863)


	//   ....[0]....
.L_863:
        /*027c*/ 	.word	0x00000130


	//----- nvinfo : EIATTR_EXIT_INSTR_OFFSETS
	.align		4
.L_864:
        /*0280*/ 	.byte	0x04, 0x1c
        /*0282*/ 	.short	(.L_866 - .L_865)


	//   ....[0]....
.L_865:
        /*0284*/ 	.word	0x00000180


	//   ....[1]....
        /*0288*/ 	.word	0x00003de0


	//----- nvinfo : EIATTR_MAX_THREADS
	.align		4
.L_866:
        /*028c*/ 	.byte	0x04, 0x05
        /*028e*/ 	.short	(.L_868 - .L_867)
.L_867:
        /*0290*/ 	.word	0x00000400
        /*0294*/ 	.word	0x00000001
        /*0298*/ 	.word	0x00000001


	//----- nvinfo : EIATTR_CRS_STACK_SIZE
	.align		4
.L_868:
        /*029c*/ 	.byte	0x04, 0x1e
        /*029e*/ 	.short	(.L_870 - .L_869)
.L_869:
        /*02a0*/ 	.word	0x00000000


	//----- nvinfo : EIATTR_CBANK_PARAM_SIZE
	.align		4
.L_870:
        /*02a4*/ 	.byte	0x03, 0x19
        /*02a6*/ 	.short	0x0048


	//----- nvinfo : EIATTR_PARAM_CBANK
	.align		4
        /*02a8*/ 	.byte	0x04, 0x0a
        /*02aa*/ 	.short	(.L_872 - .L_871)
	.align		4
.L_871:
        /*02ac*/ 	.word	index@(.nv.constant0._Z26LayerNormBlockUncachedImplI10DirectLoadIffE11DirectStoreIffEfLi4ELi1024EEvT_T0_lld)
        /*02b0*/ 	.short	0x0380
        /*02b2*/ 	.short	0x0048


	//----- nvinfo : EIATTR_SW_WAR
	.align		4
.L_872:
        /*02b4*/ 	.byte	0x04, 0x36
        /*02b6*/ 	.short	(.L_874 - .L_873)
.L_873:
        /*02b8*/ 	.word	0x00000008
.L_874:


//--------------------- .nv.info._Z22LayerNormBlockSMemImplI10DirectLoadIffE11DirectStoreIffEfLi1ELi1024EEvT_T0_lld --------------------------
	.section	.nv.info._Z22LayerNormBlockSMemImplI10DirectLoadIffE11DirectStoreIffEfLi1ELi1024EEvT_T0_lld,"",@"SHT_CUDA_INFO"
	.sectionflags	@""
	.align	4


	//----- nvinfo : EIATTR_CUDA_API_VERSION
	.align		4
        /*0000*/ 	.byte	0x04, 0x37
        /*0002*/ 	.short	(.L_876 - .L_875)
.L_875:
        /*0004*/ 	.word	0x00000082


	//----- nvinfo : EIATTR_KPARAM_INFO
	.align		4
.L_876:
        /*0008*/ 	.byte	0x04, 0x17
        /*000a*/ 	.short	(.L_878 - .L_877)
.L_877:
        /*000c*/ 	.word	0x00000000
        /*0010*/ 	.short	0x0004
        /*0012*/ 	.short	0x0040
        /*0014*/ 	.byte	0x00, 0xf0, 0x21, 0x00


	//----- nvinfo : EIATTR_KPARAM_INFO
	.align		4
.L_878:
        /*0018*/ 	.byte	0x04, 0x17
        /*001a*/ 	.short	(.L_880 - .L_879)
.L_879:
        /*001c*/ 	.word	0x00000000
        /*0020*/ 	.short	0x0003
        /*0022*/ 	.short	0x0038
        /*0024*/ 	.byte	0x00, 0xf0, 0x21, 0x00


	//----- nvinfo : EIATTR_KPARAM_INFO
	.align		4
.L_880:
        /*0028*/ 	.byte	0x04, 0x17
        /*002a*/ 	.short	(.L_882 - .L_881)
.L_881:
        /*002c*/ 	.word	0x00000000
        /*0030*/ 	.short	0x0002
        /*0032*/ 	.short	0x0030
        /*0034*/ 	.byte	0x00, 0xf0, 0x21, 0x00


	//----- nvinfo : EIATTR_KPARAM_INFO
	.align		4
.L_882:
        /*0038*/ 	.byte	0x04, 0x17
        /*003a*/ 	.short	(.L_884 - .L_883)
.L_883:
        /*003c*/ 	.word	0x00000000
        /*0040*/ 	.short	0x0001
        /*0042*/ 	.short	0x0020
        /*0044*/ 	.byte	0x00, 0xf0, 0x41, 0x00


	//----- nvinfo : EIATTR_KPARAM_INFO
	.align		4
.L_884:
        /*0048*/ 	.byte	0x04, 0x17
        /*004a*/ 	.short	(.L_886 - .L_885)
.L_885:
        /*004c*/ 	.word	0x00000000
        /*0050*/ 	.short	0x0000
        /*0052*/ 	.short	0x0000
        /*0054*/ 	.byte	0x00, 0xf0, 0x81, 0x00


	//----- nvinfo : EIATTR_SPARSE_MMA_MASK
	.align		4
.L_886:
        /*0058*/ 	.byte	0x03, 0x50
        /*005a*/ 	.short	0x0000


	//----- nvinfo : EIATTR_MAXREG_COUNT
	.align		4
        /*005c*/ 	.byte	0x03, 0x1b
        /*005e*/ 	.short	0x00ff


	//----- nvinfo : EIATTR_NUM_BARRIERS
	.align		4
        /*0060*/ 	.byte	0x02, 0x4c
        /*0062*/ 	.byte	0x01
	.zero		1


	//----- nvinfo : EIATTR_MERCURY_ISA_VERSION
	.align		4
        /*0064*/ 	.byte	0x03, 0x5f
        /*0066*/ 	.short	0x0101


	//----- nvinfo : EIATTR_UNUSED_LOAD_BYTE_OFFSET
	.align		4
        /*0068*/ 	.byte	0x04, 0x44
        /*006a*/ 	.short	(.L_888 - .L_887)


	//   ....[0]....
.L_887:
        /*006c*/ 	.word	0x00002cd0
        /*0070*/ 	.word	0x00000fff


	//----- nvinfo : EIATTR_COOP_GROUP_MASK_REGIDS
	.align		4
.L_888:
        /*0074*/ 	.byte	0x04, 0x29
        /*0076*/ 	.short	(.L_890 - .L_889)


	//   ....[0]....
.L_889:
        /*0078*/ 	.word	0xffffffff


	//   ....[1]....
        /*007c*/ 	.word	0xffffffff


	//   ....[2]....
        /*0080*/ 	.word	0xffffffff


	//   ....[3]....
        /*0084*/ 	.word	0xffffffff


	//   ....[4]....
        /*0088*/ 	.word	0xffffffff


	//   ....[5]....
        /*008c*/ 	.word	0xffffffff


	//   ....[6]....
        /*0090*/ 	.word	0xffffffff


	//   ....[7]....
        /*0094*/ 	.word	0xffffffff


	//   ....[8]....
        /*0098*/ 	.word	0xffffffff


	//   ....[9]....
        /*009c*/ 	.word	0xffffffff


	//   ....[10]....
        /*00a0*/ 	.word	0xffffffff


	//   ....[11]....
        /*00a4*/ 	.word	0xffffffff


	//   ....[12]....
        /*00a8*/ 	.word	0xffffffff


	//   ....[13]....
        /*00ac*/ 	.word	0xffffffff


	//   ....[14]....
        /*00b0*/ 	.word	0xffffffff


	//   ....[15]....
        /*00b4*/ 	.word	0xffffffff


	//   ....[16]....
        /*00b8*/ 	.word	0xffffffff


	//   ....[17]....
        /*00bc*/ 	.word	0xffffffff


	//   ....[18]....
        /*00c0*/ 	.word	0xffffffff


	//   ....[19]....
        /*00c4*/ 	.word	0xffffffff


	//   ....[20]....
        /*00c8*/ 	.word	0xffffffff


	//   ....[21]....
        /*00cc*/ 	.word	0xffffffff


	//   ....[22]....
        /*00d0*/ 	.word	0xffffffff


	//   ....[23]....
        /*00d4*/ 	.word	0xffffffff


	//   ....[24]....
        /*00d8*/ 	.word	0xffffffff


	//   ....[25]....
        /*00dc*/ 	.word	0xffffffff


	//   ....[26]....
        /*00e0*/ 	.word	0xffffffff


	//   ....[27]....
        /*00e4*/ 	.word	0xffffffff


	//   ....[28]....
        /*00e8*/ 	.word	0xffffffff


	//   ....[29]....
        /*00ec*/ 	.word	0xffffffff


	//   ....[30]....
        /*00f0*/ 	.word	0xffffffff


	//----- nvinfo : EIATTR_COOP_GROUP_INSTR_OFFSETS
	.align		4
.L_890:
        /*00f4*/ 	.byte	0x04, 0x28
        /*00f6*/ 	.short	(.L_892 - .L_891)


	//   ....[0]....
.L_891:
        /*00f8*/ 	.word	0x000019c0


	//   ....[1]....
        /*00fc*/ 	.word	0x000019e0


	//   ....[2]....
        /*0100*/ 	.word	0x000019f0


	//   ....[3]....
        /*0104*/ 	.word	0x00001b80


	//   ....[4]....
        /*0108*/ 	.word	0x00001ba0


	//   ....[5]....
        /*010c*/ 	.word	0x00001bb0


	//   ....[6]....
        /*0110*/ 	.word	0x00001d40


	//   ....[7]....
        /*0114*/ 	.word	0x00001d60


	//   ....[8]....
        /*0118*/ 	.word	0x00001d70


	//   ....[9]....
        /*011c*/ 	.word	0x00001f00


	//   ....[10]....
        /*0120*/ 	.word	0x00001f20


	//   ....[11]....
        /*0124*/ 	.word	0x00001f30


	//   ....[12]....
        /*0128*/ 	.word	0x000020c0


	//   ....[13]....
        /*012c*/ 	.word	0x000020e0


	//   ....[14]....
        /*0130*/ 	.word	0x000020f0


	//   ....[15]....
        /*0134*/ 	.word	0x00002360


	//   ....[16]....
        /*0138*/ 	.word	0x00002380


	//   ....[17]....
        /*013c*/ 	.word	0x00002390


	//   ....[18]....
        /*0140*/ 	.word	0x000023a0


	//   ....[19]....
        /*0144*/ 	.word	0x00002530


	//   ....[20]....
        /*0148*/ 	.word	0x00002550


	//   ....[21]....
        /*014c*/ 	.word	0x00002560


	//   ....[22]....
        /*0150*/ 	.word	0x000026f0


	//   ....[23]....
        /*0154*/ 	.word	0x00002710


	//   ....[24]....
        /*0158*/ 	.word	0x00002720


	//   ....[25]....
        /*015c*/ 	.word	0x000028b0


	//   ....[26]....
        /*0160*/ 	.word	0x000028d0


	//   ....[27]....
        /*0164*/ 	.word	0x000028e0


	//   ....[28]....
        /*0168*/ 	.word	0x00002a70


	//   ....[29]....
        /*016c*/ 	.word	0x00002a90


	//   ....[30]....
        /*0170*/ 	.word	0x00002aa0


	//----- nvinfo : EIATTR_VRC_CTA_INIT_COUNT
	.align		4
.L_892:
        /*0174*/ 	.byte	0x02, 0x4a
	.zero		1
	.zero		1


	//----- nvinfo : EIATTR_EXIT_INSTR_OFFSETS
	.align		4
        /*0178*/ 	.byte	0x04, 0x1c
        /*017a*/ 	.short	(.L_894 - .L_893)


	//   ....[0]....
.L_893:
        /*017c*/ 	.word	0x00000d20


	//   ....[1]....
        /*0180*/ 	.word	0x00004360


	//----- nvinfo : EIATTR_CRS_STACK_SIZE
	.align		4
.L_894:
        /*0184*/ 	.byte	0x04, 0x1e
        /*0186*/ 	.short	(.L_896 - .L_895)
.L_895:
        /*0188*/ 	.word	0x00000000


	//----- nvinfo : EIATTR_CBANK_PARAM_SIZE
	.align		4
.L_896:
        /*018c*/ 	.byte	0x03, 0x19
        /*018e*/ 	.short	0x0048


	//----- nvinfo : EIATTR_PARAM_CBANK
	.align		4
        /*0190*/ 	.byte	0x04, 0x0a
        /*0192*/ 	.short	(.L_898 - .L_897)
	.align		4
.L_897:
        /*0194*/ 	.word	index@(.nv.constant0._Z22LayerNormBlockSMemImplI10DirectLoadIffE11DirectStoreIffEfLi1ELi1024EEvT_T0_lld)
        /*0198*/ 	.short	0x0380
        /*019a*/ 	.short	0x0048


	//----- nvinfo : EIATTR_SW_WAR
	.align		4
.L_898:
        /*019c*/ 	.byte	0x04, 0x36
        /*019e*/ 	.short	(.L_900 - .L_899)
.L_899:
        /*01a0*/ 	.word	0x00000008
.L_900:


//--------------------- .nv.info._Z22LayerNormBlockSMemImplI10DirectLoadIffE11DirectStoreIffEfLi1ELi512EEvT_T0_lld --------------------------
	.section	.nv.info._Z22LayerNormBlockSMemImplI10DirectLoadIffE11DirectStoreIffEfLi1ELi512EEvT_T0_lld,"",@"SHT_CUDA_INFO"
	.sectionflags	@""
	.align	4


	//----- nvinfo : EIATTR_CUDA_API_VERSION
	.align		4
        /*0000*/ 	.byte	0x04, 0x37
        /*0002*/ 	.short	(.L_902 - .L_901)
.L_901:
        /*0004*/ 	.word	0x00000082


	//----- nvinfo : EIATTR_KPARAM_INFO
	.align		4
.L_902:
        /*0008*/ 	.byte	0x04, 0x17
        /*000a*/ 	.short	(.L_904 - .L_903)
.L_903:
        /*000c*/ 	.word	0x00000000
        /*0010*/ 	.short	0x0004
        /*0012*/ 	.short	0x0040
        /*0014*/ 	.byte	0x00, 0xf0, 0x21, 0x00


	//----- nvinfo : EIATTR_KPARAM_INFO
	.align		4
.L_904:
        /*0018*/ 	.byte	0x04, 0x17
        /*001a*/ 	.short	(.L_906 - .L_905)
.L_905:
        /*001c*/ 	.word	0x00000000
        /*0020*/ 	.short	0x0003
        /*0022*/ 	.short	0x0038
        /*0024*/ 	.byte	0x00, 0xf0, 0x21, 0x00


	//----- nvinfo : EIATTR_KPARAM_INFO
	.align		4
.L_906:
        /*0028*/ 	.byte	0x04, 0x17
        /*002a*/ 	.short	(.L_908 - .L_907)
.L_907:
        /*002c*/ 	.word	0x00000000
        /*0030*/ 	.short	0x0002
        /*0032*/ 	.short	0x0030
        /*0034*/ 	.byte	0x00, 0xf0, 0x21, 0x00


	//----- nvinfo : EIATTR_KPARAM_INFO
	.align		4
.L_908:
        /*0038*/ 	.byte	0x04, 0x17
        /*003a*/ 	.short	(.L_910 - .L_909)
.L_909:
        /*003c*/ 	.word	0x00000000
        /*0040*/ 	.short	0x0001
        /*0042*/ 	.short	0x0020
        /*0044*/ 	.byte	0x00, 0xf0, 0x41, 0x00


	//----- nvinfo : EIATTR_KPARAM_INFO
	.align		4
.L_910:
        /*0048*/ 	.byte	0x04, 0x17
        /*004a*/ 	.short	(.L_912 - .L_911)
.L_911:
        /*004c*/ 	.word	0x00000000
        /*0050*/ 	.short	0x0000
        /*0052*/ 	.short	0x0000
        /*0054*/ 	.byte	0x00, 0xf0, 0x81, 0x00


	//----- nvinfo : EIATTR_SPARSE_MMA_MASK
	.align		4
.L_912:
        /*0058*/ 	.byte	0x03, 0x50
        /*005a*/ 	.short	0x0000


	//----- nvinfo : EIATTR_MAXREG_COUNT
	.align		4
        /*005c*/ 	.byte	0x03, 0x1b
        /*005e*/ 	.short	0x00ff


	//----- nvinfo : EIATTR_NUM_BARRIERS
	.align		4
        /*0060*/ 	.byte	0x02, 0x4c
        /*0062*/ 	.byte	0x01
	.zero		1


	//----- nvinfo : EIATTR_MERCURY_ISA_VERSION
	.align		4
        /*0064*/ 	.byte	0x03, 0x5f
        /*0066*/ 	.short	0x0101


	//----- nvinfo : EIATTR_UNUSED_LOAD_BYTE_OFFSET
	.align		4
        /*0068*/ 	.byte	0x04, 0x44
        /*006a*/ 	.short	(.L_914 - .L_913)


	//   ....[0]....
.L_913:
        /*006c*/ 	.word	0x00002cd0
        /*0070*/ 	.word	0x00000fff


	//----- nvinfo : EIATTR_COOP_GROUP_MASK_REGIDS
	.align		4
.L_914:
        /*0074*/ 	.byte	0x04, 0x29
        /*0076*/ 	.short	(.L_916 - .L_915)


	//   ....[0]....
.L_915:
        /*0078*/ 	.word	0xffffffff


	//   ....[1]....
        /*007c*/ 	.word	0xffffffff


	//   ....[2]....
        /*0080*/ 	.word	0xffffffff


	//   ....[3]....
        /*0084*/ 	.word	0xffffffff


	//   ....[4]....
        /*0088*/ 	.word	0xffffffff


	//   ....[5]....
        /*008c*/ 	.word	0xffffffff


	//   ....[6]....
        /*0090*/ 	.word	0xffffffff


	//   ....[7]....
        /*0094*/ 	.word	0xffffffff


	//   ....[8]....
        /*0098*/ 	.word	0xffffffff


	//   ....[9]....
        /*009c*/ 	.word	0xffffffff


	//   ....[10]....
        /*00a0*/ 	.word	0xffffffff


	//   ....[11]....
        /*00a4*/ 	.word	0xffffffff


	//   ....[12]....
        /*00a8*/ 	.word	0xffffffff


	//   ....[13]....
        /*00ac*/ 	.word	0xffffffff


	//   ....[14]....
        /*00b0*/ 	.word	0xffffffff


	//   ....[15]....
        /*00b4*/ 	.word	0xffffffff


	//   ....[16]....
        /*00b8*/ 	.word	0xffffffff


	//   ....[17]....
        /*00bc*/ 	.word	0xffffffff


	//   ....[18]....
        /*00c0*/ 	.word	0xffffffff


	//   ....[19]....
        /*00c4*/ 	.word	0xffffffff


	//   ....[20]....
        /*00c8*/ 	.word	0xffffffff


	//   ....[21]....
        /*00cc*/ 	.word	0xffffffff


	//   ....[22]....
        /*00d0*/ 	.word	0xffffffff


	//   ....[23]....
        /*00d4*/ 	.word	0xffffffff


	//   ....[24]....
        /*00d8*/ 	.word	0xffffffff


	//   ....[25]....
        /*00dc*/ 	.word	0xffffffff


	//   ....[26]....
        /*00e0*/ 	.word	0xffffffff


	//   ....[27]....
        /*00e4*/ 	.word	0xffffffff


	//   ....[28]....
        /*00e8*/ 	.word	0xffffffff


	//   ....[29]....
        /*00ec*/ 	.word	0xffffffff


	//   ....[30]....
        /*00f0*/ 	.word	0xffffffff


	//----- nvinfo : EIATTR_COOP_GROUP_INSTR_OFFSETS
	.align		4
.L_916:
        /*00f4*/ 	.byte	0x04, 0x28
        /*00f6*/ 	.short	(.L_918 - .L_917)


	//   ....[0]....
.L_917:
        /*00f8*/ 	.word	0x000019c0


	//   ....[1]....
        /*00fc*/ 	.word	0x000019e0


	//   ....[2]....
        /*0100*/ 	.word	0x000019f0


	//   ....[3]....
        /*0104*/ 	.word	0x00001b80


	//   ....[4]....
        /*0108*/ 	.word	0x00001ba0


	//   ....[5]....
        /*010c*/ 	.word	0x00001bb0


	//   ....[6]....
        /*0110*/ 	.word	0x00001d40


	//   ....[7]....
        /*0114*/ 	.word	0x00001d60


	//   ....[8]....
        /*0118*/ 	.word	0x00001d70


	//   ....[9]....
        /*011c*/ 	.word	0x00001f00


	//   ....[10]....
        /*0120*/ 	.word	0x00001f20


	//   ....[11]....
        /*0124*/ 	.word	0x00001f30


	//   ....[12]....
        /*0128*/ 	.word	0x000020c0


	//   ....[13]....
        /*012c*/ 	.word	0x000020e0


	//   ....[14]....
        /*0130*/ 	.word	0x000020f0


	//   ....[15]....
        /*0134*/ 	.word	0x00002360


	//   ....[16]....
        /*0138*/ 	.word	0x00002380


	//   ....[17]....
        /*013c*/ 	.word	0x00002390


	//   ....[18]....
        /*0140*/ 	.word	0x000023a0


	//   ....[19]....
        /*0144*/ 	.word	0x00002530


	//   ....[20]....
        /*0148*/ 	.word	0x00002550


	//   ....[21]....
        /*014c*/ 	.word	0x00002560


	//   ....[22]....
        /*0150*/ 	.word	0x000026f0


	//   ....[23]....
        /*0154*/ 	.word	0x00002710


	//   ....[24]....
        /*0158*/ 	.word	0x00002720


	//   ....[25]....
        /*015c*/ 	.word	0x000028b0


	//   ....[26]....
        /*0160*/ 	.word	0x000028d0


	//   ....[27]....
        /*0164*/ 	.word	0x000028e0


	//   ....[28]....
        /*0168*/ 	.word	0x00002a70


	//   ....[29]....
        /*016c*/ 	.word	0x00002a90


	//   ....[30]....
        /*0170*/ 	.word	0x00002aa0


	//----- nvinfo : EIATTR_VRC_CTA_INIT_COUNT
	.align		4
.L_918:
        /*0174*/ 	.byte	0x02, 0x4a
	.zero		1
	.zero		1


	//----- nvinfo : EIATTR_EXIT_INSTR_OFFSETS
	.align		4
        /*0178*/ 	.byte	0x04, 0x1c
        /*017a*/ 	.short	(.L_920 - .L_919)


	//   ....[0]....
.L_919:
        /*017c*/ 	.word	0x00000d20


	//   ....[1]....
        /*0180*/ 	.word	0x00004360


	//----- nvinfo : EIATTR_CRS_STACK_SIZE
	.align		4
.L_920:
        /*0184*/ 	.byte	0x04, 0x1e
        /*0186*/ 	.short	(.L_922 - .L_921)
.L_921:
        /*0188*/ 	.word	0x00000000


	//----- nvinfo : EIATTR_CBANK_PARAM_SIZE
	.align		4
.L_922:
        /*018c*/ 	.byte	0x03, 0x19
        /*018e*/ 	.short	0x0048


	//----- nvinfo : EIATTR_PARAM_CBANK
	.align		4
        /*0190*/ 	.byte	0x04, 0x0a
        /*0192*/ 	.short	(.L_924 - .L_923)
	.align		4
.L_923:
        /*0194*/ 	.word	index@(.nv.constant0._Z22LayerNormBlockSMemImplI10DirectLoadIffE11DirectStoreIffEfLi1ELi512EEvT_T0_lld)
        /*0198*/ 	.short	0x0380
        /*019a*/ 	.short	0x0048


	//----- nvinfo : EIATTR_SW_WAR
	.align		4
.L_924:
        /*019c*/ 	.byte	0x04, 0x36
        /*019e*/ 	.short	(.L_926 - .L_925)
.L_925:
        /*01a0*/ 	.word	0x00000008
.L_926:


//--------------------- .nv.info._Z22LayerNormBlockSMemImplI10DirectLoadIffE11DirectStoreIffEfLi1ELi256EEvT_T0_lld --------------------------
	.section	.nv.info._Z22LayerNormBlockSMemImplI10DirectLoadIffE11DirectStoreIffEfLi1ELi256EEvT_T0_lld,"",@"SHT_CUDA_INFO"
	.sectionflags	@""
	.align	4


	//----- nvinfo : EIATTR_CUDA_API_VERSION
	.align		4
        /*0000*/ 	.byte	0x04, 0x37
        /*0002*/ 	.short	(.L_928 - .L_927)
.L_927:
        /*0004*/ 	.word	0x00000082


	//----- nvinfo : EIATTR_KPARAM_INFO
	.align		4
.L_928:
        /*0008*/ 	.byte	0x04, 0x17
        /*000a*/ 	.short	(.L_930 - .L_929)
.L_929:
        /*000c*/ 	.word	0x00000000
        /*0010*/ 	.short	0x0004
        /*0012*/ 	.short	0x0040
        /*0014*/ 	.byte	0x00, 0xf0, 0x21, 0x00


	//----- nvinfo : EIATTR_KPARAM_INFO
	.align		4
.L_930:
        /*0018*/ 	.byte	0x04, 0x17
        /*001a*/ 	.short	(.L_932 - .L_931)
.L_931:
        /*001c*/ 	.word	0x00000000
        /*0020*/ 	.short	0x0003
        /*0022*/ 	.short	0x0038
        /*0024*/ 	.byte	0x00, 0xf0, 0x21, 0x00


	//----- nvinfo : EIATTR_KPARAM_INFO
	.align		4
.L_932:
        /*0028*/ 	.byte	0x04, 0x17
        /*002a*/ 	.short	(.L_934 - .L_933)
.L_933:
        /*002c*/ 	.word	0x00000000
        /*0030*/ 	.short	0x0002
        /*0032*/ 	.short	0x0030
        /*0034*/ 	.byte	0x00, 0xf0, 0x21, 0x00


	//----- nvinfo : EIATTR_KPARAM_INFO
	.align		4
.L_934:
        /*0038*/ 	.byte	0x04, 0x17
        /*003a*/ 	.short	(.L_936 - .L_935)
.L_935:
        /*003c*/ 	.word	0x00000000
        /*0040*/ 	.short	0x0001
        /*0042*/ 	.short	0x0020
        /*0044*/ 	.byte	0x00, 0xf0, 0x41, 0x00


	//----- nvinfo : EIATTR_KPARAM_INFO
	.align		4
.L_936:
        /*0048*/ 	.byte	0x04, 0x17
        /*004a*/ 	.short	(.L_938 - .L_937)
.L_937:
        /*004c*/ 	.word	0x00000000
        /*0050*/ 	.short	0x0000
        /*0052*/ 	.short	0x0000
        /*0054*/ 	.byte	0x00, 0xf0, 0x81, 0x00


	//----- nvinfo : EIATTR_SPARSE_MMA_MASK
	.align		4
.L_938:
        /*0058*/ 	.byte	0x03, 0x50
        /*005a*/ 	.short	0x0000


	//----- nvinfo : EIATTR_MAXREG_COUNT
	.align		4
        /*005c*/ 	.byte	0x03, 0x1b
        /*005e*/ 	.short	0x00ff


	//----- nvinfo : EIATTR_NUM_BARRIERS
	.align		4
        /*0060*/ 	.byte	0x02, 0x4c
        /*0062*/ 	.byte	0x01
	.zero		1


	//----- nvinfo : EIATTR_MERCURY_ISA_VERSION
	.align		4
        /*0064*/ 	.byte	0x03, 0x5f
        /*0066*/ 	.short	0x0101


	//----- nvinfo : EIATTR_UNUSED_LOAD_BYTE_OFFSET
	.align		4
        /*0068*/ 	.byte	0x04, 0x44
        /*006a*/ 	.short	(.L_940 - .L_939)


	//   ....[0]....
.L_939:
        /*006c*/ 	.word	0x00002cd0
        /*0070*/ 	.word	0x00000fff


	//----- nvinfo : EIATTR_COOP_GROUP_MASK_REGIDS
	.align		4
.L_940:
        /*0074*/ 	.byte	0x04, 0x29
        /*0076*/ 	.short	(.L_942 - .L_941)


	//   ....[0]....
.L_941:
        /*0078*/ 	.word	0xffffffff


	//   ....[1]....
        /*007c*/ 	.word	0xffffffff


	//   ....[2]....
        /*0080*/ 	.word	0xffffffff


	//   ....[3]....
        /*0084*/ 	.word	0xffffffff


	//   ....[4]....
        /*0088*/ 	.word	0xffffffff


	//   ....[5]....
        /*008c*/ 	.word	0xffffffff


	//   ....[6]....
        /*0090*/ 	.word	0xffffffff


	//   ....[7]....
        /*0094*/ 	.word	0xffffffff


	//   ....[8]....
        /*0098*/ 	.word	0xffffffff


	//   ....[9]....
        /*009c*/ 	.word	0xffffffff


	//   ....[10]....
        /*00a0*/ 	.word	0xffffffff


	//   ....[11]....
        /*00a4*/ 	.word	0xffffffff


	//   ....[12]....
        /*00a8*/ 	.word	0xffffffff


	//   ....[13]....
        /*00ac*/ 	.word	0xffffffff


	//   ....[14]....
        /*00b0*/ 	.word	0xffffffff


	//   ....[15]....
        /*00b4*/ 	.word	0xffffffff


	//   ....[16]....
        /*00b8*/ 	.word	0xffffffff


	//   ....[17]....
        /*00bc*/ 	.word	0xffffffff


	//   ....[18]....
        /*00c0*/ 	.word	0xffffffff


	//   ....[19]....
        /*00c4*/ 	.word	0xffffffff


	//   ....[20]....
        /*00c8*/ 	.word	0xffffffff


	//   ....[21]....
        /*00cc*/ 	.word	0xffffffff


	//   ....[22]....
        /*00d0*/ 	.word	0xffffffff


	//   ....[23]....
        /*00d4*/ 	.word	0xffffffff


	//   ....[24]....
        /*00d8*/ 	.word	0xffffffff


	//   ....[25]....
        /*00dc*/ 	.word	0xffffffff


	//   ....[26]....
        /*00e0*/ 	.word	0xffffffff


	//   ....[27]....
        /*00e4*/ 	.word	0xffffffff


	//   ....[28]....
        /*00e8*/ 	.word	0xffffffff


	//   ....[29]....
        /*00ec*/ 	.word	0xffffffff


	//   ....[30]....
        /*00f0*/ 	.word	0xffffffff


	//----- nvinfo : EIATTR_COOP_GROUP_INSTR_OFFSETS
	.align		4
.L_942:
        /*00f4*/ 	.byte	0x04, 0x28
        /*00f6*/ 	.short	(.L_944 - .L_943)


	//   ....[0]....
.L_943:
        /*00f8*/ 	.word	0x000019c0


	//   ....[1]....
        /*00fc*/ 	.word	0x000019e0


	//   ....[2]....
        /*0100*/ 	.word	0x000019f0


	//   ....[3]....
        /*0104*/ 	.word	0x00001b80


	//   ....[4]....
        /*0108*/ 	.word	0x00001ba0


	//   ....[5]....
        /*010c*/ 	.word	0x00001bb0


	//   ....[6]....
        /*0110*/ 	.word	0x00001d40


	//   ....[7]....
        /*0114*/ 	.word	0x00001d60


	//   ....[8]....
        /*0118*/ 	.word	0x00001d70


	//   ....[9]....
        /*011c*/ 	.word	0x00001f00


	//   ....[10]....
        /*0120*/ 	.word	0x00001f20


	//   ....[11]....
        /*0124*/ 	.word	0x00001f30


	//   ....[12]....
        /*0128*/ 	.word	0x000020c0


	//   ....[13]....
        /*012c*/ 	.word	0x000020e0


	//   ....[14]....
        /*0130*/ 	.word	0x000020f0


	//   ....[15]....
        /*0134*/ 	.word	0x00002360


	//   ....[16]....
        /*0138*/ 	.word	0x00002380


	//   ....[17]....
        /*013c*/ 	.word	0x00002390


	//   ....[18]....
        /*0140*/ 	.word	0x000023a0


	//   ....[19]....
        /*0144*/ 	.word	0x00002530


	//   ....[20]....
        /*0148*/ 	.word	0x00002550


	//   ....[21]....
        /*014c*/ 	.word	0x00002560


	//   ....[22]....
        /*0150*/ 	.word	0x000026f0


	//   ....[23]....
        /*0154*/ 	.word	0x00002710


	//   ....[24]....
        /*0158*/ 	.word	0x00002720


	//   ....[25]....
        /*015c*/ 	.word	0x000028b0


	//   ....[26]....
        /*0160*/ 	.word	0x000028d0


	//   ....[27]....
        /*0164*/ 	.word	0x000028e0


	//   ....[28]....
        /*0168*/ 	.word	0x00002a70


	//   ....[29]....
        /*016c*/ 	.word	0x00002a90


	//   ....[30]....
        /*0170*/ 	.word	0x00002aa0


	//----- nvinfo : EIATTR_VRC_CTA_INIT_COUNT
	.align		4
.L_944:
        /*0174*/ 	.byte	0x02, 0x4a
	.zero		1
	.zero		1


	//----- nvinfo : EIATTR_EXIT_INSTR_OFFSETS
	.align		4
        /*0178*/ 	.byte	0x04, 0x1c
        /*017a*/ 	.short	(.L_946 - .L_945)


	//   ....[0]....
.L_945:
        /*017c*/ 	.word	0x00000d20


	//   ....[1]....
        /*0180*/ 	.word	0x00004360


	//----- nvinfo : EIATTR_CRS_STACK_SIZE
	.align		4
.L_946:
        /*0184*/ 	.byte	0x04, 0x1e
        /*0186*/ 	.short	(.L_948 - .L_947)
.L_947:
        /*0188*/ 	.word	0x00000000


	//----- nvinfo : EIATTR_CBANK_PARAM_SIZE
	.align		4
.L_948:
        /*018c*/ 	.byte	0x03, 0x19
        /*018e*/ 	.short	0x0048


	//----- nvinfo : EIATTR_PARAM_CBANK
	.align		4
        /*0190*/ 	.byte	0x04, 0x0a
        /*0192*/ 	.short	(.L_950 - .L_949)
	.align		4
.L_949:
        /*0194*/ 	.word	index@(.nv.constant0._Z22LayerNormBlockSMemImplI10DirectLoadIffE11DirectStoreIffEfLi1ELi256EEvT_T0_lld)
        /*0198*/ 	.short	0x0380
        /*019a*/ 	.short	0x0048


	//----- nvinfo : EIATTR_SW_WAR
	.align		4
.L_950:
        /*019c*/ 	.byte	0x04, 0x36
        /*019e*/ 	.short	(.L_952 - .L_951)
.L_951:
        /*01a0*/ 	.word	0x00000008
.L_952:


//--------------------- .nv.info._Z22LayerNormBlockSMemImplI10DirectLoadIffE11DirectStoreIffEfLi1ELi128EEvT_T0_lld --------------------------
	.section	.nv.info._Z22LayerNormBlockSMemImplI10DirectLoadIffE11DirectStoreIffEfLi1ELi128EEvT_T0_lld,"",@"SHT_CUDA_INFO"
	.sectionflags	@""
	.align	4


	//----- nvinfo : EIATTR_CUDA_API_VERSION
	.align		4
        /*0000*/ 	.byte	0x04, 0x37
        /*0002*/ 	.short	(.L_954 - .L_953)
.L_953:
        /*0004*/ 	.word	0x00000082


	//----- nvinfo : EIATTR_KPARAM_INFO
	.align		4
.L_954:
        /*0008*/ 	.byte	0x04, 0x17
        /*000a*/ 	.short	(.L_956 - .L_955)
.L_955:
        /*000c*/ 	.word	0x00000000
        /*0010*/ 	.short	0x0004
        /*0012*/ 	.short	0x0040
        /*0014*/ 	.byte	0x00, 0xf0, 0x21, 0x00


	//----- nvinfo : EIATTR_KPARAM_INFO
	.align		4
.L_956:
        /*0018*/ 	.byte	0x04, 0x17
        /*001a*/ 	.short	(.L_958 - .L_957)
.L_957:
        /*001c*/ 	.word	0x00000000
        /*0020*/ 	.short	0x0003
        /*0022*/ 	.short	0x0038
        /*0024*/ 	.byte	0x00, 0xf0, 0x21, 0x00


	//----- nvinfo : EIATTR_KPARAM_INFO
	.align		4
.L_958:
        /*0028*/ 	.byte	0x04, 0x17
        /*002a*/ 	.short	(.L_960 - .L_959)
.L_959:
        /*002c*/ 	.word	0x00000000
        /*0030*/ 	.short	0x0002
        /*0032*/ 	.short	0x0030
        /*0034*/ 	.byte	0x00, 0xf0, 0x21, 0x00


	//----- nvinfo : EIATTR_KPARAM_INFO
	.align		4
.L_960:
        /*0038*/ 	.byte	0x04, 0x17
        /*003a*/ 	.short	(.L_962 - .L_961)
.L_961:
        /*003c*/ 	.word	0x00000000
        /*0040*/ 	.short	0x0001
        /*0042*/ 	.short	0x0020
        /*0044*/ 	.byte	0x00, 0xf0, 0x41, 0x00


	//----- nvinfo : EIATTR_KPARAM_INFO
	.align		4
.L_962:
        /*0048*/ 	.byte	0x04, 0x17
        /*004a*/ 	.short	(.L_964 - .L_963)
.L_963:
        /*004c*/ 	.word	0x00000000
        /*0050*/ 	.short	0x0000
        /*0052*/ 	.short	0x0000
        /*0054*/ 	.byte	0x00, 0xf0, 0x81, 0x00


	//----- nvinfo : EIATTR_SPARSE_MMA_MASK
	.align		4
.L_964:
        /*0058*/ 	.byte	0x03, 0x50
        /*005a*/ 	.short	0x0000


	//----- nvinfo : EIATTR_MAXREG_COUNT
	.align		4
        /*005c*/ 	.byte	0x03, 0x1b
        /*005e*/ 	.short	0x00ff


	//----- nvinfo : EIATTR_NUM_BARRIERS
	.align		4
        /*0060*/ 	.byte	0x02, 0x4c
        /*0062*/ 	.byte	0x01
	.zero		1


	//----- nvinfo : EIATTR_MERCURY_ISA_VERSION
	.align		4
        /*0064*/ 	.byte	0x03, 0x5f
        /*0066*/ 	.short	0x0101


	//----- nvinfo : EIATTR_UNUSED_LOAD_BYTE_OFFSET
	.align		4
        /*0068*/ 	.byte	0x04, 0x44
        /*006a*/ 	.short	(.L_966 - .L_965)


	//   ....[0]....
.L_965:
        /*006c*/ 	.word	0x00002cd0
        /*0070*/ 	.word	0x00000fff


	//----- nvinfo : EIATTR_COOP_GROUP_MASK_REGIDS
	.align		4
.L_966:
        /*0074*/ 	.byte	0x04, 0x29
        /*0076*/ 	.short	(.L_968 - .L_967)


	//   ....[0]....
.L_967:
        /*0078*/ 	.word	0xffffffff


	//   ....[1]....
        /*007c*/ 	.word	0xffffffff


	//   ....[2]....
        /*0080*/ 	.word	0xffffffff


	//   ....[3]....
        /*0084*/ 	.word	0xffffffff


	//   ....[4]....
        /*0088*/ 	.word	0xffffffff


	//   ....[5]....
        /*008c*/ 	.word	0xffffffff


	//   ....[6]....
        /*0090*/ 	.word	0xffffffff


	//   ....[7]....
        /*0094*/ 	.word	0xffffffff


	//   ....[8]....
        /*0098*/ 	.word	0xffffffff


	//   ....[9]....
        /*009c*/ 	.word	0xffffffff


	//   ....[10]....
        /*00a0*/ 	.word	0xffffffff


	//   ....[11]....
        /*00a4*/ 	.word	0xffffffff


	//   ....[12]....
        /*00a8*/ 	.word	0xffffffff


	//   ....[13]....
        /*00ac*/ 	.word	0xffffffff


	//   ....[14]....
        /*00b0*/ 	.word	0xffffffff


	//   ....[15]....
        /*00b4*/ 	.word	0xffffffff


	//   ....[16]....
        /*00b8*/ 	.word	0xffffffff


	//   ....[17]....
        /*00bc*/ 	.word	0xffffffff


	//   ....[18]....
        /*00c0*/ 	.word	0xffffffff


	//   ....[19]....
        /*00c4*/ 	.word	0xffffffff


	//   ....[20]....
        /*00c8*/ 	.word	0xffffffff


	//   ....[21]....
        /*00cc*/ 	.word	0xffffffff


	//   ....[22]....
        /*00d0*/ 	.word	0xffffffff


	//   ....[23]....
        /*00d4*/ 	.word	0xffffffff


	//   ....[24]....
        /*00d8*/ 	.word	0xffffffff


	//   ....[25]....
        /*00dc*/ 	.word	0xffffffff


	//   ....[26]....
        /*00e0*/ 	.word	0xffffffff


	//   ....[27]....
        /*00e4*/ 	.word	0xffffffff


	//   ....[28]....
        /*00e8*/ 	.word	0xffffffff


	//   ....[29]....
        /*00ec*/ 	.word	0xffffffff


	//   ....[30]....
        /*00f0*/ 	.word	0xffffffff


	//----- nvinfo : EIATTR_COOP_GROUP_INSTR_OFFSETS
	.align		4
.L_968:
        /*00f4*/ 	.byte	0x04, 0x28
        /*00f6*/ 	.short	(.L_970 - .L_969)


	//   ....[0]....
.L_969:
        /*00f8*/ 	.word	0x000019c0


	//   ....[1]....
        /*00fc*/ 	.word	0x000019e0


	//   ....[2]....
        /*0100*/ 	.word	0x000019f0


	//   ....[3]....
        /*0104*/ 	.word	0x00001b80


	//   ....[4]....
        /*0108*/ 	.word	0x00001ba0


	//   ....[5]....
        /*010c*/ 	.word	0x00001bb0


	//   ....[6]....
        /*0110*/ 	.word	0x00001d40


	//   ....[7]....
        /*0114*/ 	.word	0x00001d60


	//   ....[8]....
        /*0118*/ 	.word	0x00001d70


	//   ....[9]....
        /*011c*/ 	.word	0x00001f00


	//   ....[10]....
        /*0120*/ 	.word	0x00001f20


	//   ....[11]....
        /*0124*/ 	.word	0x00001f30


	//   ....[12]....
        /*0128*/ 	.word	0x000020c0


	//   ....[13]....
        /*012c*/ 	.word	0x000020e0


	//   ....[14]....
        /*0130*/ 	.word	0x000020f0


	//   ....[15]....
        /*0134*/ 	.word	0x00002360


	//   ....[16]....
        /*0138*/ 	.word	0x00002380


	//   ....[17]....
        /*013c*/ 	.word	0x00002390


	//   ....[18]....
        /*0140*/ 	.word	0x000023a0


	//   ....[19]....
        /*0144*/ 	.word	0x00002530


	//   ....[20]....
        /*0148*/ 	.word	0x00002550


	//   ....[21]....
        /*014c*/ 	.word	0x00002560


	//   ....[22]....
        /*0150*/ 	.word	0x000026f0


	//   ....[23]....
        /*0154*/ 	.word	0x00002710


	//   ....[24]....
        /*0158*/ 	.word	0x00002720


	//   ....[25]....
        /*015c*/ 	.word	0x000028b0


	//   ....[26]....
        /*0160*/ 	.word	0x000028d0


	//   ....[27]....
        /*0164*/ 	.word	0x000028e0


	//   ....[28]....
        /*0168*/ 	.word	0x00002a70


	//   ....[29]....
        /*016c*/ 	.word	0x00002a90


	//   ....[30]....
        /*0170*/ 	.word	0x00002aa0


	//----- nvinfo : EIATTR_VRC_CTA_INIT_COUNT
	.align		4
.L_970:
        /*0174*/ 	.byte	0x02, 0x4a
	.zero		1
	.zero		1


	//----- nvinfo : EIATTR_EXIT_INSTR_OFFSETS
	.align		4
        /*0178*/ 	.byte	0x04, 0x1c
        /*017a*/ 	.short	(.L_972 - .L_971)


	//   ....[0]....
.L_971:
        /*017c*/ 	.word	0x00000d20


	//   ....[1]....
        /*0180*/ 	.word	0x00004360


	//----- nvinfo : EIATTR_CRS_STACK_SIZE
	.align		4
.L_972:
        /*0184*/ 	.byte	0x04, 0x1e
        /*0186*/ 	.short	(.L_974 - .L_973)
.L_973:
        /*0188*/ 	.word	0x00000000


	//----- nvinfo : EIATTR_CBANK_PARAM_SIZE
	.align		4
.L_974:
        /*018c*/ 	.byte	0x03, 0x19
        /*018e*/ 	.short	0x0048


	//----- nvinfo : EIATTR_PARAM_CBANK
	.align		4
        /*0190*/ 	.byte	0x04, 0x0a
        /*0192*/ 	.short	(.L_976 - .L_975)
	.align		4
.L_975:
        /*0194*/ 	.word	index@(.nv.constant0._Z22LayerNormBlockSMemImplI10DirectLoadIffE11DirectStoreIffEfLi1ELi128EEvT_T0_lld)
        /*0198*/ 	.short	0x0380
        /*019a*/ 	.short	0x0048


	//----- nvinfo : EIATTR_SW_WAR
	.align		4
.L_976:
        /*019c*/ 	.byte	0x04, 0x36
        /*019e*/ 	.short	(.L_978 - .L_977)
.L_977:
        /*01a0*/ 	.word	0x00000008
.L_978:


//--------------------- .nv.info._Z22LayerNormBlockSMemImplI10DirectLoadIffE11DirectStoreIffEfLi2ELi1024EEvT_T0_lld --------------------------
	.section	.nv.info._Z22LayerNormBlockSMemImplI10DirectLoadIffE11DirectStoreIffEfLi2ELi1024EEvT_T0_lld,"",@"SHT_CUDA_INFO"
	.sectionflags	@""
	.align	4


	//----- nvinfo : EIATTR_CUDA_API_VERSION
	.align		4
        /*0000*/ 	.byte	0x04, 0x37
        /*0002*/ 	.short	(.L_980 - .L_979)
.L_979:
        /*0004*/ 	.word	0x00000082


	//----- nvinfo : EIATTR_KPARAM_INFO
	.align		4
.L_980:
        /*0008*/ 	.byte	0x04, 0x17
        /*000a*/ 	.short	(.L_982 - .L_981)
.L_981:
        /*000c*/ 	.word	0x00000000
        /*0010*/ 	.short	0x0004
        /*0012*/ 	.short	0x0040
        /*0014*/ 	.byte	0x00, 0xf0, 0x21, 0x00


	//----- nvinfo : EIATTR_KPARAM_INFO
	.align		4
.L_982:
        /*0018*/ 	.byte	0x04, 0x17
        /*001a*/ 	.short	(.L_984 - .L_983)
.L_983:
        /*001c*/ 	.word	0x00000000
        /*0020*/ 	.short	0x0003
        /*0022*/ 	.short	0x0038
        /*0024*/ 	.byte	0x00, 0xf0, 0x21, 0x00


	//----- nvinfo : EIATTR_KPARAM_INFO
	.align		4
.L_984:
        /*0028*/ 	.byte	0x04, 0x17
        /*002a*/ 	.short	(.L_986 - .L_985)
.L_985:
        /*002c*/ 	.word	0x00000000
        /*0030*/ 	.short	0x0002
        /*0032*/ 	.short	0x0030
        /*0034*/ 	.byte	0x00, 0xf0, 0x21, 0x00


	//----- nvinfo : EIATTR_KPARAM_INFO
	.align		4
.L_986:
        /*0038*/ 	.byte	0x04, 0x17
        /*003a*/ 	.short	(.L_988 - .L_987)
.L_987:
        /*003c*/ 	.word	0x00000000
        /*0040*/ 	.short	0x0001
        /*0042*/ 	.short	0x0020
        /*0044*/ 	.byte	0x00, 0xf0, 0x41, 0x00


	//----- nvinfo : EIATTR_KPARAM_INFO
	.align		4
.L_988:
        /*0048*/ 	.byte	0x04, 0x17
        /*004a*/ 	.short	(.L_990 - .L_989)
.L_989:
        /*004c*/ 	.word	0x00000000
        /*0050*/ 	.short	0x0000
        /*0052*/ 	.short	0x0000
        /*0054*/ 	.byte	0x00, 0xf0, 0x81, 0x00


	//----- nvinfo : EIATTR_SPARSE_MMA_MASK
	.align		4
.L_990:
        /*0058*/ 	.byte	0x03, 0x50
        /*005a*/ 	.short	0x0000


	//----- nvinfo : EIATTR_MAXREG_COUNT
	.align		4
        /*005c*/ 	.byte	0x03, 0x1b
        /*005e*/ 	.short	0x00ff


	//----- nvinfo : EIATTR_NUM_BARRIERS
	.align		4
        /*0060*/ 	.byte	0x02, 0x4c
        /*0062*/ 	.byte	0x01
	.zero		1


	//----- nvinfo : EIATTR_EXTERNS
	.align		4
        /*0064*/ 	.byte	0x04, 0x0f
        /*0066*/ 	.short	(.L_992 - .L_991)


	//   ....[0]....
	.align		4
.L_991:
        /*0068*/ 	.word	index@(__assertfail)


	//----- nvinfo : EIATTR_MERCURY_ISA_VERSION
	.align		4
.L_992:
        /*006c*/ 	.byte	0x03, 0x5f
        /*006e*/ 	.short	0x0101


	//----- nvinfo : EIATTR_UNUSED_LOAD_BYTE_OFFSET
	.align		4
        /*0070*/ 	.byte	0x04, 0x44
        /*0072*/ 	.short	(.L_994 - .L_993)


	//   ....[0]....
.L_993:
        /*0074*/ 	.word	0x00004340
        /*0078*/ 	.word	0x00000fff


	//----- nvinfo : EIATTR_COOP_GROUP_MASK_REGIDS
	.align		4
.L_994:
        /*007c*/ 	.byte	0x04, 0x29
        /*007e*/ 	.short	(.L_996 - .L_995)


	//   ....[0]....
.L_995:
        /*0080*/ 	.word	0xffffffff


	//   ....[1]....
        /*0084*/ 	.word	0xffffffff


	//   ....[2]....
        /*0088*/ 	.word	0xffffffff


	//   ....[3]....
        /*008c*/ 	.word	0xffffffff


	//   ....[4]....
        /*0090*/ 	.word	0xffffffff


	//   ....[5]....
        /*0094*/ 	.word	0xffffffff


	//   ....[6]....
        /*0098*/ 	.word	0xffffffff


	//   ....[7]....
        /*009c*/ 	.word	0xffffffff


	//   ....[8]....
        /*00a0*/ 	.word	0xffffffff


	//   ....[9]....
        /*00a4*/ 	.word	0xffffffff


	//   ....[10]....
        /*00a8*/ 	.word	0xffffffff


	//   ....[11]....
        /*00ac*/ 	.word	0xffffffff


	//   ....[12]....
        /*00b0*/ 	.word	0xffffffff


	//   ....[13]....
        /*00b4*/ 	.word	0xffffffff


	//   ....[14]....
        /*00b8*/ 	.word	0xffffffff


	//   ....[15]....
        /*00bc*/ 	.word	0xffffffff


	//   ....[16]....
        /*00c0*/ 	.word	0xffffffff


	//   ....[17]....
        /*00c4*/ 	.word	0xffffffff


	//   ....[18]....
        /*00c8*/ 	.word	0xffffffff


	//   ....[19]....
        /*00cc*/ 	.word	0xffffffff


	//   ....[20]....
        /*00d0*/ 	.word	0xffffffff


	//   ....[21]....
        /*00d4*/ 	.word	0xffffffff


	//   ....[22]....
        /*00d8*/ 	.word	0xffffffff


	//   ....[23]....
        /*00dc*/ 	.word	0xffffffff


	//   ....[24]....
        /*00e0*/ 	.word	0xffffffff


	//   ....[25]....
        /*00e4*/ 	.word	0xffffffff


	//   ....[26]....
        /*00e8*/ 	.word	0xffffffff


	//   ....[27]....
        /*00ec*/ 	.word	0xffffffff


	//   ....[28]....
        /*00f0*/ 	.word	0xffffffff


	//   ....[29]....
        /*00f4*/ 	.word	0xffffffff


	//   ....[30]....
        /*00f8*/ 	.word	0xffffffff


	//   ....[31]....
        /*00fc*/ 	.word	0x0500000f


	//   ....[32]....
        /*0100*/ 	.word	0x0500000f


	//   ....[33]....
        /*0104*/ 	.word	0x0500000f


	//   ....[34]....
        /*0108*/ 	.word	0x0500000f


	//   ....[35]....
        /*010c*/ 	.word	0x0500000f


	//   ....[36]....
        /*0110*/ 	.word	0x0500000f


	//   ....[37]....
        /*0114*/ 	.word	0x0500000f


	//   ....[38]....
        /*0118*/ 	.word	0x0500000f


	//   ....[39]....
        /*011c*/ 	.word	0x0500000f


	//   ....[40]....
        /*0120*/ 	.word	0x0500000f


	//   ....[41]....
        /*0124*/ 	.word	0x0500000f


	//   ....[42]....
        /*0128*/ 	.word	0x0500000f


	//   ....[43]....
        /*012c*/ 	.word	0x0500000f


	//   ....[44]....
        /*0130*/ 	.word	0x0500000f


	//   ....[45]....
        /*0134*/ 	.word	0x0500000f


	//   ....[46]....
        /*0138*/ 	.word	0x0500000f


	//----- nvinfo : EIATTR_COOP_GROUP_INSTR_OFFSETS
	.align		4
.L_996:
        /*013c*/ 	.byte	0x04, 0x28
        /*013e*/ 	.short	(.L_998 - .L_997)


	//   ....[0]....
.L_997:
        /*0140*/ 	.word	0x00002dc0


	//   ....[1]....
        /*0144*/ 	.word	0x00002de0


	//   ....[2]....
        /*0148*/ 	.word	0x00002df0


	//   ....[3]....
        /*014c*/ 	.word	0x00002f90


	//   ....[4]....
        /*0150*/ 	.word	0x00002fb0


	//   ....[5]....
        /*0154*/ 	.word	0x00002fc0


	//   ....[6]....
        /*0158*/ 	.word	0x00003160


	//   ....[7]....
        /*015c*/ 	.word	0x00003180


	//   ....[8]....
        /*0160*/ 	.word	0x00003190


	//   ....[9]....
        /*0164*/ 	.word	0x00003330


	//   ....[10]....
        /*0168*/ 	.word	0x00003350


	//   ....[11]....
        /*016c*/ 	.word	0x00003360


	//   ....[12]....
        /*0170*/ 	.word	0x00003500


	//   ....[13]....
        /*0174*/ 	.word	0x00003520


	//   ....[14]....
        /*0178*/ 	.word	0x00003530


	//   ....[15]....
        /*017c*/ 	.word	0x000038e0


	//   ....[16]....
        /*0180*/ 	.word	0x000038f0


	//   ....[17]....
        /*0184*/ 	.word	0x00003900


	//   ....[18]....
        /*0188*/ 	.word	0x00003910


	//   ....[19]....
        /*018c*/ 	.word	0x00003ae0


	//   ....[20]....
        /*0190*/ 	.word	0x00003af0


	//   ....[21]....
        /*0194*/ 	.word	0x00003b00


	//   ....[22]....
        /*0198*/ 	.word	0x00003cd0


	//   ....[23]....
        /*019c*/ 	.word	0x00003ce0


	//   ....[24]....
        /*01a0*/ 	.word	0x00003cf0


	//   ....[25]....
        /*01a4*/ 	.word	0x00003ec0


	//   ....[26]....
        /*01a8*/ 	.word	0x00003ed0


	//   ....[27]....
        /*01ac*/ 	.word	0x00003ee0


	//   ....[28]....
        /*01b0*/ 	.word	0x000040b0


	//   ....[29]....
        /*01b4*/ 	.word	0x000040c0


	//   ....[30]....
        /*01b8*/ 	.word	0x000040d0


	//   ....[31]....
        /*01bc*/ 	.word	0x00005190


	//   ....[32]....
        /*01c0*/ 	.word	0x000051c0


	//   ....[33]....
        /*01c4*/ 	.word	0x00005210


	//   ....[34]....
        /*01c8*/ 	.word	0x00005260


	//   ....[35]....
        /*01cc*/ 	.word	0x000052f0


	//   ....[36]....
        /*01d0*/ 	.word	0x00005380


	//   ....[37]....
        /*01d4*/ 	.word	0x000053d0


	//   ....[38]....
        /*01d8*/ 	.word	0x00005460


	//   ....[39]....
        /*01dc*/ 	.word	0x000054f0


	//   ....[40]....
        /*01e0*/ 	.word	0x00005540


	//   ....[41]....
        /*01e4*/ 	.word	0x000055d0


	//   ....[42]....
        /*01e8*/ 	.word	0x00005660


	//   ....[43]....
        /*01ec*/ 	.word	0x000056b0


	//   ....[44]....
        /*01f0*/ 	.word	0x00005740


	//   ....[45]....
        /*01f4*/ 	.word	0x000057d0


	//   ....[46]....
        /*01f8*/ 	.word	0x00005820


	//----- nvinfo : EIATTR_VRC_CTA_INIT_COUNT
	.align		4
.L_998:
        /*01fc*/ 	.byte	0x02, 0x4a
	.zero		1
	.zero		1


	//----- nvinfo : EIATTR_SYSCALL_OFFSETS
	.align		4
        /*0200*/ 	.byte	0x04, 0x46
        /*0202*/ 	.short	(.L_1000 - .L_999)


	//   ....[0]....
.L_999:
        /*0204*/ 	.word	0x00000160


	//----- nvinfo : EIATTR_EXIT_INSTR_OFFSETS
	.align		4
.L_1000:
        /*0208*/ 	.byte	0x04, 0x1c
        /*020a*/ 	.short	(.L_1002 - .L_1001)


	//   ....[0]....
.L_1001:
        /*020c*/ 	.word	0x000014a0


	//   ....[1]....
        /*0210*/ 	.word	0x00005130


	//----- nvinfo : EIATTR_CRS_STACK_SIZE
	.align		4
.L_1002:
        /*0214*/ 	.byte	0x04, 0x1e
        /*0216*/ 	.short	(.L_1004 - .L_1003)
.L_1003:
        /*0218*/ 	.word	0x00000000


	//----- nvinfo : EIATTR_CBANK_PARAM_SIZE
	.align		4
.L_1004:
        /*021c*/ 	.byte	0x03, 0x19
        /*021e*/ 	.short	0x0048


	//----- nvinfo : EIATTR_PARAM_CBANK
	.align		4
        /*0220*/ 	.byte	0x04, 0x0a
        /*0222*/ 	.short	(.L_1006 - .L_1005)
	.align		4
.L_1005:
        /*0224*/ 	.word	index@(.nv.constant0._Z22LayerNormBlockSMemImplI10DirectLoadIffE11DirectStoreIffEfLi2ELi1024EEvT_T0_lld)
        /*0228*/ 	.short	0x0380
        /*022a*/ 	.short	0x0048


	//----- nvinfo : EIATTR_SW_WAR
	.align		4
.L_1006:
        /*022c*/ 	.byte	0x04, 0x36
        /*022e*/ 	.short	(.L_1008 - .L_1007)
.L_1007:
        /*0230*/ 	.word	0x00000008
.L_1008:


//--------------------- .nv.info._Z22LayerNormBlockSMemImplI10DirectLoadIffE11DirectStoreIffEfLi2ELi512EEvT_T0_lld --------------------------
	.section	.nv.info._Z22LayerNormBlockSMemImplI10DirectLoadIffE11DirectStoreIffEfLi2ELi512EEvT_T0_lld,"",@"SHT_CUDA_INFO"
	.sectionflags	@""
	.align	4


	//----- nvinfo : EIATTR_CUDA_API_VERSION
	.align		4
        /*0000*/ 	.byte	0x04, 0x37
        /*0002*/ 	.short	(.L_1010 - .L_1009)
.L_1009:
        /*0004*/ 	.word	0x00000082


	//----- nvinfo : EIATTR_KPARAM_INFO
	.align		4
.L_1010:
        /*0008*/ 	.byte	0x04, 0x17
        /*000a*/ 	.short	(.L_1012 - .L_1011)
.L_1011:
        /*000c*/ 	.word	0x00000000
        /*0010*/ 	.short	0x0004
        /*0012*/ 	.short	0x0040
        /*0014*/ 	.byte	0x00, 0xf0, 0x21, 0x00


	//----- nvinfo : EIATTR_KPARAM_INFO
	.align		4
.L_1012:
        /*0018*/ 	.byte	0x04, 0x17
        /*001a*/ 	.short	(.L_1014 - .L_1013)
.L_1013:
        /*001c*/ 	.word	0x00000000
        /*0020*/ 	.short	0x0003
        /*0022*/ 	.short	0x0038
        /*0024*/ 	.byte	0x00, 0xf0, 0x21, 0x00


	//----- nvinfo : EIATTR_KPARAM_INFO
	.align		4
.L_1014:
        /*0028*/ 	.byte	0x04, 0x17
        /*002a*/ 	.short	(.L_1016 - .L_1015)
.L_1015:
        /*002c*/ 	.word	0x00000000
        /*0030*/ 	.short	0x0002
        /*0032*/ 	.short	0x0030
        /*0034*/ 	.byte	0x00, 0xf0, 0x21, 0x00


	//----- nvinfo : EIATTR_KPARAM_INFO
	.align		4
.L_1016:
        /*0038*/ 	.byte	0x04, 0x17
        /*003a*/ 	.short	(.L_1018 - .L_1017)
.L_1017:
        /*003c*/ 	.word	0x00000000
        /*0040*/ 	.short	0x0001
        /*0042*/ 	.short	0x0020
        /*0044*/ 	.byte	0x00, 0xf0, 0x41, 0x00


	//----- nvinfo : EIATTR_KPARAM_INFO
	.align		4
.L_1018:
        /*0048*/ 	.byte	0x04, 0x17
        /*004a*/ 	.short	(.L_1020 - .L_1019)
.L_1019:
        /*004c*/ 	.word	0x00000000
        /*0050*/ 	.short	0x0000
        /*0052*/ 	.short	0x0000
        /*0054*/ 	.byte	0x00, 0xf0, 0x81, 0x00


	//----- nvinfo : EIATTR_SPARSE_MMA_MASK
	.align		4
.L_1020:
        /*0058*/ 	.byte	0x03, 0x50
        /*005a*/ 	.short	0x0000


	//----- nvinfo : EIATTR_MAXREG_COUNT
	.align		4
        /*005c*/ 	.byte	0x03, 0x1b
        /*005e*/ 	.short	0x00ff


	//----- nvinfo : EIATTR_NUM_BARRIERS
	.align		4
        /*0060*/ 	.byte	0x02, 0x4c
        /*0062*/ 	.byte	0x01
	.zero		1


	//----- nvinfo : EIATTR_EXTERNS
	.align		4
        /*0064*/ 	.byte	0x04, 0x0f
        /*0066*/ 	.short	(.L_1022 - .L_1021)


	//   ....[0]....
	.align		4
.L_1021:
        /*0068*/ 	.word	index@(__assertfail)


	//----- nvinfo : EIATTR_MERCURY_ISA_VERSION
	.align		4
.L_1022:
        /*006c*/ 	.byte	0x03, 0x5f
        /*006e*/ 	.short	0x0101


	//----- nvinfo : EIATTR_UNUSED_LOAD_BYTE_OFFSET
	.align		4
        /*0070*/ 	.byte	0x04, 0x44
        /*0072*/ 	.short	(.L_1024 - .L_1023)


	//   ....[0]....
.L_1023:
        /*0074*/ 	.word	0x00004340
        /*0078*/ 	.word	0x00000fff


	//----- nvinfo : EIATTR_COOP_GROUP_MASK_REGIDS
	.align		4
.L_1024:
        /*007c*/ 	.byte	0x04, 0x29
        /*007e*/ 	.short	(.L_1026 - .L_1025)


	//   ....[0]....
.L_1025:
        /*0080*/ 	.word	0xffffffff


	//   ....[1]....
        /*0084*/ 	.word	0xffffffff


	//   ....[2]....
        /*0088*/ 	.word	0xffffffff


	//   ....[3]....
        /*008c*/ 	.word	0xffffffff


	//   ....[4]....
        /*0090*/ 	.word	0xffffffff


	//   ....[5]....
        /*0094*/ 	.word	0xffffffff


	//   ....[6]....
        /*0098*/ 	.word	0xffffffff


	//   ....[7]....
        /*009c*/ 	.word	0xffffffff


	//   ....[8]....
        /*00a0*/ 	.word	0xffffffff


	//   ....[9]....
        /*00a4*/ 	.word	0xffffffff


	//   ....[10]....
        /*00a8*/ 	.word	0xffffffff


	//   ....[11]....
        /*00ac*/ 	.word	0xffffffff


	//   ....[12]....
        /*00b0*/ 	.word	0xffffffff


	//   ....[13]....
        /*00b4*/ 	.word	0xffffffff


	//   ....[14]....
        /*00b8*/ 	.word	0xffffffff


	//   ....[15]....
        /*00bc*/ 	.word	0xffffffff


	//   ....[16]....
        /*00c0*/ 	.word	0xffffffff


	//   ....[17]....
        /*00c4*/ 	.word	0xffffffff


	//   ....[18]....
        /*00c8*/ 	.word	0xffffffff


	//   ....[19]....
        /*00cc*/ 	.word	0xffffffff


	//   ....[20]....
        /*00d0*/ 	.word	0xffffffff


	//   ....[21]....
        /*00d4*/ 	.word	0xffffffff


	//   ....[22]....
        /*00d8*/ 	.word	0xffffffff


	//   ....[23]....
        /*00dc*/ 	.word	0xffffffff


	//   ....[24]....
        /*00e0*/ 	.word	0xffffffff


	//   ....[25]....
        /*00e4*/ 	.word	0xffffffff


	//   ....[26]....
        /*00e8*/ 	.word	0xffffffff


	//   ....[27]....
        /*00ec*/ 	.word	0xffffffff


	//   ....[28]....
        /*00f0*/ 	.word	0xffffffff


	//   ....[29]....
        /*00f4*/ 	.word	0xffffffff


	//   ....[30]....
        /*00f8*/ 	.word	0xffffffff


	//   ....[31]....
        /*00fc*/ 	.word	0x0500000f


	//   ....[32]....
        /*0100*/ 	.word	0x0500000f


	//   ....[33]....
        /*0104*/ 	.word	0x0500000f


	//   ....[34]....
        /*0108*/ 	.word	0x0500000f


	//   ....[35]....
        /*010c*/ 	.word	0x0500000f


	//   ....[36]....
        /*0110*/ 	.word	0x0500000f


	//   ....[37]....
        /*0114*/ 	.word	0x0500000f


	//   ....[38]....
        /*0118*/ 	.word	0x0500000f


	//   ....[39]....
        /*011c*/ 	.word	0x0500000f


	//   ....[40]....
        /*0120*/ 	.word	0x0500000f


	//   ....[41]....
        /*0124*/ 	.word	0x0500000f


	//   ....[42]....
        /*0128*/ 	.word	0x0500000f


	//   ....[43]....
        /*012c*/ 	.word	0x0500000f


	//   ....[44]....
        /*0130*/ 	.word	0x0500000f


	//   ....[45]....
        /*0134*/ 	.word	0x0500000f


	//   ....[46]....
        /*0138*/ 	.word	0x0500000f


	//----- nvinfo : EIATTR_COOP_GROUP_INSTR_OFFSETS
	.align		4
.L_1026:
        /*013c*/ 	.byte	0x04, 0x28
        /*013e*/ 	.short	(.L_1028 - .L_1027)


	//   ....[0]....
.L_1027:
        /*0140*/ 	.word	0x00002dc0


	//   ....[1]....
        /*0144*/ 	.word	0x00002de0


	//   ....[2]....
        /*0148*/ 	.word	0x00002df0


	//   ....[3]....
        /*014c*/ 	.word	0x00002f90


	//   ....[4]....
        /*0150*/ 	.word	0x00002fb0


	//   ....[5]....
        /*0154*/ 	.word	0x00002fc0


	//   ....[6]....
        /*0158*/ 	.word	0x00003160


	//   ....[7]....
        /*015c*/ 	.word	0x00003180


	//   ....[8]....
        /*0160*/ 	.word	0x00003190


	//   ....[9]....
        /*0164*/ 	.word	0x00003330


	//   ....[10]....
        /*0168*/ 	.word	0x00003350


	//   ....[11]....
        /*016c*/ 	.word	0x00003360


	//   ....[12]....
        /*0170*/ 	.word	0x00003500


	//   ....[13]....
        /*0174*/ 	.word	0x00003520


	//   ....[14]....
        /*0178*/ 	.word	0x00003530


	//   ....[15]....
        /*017c*/ 	.word	0x000038e0


	//   ....[16]....
        /*0180*/ 	.word	0x000038f0


	//   ....[17]....
        /*0184*/ 	.word	0x00003900


	//   ....[18]....
        /*0188*/ 	.word	0x00003910


	//   ....[19]....
        /*018c*/ 	.word	0x00003ae0


	//   ....[20]....
        /*0190*/ 	.word	0x00003af0


	//   ....[21]....
        /*0194*/ 	.word	0x00003b00


	//   ....[22]....
        /*0198*/ 	.word	0x00003cd0


	//   ....[23]....
        /*019c*/ 	.word	0x00003ce0


	//   ....[24]....
        /*01a0*/ 	.word	0x00003cf0


	//   ....[25]....
        /*01a4*/ 	.word	0x00003ec0


	//   ....[26]....
        /*01a8*/ 	.word	0x00003ed0


	//   ....[27]....
        /*01ac*/ 	.word	0x00003ee0


	//   ....[28]....
        /*01b0*/ 	.word	0x000040b0


	//   ....[29]....
        /*01b4*/ 	.word	0x000040c0


	//   ....[30]....
        /*01b8*/ 	.word	0x000040d0


	//   ....[31]....
        /*01bc*/ 	.word	0x00005190


	//   ....[32]....
        /*01c0*/ 	.word	0x000051c0


	//   ....[33]....
        /*01c4*/ 	.word	0x00005210


	//   ....[34]....
        /*01c8*/ 	.word	0x00005260


	//   ....[35]....
        /*01cc*/ 	.word	0x000052f0


	//   ....[36]....
        /*01d0*/ 	.word	0x00005380


	//   ....[37]....
        /*01d4*/ 	.word	0x000053d0


	//   ....[38]....
        /*01d8*/ 	.word	0x00005460


	//   ....[39]....
        /*01dc*/ 	.word	0x000054f0


	//   ....[40]....
        /*01e0*/ 	.word	0x00005540


	//   ....[41]....
        /*01e4*/ 	.word	0x000055d0


	//   ....[42]....
        /*01e8*/ 	.word	0x00005660


	//   ....[43]....
        /*01ec*/ 	.word	0x000056b0


	//   ....[44]....
        /*01f0*/ 	.word	0x00005740


	//   ....[45]....
        /*01f4*/ 	.word	0x000057d0


	//   ....[46]....
        /*01f8*/ 	.word	0x00005820


	//----- nvinfo : EIATTR_VRC_CTA_INIT_COUNT
	.align		4
.L_1028:
        /*01fc*/ 	.byte	0x02, 0x4a
	.zero		1
	.zero		1


	//----- nvinfo : EIATTR_SYSCALL_OFFSETS
	.align		4
        /*0200*/ 	.byte	0x04, 0x46
        /*0202*/ 	.short	(.L_1030 - .L_1029)


	//   ....[0]....
.L_1029:
        /*0204*/ 	.word	0x00000160


	//----- nvinfo : EIATTR_EXIT_INSTR_OFFSETS
	.align		4
.L_1030:
        /*0208*/ 	.byte	0x04, 0x1c
        /*020a*/ 	.short	(.L_1032 - .L_1031)


	//   ....[0]....
.L_1031:
        /*020c*/ 	.word	0x000014a0


	//   ....[1]....
        /*0210*/ 	.word	0x00005130


	//----- nvinfo : EIATTR_CRS_STACK_SIZE
	.align		4
.L_1032:
        /*0214*/ 	.byte	0x04, 0x1e
        /*0216*/ 	.short	(.L_1034 - .L_1033)
.L_1033:
        /*0218*/ 	.word	0x00000000


	//----- nvinfo : EIATTR_CBANK_PARAM_SIZE
	.align		4
.L_1034:
        /*021c*/ 	.byte	0x03, 0x19
        /*021e*/ 	.short	0x0048


	//----- nvinfo : EIATTR_PARAM_CBANK
	.align		4
        /*0220*/ 	.byte	0x04, 0x0a
        /*0222*/ 	.short	(.L_1036 - .L_1035)
	.align		4
.L_1035:
        /*0224*/ 	.word	index@(.nv.constant0._Z22LayerNormBlockSMemImplI10DirectLoadIffE11DirectStoreIffEfLi2ELi512EEvT_T0_lld)
        /*0228*/ 	.short	0x0380
        /*022a*/ 	.short	0x0048


	//----- nvinfo : EIATTR_SW_WAR
	.align		4
.L_1036:
        /*022c*/ 	.byte	0x04, 0x36
        /*022e*/ 	.short	(.L_1038 - .L_1037)
.L_1037:
        /*0230*/ 	.word	0x00000008
.L_1038:


//--------------------- .nv.info._Z22LayerNormBlockSMemImplI10DirectLoadIffE11DirectStoreIffEfLi2ELi256EEvT_T0_lld --------------------------
	.section	.nv.info._Z22LayerNormBlockSMemImplI10DirectLoadIffE11DirectStoreIffEfLi2ELi256EEvT_T0_lld,"",@"SHT_CUDA_INFO"
	.sectionflags	@""
	.align	4


	//----- nvinfo : EIATTR_CUDA_API_VERSION
	.align		4
        /*0000*/ 	.byte	0x04, 0x37
        /*0002*/ 	.short	(.L_1040 - .L_1039)
.L_1039:
        /*0004*/ 	.word	0x00000082


	//----- nvinfo : EIATTR_KPARAM_INFO
	.align		4
.L_1040:
        /*0008*/ 	.byte	0x04, 0x17
        /*000a*/ 	.short	(.L_1042 - .L_1041)
.L_1041:
        /*000c*/ 	.word	0x00000000
        /*0010*/ 	.short	0x0004
        /*0012*/ 	.short	0x0040
        /*0014*/ 	.byte	0x00, 0xf0, 0x21, 0x00


	//----- nvinfo : EIATTR_KPARAM_INFO
	.align		4
.L_1042:
        /*0018*/ 	.byte	0x04, 0x17
        /*001a*/ 	.short	(.L_1044 - .L_1043)
.L_1043:
        /*001c*/ 	.word	0x00000000
        /*0020*/ 	.short	0x0003
        /*0022*/ 	.short	0x0038
        /*0024*/ 	.byte	0x00, 0xf0, 0x21, 0x00


	//----- nvinfo : EIATTR_KPARAM_INFO
	.align		4
.L_1044:
        /*0028*/ 	.byte	0x04, 0x17
        /*002a*/ 	.short	(.L_1046 - .L_1045)
.L_1045:
        /*002c*/ 	.word	0x00000000
        /*0030*/ 	.short	0x0002
        /*0032*/ 	.short	0x0030
        /*0034*/ 	.byte	0x00, 0xf0, 0x21, 0x00


	//----- nvinfo : EIATTR_KPARAM_INFO
	.align		4
.L_1046:
        /*0038*/ 	.byte	0x04, 0x17
        /*003a*/ 	.short	(.L_1048 - .L_1047)
.L_1047:
        /*003c*/ 	.word	0x00000000
        /*0040*/ 	.short	0x0001
        /*0042*/ 	.short	0x0020
        /*0044*/ 	.byte	0x00, 0xf0, 0x41, 0x00


	//----- nvinfo : EIATTR_KPARAM_INFO
	.align		4
.L_1048:
        /*0048*/ 	.byte	0x04, 0x17
        /*004a*/ 	.short	(.L_1050 - .L_1049)
.L_1049:
        /*004c*/ 	.word	0x00000000
        /*0050*/ 	.short	0x0000
        /*0052*/ 	.short	0x0000
        /*0054*/ 	.byte	0x00, 0xf0, 0x81, 0x00


	//----- nvinfo : EIATTR_SPARSE_MMA_MASK
	.align		4
.L_1050:
        /*0058*/ 	.byte	0x03, 0x50
        /*005a*/ 	.short	0x0000


	//----- nvinfo : EIATTR_MAXREG_COUNT
	.align		4
        /*005c*/ 	.byte	0x03, 0x1b
        /*005e*/ 	.short	0x00ff


	//----- nvinfo : EIATTR_NUM_BARRIERS
	.align		4
        /*0060*/ 	.byte	0x02, 0x4c
        /*0062*/ 	.byte	0x01
	.zero		1


	//----- nvinfo : EIATTR_EXTERNS
	.align		4
        /*0064*/ 	.byte	0x04, 0x0f
        /*0066*/ 	.short	(.L_1052 - .L_1051)


	//   ....[0]....
	.align		4
.L_1051:
        /*0068*/ 	.word	index@(__assertfail)


	//----- nvinfo : EIATTR_MERCURY_ISA_VERSION
	.align		4
.L_1052:
        /*006c*/ 	.byte	0x03, 0x5f
        /*006e*/ 	.short	0x0101


	//----- nvinfo : EIATTR_UNUSED_LOAD_BYTE_OFFSET
	.align		4
        /*0070*/ 	.byte	0x04, 0x44
        /*0072*/ 	.short	(.L_1054 - .L_1053)


	//   ....[0]....
.L_1053:
        /*0074*/ 	.word	0x00004340
        /*0078*/ 	.word	0x00000fff


	//----- nvinfo : EIATTR_COOP_GROUP_MASK_REGIDS
	.align		4
.L_1054:
        /*007c*/ 	.byte	0x04, 0x29
        /*007e*/ 	.short	(.L_1056 - .L_1055)


	//   ....[0]....
.L_1055:
        /*0080*/ 	.word	0xffffffff


	//   ....[1]....
        /*0084*/ 	.word	0xffffffff


	//   ....[2]....
        /*0088*/ 	.word	0xffffffff


	//   ....[3]....
        /*008c*/ 	.word	0xffffffff


	//   ....[4]....
        /*0090*/ 	.word	0xffffffff


	//   ....[5]....
        /*0094*/ 	.word	0xffffffff


	//   ....[6]....
        /*0098*/ 	.word	0xffffffff


	//   ....[7]....
        /*009c*/ 	.word	0xffffffff


	//   ....[8]....
        /*00a0*/ 	.word	0xffffffff


	//   ....[9]....
        /*00a4*/ 	.word	0xffffffff


	//   ....[10]....
        /*00a8*/ 	.word	0xffffffff


	//   ....[11]....
        /*00ac*/ 	.word	0xffffffff


	//   ....[12]....
        /*00b0*/ 	.word	0xffffffff


	//   ....[13]....
        /*00b4*/ 	.word	0xffffffff


	//   ....[14]....
        /*00b8*/ 	.word	0xffffffff


	//   ....[15]....
        /*00bc*/ 	.word	0xffffffff


	//   ....[16]....
        /*00c0*/ 	.word	0xffffffff


	//   ....[17]....
        /*00c4*/ 	.word	0xffffffff


	//   ....[18]....
        /*00c8*/ 	.word	0xffffffff


	//   ....[19]....
        /*00cc*/ 	.word	0xffffffff


	//   ....[20]....
        /*00d0*/ 	.word	0xffffffff


	//   ....[21]....
        /*00d4*/ 	.word	0xffffffff


	//   ....[22]....
        /*00d8*/ 	.word	0xffffffff


	//   ....[23]....
        /*00dc*/ 	.word	0xffffffff


	//   ....[24]....
        /*00e0*/ 	.word	0xffffffff


	//   ....[25]....
        /*00e4*/ 	.word	0xffffffff


	//   ....[26]....
        /*00e8*/ 	.word	0xffffffff


	//   ....[27]....
        /*00ec*/ 	.word	0xffffffff


	//   ....[28]....
        /*00f0*/ 	.word	0xffffffff


	//   ....[29]....
        /*00f4*/ 	.word	0xffffffff


	//   ....[30]....
        /*00f8*/ 	.word	0xffffffff


	//   ....[31]....
        /*00fc*/ 	.word	0x0500000f


	//   ....[32]....
        /*0100*/ 	.word	0x0500000f


	//   ....[33]....
        /*0104*/ 	.word	0x0500000f


	//   ....[34]....
        /*0108*/ 	.word	0x0500000f


	//   ....[35]....
        /*010c*/ 	.word	0x0500000f


	//   ....[36]....
        /*0110*/ 	.word	0x0500000f


	//   ....[37]....
        /*0114*/ 	.word	0x0500000f


	//   ....[38]....
        /*0118*/ 	.word	0x0500000f


	//   ....[39]....
        /*011c*/ 	.word	0x0500000f


	//   ....[40]....
        /*0120*/ 	.word	0x0500000f


	//   ....[41]....
        /*0124*/ 	.word	0x0500000f


	//   ....[42]....
        /*0128*/ 	.word	0x0500000f


	//   ....[43]....
        /*012c*/ 	.word	0x0500000f


	//   ....[44]....
        /*0130*/ 	.word	0x0500000f


	//   ....[45]....
        /*0134*/ 	.word	0x0500000f


	//   ....[46]....
        /*0138*/ 	.word	0x0500000f


	//----- nvinfo : EIATTR_COOP_GROUP_INSTR_OFFSETS
	.align		4
.L_1056:
        /*013c*/ 	.byte	0x04, 0x28
        /*013e*/ 	.short	(.L_1058 - .L_1057)


	//   ....[0]....
.L_1057:
        /*0140*/ 	.word	0x00002dc0


	//   ....[1]....
        /*0144*/ 	.word	0x00002de0


	//   ....[2]....
        /*0148*/ 	.word	0x00002df0


	//   ....[3]....
        /*014c*/ 	.word	0x00002f90


	//   ....[4]....
        /*0150*/ 	.word	0x00002fb0


	//   ....[5]....
        /*0154*/ 	.word	0x00002fc0


	//   ....[6]....
        /*0158*/ 	.word	0x00003160


	//   ....[7]....
        /*015c*/ 	.word	0x00003180


	//   ....[8]....
        /*0160*/ 	.word	0x00003190


	//   ....[9]....
        /*0164*/ 	.word	0x00003330


	//   ....[10]....
        /*0168*/ 	.word	0x00003350


	//   ....[11]....
        /*016c*/ 	.word	0x00003360


	//   ....[12]....
        /*0170*/ 	.word	0x00003500


	//   ....[13]....
        /*0174*/ 	.word	0x00003520


	//   ....[14]....
        /*0178*/ 	.word	0x00003530


	//   ....[15]....
        /*017c*/ 	.word	0x000038e0


	//   ....[16]....
        /*0180*/ 	.word	0x000038f0


	//   ....[17]....
        /*0184*/ 	.word	0x00003900


	//   ....[18]....
        /*0188*/ 	.word	0x00003910


	//   ....[19]....
        /*018c*/ 	.word	0x00003ae0


	//   ....[20]....
        /*0190*/ 	.word	0x00003af0


	//   ....[21]....
        /*0194*/ 	.word	0x00003b00


	//   ....[22]....
        /*0198*/ 	.word	0x00003cd0


	//   ....[23]....
        /*019c*/ 	.word	0x00003ce0


	//   ....[24]....
        /*01a0*/ 	.word	0x00003cf0


	//   ....[25]....
        /*01a4*/ 	.word	0x00003ec0


	//   ....[26]....
        /*01a8*/ 	.word	0x00003ed0


	//   ....[27]....
        /*01ac*/ 	.word	0x00003ee0


	//   ....[28]....
        /*01b0*/ 	.word	0x000040b0


	//   ....[29]....
        /*01b4*/ 	.word	0x000040c0


	//   ....[30]....
        /*01b8*/ 	.word	0x000040d0


	//   ....[31]....
        /*01bc*/ 	.word	0x00005190


	//   ....[32]....
        /*01c0*/ 	.word	0x000051c0


	//   ....[33]....
        /*01c4*/ 	.word	0x00005210


	//   ....[34]....
        /*01c8*/ 	.word	0x00005260


	//   ....[35]....
        /*01cc*/ 	.word	0x000052f0


	//   ....[36]....
        /*01d0*/ 	.word	0x00005380


	//   ....[37]....
        /*01d4*/ 	.word	0x000053d0


	//   ....[38]....
        /*01d8*/ 	.word	0x00005460


	//   ....[39]....
        /*01dc*/ 	.word	0x000054f0


	//   ....[40]....
        /*01e0*/ 	.word	0x00005540


	//   ....[41]....
        /*01e4*/ 	.word	0x000055d0


	//   ....[42]....
        /*01e8*/ 	.word	0x00005660


	//   ....[43]....
        /*01ec*/ 	.word	0x000056b0


	//   ....[44]....
        /*01f0*/ 	.word	0x00005740


	//   ....[45]....
        /*01f4*/ 	.word	0x000057d0


	//   ....[46]....
        /*01f8*/ 	.word	0x00005820


	//----- nvinfo : EIATTR_VRC_CTA_INIT_COUNT
	.align		4
.L_1058:
        /*01fc*/ 	.byte	0x02, 0x4a
	.zero		1
	.zero		1


	//----- nvinfo : EIATTR_SYSCALL_OFFSETS
	.align		4
        /*0200*/ 	.byte	0x04, 0x46
        /*0202*/ 	.short	(.L_1060 - .L_1059)


	//   ....[0]....
.L_1059:
        /*0204*/ 	.word	0x00000160


	//----- nvinfo : EIATTR_EXIT_INSTR_OFFSETS
	.align		4
.L_1060:
        /*0208*/ 	.byte	0x04, 0x1c
        /*020a*/ 	.short	(.L_1062 - .L_1061)


	//   ....[0]....
.L_1061:
        /*020c*/ 	.word	0x000014a0


	//   ....[1]....
        /*0210*/ 	.word	0x00005130


	//----- nvinfo : EIATTR_CRS_STACK_SIZE
	.align		4
.L_1062:
        /*0214*/ 	.byte	0x04, 0x1e
        /*0216*/ 	.short	(.L_1064 - .L_1063)
.L_1063:
        /*0218*/ 	.word	0x00000000


	//----- nvinfo : EIATTR_CBANK_PARAM_SIZE
	.align		4
.L_1064:
        /*021c*/ 	.byte	0x03, 0x19
        /*021e*/ 	.short	0x0048


	//----- nvinfo : EIATTR_PARAM_CBANK
	.align		4
        /*0220*/ 	.byte	0x04, 0x0a
        /*0222*/ 	.short	(.L_1066 - .L_1065)
	.align		4
.L_1065:
        /*0224*/ 	.word	index@(.nv.constant0._Z22LayerNormBlockSMemImplI10DirectLoadIffE11DirectStoreIffEfLi2ELi256EEvT_T0_lld)
        /*0228*/ 	.short	0x0380
        /*022a*/ 	.short	0x0048


	//----- nvinfo : EIATTR_SW_WAR
	.align		4
.L_1066:
        /*022c*/ 	.byte	0x04, 0x36
        /*022e*/ 	.short	(.L_1068 - .L_1067)
.L_1067:
        /*0230*/ 	.word	0x00000008
.L_1068:


//--------------------- .nv.info._Z22LayerNormBlockSMemImplI10DirectLoadIffE11DirectStoreIffEfLi2ELi128EEvT_T0_lld --------------------------
	.section	.nv.info._Z22LayerNormBlockSMemImplI10DirectLoadIffE11DirectStoreIffEfLi2ELi128EEvT_T0_lld,"",@"SHT_CUDA_INFO"
	.sectionflags	@""
	.align	4


	//----- nvinfo : EIATTR_CUDA_API_VERSION
	.align		4
        /*0000*/ 	.byte	0x04, 0x37
        /*0002*/ 	.short	(.L_1070 - .L_1069)
.L_1069:
        /*0004*/ 	.word	0x00000082


	//----- nvinfo : EIATTR_KPARAM_INFO
	.align		4
.L_1070:
        /*0008*/ 	.byte	0x04, 0x17
        /*000a*/ 	.short	(.L_1072 - .L_1071)
.L_1071:
        /*000c*/ 	.word	0x00000000
        /*0010*/ 	.short	0x0004
        /*0012*/ 	.short	0x0040
        /*0014*/ 	.byte	0x00, 0xf0, 0x21, 0x00


	//----- nvinfo : EIATTR_KPARAM_INFO
	.align		4
.L_1072:
        /*0018*/ 	.byte	0x04, 0x17
        /*001a*/ 	.short	(.L_1074 - .L_1073)
.L_1073:
        /*001c*/ 	.word	0x00000000
        /*0020*/ 	.short	0x0003
        /*0022*/ 	.short	0x0038
        /*0024*/ 	.byte	0x00, 0xf0, 0x21, 0x00


	//----- nvinfo : EIATTR_KPARAM_INFO
	.align		4
.L_1074:
        /*0028*/ 	.byte	0x04, 0x17
        /*002a*/ 	.short	(.L_1076 - .L_1075)
.L_1075:
        /*002c*/ 	.word	0x00000000
        /*0030*/ 	.short	0x0002
        /*0032*/ 	.short	0x0030
        /*0034*/ 	.byte	0x00, 0xf0, 0x21, 0x00


	//----- nvinfo : EIATTR_KPARAM_INFO
	.align		4
.L_1076:
        /*0038*/ 	.byte	0x04, 0x17
        /*003a*/ 	.short	(.L_1078 - .L_1077)
.L_1077:
        /*003c*/ 	.word	0x00000000
        /*0040*/ 	.short	0x0001
        /*0042*/ 	.short	0x0020
        /*0044*/ 	.byte	0x00, 0xf0, 0x41, 0x00


	//----- nvinfo : EIATTR_KPARAM_INFO
	.align		4
.L_1078:
        /*0048*/ 	.byte	0x04, 0x17
        /*004a*/ 	.short	(.L_1080 - .L_1079)
.L_1079:
        /*004c*/ 	.word	0x00000000
        /*0050*/ 	.short	0x0000
        /*0052*/ 	.short	0x0000
        /*0054*/ 	.byte	0x00, 0xf0, 0x81, 0x00


	//----- nvinfo : EIATTR_SPARSE_MMA_MASK
	.align		4
.L_1080:
        /*0058*/ 	.byte	0x03, 0x50
        /*005a*/ 	.short	0x0000


	//----- nvinfo : EIATTR_MAXREG_COUNT
	.align		4
        /*005c*/ 	.byte	0x03, 0x1b
        /*005e*/ 	.short	0x00ff


	//----- nvinfo : EIATTR_NUM_BARRIERS
	.align		4
        /*0060*/ 	.byte	0x02, 0x4c
        /*0062*/ 	.byte	0x01
	.zero		1


	//----- nvinfo : EIATTR_EXTERNS
	.align		4
        /*0064*/ 	.byte	0x04, 0x0f
        /*0066*/ 	.short	(.L_1082 - .L_1081)


	//   ....[0]....
	.align		4
.L_1081:
        /*0068*/ 	.word	index@(__assertfail)


	//----- nvinfo : EIATTR_MERCURY_ISA_VERSION
	.align		4
.L_1082:
        /*006c*/ 	.byte	0x03, 0x5f
        /*006e*/ 	.short	0x0101


	//----- nvinfo : EIATTR_UNUSED_LOAD_BYTE_OFFSET
	.align		4
        /*0070*/ 	.byte	0x04, 0x44
        /*0072*/ 	.short	(.L_1084 - .L_1083)


	//   ....[0]....
.L_1083:
        /*0074*/ 	.word	0x00004340
        /*0078*/ 	.word	0x00000fff


	//----- nvinfo : EIATTR_COOP_GROUP_MASK_REGIDS
	.align		4
.L_1084:
        /*007c*/ 	.byte	0x04, 0x29
        /*007e*/ 	.short	(.L_1086 - .L_1085)


	//   ....[0]....
.L_1085:
        /*0080*/ 	.word	0xffffffff


	//   ....[1]....
        /*0084*/ 	.word	0xffffffff


	//   ....[2]....
        /*0088*/ 	.word	0xffffffff


	//   ....[3]....
        /*008c*/ 	.word	0xffffffff


	//   ....[4]....
        /*0090*/ 	.word	0xffffffff


	//   ....[5]....
        /*0094*/ 	.word	0xffffffff


	//   ....[6]....
        /*0098*/ 	.word	0xffffffff


	//   ....[7]....
        /*009c*/ 	.word	0xffffffff


	//   ....[8]....
        /*00a0*/ 	.word	0xffffffff


	//   ....[9]....
        /*00a4*/ 	.word	0xffffffff


	//   ....[10]....
        /*00a8*/ 	.word	0xffffffff


	//   ....[11]....
        /*00ac*/ 	.word	0xffffffff


	//   ....[12]....
        /*00b0*/ 	.word	0xffffffff


	//   ....[13]....
        /*00b4*/ 	.word	0xffffffff


	//   ....[14]....
        /*00b8*/ 	.word	0xffffffff


	//   ....[15]....
        /*00bc*/ 	.word	0xffffffff


	//   ....[16]....
        /*00c0*/ 	.word	0xffffffff


	//   ....[17]....
        /*00c4*/ 	.word	0xffffffff


	//   ....[18]....
        /*00c8*/ 	.word	0xffffffff


	//   ....[19]....
        /*00cc*/ 	.word	0xffffffff


	//   ....[20]....
        /*00d0*/ 	.word	0xffffffff


	//   ....[21]....
        /*00d4*/ 	.word	0xffffffff


	//   ....[22]....
        /*00d8*/ 	.word	0xffffffff


	//   ....[23]....
        /*00dc*/ 	.word	0xffffffff


	//   ....[24]....
        /*00e0*/ 	.word	0xffffffff


	//   ....[25]....
        /*00e4*/ 	.word	0xffffffff


	//   ....[26]....
        /*00e8*/ 	.word	0xffffffff


	//   ....[27]....
        /*00ec*/ 	.word	0xffffffff


	//   ....[28]....
        /*00f0*/ 	.word	0xffffffff


	//   ....[29]....
        /*00f4*/ 	.word	0xffffffff


	//   ....[30]....
        /*00f8*/ 	.word	0xffffffff


	//   ....[31]....
        /*00fc*/ 	.word	0x0500000f


	//   ....[32]....
        /*0100*/ 	.word	0x0500000f


	//   ....[33]....
        /*0104*/ 	.word	0x0500000f


	//   ....[34]....
        /*0108*/ 	.word	0x0500000f


	//   ....[35]....
        /*010c*/ 	.word	0x0500000f


	//   ....[36]....
        /*0110*/ 	.word	0x0500000f


	//   ....[37]....
        /*0114*/ 	.word	0x0500000f


	//   ....[38]....
        /*0118*/ 	.word	0x0500000f


	//   ....[39]....
        /*011c*/ 	.word	0x0500000f


	//   ....[40]....
        /*0120*/ 	.word	0x0500000f


	//   ....[41]....
        /*0124*/ 	.word	0x0500000f


	//   ....[42]....
        /*0128*/ 	.word	0x0500000f


	//   ....[43]....
        /*012c*/ 	.word	0x0500000f


	//   ....[44]....
        /*0130*/ 	.word	0x0500000f


	//   ....[45]....
        /*0134*/ 	.word	0x0500000f


	//   ....[46]....
        /*0138*/ 	.word	0x0500000f


	//----- nvinfo : EIATTR_COOP_GROUP_INSTR_OFFSETS
	.align		4
.L_1086:
        /*013c*/ 	.byte	0x04, 0x28
        /*013e*/ 	.short	(.L_1088 - .L_1087)


	//   ....[0]....
.L_1087:
        /*0140*/ 	.word	0x00002dc0


	//   ....[1]....
        /*0144*/ 	.word	0x00002de0


	//   ....[2]....
        /*0148*/ 	.word	0x00002df0


	//   ....[3]....
        /*014c*/ 	.word	0x00002f90


	//   ....[4]....
        /*0150*/ 	.word	0x00002fb0


	//   ....[5]....
        /*0154*/ 	.word	0x00002fc0


	//   ....[6]....
        /*0158*/ 	.word	0x00003160


	//   ....[7]....
        /*015c*/ 	.word	0x00003180


	//   ....[8]....
        /*0160*/ 	.word	0x00003190


	//   ....[9]....
        /*0164*/ 	.word	0x00003330


	//   ....[10]....
        /*0168*/ 	.word	0x00003350


	//   ....[11]....
        /*016c*/ 	.word	0x00003360


	//   ....[12]....
        /*0170*/ 	.word	0x00003500


	//   ....[13]....
        /*0174*/ 	.word	0x00003520


	//   ....[14]....
        /*0178*/ 	.word	0x00003530


	//   ....[15]....
        /*017c*/ 	.word	0x000038e0


	//   ....[16]....
        /*0180*/ 	.word	0x000038f0


	//   ....[17]....
        /*0184*/ 	.word	0x00003900


	//   ....[18]....
        /*0188*/ 	.word	0x00003910


	//   ....[19]....
        /*018c*/ 	.word	0x00003ae0


	//   ....[20]....
        /*0190*/ 	.word	0x00003af0


	//   ....[21]....
        /*0194*/ 	.word	0x00003b00


	//   ....[22]....
        /*0198*/ 	.word	0x00003cd0


	//   ....[23]....
        /*019c*/ 	.word	0x00003ce0


	//   ....[24]....
        /*01a0*/ 	.word	0x00003cf0


	//   ....[25]....
        /*01a4*/ 	.word	0x00003ec0


	//   ....[26]....
        /*01a8*/ 	.word	0x00003ed0


	//   ....[27]....
        /*01ac*/ 	.word	0x00003ee0


	//   ....[28]....
        /*01b0*/ 	.word	0x000040b0


	//   ....[29]....
        /*01b4*/ 	.word	0x000040c0


	//   ....[30]....
        /*01b8*/ 	.word	0x000040d0


	//   ....[31]....
        /*01bc*/ 	.word	0x00005190


	//   ....[32]....
        /*01c0*/ 	.word	0x000051c0


	//   ....[33]....
        /*01c4*/ 	.word	0x00005210


	//   ....[34]....
        /*01c8*/ 	.word	0x00005260


	//   ....[35]....
        /*01cc*/ 	.word	0x000052f0


	//   ....[36]....
        /*01d0*/ 	.word	0x00005380


	//   ....[37]....
        /*01d4*/ 	.word	0x000053d0


	//   ....[38]....
        /*01d8*/ 	.word	0x00005460


	//   ....[39]....
        /*01dc*/ 	.word	0x000054f0


	//   ....[40]....
        /*01e0*/ 	.word	0x00005540


	//   ....[41]....
        /*01e4*/ 	.word	0x000055d0


	//   ....[42]....
        /*01e8*/ 	.word	0x00005660


	//   ....[43]....
        /*01ec*/ 	.word	0x000056b0


	//   ....[44]....
        /*01f0*/ 	.word	0x00005740


	//   ....[45]....
        /*01f4*/ 	.word	0x000057d0


	//   ....[46]....
        /*01f8*/ 	.word	0x00005820


	//----- nvinfo : EIATTR_VRC_CTA_INIT_COUNT
	.align		4
.L_1088:
        /*01fc*/ 	.byte	0x02, 0x4a
	.zero		1
	.zero		1


	//----- nvinfo : EIATTR_SYSCALL_OFFSETS
	.align		4
        /*0200*/ 	.byte	0x04, 0x46
        /*0202*/ 	.short	(.L_1090 - .L_1089)


	//   ....[0]....
.L_1089:
        /*0204*/ 	.word	0x00000160


	//----- nvinfo : EIATTR_EXIT_INSTR_OFFSETS
	.align		4
.L_1090:
        /*0208*/ 	.byte	0x04, 0x1c
        /*020a*/ 	.short	(.L_1092 - .L_1091)


	//   ....[0]....
.L_1091:
        /*020c*/ 	.word	0x000014a0


	//   ....[1]....
        /*0210*/ 	.word	0x00005130


	//----- nvinfo : EIATTR_CRS_STACK_SIZE
	.align		4
.L_1092:
        /*0214*/ 	.byte	0x04, 0x1e
        /*0216*/ 	.short	(.L_1094 - .L_1093)
.L_1093:
        /*0218*/ 	.word	0x00000000


	//----- nvinfo : EIATTR_CBANK_PARAM_SIZE
	.align		4
.L_1094:
        /*021c*/ 	.byte	0x03, 0x19
        /*021e*/ 	.short	0x0048


	//----- nvinfo : EIATTR_PARAM_CBANK
	.align		4
        /*0220*/ 	.byte	0x04, 0x0a
        /*0222*/ 	.short	(.L_1096 - .L_1095)
	.align		4
.L_1095:
        /*0224*/ 	.word	index@(.nv.constant0._Z22LayerNormBlockSMemImplI10DirectLoadIffE11DirectStoreIffEfLi2ELi128EEvT_T0_lld)
        /*0228*/ 	.short	0x0380
        /*022a*/ 	.short	0x0048


	//----- nvinfo : EIATTR_SW_WAR
	.align		4
.L_1096:
        /*022c*/ 	.byte	0x04, 0x36
        /*022e*/ 	.short	(.L_1098 - .L_1097)
.L_1097:
        /*0230*/ 	.word	0x00000008
.L_1098:


//--------------------- .nv.info._Z22LayerNormBlockSMemImplI10DirectLoadIffE11DirectStoreIffEfLi4ELi1024EEvT_T0_lld --------------------------
	.section	.nv.info._Z22LayerNormBlockSMemImplI10DirectLoadIffE11DirectStoreIffEfLi4ELi1024EEvT_T0_lld,"",@"SHT_CUDA_INFO"
	.sectionflags	@""
	.align	4


	//----- nvinfo : EIATTR_CUDA_API_VERSION
	.align		4
        /*0000*/ 	.byte	0x04, 0x37
        /*0002*/ 	.short	(.L_1100 - .L_1099)
.L_1099:
        /*0004*/ 	.word	0x00000082


	//----- nvinfo : EIATTR_KPARAM_INFO
	.align		4
.L_1100:
        /*0008*/ 	.byte	0x04, 0x17
        /*000a*/ 	.short	(.L_1102 - .L_1101)
.L_1101:
        /*000c*/ 	.word	0x00000000
        /*0010*/ 	.short	0x0004
        /*0012*/ 	.short	0x0040
        /*0014*/ 	.byte	0x00, 0xf0, 0x21, 0x00


	//----- nvinfo : EIATTR_KPARAM_INFO
	.align		4
.L_1102:
        /*0018*/ 	.byte	0x04, 0x17
        /*001a*/ 	.short	(.L_1104 - .L_1103)
.L_1103:
        /*001c*/ 	.word	0x00000000
        /*0020*/ 	.short	0x0003
        /*0022*/ 	.short	0x0038
        /*0024*/ 	.byte	0x00, 0xf0, 0x21, 0x00


	//----- nvinfo : EIATTR_KPARAM_INFO
	.align		4
.L_1104:
        /*0028*/ 	.byte	0x04, 0x17
        /*002a*/ 	.short	(.L_1106 - .L_1105)
.L_1105:
        /*002c*/ 	.word	0x00000000
        /*0030*/ 	.short	0x0002
        /*0032*/ 	.short	0x0030
        /*0034*/ 	.byte	0x00, 0xf0, 0x21, 0x00


	//----- nvinfo : EIATTR_KPARAM_INFO
	.align		4
.L_1106:
        /*0038*/ 	.byte	0x04, 0x17
        /*003a*/ 	.short	(.L_1108 - .L_1107)
.L_1107:
        /*003c*/ 	.word	0x00000000
        /*0040*/ 	.short	0x0001
        /*0042*/ 	.short	0x0020
        /*0044*/ 	.byte	0x00, 0xf0, 0x41, 0x00


	//----- nvinfo : EIATTR_KPARAM_INFO
	.align		4
.L_1108:
        /*0048*/ 	.byte	0x04, 0x17
        /*004a*/ 	.short	(.L_1110 - .L_1109)
.L_1109:
        /*004c*/ 	.word	0x00000000
        /*0050*/ 	.short	0x0000
        /*0052*/ 	.short	0x0000
        /*0054*/ 	.byte	0x00, 0xf0, 0x81, 0x00


	//----- nvinfo : EIATTR_SPARSE_MMA_MASK
	.align		4
.L_1110:
        /*0058*/ 	.byte	0x03, 0x50
        /*005a*/ 	.short	0x0000


	//----- nvinfo : EIATTR_MAXREG_COUNT
	.align		4
        /*005c*/ 	.byte	0x03, 0x1b
        /*005e*/ 	.short	0x00ff


	//----- nvinfo : EIATTR_NUM_BARRIERS
	.align		4
        /*0060*/ 	.byte	0x02, 0x4c
        /*0062*/ 	.byte	0x01
	.zero		1


	//----- nvinfo : EIATTR_EXTERNS
	.align		4
        /*0064*/ 	.byte	0x04, 0x0f
        /*0066*/ 	.short	(.L_1112 - .L_1111)


	//   ....[0]....
	.align		4
.L_1111:
        /*0068*/ 	.word	index@(__assertfail)


	//----- nvinfo : EIATTR_MERCURY_ISA_VERSION
	.align		4
.L_1112:
        /*006c*/ 	.byte	0x03, 0x5f
        /*006e*/ 	.short	0x0101


	//----- nvinfo : EIATTR_UNUSED_LOAD_BYTE_OFFSET
	.align		4
        /*0070*/ 	.byte	0x04, 0x44
        /*0072*/ 	.short	(.L_1114 - .L_1113)


	//   ....[0]....
.L_1113:
        /*0074*/ 	.word	0x000030a0
        /*0078*/ 	.word	0x00000fff


	//----- nvinfo : EIATTR_COOP_GROUP_MASK_REGIDS
	.align		4
.L_1114:
        /*007c*/ 	.byte	0x04, 0x29
        /*007e*/ 	.short	(.L_1116 - .L_1115)


	//   ....[0]....
.L_1115:
        /*0080*/ 	.word	0xffffffff


	//   ....[1]....
        /*0084*/ 	.word	0xffffffff


	//   ....[2]....
        /*0088*/ 	.word	0xffffffff


	//   ....[3]....
        /*008c*/ 	.word	0xffffffff


	//   ....[4]....
        /*0090*/ 	.word	0xffffffff


	//   ....[5]....
        /*0094*/ 	.word	0xffffffff


	//   ....[6]....
        /*0098*/ 	.word	0xffffffff


	//   ....[7]....
        /*009c*/ 	.word	0xffffffff


	//   ....[8]....
        /*00a0*/ 	.word	0xffffffff


	//   ....[9]....
        /*00a4*/ 	.word	0xffffffff


	//   ....[10]....
        /*00a8*/ 	.word	0xffffffff


	//   ....[11]....
        /*00ac*/ 	.word	0xffffffff


	//   ....[12]....
        /*00b0*/ 	.word	0xffffffff


	//   ....[13]....
        /*00b4*/ 	.word	0xffffffff


	//   ....[14]....
        /*00b8*/ 	.word	0xffffffff


	//   ....[15]....
        /*00bc*/ 	.word	0xffffffff


	//   ....[16]....
        /*00c0*/ 	.word	0xffffffff


	//   ....[17]....
        /*00c4*/ 	.word	0xffffffff


	//   ....[18]....
        /*00c8*/ 	.word	0xffffffff


	//   ....[19]....
        /*00cc*/ 	.word	0xffffffff


	//   ....[20]....
        /*00d0*/ 	.word	0xffffffff


	//   ....[21]....
        /*00d4*/ 	.word	0xffffffff


	//   ....[22]....
        /*00d8*/ 	.word	0xffffffff


	//   ....[23]....
        /*00dc*/ 	.word	0xffffffff


	//   ....[24]....
        /*00e0*/ 	.word	0xffffffff


	//   ....[25]....
        /*00e4*/ 	.word	0xffffffff


	//   ....[26]....
        /*00e8*/ 	.word	0xffffffff


	//   ....[27]....
        /*00ec*/ 	.word	0xffffffff


	//   ....[28]....
        /*00f0*/ 	.word	0xffffffff


	//   ....[29]....
        /*00f4*/ 	.word	0xffffffff


	//   ....[30]....
        /*00f8*/ 	.word	0xffffffff


	//   ....[31]....
        /*00fc*/ 	.word	0x0500000f


	//   ....[32]....
        /*0100*/ 	.word	0x0500000f


	//   ....[33]....
        /*0104*/ 	.word	0x0500000f


	//   ....[34]....
        /*0108*/ 	.word	0x0500000f


	//   ....[35]....
        /*010c*/ 	.word	0x0500000f


	//   ....[36]....
        /*0110*/ 	.word	0x0500000f


	//   ....[37]....
        /*0114*/ 	.word	0x0500000f


	//   ....[38]....
        /*0118*/ 	.word	0x0500000f


	//   ....[39]....
        /*011c*/ 	.word	0x0500000f


	//   ....[40]....
        /*0120*/ 	.word	0x0500000f


	//   ....[41]....
        /*0124*/ 	.word	0x0500000f


	//   ....[42]....
        /*0128*/ 	.word	0x0500000f


	//   ....[43]....
        /*012c*/ 	.word	0x0500000f


	//   ....[44]....
        /*0130*/ 	.word	0x0500000f


	//   ....[45]....
        /*0134*/ 	.word	0x0500000f


	//   ....[46]....
        /*0138*/ 	.word	0x0500000f


	//----- nvinfo : EIATTR_COOP_GROUP_INSTR_OFFSETS
	.align		4
.L_1116:
        /*013c*/ 	.byte	0x04, 0x28
        /*013e*/ 	.short	(.L_1118 - .L_1117)


	//   ....[0]....
.L_1117:
        /*0140*/ 	.word	0x00001a90


	//   ....[1]....
        /*0144*/ 	.word	0x00001ab0


	//   ....[2]....
        /*0148*/ 	.word	0x00001ac0


	//   ....[3]....
        /*014c*/ 	.word	0x00001c60


	//   ....[4]....
        /*0150*/ 	.word	0x00001c80


	//   ....[5]....
        /*0154*/ 	.word	0x00001c90


	//   ....[6]....
        /*0158*/ 	.word	0x00001e30


	//   ....[7]....
        /*015c*/ 	.word	0x00001e50


	//   ....[8]....
        /*0160*/ 	.word	0x00001e60


	//   ....[9]....
        /*0164*/ 	.word	0x00002000


	//   ....[10]....
        /*0168*/ 	.word	0x00002020


	//   ....[11]....
        /*016c*/ 	.word	0x00002030


	//   ....[12]....
        /*0170*/ 	.word	0x000021d0


	//   ....[13]....
        /*0174*/ 	.word	0x000021f0


	//   ....[14]....
        /*0178*/ 	.word	0x00002200


	//   ....[15]....
        /*017c*/ 	.word	0x00002640


	//   ....[16]....
        /*0180*/ 	.word	0x00002650


	//   ....[17]....
        /*0184*/ 	.word	0x00002660


	//   ....[18]....
        /*0188*/ 	.word	0x00002670


	//   ....[19]....
        /*018c*/ 	.word	0x00002840


	//   ....[20]....
        /*0190*/ 	.word	0x00002850


	//   ....[21]....
        /*0194*/ 	.word	0x00002860


	//   ....[22]....
        /*0198*/ 	.word	0x00002a30


	//   ....[23]....
        /*019c*/ 	.word	0x00002a40


	//   ....[24]....
        /*01a0*/ 	.word	0x00002a50


	//   ....[25]....
        /*01a4*/ 	.word	0x00002c20


	//   ....[26]....
        /*01a8*/ 	.word	0x00002c30


	//   ....[27]....
        /*01ac*/ 	.word	0x00002c40


	//   ....[28]....
        /*01b0*/ 	.word	0x00002e10


	//   ....[29]....
        /*01b4*/ 	.word	0x00002e20


	//   ....[30]....
        /*01b8*/ 	.word	0x00002e30


	//   ....[31]....
        /*01bc*/ 	.word	0x000059f0


	//   ....[32]....
        /*01c0*/ 	.word	0x00005a20


	//   ....[33]....
        /*01c4*/ 	.word	0x00005a70


	//   ....[34]....
        /*01c8*/ 	.word	0x00005ac0


	//   ....[35]....
        /*01cc*/ 	.word	0x00005b50


	//   ....[36]....
        /*01d0*/ 	.word	0x00005be0


	//   ....[37]....
        /*01d4*/ 	.word	0x00005c30


	//   ....[38]....
        /*01d8*/ 	.word	0x00005cc0


	//   ....[39]....
        /*01dc*/ 	.word	0x00005d50


	//   ....[40]....
        /*01e0*/ 	.word	0x00005da0


	//   ....[41]....
        /*01e4*/ 	.word	0x00005e30


	//   ....[42]....
        /*01e8*/ 	.word	0x00005ec0


	//   ....[43]....
        /*01ec*/ 	.word	0x00005f10


	//   ....[44]....
        /*01f0*/ 	.word	0x00005fa0


	//   ....[45]....
        /*01f4*/ 	.word	0x00006030


	//   ....[46]....
        /*01f8*/ 	.word	0x00006080


	//----- nvinfo : EIATTR_VRC_CTA_INIT_COUNT
	.align		4
.L_1118:
        /*01fc*/ 	.byte	0x02, 0x4a
	.zero		1
	.zero		1


	//----- nvinfo : EIATTR_SYSCALL_OFFSETS
	.align		4
        /*0200*/ 	.byte	0x04, 0x46
        /*0202*/ 	.short	(.L_1120 - .L_1119)


	//   ....[0]....
.L_1119:
        /*0204*/ 	.word	0x00000140


	//----- nvinfo : EIATTR_EXIT_INSTR_OFFSETS
	.align		4
.L_1120:
        /*0208*/ 	.byte	0x04, 0x1c
        /*020a*/ 	.short	(.L_1122 - .L_1121)


	//   ....[0]....
.L_1121:
        /*020c*/ 	.word	0x000007f0


	//   ....[1]....
        /*0210*/ 	.word	0x00005990


	//----- nvinfo : EIATTR_CRS_STACK_SIZE
	.align		4
.L_1122:
        /*0214*/ 	.byte	0x04, 0x1e
        /*0216*/ 	.short	(.L_1124 - .L_1123)
.L_1123:
        /*0218*/ 	.word	0x00000000


	//----- nvinfo : EIATTR_CBANK_PARAM_SIZE
	.align		4
.L_1124:
        /*021c*/ 	.byte	0x03, 0x19
        /*021e*/ 	.short	0x0048


	//----- nvinfo : EIATTR_PARAM_CBANK
	.align		4
        /*0220*/ 	.byte	0x04, 0x0a
        /*0222*/ 	.short	(.L_1126 - .L_1125)
	.align		4
.L_1125:
        /*0224*/ 	.word	index@(.nv.constant0._Z22LayerNormBlockSMemImplI10DirectLoadIffE11DirectStoreIffEfLi4ELi1024EEvT_T0_lld)
        /*0228*/ 	.short	0x0380
        /*022a*/ 	.short	0x0048


	//----- nvinfo : EIATTR_SW_WAR
	.align		4
.L_1126:
        /*022c*/ 	.byte	0x04, 0x36
        /*022e*/ 	.short	(.L_1128 - .L_1127)
.L_1127:
        /*0230*/ 	.word	0x00000008
.L_1128:


//--------------------- .nv.info._Z22LayerNormBlockSMemImplI10DirectLoadIffE11DirectStoreIffEfLi4ELi512EEvT_T0_lld --------------------------
	.section	.nv.info._Z22LayerNormBlockSMemImplI10DirectLoadIffE11DirectStoreIffEfLi4ELi512EEvT_T0_lld,"",@"SHT_CUDA_INFO"
	.sectionflags	@""
	.align	4


	//----- nvinfo : EIATTR_CUDA_API_VERSION
	.align		4
        /*0000*/ 	.byte	0x04, 0x37
        /*0002*/ 	.short	(.L_1130 - .L_1129)
.L_1129:
        /*0004*/ 	.word	0x00000082


	//----- nvinfo : EIATTR_KPARAM_INFO
	.align		4
.L_1130:
        /*0008*/ 	.byte	0x04, 0x17
        /*000a*/ 	.short	(.L_1132 - .L_1131)
.L_1131:
        /*000c*/ 	.word	0x00000000
        /*0010*/ 	.short	0x0004
        /*0012*/ 	.short	0x0040
        /*0014*/ 	.byte	0x00, 0xf0, 0x21, 0x00


	//----- nvinfo : EIATTR_KPARAM_INFO
	.align		4
.L_1132:
        /*0018*/ 	.byte	0x04, 0x17
        /*001a*/ 	.short	(.L_1134 - .L_1133)
.L_1133:
        /*001c*/ 	.word	0x00000000
        /*0020*/ 	.short	0x0003
        /*0022*/ 	.short	0x0038
        /*0024*/ 	.byte	0x00, 0xf0, 0x21, 0x00


	//----- nvinfo : EIATTR_KPARAM_INFO
	.align		4
.L_1134:
        /*0028*/ 	.byte	0x04, 0x17
        /*002a*/ 	.short	(.L_1136 - .L_1135)
.L_1135:
        /*002c*/ 	.word	0x00000000
        /*0030*/ 	.short	0x0002
        /*0032*/ 	.short	0x0030
        /*0034*/ 	.byte	0x00, 0xf0, 0x21, 0x00


	//----- nvinfo : EIATTR_KPARAM_INFO
	.align		4
.L_1136:
        /*0038*/ 	.byte	0x04, 0x17
        /*003a*/ 	.short	(.L_1138 - .L_1137)
.L_1137:
        /*003c*/ 	.word	0x00000000
        /*0040*/ 	.short	0x0001
        /*0042*/ 	.short	0x0020
        /*0044*/ 	.byte	0x00, 0xf0, 0x41, 0x00


	//----- nvinfo : EIATTR_KPARAM_INFO
	.align		4
.L_1138:
        /*0048*/ 	.byte	0x04, 0x17
        /*004a*/ 	.short	(.L_1140 - .L_1139)
.L_1139:
        /*004c*/ 	.word	0x00000000
        /*0050*/ 	.short	0x0000
        /*0052*/ 	.short	0x0000
        /*0054*/ 	.byte	0x00, 0xf0, 0x81, 0x00


	//----- nvinfo : EIATTR_SPARSE_MMA_MASK
	.align		4
.L_1140:
        /*0058*/ 	.byte	0x03, 0x50
        /*005a*/ 	.short	0x0000


	//----- nvinfo : EIATTR_MAXREG_COUNT
	.align		4
        /*005c*/ 	.byte	0x03, 0x1b
        /*005e*/ 	.short	0x00ff


	//----- nvinfo : EIATTR_NUM_BARRIERS
	.align		4
        /*0060*/ 	.byte	0x02, 0x4c
        /*0062*/ 	.byte	0x01
	.zero		1


	//----- nvinfo : EIATTR_EXTERNS
	.align		4
        /*0064*/ 	.byte	0x04, 0x0f
        /*0066*/ 	.short	(.L_1142 - .L_1141)


	//   ....[0]....
	.align		4
.L_1141:
        /*0068*/ 	.word	index@(__assertfail)


	//----- nvinfo : EIATTR_MERCURY_ISA_VERSION
	.align		4
.L_1142:
        /*006c*/ 	.byte	0x03, 0x5f
        /*006e*/ 	.short	0x0101


	//----- nvinfo : EIATTR_UNUSED_LOAD_BYTE_OFFSET
	.align		4
        /*0070*/ 	.byte	0x04, 0x44
        /*0072*/ 	.short	(.L_1144 - .L_1143)


	//   ....[0]....
.L_1143:
        /*0074*/ 	.word	0x000030a0
        /*0078*/ 	.word	0x00000fff


	//----- nvinfo : EIATTR_COOP_GROUP_MASK_REGIDS
	.align		4
.L_1144:
        /*007c*/ 	.byte	0x04, 0x29
        /*007e*/ 	.short	(.L_1146 - .L_1145)


	//   ....[0]....
.L_1145:
        /*0080*/ 	.word	0xffffffff


	//   ....[1]....
        /*0084*/ 	.word	0xffffffff


	//   ....[2]....
        /*0088*/ 	.word	0xffffffff


	//   ....[3]....
        /*008c*/ 	.word	0xffffffff


	//   ....[4]....
        /*0090*/ 	.word	0xffffffff


	//   ....[5]....
        /*0094*/ 	.word	0xffffffff


	//   ....[6]....
        /*0098*/ 	.word	0xffffffff


	//   ....[7]....
        /*009c*/ 	.word	0xffffffff


	//   ....[8]....
        /*00a0*/ 	.word	0xffffffff


	//   ....[9]....
        /*00a4*/ 	.word	0xffffffff


	//   ....[10]....
        /*00a8*/ 	.word	0xffffffff


	//   ....[11]....
        /*00ac*/ 	.word	0xffffffff


	//   ....[12]....
        /*00b0*/ 	.word	0xffffffff


	//   ....[13]....
        /*00b4*/ 	.word	0xffffffff


	//   ....[14]....
        /*00b8*/ 	.word	0xffffffff


	//   ....[15]....
        /*00bc*/ 	.word	0xffffffff


	//   ....[16]....
        /*00c0*/ 	.word	0xffffffff


	//   ....[17]....
        /*00c4*/ 	.word	0xffffffff


	//   ....[18]....
        /*00c8*/ 	.word	0xffffffff


	//   ....[19]....
        /*00cc*/ 	.word	0xffffffff


	//   ....[20]....
        /*00d0*/ 	.word	0xffffffff


	//   ....[21]....
        /*00d4*/ 	.word	0xffffffff


	//   ....[22]....
        /*00d8*/ 	.word	0xffffffff


	//   ....[23]....
        /*00dc*/ 	.word	0xffffffff


	//   ....[24]....
        /*00e0*/ 	.word	0xffffffff


	//   ....[25]....
        /*00e4*/ 	.word	0xffffffff


	//   ....[26]....
        /*00e8*/ 	.word	0xffffffff


	//   ....[27]....
        /*00ec*/ 	.word	0xffffffff


	//   ....[28]....
        /*00f0*/ 	.word	0xffffffff


	//   ....[29]....
        /*00f4*/ 	.word	0xffffffff


	//   ....[30]....
        /*00f8*/ 	.word	0xffffffff


	//   ....[31]....
        /*00fc*/ 	.word	0x0500000f


	//   ....[32]....
        /*0100*/ 	.word	0x0500000f


	//   ....[33]....
        /*0104*/ 	.word	0x0500000f


	//   ....[34]....
        /*0108*/ 	.word	0x0500000f


	//   ....[35]....
        /*010c*/ 	.word	0x0500000f


	//   ....[36]....
        /*0110*/ 	.word	0x0500000f


	//   ....[37]....
        /*0114*/ 	.word	0x0500000f


	//   ....[38]....
        /*0118*/ 	.word	0x0500000f


	//   ....[39]....
        /*011c*/ 	.word	0x0500000f


	//   ....[40]....
        /*0120*/ 	.word	0x0500000f


	//   ....[41]....
        /*0124*/ 	.word	0x0500000f


	//   ....[42]....
        /*0128*/ 	.word	0x0500000f


	//   ....[43]....
        /*012c*/ 	.word	0x0500000f


	//   ....[44]....
        /*0130*/ 	.word	0x0500000f


	//   ....[45]....
        /*0134*/ 	.word	0x0500000f


	//   ....[46]....
        /*0138*/ 	.word	0x0500000f


	//----- nvinfo : EIATTR_COOP_GROUP_INSTR_OFFSETS
	.align		4
.L_1146:
        /*013c*/ 	.byte	0x04, 0x28
        /*013e*/ 	.short	(.L_1148 - .L_1147)


	//   ....[0]....
.L_1147:
        /*0140*/ 	.word	0x00001a90


	//   ....[1]....
        /*0144*/ 	.word	0x00001ab0


	//   ....[2]....
        /*0148*/ 	.word	0x00001ac0


	//   ....[3]....
        /*014c*/ 	.word	0x00001c60


	//   ....[4]....
        /*0150*/ 	.word	0x00001c80


	//   ....[5]....
        /*0154*/ 	.word	0x00001c90


	//   ....[6]....
        /*0158*/ 	.word	0x00001e30


	//   ....[7]....
        /*015c*/ 	.word	0x00001e50


	//   ....[8]....
        /*0160*/ 	.word	0x00001e60


	//   ....[9]....
        /*0164*/ 	.word	0x00002000


	//   ....[10]....
        /*0168*/ 	.word	0x00002020


	//   ....[11]....
        /*016c*/ 	.word	0x00002030


	//   ....[12]....
        /*0170*/ 	.word	0x000021d0


	//   ....[13]....
        /*0174*/ 	.word	0x000021f0


	//   ....[14]....
        /*0178*/ 	.word	0x00002200


	//   ....[15]....
        /*017c*/ 	.word	0x00002640


	//   ....[16]....
        /*0180*/ 	.word	0x00002650


	//   ....[17]....
        /*0184*/ 	.word	0x00002660


	//   ....[18]....
        /*0188*/ 	.word	0x00002670


	//   ....[19]....
        /*018c*/ 	.word	0x00002840


	//   ....[20]....
        /*0190*/ 	.word	0x00002850


	//   ....[21]....
        /*0194*/ 	.word	0x00002860


	//   ....[22]....
        /*0198*/ 	.word	0x00002a30


	//   ....[23]....
        /*019c*/ 	.word	0x00002a40


	//   ....[24]....
        /*01a0*/ 	.word	0x00002a50


	//   ....[25]....
        /*01a4*/ 	.word	0x00002c20


	//   ....[26]....
        /*01a8*/ 	.word	0x00002c30


	//   ....[27]....
        /*01ac*/ 	.word	0x00002c40


	//   ....[28]....
        /*01b0*/ 	.word	0x00002e10


	//   ....[29]....
        /*01b4*/ 	.word	0x00002e20


	//   ....[30]....
        /*01b8*/ 	.word	0x00002e30


	//   ....[31]....
        /*01bc*/ 	.word	0x000059f0


	//   ....[32]....
        /*01c0*/ 	.word	0x00005a20


	//   ....[33]....
        /*01c4*/ 	.word	0x00005a70


	//   ....[34]....
        /*01c8*/ 	.word	0x00005ac0


	//   ....[35]....
        /*01cc*/ 	.word	0x00005b50


	//   ....[36]....
        /*01d0*/ 	.word	0x00005be0


	//   ....[37]....
        /*01d4*/ 	.word	0x00005c30


	//   ....[38]....
        /*01d8*/ 	.word	0x00005cc0


	//   ....[39]....
        /*01dc*/ 	.word	0x00005d50


	//   ....[40]....
        /*01e0*/ 	.word	0x00005da0


	//   ....[41]....
        /*01e4*/ 	.word	0x00005e30


	//   ....[42]....
        /*01e8*/ 	.word	0x00005ec0


	//   ....[43]....
        /*01ec*/ 	.word	0x00005f10


	//   ....[44]....
        /*01f0*/ 	.word	0x00005fa0


	//   ....[45]....
        /*01f4*/ 	.word	0x00006030


	//   ....[46]....
        /*01f8*/ 	.word	0x00006080


	//----- nvinfo : EIATTR_VRC_CTA_INIT_COUNT
	.align		4
.L_1148:
        /*01fc*/ 	.byte	0x02, 0x4a
	.zero		1
	.zero		1


	//----- nvinfo : EIATTR_SYSCALL_OFFSETS
	.align		4
        /*0200*/ 	.byte	0x04, 0x46
        /*0202*/ 	.short	(.L_1150 - .L_1149)


	//   ....[0]....
.L_1149:
        /*0204*/ 	.word	0x00000140


	//----- nvinfo : EIATTR_EXIT_INSTR_OFFSETS
	.align		4
.L_1150:
        /*0208*/ 	.byte	0x04, 0x1c
        /*020a*/ 	.short	(.L_1152 - .L_1151)


	//   ....[0]....
.L_1151:
        /*020c*/ 	.word	0x000007f0


	//   ....[1]....
        /*0210*/ 	.word	0x00005990


	//----- nvinfo : EIATTR_CRS_STACK_SIZE
	.align		4
.L_1152:
        /*0214*/ 	.byte	0x04, 0x1e
        /*0216*/ 	.short	(.L_1154 - .L_1153)
.L_1153:
        /*0218*/ 	.word	0x00000000


	//----- nvinfo : EIATTR_CBANK_PARAM_SIZE
	.align		4
.L_1154:
        /*021c*/ 	.byte	0x03, 0x19
        /*021e*/ 	.short	0x0048


	//----- nvinfo : EIATTR_PARAM_CBANK
	.align		4
        /*0220*/ 	.byte	0x04, 0x0a
        /*0222*/ 	.short	(.L_1156 - .L_1155)
	.align		4
.L_1155:
        /*0224*/ 	.word	index@(.nv.constant0._Z22LayerNormBlockSMemImplI10DirectLoadIffE11DirectStoreIffEfLi4ELi512EEvT_T0_lld)
        /*0228*/ 	.short	0x0380
        /*022a*/ 	.short	0x0048


	//----- nvinfo : EIATTR_SW_WAR
	.align		4
.L_1156:
        /*022c*/ 	.byte	0x04, 0x36
        /*022e*/ 	.short	(.L_1158 - .L_1157)
.L_1157:
        /*0230*/ 	.word	0x00000008
.L_1158:


//--------------------- .nv.info._Z22LayerNormBlockSMemImplI10DirectLoadIffE11DirectStoreIffEfLi4ELi256EEvT_T0_lld --------------------------
	.section	.nv.info._Z22LayerNormBlockSMemImplI10DirectLoadIffE11DirectStoreIffEfLi4ELi256EEvT_T0_lld,"",@"SHT_CUDA_INFO"
	.sectionflags	@""
	.align	4


	//----- nvinfo : EIATTR_CUDA_API_VERSION
	.align		4
        /*0000*/ 	.byte	0x04, 0x37
        /*0002*/ 	.short	(.L_1160 - .L_1159)
.L_1159:
        /*0004*/ 	.word	0x00000082


	//----- nvinfo : EIATTR_KPARAM_INFO
	.align		4
.L_1160:
        /*0008*/ 	.byte	0x04, 0x17
        /*000a*/ 	.short	(.L_1162 - .L_1161)
.L_1161:
        /*000c*/ 	.word	0x00000000
        /*0010*/ 	.short	0x0004
        /*0012*/ 	.short	0x0040
        /*0014*/ 	.byte	0x00, 0xf0, 0x21, 0x00


	//----- nvinfo : EIATTR_KPARAM_INFO
	.align		4
.L_1162:
        /*0018*/ 	.byte	0x04, 0x17
        /*001a*/ 	.short	(.L_1164 - .L_1163)
.L_1163:
        /*001c*/ 	.word	0x00000000
        /*0020*/ 	.short	0x0003
        /*0022*/ 	.short	0x0038
        /*0024*/ 	.byte	0x00, 0xf0, 0x21, 0x00


	//----- nvinfo : EIATTR_KPARAM_INFO
	.align		4
.L_1164:
        /*0028*/ 	.byte	0x04, 0x17
        /*002a*/ 	.short	(.L_1166 - .L_1165)
.L_1165:
        /*002c*/ 	.word	0x00000000
        /*0030*/ 	.short	0x0002
        /*0032*/ 	.short	0x0030
        /*0034*/ 	.byte	0x00, 0xf0, 0x21, 0x00


	//----- nvinfo : EIATTR_KPARAM_INFO
	.align		4
.L_1166:
        /*0038*/ 	.byte	0x04, 0x17
        /*003a*/ 	.short	(.L_1168 - .L_1167)
.L_1167:
        /*003c*/ 	.word	0x00000000
        /*0040*/ 	.short	0x0001
        /*0042*/ 	.short	0x0020
        /*0044*/ 	.byte	0x00, 0xf0, 0x41, 0x00


	//----- nvinfo : EIATTR_KPARAM_INFO
	.align		4
.L_1168:
        /*0048*/ 	.byte	0x04, 0x17
        /*004a*/ 	.short	(.L_1170 - .L_1169)
.L_1169:
        /*004c*/ 	.word	0x00000000
        /*0050*/ 	.short	0x0000
        /*0052*/ 	.short	0x0000
        /*0054*/ 	.byte	0x00, 0xf0, 0x81, 0x00


	//----- nvinfo : EIATTR_SPARSE_MMA_MASK
	.align		4
.L_1170:
        /*0058*/ 	.byte	0x03, 0x50
        /*005a*/ 	.short	0x0000


	//----- nvinfo : EIATTR_MAXREG_COUNT
	.align		4
        /*005c*/ 	.byte	0x03, 0x1b
        /*005e*/ 	.short	0x00ff


	//----- nvinfo : EIATTR_NUM_BARRIERS
	.align		4
        /*0060*/ 	.byte	0x02, 0x4c
        /*0062*/ 	.byte	0x01
	.zero		1


	//----- nvinfo : EIATTR_EXTERNS
	.align		4
        /*0064*/ 	.byte	0x04, 0x0f
        /*0066*/ 	.short	(.L_1172 - .L_1171)


	//   ....[0]....
	.align		4
.L_1171:
        /*0068*/ 	.word	index@(__assertfail)


	//----- nvinfo : EIATTR_MERCURY_ISA_VERSION
	.align		4
.L_1172:
        /*006c*/ 	.byte	0x03, 0x5f
        /*006e*/ 	.short	0x0101


	//----- nvinfo : EIATTR_UNUSED_LOAD_BYTE_OFFSET
	.align		4
        /*0070*/ 	.byte	0x04, 0x44
        /*0072*/ 	.short	(.L_1174 - .L_1173)


	//   ....[0]....
.L_1173:
        /*0074*/ 	.word	0x000030a0
        /*0078*/ 	.word	0x00000fff


	//----- nvinfo : EIATTR_COOP_GROUP_MASK_REGIDS
	.align		4
.L_1174:
        /*007c*/ 	.byte	0x04, 0x29
        /*007e*/ 	.short	(.L_1176 - .L_1175)


	//   ....[0]....
.L_1175:
        /*0080*/ 	.word	0xffffffff


	//   ....[1]....
        /*0084*/ 	.word	0xffffffff


	//   ....[2]....
        /*0088*/ 	.word	0xffffffff


	//   ....[3]....
        /*008c*/ 	.word	0xffffffff


	//   ....[4]....
        /*0090*/ 	.word	0xffffffff


	//   ....[5]....
        /*0094*/ 	.word	0xffffffff


	//   ....[6]....
        /*0098*/ 	.word	0xffffffff


	//   ....[7]....
        /*009c*/ 	.word	0xffffffff


	//   ....[8]....
        /*00a0*/ 	.word	0xffffffff


	//   ....[9]....
        /*00a4*/ 	.word	0xffffffff


	//   ....[10]....
        /*00a8*/ 	.word	0xffffffff


	//   ....[11]....
        /*00ac*/ 	.word	0xffffffff


	//   ....[12]....
        /*00b0*/ 	.word	0xffffffff


	//   ....[13]....
        /*00b4*/ 	.word	0xffffffff


	//   ....[14]....
        /*00b8*/ 	.word	0xffffffff


	//   ....[15]....
        /*00bc*/ 	.word	0xffffffff


	//   ....[16]....
        /*00c0*/ 	.word	0xffffffff


	//   ....[17]....
        /*00c4*/ 	.word	0xffffffff


	//   ....[18]....
        /*00c8*/ 	.word	0xffffffff


	//   ....[19]....
        /*00cc*/ 	.word	0xffffffff


	//   ....[20]....
        /*00d0*/ 	.word	0xffffffff


	//   ....[21]....
        /*00d4*/ 	.word	0xffffffff


	//   ....[22]....
        /*00d8*/ 	.word	0xffffffff


	//   ....[23]....
        /*00dc*/ 	.word	0xffffffff


	//   ....[24]....
        /*00e0*/ 	.word	0xffffffff


	//   ....[25]....
        /*00e4*/ 	.word	0xffffffff


	//   ....[26]....
        /*00e8*/ 	.word	0xffffffff


	//   ....[27]....
        /*00ec*/ 	.word	0xffffffff


	//   ....[28]....
        /*00f0*/ 	.word	0xffffffff


	//   ....[29]....
        /*00f4*/ 	.word	0xffffffff


	//   ....[30]....
        /*00f8*/ 	.word	0xffffffff


	//   ....[31]....
        /*00fc*/ 	.word	0x0500000f


	//   ....[32]....
        /*0100*/ 	.word	0x0500000f


	//   ....[33]....
        /*0104*/ 	.word	0x0500000f


	//   ....[34]....
        /*0108*/ 	.word	0x0500000f


	//   ....[35]....
        /*010c*/ 	.word	0x0500000f


	//   ....[36]....
        /*0110*/ 	.word	0x0500000f


	//   ....[37]....
        /*0114*/ 	.word	0x0500000f


	//   ....[38]....
        /*0118*/ 	.word	0x0500000f


	//   ....[39]....
        /*011c*/ 	.word	0x0500000f


	//   ....[40]....
        /*0120*/ 	.word	0x0500000f


	//   ....[41]....
        /*0124*/ 	.word	0x0500000f


	//   ....[42]....
        /*0128*/ 	.word	0x0500000f


	//   ....[43]....
        /*012c*/ 	.word	0x0500000f


	//   ....[44]....
        /*0130*/ 	.word	0x0500000f


	//   ....[45]....
        /*0134*/ 	.word	0x0500000f


	//   ....[46]....
        /*0138*/ 	.word	0x0500000f


	//----- nvinfo : EIATTR_COOP_GROUP_INSTR_OFFSETS
	.align		4
.L_1176:
        /*013c*/ 	.byte	0x04, 0x28
        /*013e*/ 	.short	(.L_1178 - .L_1177)


	//   ....[0]....
.L_1177:
        /*0140*/ 	.word	0x00001a90


	//   ....[1]....
        /*0144*/ 	.word	0x00001ab0


	//   ....[2]....
        /*0148*/ 	.word	0x00001ac0


	//   ....[3]....
        /*014c*/ 	.word	0x00001c60


	//   ....[4]....
        /*0150*/ 	.word	0x00001c80


	//   ....[5]....
        /*0154*/ 	.word	0x00001c90


	//   ....[6]....
        /*0158*/ 	.word	0x00001e30


	//   ....[7]....
        /*015c*/ 	.word	0x00001e50


	//   ....[8]....
        /*0160*/ 	.word	0x00001e60


	//   ....[9]....
        /*0164*/ 	.word	0x00002000


	//   ....[10]....
        /*0168*/ 	.word	0x00002020


	//   ....[11]....
        /*016c*/ 	.word	0x00002030


	//   ....[12]....
        /*0170*/ 	.word	0x000021d0


	//   ....[13]....
        /*0174*/ 	.word	0x000021f0


	//   ....[14]....
        /*0178*/ 	.word	0x00002200


	//   ....[15]....
        /*017c*/ 	.word	0x00002640


	//   ....[16]....
        /*0180*/ 	.word	0x00002650


	//   ....[17]....
        /*0184*/ 	.word	0x00002660


	//   ....[18]....
        /*0188*/ 	.word	0x00002670


	//   ....[19]....
        /*018c*/ 	.word	0x00002840


	//   ....[20]....
        /*0190*/ 	.word	0x00002850


	//   ....[21]....
        /*0194*/ 	.word	0x00002860


	//   ....[22]....
        /*0198*/ 	.word	0x00002a30


	//   ....[23]....
        /*019c*/ 	.word	0x00002a40


	//   ....[24]....
        /*01a0*/ 	.word	0x00002a50


	//   ....[25]....
        /*01a4*/ 	.word	0x00002c20


	//   ....[26]....
        /*01a8*/ 	.word	0x00002c30


	//   ....[27]....
        /*01ac*/ 	.word	0x00002c40


	//   ....[28]....
        /*01b0*/ 	.word	0x00002e10


	//   ....[29]....
        /*01b4*/ 	.word	0x00002e20


	//   ....[30]....
        /*01b8*/ 	.word	0x00002e30


	//   ....[31]....
        /*01bc*/ 	.word	0x000059f0


	//   ....[32]....
        /*01c0*/ 	.word	0x00005a20


	//   ....[33]....
        /*01c4*/ 	.word	0x00005a70


	//   ....[34]....
        /*01c8*/ 	.word	0x00005ac0


	//   ....[35]....
        /*01cc*/ 	.word	0x00005b50


	//   ....[36]....
        /*01d0*/ 	.word	0x00005be0


	//   ....[37]....
        /*01d4*/ 	.word	0x00005c30


	//   ....[38]....
        /*01d8*/ 	.word	0x00005cc0


	//   ....[39]....
        /*01dc*/ 	.word	0x00005d50


	//   ....[40]....
        /*01e0*/ 	.word	0x00005da0


	//   ....[41]....
        /*01e4*/ 	.word	0x00005e30


	//   ....[42]....
        /*01e8*/ 	.word	0x00005ec0


	//   ....[43]....
        /*01ec*/ 	.word	0x00005f10


	//   ....[44]....
        /*01f0*/ 	.word	0x00005fa0


	//   ....[45]....
        /*01f4*/ 	.word	0x00006030


	//   ....[46]....
        /*01f8*/ 	.word	0x00006080


	//----- nvinfo : EIATTR_VRC_CTA_INIT_COUNT
	.align		4
.L_1178:
        /*01fc*/ 	.byte	0x02, 0x4a
	.zero		1
	.zero		1


	//----- nvinfo : EIATTR_SYSCALL_OFFSETS
	.align		4
        /*0200*/ 	.byte	0x04, 0x46
        /*0202*/ 	.short	(.L_1180 - .L_1179)


	//   ....[0]....
.L_1179:
        /*0204*/ 	.word	0x00000140


	//----- nvinfo : EIATTR_EXIT_INSTR_OFFSETS
	.align		4
.L_1180:
        /*0208*/ 	.byte	0x04, 0x1c
        /*020a*/ 	.short	(.L_1182 - .L_1181)


	//   ....[0]....
.L_1181:
        /*020c*/ 	.word	0x000007f0


	//   ....[1]....
        /*0210*/ 	.word	0x00005990


	//----- nvinfo : EIATTR_CRS_STACK_SIZE
	.align		4
.L_1182:
        /*0214*/ 	.byte	0x04, 0x1e
        /*0216*/ 	.short	(.L_1184 - .L_1183)
.L_1183:
        /*0218*/ 	.word	0x00000000


	//----- nvinfo : EIATTR_CBANK_PARAM_SIZE
	.align		4
.L_1184:
        /*021c*/ 	.byte	0x03, 0x19
        /*021e*/ 	.short	0x0048


	//----- nvinfo : EIATTR_PARAM_CBANK
	.align		4
        /*0220*/ 	.byte	0x04, 0x0a
        /*0222*/ 	.short	(.L_1186 - .L_1185)
	.align		4
.L_1185:
        /*0224*/ 	.word	index@(.nv.constant0._Z22LayerNormBlockSMemImplI10DirectLoadIffE11DirectStoreIffEfLi4ELi256EEvT_T0_lld)
        /*0228*/ 	.short	0x0380
        /*022a*/ 	.short	0x0048


	//----- nvinfo : EIATTR_SW_WAR
	.align		4
.L_1186:
        /*022c*/ 	.byte	0x04, 0x36
        /*022e*/ 	.short	(.L_1188 - .L_1187)
.L_1187:
        /*0230*/ 	.word	0x00000008
.L_1188:


//--------------------- .nv.info._Z22LayerNormBlockSMemImplI10DirectLoadIffE11DirectStoreIffEfLi4ELi128EEvT_T0_lld --------------------------
	.section	.nv.info._Z22LayerNormBlockSMemImplI10DirectLoadIffE11DirectStoreIffEfLi4ELi128EEvT_T0_lld,"",@"SHT_CUDA_INFO"
	.sectionflags	@""
	.align	4


	//----- nvinfo : EIATTR_CUDA_API_VERSION
	.align		4
        /*0000*/ 	.byte	0x04, 0x37
        /*0002*/ 	.short	(.L_1190 - .L_1189)
.L_1189:
        /*0004*/ 	.word	0x00000082


	//----- nvinfo : EIATTR_KPARAM_INFO
	.align		4
.L_1190:
        /*0008*/ 	.byte	0x04, 0x17
        /*000a*/ 	.short	(.L_1192 - .L_1191)
.L_1191:
        /*000c*/ 	.word	0x00000000
        /*0010*/ 	.short	0x0004
        /*0012*/ 	.short	0x0040
        /*0014*/ 	.byte	0x00, 0xf0, 0x21, 0x00


	//----- nvinfo : EIATTR_KPARAM_INFO
	.align		4
.L_1192:
        /*0018*/ 	.byte	0x04, 0x17
        /*001a*/ 	.short	(.L_1194 - .L_1193)
.L_1193:
        /*001c*/ 	.word	0x00000000
        /*0020*/ 	.short	0x0003
        /*0022*/ 	.short	0x0038
        /*0024*/ 	.byte	0x00, 0xf0, 0x21, 0x00


	//----- nvinfo : EIATTR_KPARAM_INFO
	.align		4
.L_1194:
        /*0028*/ 	.byte	0x04, 0x17
        /*002a*/ 	.short	(.L_1196 - .L_1195)
.L_1195:
        /*002c*/ 	.word	0x00000000
        /*0030*/ 	.short	0x0002
        /*0032*/ 	.short	0x0030
        /*0034*/ 	.byte	0x00, 0xf0, 0x21, 0x00


	//----- nvinfo : EIATTR_KPARAM_INFO
	.align		4
.L_1196:
        /*0038*/ 	.byte	0x04, 0x17
        /*003a*/ 	.short	(.L_1198 - .L_1197)
.L_1197:
        /*003c*/ 	.word	0x00000000
        /*0040*/ 	.short	0x0001
        /*0042*/ 	.short	0x0020
        /*0044*/ 	.byte	0x00, 0xf0, 0x41, 0x00


	//----- nvinfo : EIATTR_KPARAM_INFO
	.align		4
.L_1198:
        /*0048*/ 	.byte	0x04, 0x17
        /*004a*/ 	.short	(.L_1200 - .L_1199)
.L_1199:
        /*004c*/ 	.word	0x00000000
        /*0050*/ 	.short	0x0000
        /*0052*/ 	.short	0x0000
        /*0054*/ 	.byte	0x00, 0xf0, 0x81, 0x00


	//----- nvinfo : EIATTR_SPARSE_MMA_MASK
	.align		4
.L_1200:
        /*0058*/ 	.byte	0x03, 0x50
        /*005a*/ 	.short	0x0000


	//----- nvinfo : EIATTR_MAXREG_COUNT
	.align		4
        /*005c*/ 	.byte	0x03, 0x1b
        /*005e*/ 	.short	0x00ff


	//----- nvinfo : EIATTR_NUM_BARRIERS
	.align		4
        /*0060*/ 	.byte	0x02, 0x4c
        /*0062*/ 	.byte	0x01
	.zero		1


	//----- nvinfo : EIATTR_EXTERNS
	.align		4
        /*0064*/ 	.byte	0x04, 0x0f
        /*0066*/ 	.short	(.L_1202 - .L_1201)


	//   ....[0]....
	.align		4
.L_1201:
        /*0068*/ 	.word	index@(__assertfail)


	//----- nvinfo : EIATTR_MERCURY_ISA_VERSION
	.align		4
.L_1202:
        /*006c*/ 	.byte	0x03, 0x5f
        /*006e*/ 	.short	0x0101


	//----- nvinfo : EIATTR_UNUSED_LOAD_BYTE_OFFSET
	.align		4
        /*0070*/ 	.byte	0x04, 0x44
        /*0072*/ 	.short	(.L_1204 - .L_1203)


	//   ....[0]....
.L_1203:
        /*0074*/ 	.word	0x000030a0
        /*0078*/ 	.word	0x00000fff


	//----- nvinfo : EIATTR_COOP_GROUP_MASK_REGIDS
	.align		4
.L_1204:
        /*007c*/ 	.byte	0x04, 0x29
        /*007e*/ 	.short	(.L_1206 - .L_1205)


	//   ....[0]....
.L_1205:
        /*0080*/ 	.word	0xffffffff


	//   ....[1]....
        /*0084*/ 	.word	0xffffffff


	//   ....[2]....
        /*0088*/ 	.word	0xffffffff


	//   ....[3]....
        /*008c*/ 	.word	0xffffffff


	//   ....[4]....
        /*0090*/ 	.word	0xffffffff


	//   ....[5]....
        /*0094*/ 	.word	0xffffffff


	//   ....[6]....
        /*0098*/ 	.word	0xffffffff


	//   ....[7]....
        /*009c*/ 	.word	0xffffffff


	//   ....[8]....
        /*00a0*/ 	.word	0xffffffff


	//   ....[9]....
        /*00a4*/ 	.word	0xffffffff


	//   ....[10]....
        /*00a8*/ 	.word	0xffffffff


	//   ....[11]....
        /*00ac*/ 	.word	0xffffffff


	//   ....[12]....
        /*00b0*/ 	.word	0xffffffff


	//   ....[13]....
        /*00b4*/ 	.word	0xffffffff


	//   ....[14]....
        /*00b8*/ 	.word	0xffffffff


	//   ....[15]....
        /*00bc*/ 	.word	0xffffffff


	//   ....[16]....
        /*00c0*/ 	.word	0xffffffff


	//   ....[17]....
        /*00c4*/ 	.word	0xffffffff


	//   ....[18]....
        /*00c8*/ 	.word	0xffffffff


	//   ....[19]....
        /*00cc*/ 	.word	0xffffffff


	//   ....[20]....
        /*00d0*/ 	.word	0xffffffff


	//   ....[21]....
        /*00d4*/ 	.word	0xffffffff


	//   ....[22]....
        /*00d8*/ 	.word	0xffffffff


	//   ....[23]....
        /*00dc*/ 	.word	0xffffffff


	//   ....[24]....
        /*00e0*/ 	.word	0xffffffff


	//   ....[25]....
        /*00e4*/ 	.word	0xffffffff


	//   ....[26]....
        /*00e8*/ 	.word	0xffffffff


	//   ....[27]....
        /*00ec*/ 	.word	0xffffffff


	//   ....[28]....
        /*00f0*/ 	.word	0xffffffff


	//   ....[29]....
        /*00f4*/ 	.word	0xffffffff


	//   ....[30]....
        /*00f8*/ 	.word	0xffffffff


	//   ....[31]....
        /*00fc*/ 	.word	0x0500000f


	//   ....[32]....
        /*0100*/ 	.word	0x0500000f


	//   ....[33]....
        /*0104*/ 	.word	0x0500000f


	//   ....[34]....
        /*0108*/ 	.word	0x0500000f


	//   ....[35]....
        /*010c*/ 	.word	0x0500000f


	//   ....[36]....
        /*0110*/ 	.word	0x0500000f


	//   ....[37]....
        /*0114*/ 	.word	0x0500000f


	//   ....[38]....
        /*0118*/ 	.word	0x0500000f


	//   ....[39]....
        /*011c*/ 	.word	0x0500000f


	//   ....[40]....
        /*0120*/ 	.word	0x0500000f


	//   ....[41]....
        /*0124*/ 	.word	0x0500000f


	//   ....[42]....
        /*0128*/ 	.word	0x0500000f


	//   ....[43]....
        /*012c*/ 	.word	0x0500000f


	//   ....[44]....
        /*0130*/ 	.word	0x0500000f


	//   ....[45]....
        /*0134*/ 	.word	0x0500000f


	//   ....[46]....
        /*0138*/ 	.word	0x0500000f


	//----- nvinfo : EIATTR_COOP_GROUP_INSTR_OFFSETS
	.align		4
.L_1206:
        /*013c*/ 	.byte	0x04, 0x28
        /*013e*/ 	.short	(.L_1208 - .L_1207)


	//   ....[0]....
.L_1207:
        /*0140*/ 	.word	0x00001a90


	//   ....[1]....
        /*0144*/ 	.word	0x00001ab0


	//   ....[2]....
        /*0148*/ 	.word	0x00001ac0


	//   ....[3]....
        /*014c*/ 	.word	0x00001c60


	//   ....[4]....
        /*0150*/ 	.word	0x00001c80


	//   ....[5]....
        /*0154*/ 	.word	0x00001c90


	//   ....[6]....
        /*0158*/ 	.word	0x00001e30


	//   ....[7]....
        /*015c*/ 	.word	0x00001e50


	//   ....[8]....
        /*0160*/ 	.word	0x00001e60


	//   ....[9]....
        /*0164*/ 	.word	0x00002000


	//   ....[10]....
        /*0168*/ 	.word	0x00002020


	//   ....[11]....
        /*016c*/ 	.word	0x00002030


	//   ....[12]....
        /*0170*/ 	.word	0x000021d0


	//   ....[13]....
        /*0174*/ 	.word	0x000021f0


	//   ....[14]....
        /*0178*/ 	.word	0x00002200


	//   ....[15]....
        /*017c*/ 	.word	0x00002640


	//   ....[16]....
        /*0180*/ 	.word	0x00002650


	//   ....[17]....
        /*0184*/ 	.word	0x00002660


	//   ....[18]....
        /*0188*/ 	.word	0x00002670


	//   ....[19]....
        /*018c*/ 	.word	0x00002840


	//   ....[20]....
        /*0190*/ 	.word	0x00002850


	//   ....[21]....
        /*0194*/ 	.word	0x00002860


	//   ....[22]....
        /*0198*/ 	.word	0x00002a30


	//   ....[23]....
        /*019c*/ 	.word	0x00002a40


	//   ....[24]....
        /*01a0*/ 	.word	0x00002a50


	//   ....[25]....
        /*01a4*/ 	.word	0x00002c20


	//   ....[26]....
        /*01a8*/ 	.word	0x00002c30


	//   ....[27]....
        /*01ac*/ 	.word	0x00002c40


	//   ....[28]....
        /*01b0*/ 	.word	0x00002e10


	//   ....[29]....
        /*01b4*/ 	.word	0x00002e20


	//   ....[30]....
        /*01b8*/ 	.word	0x00002e30


	//   ....[31]....
        /*01bc*/ 	.word	0x000059f0


	//   ....[32]....
        /*01c0*/ 	.word	0x00005a20


	//   ....[33]....
        /*01c4*/ 	.word	0x00005a70


	//   ....[34]....
        /*01c8*/ 	.word	0x00005ac0


	//   ....[35]....
        /*01cc*/ 	.word	0x00005b50


	//   ....[36]....
        /*01d0*/ 	.word	0x00005be0


	//   ....[37]....
        /*01d4*/ 	.word	0x00005c30


	//   ....[38]....
        /*01d8*/ 	.word	0x00005cc0


	//   ....[39]....
        /*01dc*/ 	.word	0x00005d50


	//   ....[40]....
        /*01e0*/ 	.word	0x00005da0


	//   ....[41]....
        /*01e4*/ 	.word	0x00005e30


	//   ....[42]....
        /*01e8*/ 	.word	0x00005ec0


	//   ....[43]....
        /*01ec*/ 	.word	0x00005f10


	//   ....[44]....
        /*01f0*/ 	.word	0x00005fa0


	//   ....[45]....
        /*01f4*/ 	.word	0x00006030


	//   ....[46]....
        /*01f8*/ 	.word	0x00006080


	//----- nvinfo : EIATTR_VRC_CTA_INIT_COUNT
	.align		4
.L_1208:
        /*01fc*/ 	.byte	0x02, 0x4a
	.zero		1
	.zero		1


	//----- nvinfo : EIATTR_SYSCALL_OFFSETS
	.align		4
        /*0200*/ 	.byte	0x04, 0x46
        /*0202*/ 	.short	(.L_1210 - .L_1209)


	//   ....[0]....
.L_1209:
        /*0204*/ 	.word	0x00000140


	//----- nvinfo : EIATTR_EXIT_INSTR_OFFSETS
	.align		4
.L_1210:
        /*0208*/ 	.byte	0x04, 0x1c
        /*020a*/ 	.short	(.L_1212 - .L_1211)


	//   ....[0]....
.L_1211:
        /*020c*/ 	.word	0x000007f0


	//   ....[1]....
        /*0210*/ 	.word	0x00005990


	//----- nvinfo : EIATTR_CRS_STACK_SIZE
	.align		4
.L_1212:
        /*0214*/ 	.byte	0x04, 0x1e
        /*0216*/ 	.short	(.L_1214 - .L_1213)
.L_1213:
        /*0218*/ 	.word	0x00000000


	//----- nvinfo : EIATTR_CBANK_PARAM_SIZE
	.align		4
.L_1214:
        /*021c*/ 	.byte	0x03, 0x19
        /*021e*/ 	.short	0x0048


	//----- nvinfo : EIATTR_PARAM_CBANK
	.align		4
        /*0220*/ 	.byte	0x04, 0x0a
        /*0222*/ 	.short	(.L_1216 - .L_1215)
	.align		4
.L_1215:
        /*0224*/ 	.word	index@(.nv.constant0._Z22LayerNormBlockSMemImplI10DirectLoadIffE11DirectStoreIffEfLi4ELi128EEvT_T0_lld)
        /*0228*/ 	.short	0x0380
        /*022a*/ 	.short	0x0048


	//----- nvinfo : EIATTR_SW_WAR
	.align		4
.L_1216:
        /*022c*/ 	.byte	0x04, 0x36
        /*022e*/ 	.short	(.L_1218 - .L_1217)
.L_1217:
        /*0230*/ 	.word	0x00000008
.L_1218:


//--------------------- .nv.info._Z17LayerNormWarpImplI10DirectLoadIffE11DirectStoreIffEfLi1ELi32ELi28ELi32ELi1ELb1EEvT_T0_lld --------------------------
	.section	.nv.info._Z17LayerNormWarpImplI10DirectLoadIffE11DirectStoreIffEfLi1ELi32ELi28ELi32ELi1ELb1EEvT_T0_lld,"",@"SHT_CUDA_INFO"
	.sectionflags	@""
	.align	4


	//----- nvinfo : EIATTR_CUDA_API_VERSION
	.align		4
        /*0000*/ 	.byte	0x04, 0x37
        /*0002*/ 	.short	(.L_1220 - .L_1219)
.L_1219:
        /*0004*/ 	.word	0x00000082


	//----- nvinfo : EIATTR_KPARAM_INFO
	.align		4
.L_1220:
        /*0008*/ 	.byte	0x04, 0x17
        /*000a*/ 	.short	(.L_1222 - .L_1221)
.L_1221:
        /*000c*/ 	.word	0x00000000
        /*0010*/ 	.short	0x0004
        /*0012*/ 	.short	0x0040
        /*0014*/ 	.byte	0x00, 0xf0, 0x21, 0x00


	//----- nvinfo : EIATTR_KPARAM_INFO
	.align		4
.L_1222:
        /*0018*/ 	.byte	0x04, 0x17
        /*001a*/ 	.short	(.L_1224 - .L_1223)
.L_1223:
        /*001c*/ 	.word	0x00000000
        /*0020*/ 	.short	0x0003
        /*0022*/ 	.short	0x0038
        /*0024*/ 	.byte	0x00, 0xf0, 0x21, 0x00


	//----- nvinfo : EIATTR_KPARAM_INFO
	.align		4
.L_1224:
        /*0028*/ 	.byte	0x04, 0x17
        /*002a*/ 	.short	(.L_1226 - .L_1225)
.L_1225:
        /*002c*/ 	.word	0x00000000
        /*0030*/ 	.short	0x0002
        /*0032*/ 	.short	0x0030
        /*0034*/ 	.byte	0x00, 0xf0, 0x21, 0x00


	//----- nvinfo : EIATTR_KPARAM_INFO
	.align		4
.L_1226:
        /*0038*/ 	.byte	0x04, 0x17
        /*003a*/ 	.short	(.L_1228 - .L_1227)
.L_1227:
        /*003c*/ 	.word	0x00000000
        /*0040*/ 	.short	0x0001
        /*0042*/ 	.short	0x0020
        /*0044*/ 	.byte	0x00, 0xf0, 0x41, 0x00


	//----- nvinfo : EIATTR_KPARAM_INFO
	.align		4
.L_1228:
        /*0048*/ 	.byte	0x04, 0x17
        /*004a*/ 	.short	(.L_1230 - .L_1229)
.L_1229:
        /*004c*/ 	.word	0x00000000
        /*0050*/ 	.short	0x0000
        /*0052*/ 	.short	0x0000
        /*0054*/ 	.byte	0x00, 0xf0, 0x81, 0x00


	//----- nvinfo : EIATTR_SPARSE_MMA_MASK
	.align		4
.L_1230:
        /*0058*/ 	.byte	0x03, 0x50
        /*005a*/ 	.short	0x0000


	//----- nvinfo : EIATTR_MAXREG_COUNT
	.align		4
        /*005c*/ 	.byte	0x03, 0x1b
        /*005e*/ 	.short	0x00ff


	//----- nvinfo : EIATTR_EXTERNS
	.align		4
        /*0060*/ 	.byte	0x04, 0x0f
        /*0062*/ 	.short	(.L_1232 - .L_1231)


	//   ....[0]....
	.align		4
.L_1231:
        /*0064*/ 	.word	index@(__assertfail)


	//----- nvinfo : EIATTR_MERCURY_ISA_VERSION
	.align		4
.L_1232:
        /*0068*/ 	.byte	0x03, 0x5f
        /*006a*/ 	.short	0x0101


	//----- nvinfo : EIATTR_COOP_GROUP_MASK_REGIDS
	.align		4
        /*006c*/ 	.byte	0x04, 0x29
        /*006e*/ 	.short	(.L_1234 - .L_1233)


	//   ....[0]....
.L_1233:
        /*0070*/ 	.word	0xffffffff


	//   ....[1]....
        /*0074*/ 	.word	0xffffffff


	//   ....[2]....
        /*0078*/ 	.word	0xffffffff


	//   ....[3]....
        /*007c*/ 	.word	0xffffffff


	//   ....[4]....
        /*0080*/ 	.word	0xffffffff


	//   ....[5]....
        /*0084*/ 	.word	0xffffffff


	//   ....[6]....
        /*0088*/ 	.word	0xffffffff


	//   ....[7]....
        /*008c*/ 	.word	0xffffffff


	//   ....[8]....
        /*0090*/ 	.word	0xffffffff


	//   ....[9]....
        /*0094*/ 	.word	0xffffffff


	//   ....[10]....
        /*0098*/ 	.word	0xffffffff


	//   ....[11]....
        /*009c*/ 	.word	0xffffffff


	//   ....[12]....
        /*00a0*/ 	.word	0xffffffff


	//   ....[13]....
        /*00a4*/ 	.word	0xffffffff


	//   ....[14]....
        /*00a8*/ 	.word	0xffffffff


	//   ....[15]....
        /*00ac*/ 	.word	0xffffffff


	//   ....[16]....
        /*00b0*/ 	.word	0xffffffff


	//   ....[17]....
        /*00b4*/ 	.word	0xffffffff


	//   ....[18]....
        /*00b8*/ 	.word	0x0500000f


	//   ....[19]....
        /*00bc*/ 	.word	0x0500000f


	//   ....[20]....
        /*00c0*/ 	.word	0x0500000f


	//   ....[21]....
        /*00c4*/ 	.word	0x0500000f


	//   ....[22]....
        /*00c8*/ 	.word	0x0500000f


	//   ....[23]....
        /*00cc*/ 	.word	0x0500000f


	//   ....[24]....
        /*00d0*/ 	.word	0x0500000f


	//   ....[25]....
        /*00d4*/ 	.word	0x0500000f


	//   ....[26]....
        /*00d8*/ 	.word	0x0500000f


	//   ....[27]....
        /*00dc*/ 	.word	0x0500000f


	//   ....[28]....
        /*00e0*/ 	.word	0x0500000f


	//   ....[29]....
        /*00e4*/ 	.word	0x0500000f


	//   ....[30]....
        /*00e8*/ 	.word	0x0500000f


	//   ....[31]....
        /*00ec*/ 	.word	0x0500000f


	//   ....[32]....
        /*00f0*/ 	.word	0x0500000f


	//   ....[33]....
        /*00f4*/ 	.word	0x0500000f


	//   ....[34]....
        /*00f8*/ 	.word	0x0500000f


	//   ....[35]....
        /*00fc*/ 	.word	0x0500000f


	//----- nvinfo : EIATTR_COOP_GROUP_INSTR_OFFSETS
	.align		4
.L_1234:
        /*0100*/ 	.byte	0x04, 0x28
        /*0102*/ 	.short	(.L_1236 - .L_1235)


	//   ....[0]....
.L_1235:
        /*0104*/ 	.word	0x00003530


	//   ....[1]....
        /*0108*/ 	.word	0x00003540


	//   ....[2]....
        /*010c*/ 	.word	0x00003550


	//   ....[3]....
        /*0110*/ 	.word	0x00003720


	//   ....[4]....
        /*0114*/ 	.word	0x00003730


	//   ....[5]....
        /*0118*/ 	.word	0x00003740


	//   ....[6]....
        /*011c*/ 	.word	0x00003910


	//   ....[7]....
        /*0120*/ 	.word	0x00003920


	//   ....[8]....
        /*0124*/ 	.word	0x00003930


	//   ....[9]....
        /*0128*/ 	.word	0x00003b00


	//   ....[10]....
        /*012c*/ 	.word	0x00003b10


	//   ....[11]....
        /*0130*/ 	.word	0x00003b20


	//   ....[12]....
        /*0134*/ 	.word	0x00003cf0


	//   ....[13]....
        /*0138*/ 	.word	0x00003d00


	//   ....[14]....
        /*013c*/ 	.word	0x00003d10


	//   ....[15]....
        /*0140*/ 	.word	0x00003f20


	//   ....[16]....
        /*0144*/ 	.word	0x00003f30


	//   ....[17]....
        /*0148*/ 	.word	0x00003f40


	//   ....[18]....
        /*014c*/ 	.word	0x00004c20


	//   ....[19]....
        /*0150*/ 	.word	0x00004cb0


	//   ....[20]....
        /*0154*/ 	.word	0x00004d00


	//   ....[21]....
        /*0158*/ 	.word	0x00004d90


	//   ....[22]....
        /*015c*/ 	.word	0x00004e20


	//   ....[23]....
        /*0160*/ 	.word	0x00004e70


	//   ....[24]....
        /*0164*/ 	.word	0x00004f00


	//   ....[25]....
        /*0168*/ 	.word	0x00004f90


	//   ....[26]....
        /*016c*/ 	.word	0x00004fe0


	//   ....[27]....
        /*0170*/ 	.word	0x00005070


	//   ....[28]....
        /*0174*/ 	.word	0x00005100


	//   ....[29]....
        /*0178*/ 	.word	0x00005150


	//   ....[30]....
        /*017c*/ 	.word	0x000051e0


	//   ....[31]....
        /*0180*/ 	.word	0x00005270


	//   ....[32]....
        /*0184*/ 	.word	0x000052c0


	//   ....[33]....
        /*0188*/ 	.word	0x00005350


	//   ....[34]....
        /*018c*/ 	.word	0x000053e0


	//   ....[35]....
        /*0190*/ 	.word	0x00005430


	//----- nvinfo : EIATTR_VRC_CTA_INIT_COUNT
	.align		4
.L_1236:
        /*0194*/ 	.byte	0x02, 0x4a
	.zero		1
	.zero		1


	//----- nvinfo : EIATTR_SYSCALL_OFFSETS
	.align		4
        /*0198*/ 	.byte	0x04, 0x46
        /*019a*/ 	.short	(.L_1238 - .L_1237)


	//   ....[0]....
.L_1237:
        /*019c*/ 	.word	0x00000180


	//----- nvinfo : EIATTR_EXIT_INSTR_OFFSETS
	.align		4
.L_1238:
        /*01a0*/ 	.byte	0x04, 0x1c
        /*01a2*/ 	.short	(.L_1240 - .L_1239)


	//   ....[0]....
.L_1239:
        /*01a4*/ 	.word	0x00000200


	//   ....[1]....
        /*01a8*/ 	.word	0x00004bb0


	//----- nvinfo : EIATTR_CRS_STACK_SIZE
	.align		4
.L_1240:
        /*01ac*/ 	.byte	0x04, 0x1e
        /*01ae*/ 	.short	(.L_1242 - .L_1241)
.L_1241:
        /*01b0*/ 	.word	0x00000000


	//----- nvinfo : EIATTR_CBANK_PARAM_SIZE
	.align		4
.L_1242:
        /*01b4*/ 	.byte	0x03, 0x19
        /*01b6*/ 	.short	0x0048


	//----- nvinfo : EIATTR_PARAM_CBANK
	.align		4
        /*01b8*/ 	.byte	0x04, 0x0a
        /*01ba*/ 	.short	(.L_1244 - .L_1243)
	.align		4
.L_1243:
        /*01bc*/ 	.word	index@(.nv.constant0._Z17LayerNormWarpImplI10DirectLoadIffE11DirectStoreIffEfLi1ELi32ELi28ELi32ELi1ELb1EEvT_T0_lld)
        /*01c0*/ 	.short	0x0380
        /*01c2*/ 	.short	0x0048


	//----- nvinfo : EIATTR_SW_WAR
	.align		4
.L_1244:
        /*01c4*/ 	.byte	0x04, 0x36
        /*01c6*/ 	.short	(.L_1246 - .L_1245)
.L_1245:
        /*01c8*/ 	.word	0x00000008
.L_1246:


//--------------------- .nv.info._Z17LayerNormWarpImplI10DirectLoadIffE11DirectStoreIffEfLi1ELi32ELi32ELi32ELi1ELb0EEvT_T0_lld --------------------------
	.section	.nv.info._Z17LayerNormWarpImplI10DirectLoadIffE11DirectStoreIffEfLi1ELi32ELi32ELi32ELi1ELb0EEvT_T0_lld,"",@"SHT_CUDA_INFO"
	.sectionflags	@""
	.align	4


	//----- nvinfo : EIATTR_CUDA_API_VERSION
	.align		4
        /*0000*/ 	.byte	0x04, 0x37
        /*0002*/ 	.short	(.L_1248 - .L_1247)
.L_1247:
        /*0004*/ 	.word	0x00000082


	//----- nvinfo : EIATTR_KPARAM_INFO
	.align		4
.L_1248:
        /*0008*/ 	.byte	0x04, 0x17
        /*000a*/ 	.short	(.L_1250 - .L_1249)
.L_1249:
        /*000c*/ 	.word	0x00000000
        /*0010*/ 	.short	0x0004
        /*0012*/ 	.short	0x0040
        /*0014*/ 	.byte	0x00, 0xf0, 0x21, 0x00


	//----- nvinfo : EIATTR_KPARAM_INFO
	.align		4
.L_1250:
        /*0018*/ 	.byte	0x04, 0x17
        /*001a*/ 	.short	(.L_1252 - .L_1251)
.L_1251:
        /*001c*/ 	.word	0x00000000
        /*0020*/ 	.short	0x0003
        /*0022*/ 	.short	0x0038
        /*0024*/ 	.byte	0x00, 0xf0, 0x21, 0x00


	//----- nvinfo : EIATTR_KPARAM_INFO
	.align		4
.L_1252:
        /*0028*/ 	.byte	0x04, 0x17
        /*002a*/ 	.short	(.L_1254 - .L_1253)
.L_1253:
        /*002c*/ 	.word	0x00000000
        /*0030*/ 	.short	0x0002
        /*0032*/ 	.short	0x0030
        /*0034*/ 	.byte	0x00, 0xf0, 0x21, 0x00


	//----- nvinfo : EIATTR_KPARAM_INFO
	.align		4
.L_1254:
        /*0038*/ 	.byte	0x04, 0x17
        /*003a*/ 	.short	(.L_1256 - .L_1255)
.L_1255:
        /*003c*/ 	.word	0x00000000
        /*0040*/ 	.short	0x0001
        /*0042*/ 	.short	0x0020
        /*0044*/ 	.byte	0x00, 0xf0, 0x41, 0x00


	//----- nvinfo : EIATTR_KPARAM_INFO
	.align		4
.L_1256:
        /*0048*/ 	.byte	0x04, 0x17
        /*004a*/ 	.short	(.L_1258 - .L_1257)
.L_1257:
        /*004c*/ 	.word	0x00000000
        /*0050*/ 	.short	0x0000
        /*0052*/ 	.short	0x0000
        /*0054*/ 	.byte	0x00, 0xf0, 0x81, 0x00


	//----- nvinfo : EIATTR_SPARSE_MMA_MASK
	.align		4
.L_1258:
        /*0058*/ 	.byte	0x03, 0x50
        /*005a*/ 	.short	0x0000


	//----- nvinfo : EIATTR_MAXREG_COUNT
	.align		4
        /*005c*/ 	.byte	0x03, 0x1b
        /*005e*/ 	.short	0x00ff


	//----- nvinfo : EIATTR_EXTERNS
	.align		4
        /*0060*/ 	.byte	0x04, 0x0f
        /*0062*/ 	.short	(.L_1260 - .L_1259)


	//   ....[0]....
	.align		4
.L_1259:
        /*0064*/ 	.word	index@(__assertfail)


	//----- nvinfo : EIATTR_MERCURY_ISA_VERSION
	.align		4
.L_1260:
        /*0068*/ 	.byte	0x03, 0x5f
        /*006a*/ 	.short	0x0101


	//----- nvinfo : EIATTR_COOP_GROUP_MASK_REGIDS
	.align		4
        /*006c*/ 	.byte	0x04, 0x29
        /*006e*/ 	.short	(.L_1262 - .L_1261)


	//   ....[0]....
.L_1261:
        /*0070*/ 	.word	0xffffffff


	//   ....[1]....
        /*0074*/ 	.word	0xffffffff


	//   ....[2]....
        /*0078*/ 	.word	0xffffffff


	//   ....[3]....
        /*007c*/ 	.word	0xffffffff


	//   ....[4]....
        /*0080*/ 	.word	0xffffffff


	//   ....[5]....
        /*0084*/ 	.word	0xffffffff


	//   ....[6]....
        /*0088*/ 	.word	0xffffffff


	//   ....[7]....
        /*008c*/ 	.word	0xffffffff


	//   ....[8]....
        /*0090*/ 	.word	0xffffffff


	//   ....[9]....
        /*0094*/ 	.word	0xffffffff


	//   ....[10]....
        /*0098*/ 	.word	0xffffffff


	//   ....[11]....
        /*009c*/ 	.word	0xffffffff


	//   ....[12]....
        /*00a0*/ 	.word	0xffffffff


	//   ....[13]....
        /*00a4*/ 	.word	0xffffffff


	//   ....[14]....
        /*00a8*/ 	.word	0xffffffff


	//   ....[15]....
        /*00ac*/ 	.word	0xffffffff


	//   ....[16]....
        /*00b0*/ 	.word	0xffffffff


	//   ....[17]....
        /*00b4*/ 	.word	0xffffffff


	//   ....[18]....
        /*00b8*/ 	.word	0x0500000f


	//   ....[19]....
        /*00bc*/ 	.word	0x0500000f


	//   ....[20]....
        /*00c0*/ 	.word	0x0500000f


	//   ....[21]....
        /*00c4*/ 	.word	0x0500000f


	//   ....[22]....
        /*00c8*/ 	.word	0x0500000f


	//   ....[23]....
        /*00cc*/ 	.word	0x0500000f


	//   ....[24]....
        /*00d0*/ 	.word	0x0500000f


	//   ....[25]....
        /*00d4*/ 	.word	0x0500000f


	//   ....[26]....
        /*00d8*/ 	.word	0x0500000f


	//   ....[27]....
        /*00dc*/ 	.word	0x0500000f


	//   ....[28]....
        /*00e0*/ 	.word	0x0500000f


	//   ....[29]....
        /*00e4*/ 	.word	0x0500000f


	//   ....[30]....
        /*00e8*/ 	.word	0x0500000f


	//   ....[31]....
        /*00ec*/ 	.word	0x0500000f


	//   ....[32]....
        /*00f0*/ 	.word	0x0500000f


	//   ....[33]....
        /*00f4*/ 	.word	0x0500000f


	//   ....[34]....
        /*00f8*/ 	.word	0x0500000f


	//   ....[35]....
        /*00fc*/ 	.word	0x0500000f


	//----- nvinfo : EIATTR_COOP_GROUP_INSTR_OFFSETS
	.align		4
.L_1262:
        /*0100*/ 	.byte	0x04, 0x28
        /*0102*/ 	.short	(.L_1264 - .L_1263)


	//   ....[0]....
.L_1263:
        /*0104*/ 	.word	0x00003360


	//   ....[1]....
        /*0108*/ 	.word	0x00003370


	//   ....[2]....
        /*010c*/ 	.word	0x00003380


	//   ....[3]....
        /*0110*/ 	.word	0x00003520


	//   ....[4]....
        /*0114*/ 	.word	0x00003530


	//   ....[5]....
        /*0118*/ 	.word	0x00003540


	//   ....[6]....
        /*011c*/ 	.word	0x000036d0


	//   ....[7]....
        /*0120*/ 	.word	0x000036e0


	//   ....[8]....
        /*0124*/ 	.word	0x000036f0


	//   ....[9]....
        /*0128*/ 	.word	0x00003880


	//   ....[10]....
        /*012c*/ 	.word	0x00003890


	//   ....[11]....
        /*0130*/ 	.word	0x000038a0


	//   ....[12]....
        /*0134*/ 	.word	0x00003a30


	//   ....[13]....
        /*0138*/ 	.word	0x00003a40


	//   ....[14]....
        /*013c*/ 	.word	0x00003a50


	//   ....[15]....
        /*0140*/ 	.word	0x00003be0


	//   ....[16]....
        /*0144*/ 	.word	0x00003bf0


	//   ....[17]....
        /*0148*/ 	.word	0x00003c00


	//   ....[18]....
        /*014c*/ 	.word	0x00004860


	//   ....[19]....
        /*0150*/ 	.word	0x000048f0


	//   ....[20]....
        /*0154*/ 	.word	0x00004940


	//   ....[21]....
        /*0158*/ 	.word	0x000049d0


	//   ....[22]....
        /*015c*/ 	.word	0x00004a60


	//   ....[23]....
        /*0160*/ 	.word	0x00004ab0


	//   ....[24]....
        /*0164*/ 	.word	0x00004b40


	//   ....[25]....
        /*0168*/ 	.word	0x00004bd0


	//   ....[26]....
        /*016c*/ 	.word	0x00004c20


	//   ....[27]....
        /*0170*/ 	.word	0x00004cb0


	//   ....[28]....
        /*0174*/ 	.word	0x00004d40


	//   ....[29]....
        /*0178*/ 	.word	0x00004d90


	//   ....[30]....
        /*017c*/ 	.word	0x00004e20


	//   ....[31]....
        /*0180*/ 	.word	0x00004eb0


	//   ....[32]....
        /*0184*/ 	.word	0x00004f00


	//   ....[33]....
        /*0188*/ 	.word	0x00004f90


	//   ....[34]....
        /*018c*/ 	.word	0x00005020


	//   ....[35]....
        /*0190*/ 	.word	0x00005070


	//----- nvinfo : EIATTR_VRC_CTA_INIT_COUNT
	.align		4
.L_1264:
        /*0194*/ 	.byte	0x02, 0x4a
	.zero		1
	.zero		1


	//----- nvinfo : EIATTR_SYSCALL_OFFSETS
	.align		4
        /*0198*/ 	.byte	0x04, 0x46
        /*019a*/ 	.short	(.L_1266 - .L_1265)


	//   ....[0]....
.L_1265:
        /*019c*/ 	.word	0x00000170


	//----- nvinfo : EIATTR_EXIT_INSTR_OFFSETS
	.align		4
.L_1266:
        /*01a0*/ 	.byte	0x04, 0x1c
        /*01a2*/ 	.short	(.L_1268 - .L_1267)


	//   ....[0]....
.L_1267:
        /*01a4*/ 	.word	0x000001f0


	//   ....[1]....
        /*01a8*/ 	.word	0x000047e0


	//----- nvinfo : EIATTR_CRS_STACK_SIZE
	.align		4
.L_1268:
        /*01ac*/ 	.byte	0x04, 0x1e
        /*01ae*/ 	.short	(.L_1270 - .L_1269)
.L_1269:
        /*01b0*/ 	.word	0x00000000


	//----- nvinfo : EIATTR_CBANK_PARAM_SIZE
	.align		4
.L_1270:
        /*01b4*/ 	.byte	0x03, 0x19
        /*01b6*/ 	.short	0x0048


	//----- nvinfo : EIATTR_PARAM_CBANK
	.align		4
        /*01b8*/ 	.byte	0x04, 0x0a
        /*01ba*/ 	.short	(.L_1272 - .L_1271)
	.align		4
.L_1271:
        /*01bc*/ 	.word	index@(.nv.constant0._Z17LayerNormWarpImplI10DirectLoadIffE11DirectStoreIffEfLi1ELi32ELi32ELi32ELi1ELb0EEvT_T0_lld)
        /*01c0*/ 	.short	0x0380
        /*01c2*/ 	.short	0x0048


	//----- nvinfo : EIATTR_SW_WAR
	.align		4
.L_1272:
        /*01c4*/ 	.byte	0x04, 0x36
        /*01c6*/ 	.short	(.L_1274 - .L_1273)
.L_1273:
        /*01c8*/ 	.word	0x00000008
.L_1274:


//--------------------- .nv.info._Z17LayerNormWarpImplI10DirectLoadIffE11DirectStoreIffEfLi1ELi28ELi24ELi32ELi1ELb1EEvT_T0_lld --------------------------
	.section	.nv.info._Z17LayerNormWarpImplI10DirectLoadIffE11DirectStoreIffEfLi1ELi28ELi24ELi32ELi1ELb1EEvT_T0_lld,"",@"SHT_CUDA_INFO"
	.sectionflags	@""
	.align	4


	//----- nvinfo : EIATTR_CUDA_API_VERSION
	.align		4
        /*0000*/ 	.byte	0x04, 0x37
        /*0002*/ 	.short	(.L_1276 - .L_1275)
.L_1275:
        /*0004*/ 	.word	0x00000082


	//----- nvinfo : EIATTR_KPARAM_INFO
	.align		4
.L_1276:
        /*0008*/ 	.byte	0x04, 0x17
        /*000a*/ 	.short	(.L_1278 - .L_1277)
.L_1277:
        /*000c*/ 	.word	0x00000000
        /*0010*/ 	.short	0x0004
        /*0012*/ 	.short	0x0040
        /*0014*/ 	.byte	0x00, 0xf0, 0x21, 0x00


	//----- nvinfo : EIATTR_KPARAM_INFO
	.align		4
.L_1278:
        /*0018*/ 	.byte	0x04, 0x17
        /*001a*/ 	.short	(.L_1280 - .L_1279)
.L_1279:
        /*001c*/ 	.word	0x00000000
        /*0020*/ 	.short	0x0003
        /*0022*/ 	.short	0x0038
        /*0024*/ 	.byte	0x00, 0xf0, 0x21, 0x00


	//----- nvinfo : EIATTR_KPARAM_INFO
	.align		4
.L_1280:
        /*0028*/ 	.byte	0x04, 0x17
        /*002a*/ 	.short	(.L_1282 - .L_1281)
.L_1281:
        /*002c*/ 	.word	0x00000000
        /*0030*/ 	.short	0x0002
        /*0032*/ 	.short	0x0030
        /*0034*/ 	.byte	0x00, 0xf0, 0x21, 0x00


	//----- nvinfo : EIATTR_KPARAM_INFO
	.align		4
.L_1282:
        /*0038*/ 	.byte	0x04, 0x17
        /*003a*/ 	.short	(.L_1284 - .L_1283)
.L_1283:
        /*003c*/ 	.word	0x00000000
        /*0040*/ 	.short	0x0001
        /*0042*/ 	.short	0x0020
        /*0044*/ 	.byte	0x00, 0xf0, 0x41, 0x00


	//----- nvinfo : EIATTR_KPARAM_INFO
	.align		4
.L_1284:
        /*0048*/ 	.byte	0x04, 0x17
        /*004a*/ 	.short	(.L_1286 - .L_1285)
.L_1285:
        /*004c*/ 	.word	0x00000000
        /*0050*/ 	.short	0x0000
        /*0052*/ 	.short	0x0000
        /*0054*/ 	.byte	0x00, 0xf0, 0x81, 0x00


	//----- nvinfo : EIATTR_SPARSE_MMA_MASK
	.align		4
.L_1286:
        /*0058*/ 	.byte	0x03, 0x50
        /*005a*/ 	.short	0x0000


	//----- nvinfo : EIATTR_MAXREG_COUNT
	.align		4
        /*005c*/ 	.byte	0x03, 0x1b
        /*005e*/ 	.short	0x00ff


	//----- nvinfo : EIATTR_EXTERNS
	.align		4
        /*0060*/ 	.byte	0x04, 0x0f
        /*0062*/ 	.short	(.L_1288 - .L_1287)


	//   ....[0]....
	.align		4
.L_1287:
        /*0064*/ 	.word	index@(__assertfail)


	//----- nvinfo : EIATTR_MERCURY_ISA_VERSION
	.align		4
.L_1288:
        /*0068*/ 	.byte	0x03, 0x5f
        /*006a*/ 	.short	0x0101


	//----- nvinfo : EIATTR_COOP_GROUP_MASK_REGIDS
	.align		4
        /*006c*/ 	.byte	0x04, 0x29
        /*006e*/ 	.short	(.L_1290 - .L_1289)


	//   ....[0]....
.L_1289:
        /*0070*/ 	.word	0xffffffff


	//   ....[1]....
        /*0074*/ 	.word	0xffffffff


	//   ....[2]....
        /*0078*/ 	.word	0xffffffff


	//   ....[3]....
        /*007c*/ 	.word	0xffffffff


	//   ....[4]....
        /*0080*/ 	.word	0xffffffff


	//   ....[5]....
        /*0084*/ 	.word	0xffffffff


	//   ....[6]....
        /*0088*/ 	.word	0xffffffff


	//   ....[7]....
        /*008c*/ 	.word	0xffffffff


	//   ....[8]....
        /*0090*/ 	.word	0xffffffff


	//   ....[9]....
        /*0094*/ 	.word	0xffffffff


	//   ....[10]....
        /*0098*/ 	.word	0xffffffff


	//   ....[11]....
        /*009c*/ 	.word	0xffffffff


	//   ....[12]....
        /*00a0*/ 	.word	0xffffffff


	//   ....[13]....
        /*00a4*/ 	.word	0xffffffff


	//   ....[14]....
        /*00a8*/ 	.word	0xffffffff


	//   ....[15]....
        /*00ac*/ 	.word	0xffffffff


	//   ....[16]....
        /*00b0*/ 	.word	0xffffffff


	//   ....[17]....
        /*00b4*/ 	.word	0xffffffff


	//   ....[18]....
        /*00b8*/ 	.word	0x0500000f


	//   ....[19]....
        /*00bc*/ 	.word	0x0500000f


	//   ....[20]....
        /*00c0*/ 	.word	0x0500000f


	//   ....[21]....
        /*00c4*/ 	.word	0x0500000f


	//   ....[22]....
        /*00c8*/ 	.word	0x0500000f


	//   ....[23]....
        /*00cc*/ 	.word	0x0500000f


	//   ....[24]....
        /*00d0*/ 	.word	0x0500000f


	//   ....[25]....
        /*00d4*/ 	.word	0x0500000f


	//   ....[26]....
        /*00d8*/ 	.word	0x0500000f


	//   ....[27]....
        /*00dc*/ 	.word	0x0500000f


	//   ....[28]....
        /*00e0*/ 	.word	0x0500000f


	//   ....[29]....
        /*00e4*/ 	.word	0x0500000f


	//   ....[30]....
        /*00e8*/ 	.word	0x0500000f


	//   ....[31]....
        /*00ec*/ 	.word	0x0500000f


	//   ....[32]....
        /*00f0*/ 	.word	0x0500000f


	//   ....[33]....
        /*00f4*/ 	.word	0x0500000f


	//   ....[34]....
        /*00f8*/ 	.word	0x0500000f


	//   ....[35]....
        /*00fc*/ 	.word	0x0500000f


	//----- nvinfo : EIATTR_COOP_GROUP_INSTR_OFFSETS
	.align		4
.L_1290:
        /*0100*/ 	.byte	0x04, 0x28
        /*0102*/ 	.short	(.L_1292 - .L_1291)


	//   ....[0]....
.L_1291:
        /*0104*/ 	.word	0x00002ed0


	//   ....[1]....
        /*0108*/ 	.word	0x00002ee0


	//   ....[2]....
        /*010c*/ 	.word	0x00002ef0


	//   ....[3]....
        /*0110*/ 	.word	0x000030c0


	//   ....[4]....
        /*0114*/ 	.word	0x000030d0


	//   ....[5]....
        /*0118*/ 	.word	0x000030e0


	//   ....[6]....
        /*011c*/ 	.word	0x000032b0


	//   ....[7]....
        /*0120*/ 	.word	0x000032c0


	//   ....[8]....
        /*0124*/ 	.word	0x000032d0


	//   ....[9]....
        /*0128*/ 	.word	0x000034a0


	//   ....[10]....
        /*012c*/ 	.word	0x000034b0


	//   ....[11]....
        /*0130*/ 	.word	0x000034c0


	//   ....[12]....
        /*0134*/ 	.word	0x00003690


	//   ....[13]....
        /*0138*/ 	.word	0x000036a0


	//   ....[14]....
        /*013c*/ 	.word	0x000036b0


	//   ....[15]....
        /*0140*/ 	.word	0x000038c0


	//   ....[16]....
        /*0144*/ 	.word	0x000038d0


	//   ....[17]....
        /*0148*/ 	.word	0x000038e0


	//   ....[18]....
        /*014c*/ 	.word	0x000044b0


	//   ....[19]....
        /*0150*/ 	.word	0x00004540


	//   ....[20]....
        /*0154*/ 	.word	0x00004590


	//   ....[21]....
        /*0158*/ 	.word	0x00004620


	//   ....[22]....
        /*015c*/ 	.word	0x000046b0


	//   ....[23]....
        /*0160*/ 	.word	0x00004700


	//   ....[24]....
        /*0164*/ 	.word	0x00004790


	//   ....[25]....
        /*0168*/ 	.word	0x00004820


	//   ....[26]....
        /*016c*/ 	.word	0x00004870


	//   ....[27]....
        /*0170*/ 	.word	0x00004900


	//   ....[28]....
        /*0174*/ 	.word	0x00004990


	//   ....[29]....
        /*0178*/ 	.word	0x000049e0


	//   ....[30]....
        /*017c*/ 	.word	0x00004a70


	//   ....[31]....
        /*0180*/ 	.word	0x00004b00


	//   ....[32]....
        /*0184*/ 	.word	0x00004b50


	//   ....[33]....
        /*0188*/ 	.word	0x00004be0


	//   ....[34]....
        /*018c*/ 	.word	0x00004c70


	//   ....[35]....
        /*0190*/ 	.word	0x00004cc0


	//----- nvinfo : EIATTR_VRC_CTA_INIT_COUNT
	.align		4
.L_1292:
        /*0194*/ 	.byte	0x02, 0x4a
	.zero		1
	.zero		1


	//----- nvinfo : EIATTR_SYSCALL_OFFSETS
	.align		4
        /*0198*/ 	.byte	0x04, 0x46
        /*019a*/ 	.short	(.L_1294 - .L_1293)


	//   ....[0]....
.L_1293:
        /*019c*/ 	.word	0x00000180


	//----- nvinfo : EIATTR_EXIT_INSTR_OFFSETS
	.align		4
.L_1294:
        /*01a0*/ 	.byte	0x04, 0x1c
        /*01a2*/ 	.short	(.L_1296 - .L_1295)


	//   ....[0]....
.L_1295:
        /*01a4*/ 	.word	0x00000200


	//   ....[1]....
        /*01a8*/ 	.word	0x00004440


	//----- nvinfo : EIATTR_CRS_STACK_SIZE
	.align		4
.L_1296:
        /*01ac*/ 	.byte	0x04, 0x1e
        /*01ae*/ 	.short	(.L_1298 - .L_1297)
.L_1297:
        /*01b0*/ 	.word	0x00000000


	//----- nvinfo : EIATTR_CBANK_PARAM_SIZE
	.align		4
.L_1298:
        /*01b4*/ 	.byte	0x03, 0x19
        /*01b6*/ 	.short	0x0048


	//----- nvinfo : EIATTR_PARAM_CBANK
	.align		4
        /*01b8*/ 	.byte	0x04, 0x0a
        /*01ba*/ 	.short	(.L_1300 - .L_1299)
	.align		4
.L_1299:
        /*01bc*/ 	.word	index@(.nv.constant0._Z17LayerNormWarpImplI10DirectLoadIffE11DirectStoreIffEfLi1ELi28ELi24ELi32ELi1ELb1EEvT_T0_lld)
        /*01c0*/ 	.short	0x0380
        /*01c2*/ 	.short	0x0048


	//----- nvinfo : EIATTR_SW_WAR
	.align		4
.L_1300:
        /*01c4*/ 	.byte	0x04, 0x36
        /*01c6*/ 	.short	(.L_1302 - .L_1301)
.L_1301:
        /*01c8*/ 	.word	0x00000008
.L_1302:


//--------------------- .nv.info._Z17LayerNormWarpImplI10DirectLoadIffE11DirectStoreIffEfLi1ELi28ELi28ELi32ELi1ELb0EEvT_T0_lld --------------------------
	.section	.nv.info._Z17LayerNormWarpImplI10DirectLoadIffE11DirectStoreIffEfLi1ELi28ELi28ELi32ELi1ELb0EEvT_T0_lld,"",@"SHT_CUDA_INFO"
	.sectionflags	@""
	.align	4


	//----- nvinfo : EIATTR_CUDA_API_VERSION
	.align		4
        /*0000*/ 	.byte	0x04, 0x37
        /*0002*/ 	.short	(.L_1304 - .L_1303)
.L_1303:
        /*0004*/ 	.word	0x00000082


	//----- nvinfo : EIATTR_KPARAM_INFO
	.align		4
.L_1304:
        /*0008*/ 	.byte	0x04, 0x17
        /*000a*/ 	.short	(.L_1306 - .L_1305)
.L_1305:
        /*000c*/ 	.word	0x00000000
        /*0010*/ 	.short	0x0004
        /*0012*/ 	.short	0x0040
        /*0014*/ 	.byte	0x00, 0xf0, 0x21, 0x00


	//----- nvinfo : EIATTR_KPARAM_INFO
	.align		4
.L_1306:
        /*0018*/ 	.byte	0x04, 0x17
        /*001a*/ 	.short	(.L_1308 - .L_1307)
.L_1307:
        /*001c*/ 	.word	0x00000000
        /*0020*/ 	.short	0x0003
        /*0022*/ 	.short	0x0038
        /*0024*/ 	.byte	0x00, 0xf0, 0x21, 0x00


	//----- nvinfo : EIATTR_KPARAM_INFO
	.align		4
.L_1308:
        /*0028*/ 	.byte	0x04, 0x17
        /*002a*/ 	.short	(.L_1310 - .L_1309)
.L_1309:
        /*002c*/ 	.word	0x00000000
        /*0030*/ 	.short	0x0002
        /*0032*/ 	.short	0x0030
        /*0034*/ 	.byte	0x00, 0xf0, 0x21, 0x00


	//----- nvinfo : EIATTR_KPARAM_INFO
	.align		4
.L_1310:
        /*0038*/ 	.byte	0x04, 0x17
        /*003a*/ 	.short	(.L_1312 - .L_1311)
.L_1311:
        /*003c*/ 	.word	0x00000000
        /*0040*/ 	.short	0x0001
        /*0042*/ 	.short	0x0020
        /*0044*/ 	.byte	0x00, 0xf0, 0x41, 0x00


	//----- nvinfo : EIATTR_KPARAM_INFO
	.align		4
.L_1312:
        /*0048*/ 	.byte	0x04, 0x17
        /*004a*/ 	.short	(.L_1314 - .L_1313)
.L_1313:
        /*004c*/ 	.word	0x00000000
        /*0050*/ 	.short	0x0000
        /*0052*/ 	.short	0x0000
        /*0054*/ 	.byte	0x00, 0xf0, 0x81, 0x00


	//----- nvinfo : EIATTR_SPARSE_MMA_MASK
	.align		4
.L_1314:
        /*0058*/ 	.byte	0x03, 0x50
        /*005a*/ 	.short	0x0000


	//----- nvinfo : EIATTR_MAXREG_COUNT
	.align		4
        /*005c*/ 	.byte	0x03, 0x1b
        /*005e*/ 	.short	0x00ff


	//----- nvinfo : EIATTR_EXTERNS
	.align		4
        /*0060*/ 	.byte	0x04, 0x0f
        /*0062*/ 	.short	(.L_1316 - .L_1315)


	//   ....[0]....
	.align		4
.L_1315:
        /*0064*/ 	.word	index@(__assertfail)


	//----- nvinfo : EIATTR_MERCURY_ISA_VERSION
	.align		4
.L_1316:
        /*0068*/ 	.byte	0x03, 0x5f
        /*006a*/ 	.short	0x0101


	//----- nvinfo : EIATTR_COOP_GROUP_MASK_REGIDS
	.align		4
        /*006c*/ 	.byte	0x04, 0x29
        /*006e*/ 	.short	(.L_1318 - .L_1317)


	//   ....[0]....
.L_1317:
        /*0070*/ 	.word	0xffffffff


	//   ....[1]....
        /*0074*/ 	.word	0xffffffff


	//   ....[2]....
        /*0078*/ 	.word	0xffffffff


	//   ....[3]....
        /*007c*/ 	.word	0xffffffff


	//   ....[4]....
        /*0080*/ 	.word	0xffffffff


	//   ....[5]....
        /*0084*/ 	.word	0xffffffff


	//   ....[6]....
        /*0088*/ 	.word	0xffffffff


	//   ....[7]....
        /*008c*/ 	.word	0xffffffff


	//   ....[8]....
        /*0090*/ 	.word	0xffffffff


	//   ....[9]....
        /*0094*/ 	.word	0xffffffff


	//   ....[10]....
        /*0098*/ 	.word	0xffffffff


	//   ....[11]....
        /*009c*/ 	.word	0xffffffff


	//   ....[12]....
        /*00a0*/ 	.word	0xffffffff


	//   ....[13]....
        /*00a4*/ 	.word	0xffffffff


	//   ....[14]....
        /*00a8*/ 	.word	0xffffffff


	//   ....[15]....
        /*00ac*/ 	.word	0xffffffff


	//   ....[16]....
        /*00b0*/ 	.word	0xffffffff


	//   ....[17]....
        /*00b4*/ 	.word	0xffffffff


	//   ....[18]....
        /*00b8*/ 	.word	0x0500000f


	//   ....[19]....
        /*00bc*/ 	.word	0x0500000f


	//   ....[20]....
        /*00c0*/ 	.word	0x0500000f


	//   ....[21]....
        /*00c4*/ 	.word	0x0500000f


	//   ....[22]....
        /*00c8*/ 	.word	0x0500000f


	//   ....[23]....
        /*00cc*/ 	.word	0x0500000f


	//   ....[24]....
        /*00d0*/ 	.word	0x0500000f


	//   ....[25]....
        /*00d4*/ 	.word	0x0500000f


	//   ....[26]....
        /*00d8*/ 	.word	0x0500000f


	//   ....[27]....
        /*00dc*/ 	.word	0x0500000f


	//   ....[28]....
        /*00e0*/ 	.word	0x0500000f


	//   ....[29]....
        /*00e4*/ 	.word	0x0500000f


	//   ....[30]....
        /*00e8*/ 	.word	0x0500000f


	//   ....[31]....
        /*00ec*/ 	.word	0x0500000f


	//   ....[32]....
        /*00f0*/ 	.word	0x0500000f


	//   ....[33]....
        /*00f4*/ 	.word	0x0500000f


	//   ....[34]....
        /*00f8*/ 	.word	0x0500000f


	//   ....[35]....
        /*00fc*/ 	.word	0x0500000f


	//----- nvinfo : EIATTR_COOP_GROUP_INSTR_OFFSETS
	.align		4
.L_1318:
        /*0100*/ 	.byte	0x04, 0x28
        /*0102*/ 	.short	(.L_1320 - .L_1319)


	//   ....[0]....
.L_1319:
        /*0104*/ 	.word	0x00002e00


	//   ....[1]....
        /*0108*/ 	.word	0x00002e10


	//   ....[2]....
        /*010c*/ 	.word	0x00002e20


	//   ....[3]....
        /*0110*/ 	.word	0x00002fc0


	//   ....[4]....
        /*0114*/ 	.word	0x00002fd0


	//   ....[5]....
        /*0118*/ 	.word	0x00002fe0


	//   ....[6]....
        /*011c*/ 	.word	0x00003170


	//   ....[7]....
        /*0120*/ 	.word	0x00003180


	//   ....[8]....
        /*0124*/ 	.word	0x00003190


	//   ....[9]....
        /*0128*/ 	.word	0x00003320


	//   ....[10]....
        /*012c*/ 	.word	0x00003330


	//   ....[11]....
        /*0130*/ 	.word	0x00003340


	//   ....[12]....
        /*0134*/ 	.word	0x000034d0


	//   ....[13]....
        /*0138*/ 	.word	0x000034e0


	//   ....[14]....
        /*013c*/ 	.word	0x000034f0


	//   ....[15]....
        /*0140*/ 	.word	0x00003680


	//   ....[16]....
        /*0144*/ 	.word	0x00003690


	//   ....[17]....
        /*0148*/ 	.word	0x000036a0


	//   ....[18]....
        /*014c*/ 	.word	0x00004200


	//   ....[19]....
        /*0150*/ 	.word	0x00004290


	//   ....[20]....
        /*0154*/ 	.word	0x000042e0


	//   ....[21]....
        /*0158*/ 	.word	0x00004370


	//   ....[22]....
        /*015c*/ 	.word	0x00004400


	//   ....[23]....
        /*0160*/ 	.word	0x00004450


	//   ....[24]....
        /*0164*/ 	.word	0x000044e0


	//   ....[25]....
        /*0168*/ 	.word	0x00004570


	//   ....[26]....
        /*016c*/ 	.word	0x000045c0


	//   ....[27]....
        /*0170*/ 	.word	0x00004650


	//   ....[28]....
        /*0174*/ 	.word	0x000046e0


	//   ....[29]....
        /*0178*/ 	.word	0x00004730


	//   ....[30]....
        /*017c*/ 	.word	0x000047c0


	//   ....[31]....
        /*0180*/ 	.word	0x00004850


	//   ....[32]....
        /*0184*/ 	.word	0x000048a0


	//   ....[33]....
        /*0188*/ 	.word	0x00004930


	//   ....[34]....
        /*018c*/ 	.word	0x000049c0


	//   ....[35]....
        /*0190*/ 	.word	0x00004a10


	//----- nvinfo : EIATTR_VRC_CTA_INIT_COUNT
	.align		4
.L_1320:
        /*0194*/ 	.byte	0x02, 0x4a
	.zero		1
	.zero		1


	//----- nvinfo : EIATTR_SYSCALL_OFFSETS
	.align		4
        /*0198*/ 	.byte	0x04, 0x46
        /*019a*/ 	.short	(.L_1322 - .L_1321)


	//   ....[0]....
.L_1321:
        /*019c*/ 	.word	0x00000170


	//----- nvinfo : EIATTR_EXIT_INSTR_OFFSETS
	.align		4
.L_1322:
        /*01a0*/ 	.byte	0x04, 0x1c
        /*01a2*/ 	.short	(.L_1324 - .L_1323)


	//   ....[0]....
.L_1323:
        /*01a4*/ 	.word	0x000001f0


	//   ....[1]....
        /*01a8*/ 	.word	0x00004180


	//----- nvinfo : EIATTR_CRS_STACK_SIZE
	.align		4
.L_1324:
        /*01ac*/ 	.byte	0x04, 0x1e
        /*01ae*/ 	.short	(.L_1326 - .L_1325)
.L_1325:
        /*01b0*/ 	.word	0x00000000


	//----- nvinfo : EIATTR_CBANK_PARAM_SIZE
	.align		4
.L_1326:
        /*01b4*/ 	.byte	0x03, 0x19
        /*01b6*/ 	.short	0x0048


	//----- nvinfo : EIATTR_PARAM_CBANK
	.align		4
        /*01b8*/ 	.byte	0x04, 0x0a
        /*01ba*/ 	.short	(.L_1328 - .L_1327)
	.align		4
.L_1327:
        /*01bc*/ 	.word	index@(.nv.constant0._Z17LayerNormWarpImplI10DirectLoadIffE11DirectStoreIffEfLi1ELi28ELi28ELi32ELi1ELb0EEvT_T0_lld)
        /*01c0*/ 	.short	0x0380
        /*01c2*/ 	.short	0x0048


	//----- nvinfo : EIATTR_SW_WAR
	.align		4
.L_1328:
        /*01c4*/ 	.byte	0x04, 0x36
        /*01c6*/ 	.short	(.L_1330 - .L_1329)
.L_1329:
        /*01c8*/ 	.word	0x00000008
.L_1330:


//--------------------- .nv.info._Z17LayerNormWarpImplI10DirectLoadIffE11DirectStoreIffEfLi1ELi24ELi20ELi32ELi1ELb1EEvT_T0_lld --------------------------
	.section	.nv.info._Z17LayerNormWarpImplI10DirectLoadIffE11DirectStoreIffEfLi1ELi24ELi20ELi32ELi1ELb1EEvT_T0_lld,"",@"SHT_CUDA_INFO"
	.sectionflags	@""
	.align	4


	//----- nvinfo : EIATTR_CUDA_API_VERSION
	.align		4
        /*0000*/ 	.byte	0x04, 0x37
        /*0002*/ 	.short	(.L_1332 - .L_1331)
.L_1331:
        /*0004*/ 	.word	0x00000082


	//----- nvinfo : EIATTR_KPARAM_INFO
	.align		4
.L_1332:
        /*0008*/ 	.byte	0x04, 0x17
        /*000a*/ 	.short	(.L_1334 - .L_1333)
.L_1333:
        /*000c*/ 	.word	0x00000000
        /*0010*/ 	.short	0x0004
        /*0012*/ 	.short	0x0040
        /*0014*/ 	.byte	0x00, 0xf0, 0x21, 0x00


	//----- nvinfo : EIATTR_KPARAM_INFO
	.align		4
.L_1334:
        /*0018*/ 	.byte	0x04, 0x17
        /*001a*/ 	.short	(.L_1336 - .L_1335)
.L_1335:
        /*001c*/ 	.word	0x00000000
        /*0020*/ 	.short	0x0003
        /*0022*/ 	.short	0x0038
        /*0024*/ 	.byte	0x00, 0xf0, 0x21, 0x00


	//----- nvinfo : EIATTR_KPARAM_INFO
	.align		4
.L_1336:
        /*0028*/ 	.byte	0x04, 0x17
        /*002a*/ 	.short	(.L_1338 - .L_1337)
.L_1337:
        /*002c*/ 	.word	0x00000000
        /*0030*/ 	.short	0x0002
        /*0032*/ 	.short	0x0030
        /*0034*/ 	.byte	0x00, 0xf0, 0x21, 0x00


	//----- nvinfo : EIATTR_KPARAM_INFO
	.align		4
.L_1338:
        /*0038*/ 	.byte	0x04, 0x17
        /*003a*/ 	.short	(.L_1340 - .L_1339)
.L_1339:
        /*003c*/ 	.word	0x00000000
        /*0040*/ 	.short	0x0001
        /*0042*/ 	.short	0x0020
        /*0044*/ 	.byte	0x00, 0xf0, 0x41, 0x00


	//----- nvinfo : EIATTR_KPARAM_INFO
	.align		4
.L_1340:
        /*0048*/ 	.byte	0x04, 0x17
        /*004a*/ 	.short	(.L_1342 - .L_1341)
.L_1341:
        /*004c*/ 	.word	0x00000000
        /*0050*/ 	.short	0x0000
        /*0052*/ 	.short	0x0000
        /*0054*/ 	.byte	0x00, 0xf0, 0x81, 0x00


	//----- nvinfo : EIATTR_SPARSE_MMA_MASK
	.align		4
.L_1342:
        /*0058*/ 	.byte	0x03, 0x50
        /*005a*/ 	.short	0x0000


	//----- nvinfo : EIATTR_MAXREG_COUNT
	.align		4
        /*005c*/ 	.byte	0x03, 0x1b
        /*005e*/ 	.short	0x00ff


	//----- nvinfo : EIATTR_EXTERNS
	.align		4
        /*0060*/ 	.byte	0x04, 0x0f
        /*0062*/ 	.short	(.L_1344 - .L_1343)


	//   ....[0]....
	.align		4
.L_1343:
        /*0064*/ 	.word	index@(__assertfail)


	//----- nvinfo : EIATTR_MERCURY_ISA_VERSION
	.align		4
.L_1344:
        /*0068*/ 	.byte	0x03, 0x5f
        /*006a*/ 	.short	0x0101


	//----- nvinfo : EIATTR_COOP_GROUP_MASK_REGIDS
	.align		4
        /*006c*/ 	.byte	0x04, 0x29
        /*006e*/ 	.short	(.L_1346 - .L_1345)


	//   ....[0]....
.L_1345:
        /*0070*/ 	.word	0xffffffff


	//   ....[1]....
        /*0074*/ 	.word	0xffffffff


	//   ....[2]....
        /*0078*/ 	.word	0xffffffff


	//   ....[3]....
        /*007c*/ 	.word	0xffffffff


	//   ....[4]....
        /*0080*/ 	.word	0xffffffff


	//   ....[5]....
        /*0084*/ 	.word	0xffffffff


	//   ....[6]....
        /*0088*/ 	.word	0xffffffff


	//   ....[7]....
        /*008c*/ 	.word	0xffffffff


	//   ....[8]....
        /*0090*/ 	.word	0xffffffff


	//   ....[9]....
        /*0094*/ 	.word	0xffffffff


	//   ....[10]....
        /*0098*/ 	.word	0xffffffff


	//   ....[11]....
        /*009c*/ 	.word	0xffffffff


	//   ....[12]....
        /*00a0*/ 	.word	0xffffffff


	//   ....[13]....
        /*00a4*/ 	.word	0xffffffff


	//   ....[14]....
        /*00a8*/ 	.word	0xffffffff


	//   ....[15]....
        /*00ac*/ 	.word	0xffffffff


	//   ....[16]....
        /*00b0*/ 	.word	0xffffffff


	//   ....[17]....
        /*00b4*/ 	.word	0xffffffff


	//   ....[18]....
        /*00b8*/ 	.word	0x0500000f


	//   ....[19]....
        /*00bc*/ 	.word	0x0500000f


	//   ....[20]....
        /*00c0*/ 	.word	0x0500000f


	//   ....[21]....
        /*00c4*/ 	.word	0x0500000f


	//   ....[22]....
        /*00c8*/ 	.word	0x0500000f


	//   ....[23]....
        /*00cc*/ 	.word	0x0500000f


	//   ....[24]....
        /*00d0*/ 	.word	0x0500000f


	//   ....[25]....
        /*00d4*/ 	.word	0x0500000f


	//   ....[26]....
        /*00d8*/ 	.word	0x0500000f


	//   ....[27]....
        /*00dc*/ 	.word	0x0500000f


	//   ....[28]....
        /*00e0*/ 	.word	0x0500000f


	//   ....[29]....
        /*00e4*/ 	.word	0x0500000f


	//   ....[30]....
        /*00e8*/ 	.word	0x0500000f


	//   ....[31]....
        /*00ec*/ 	.word	0x0500000f


	//   ....[32]....
        /*00f0*/ 	.word	0x0500000f


	//   ....[33]....
        /*00f4*/ 	.word	0x0500000f


	//   ....[34]....
        /*00f8*/ 	.word	0x0500000f


	//   ....[35]....
        /*00fc*/ 	.word	0x0500000f


	//----- nvinfo : EIATTR_COOP_GROUP_INSTR_OFFSETS
	.align		4
.L_1346:
        /*0100*/ 	.byte	0x04, 0x28
        /*0102*/ 	.short	(.L_1348 - .L_1347)


	//   ....[0]....
.L_1347:
        /*0104*/ 	.word	0x000027b0


	//   ....[1]....
        /*0108*/ 	.word	0x000027c0


	//   ....[2]....
        /*010c*/ 	.word	0x000027d0


	//   ....[3]....
        /*0110*/ 	.word	0x000029a0


	//   ....[4]....
        /*0114*/ 	.word	0x000029b0


	//   ....[5]....
        /*0118*/ 	.word	0x000029c0


	//   ....[6]....
        /*011c*/ 	.word	0x00002b90


	//   ....[7]....
        /*0120*/ 	.word	0x00002ba0


	//   ....[8]....
        /*0124*/ 	.word	0x00002bb0


	//   ....[9]....
        /*0128*/ 	.word	0x00002d80


	//   ....[10]....
        /*012c*/ 	.word	0x00002d90


	//   ....[11]....
        /*0130*/ 	.word	0x00002da0


	//   ....[12]....
        /*0134*/ 	.word	0x00002f70


	//   ....[13]....
        /*0138*/ 	.word	0x00002f80


	//   ....[14]....
        /*013c*/ 	.word	0x00002f90


	//   ....[15]....
        /*0140*/ 	.word	0x00003190


	//   ....[16]....
        /*0144*/ 	.word	0x000031a0


	//   ....[17]....
        /*0148*/ 	.word	0x000031b0


	//   ....[18]....
        /*014c*/ 	.word	0x00003c90


	//   ....[19]....
        /*0150*/ 	.word	0x00003d20


	//   ....[20]....
        /*0154*/ 	.word	0x00003d70


	//   ....[21]....
        /*0158*/ 	.word	0x00003e00


	//   ....[22]....
        /*015c*/ 	.word	0x00003e90


	//   ....[23]....
        /*0160*/ 	.word	0x00003ee0


	//   ....[24]....
        /*0164*/ 	.word	0x00003f70


	//   ....[25]....
        /*0168*/ 	.word	0x00004000


	//   ....[26]....
        /*016c*/ 	.word	0x00004050


	//   ....[27]....
        /*0170*/ 	.word	0x000040e0


	//   ....[28]....
        /*0174*/ 	.word	0x00004170


	//   ....[29]....
        /*0178*/ 	.word	0x000041c0


	//   ....[30]....
        /*017c*/ 	.word	0x00004250


	//   ....[31]....
        /*0180*/ 	.word	0x000042e0


	//   ....[32]....
        /*0184*/ 	.word	0x00004330


	//   ....[33]....
        /*0188*/ 	.word	0x000043c0


	//   ....[34]....
        /*018c*/ 	.word	0x00004450


	//   ....[35]....
        /*0190*/ 	.word	0x000044a0


	//----- nvinfo : EIATTR_VRC_CTA_INIT_COUNT
	.align		4
.L_1348:
        /*0194*/ 	.byte	0x02, 0x4a
	.zero		1
	.zero		1


	//----- nvinfo : EIATTR_SYSCALL_OFFSETS
	.align		4
        /*0198*/ 	.byte	0x04, 0x46
        /*019a*/ 	.short	(.L_1350 - .L_1349)


	//   ....[0]....
.L_1349:
        /*019c*/ 	.word	0x00000180


	//----- nvinfo : EIATTR_EXIT_INSTR_OFFSETS
	.align		4
.L_1350:
        /*01a0*/ 	.byte	0x04, 0x1c
        /*01a2*/ 	.short	(.L_1352 - .L_1351)


	//   ....[0]....
.L_1351:
        /*01a4*/ 	.word	0x00000200


	//   ....[1]....
        /*01a8*/ 	.word	0x00003c20


	//----- nvinfo : EIATTR_CRS_STACK_SIZE
	.align		4
.L_1352:
        /*01ac*/ 	.byte	0x04, 0x1e
        /*01ae*/ 	.short	(.L_1354 - .L_1353)
.L_1353:
        /*01b0*/ 	.word	0x00000000


	//----- nvinfo : EIATTR_CBANK_PARAM_SIZE
	.align		4
.L_1354:
        /*01b4*/ 	.byte	0x03, 0x19
        /*01b6*/ 	.short	0x0048


	//----- nvinfo : EIATTR_PARAM_CBANK
	.align		4
        /*01b8*/ 	.byte	0x04, 0x0a
        /*01ba*/ 	.short	(.L_1356 - .L_1355)
	.align		4
.L_1355:
        /*01bc*/ 	.word	index@(.nv.constant0._Z17LayerNormWarpImplI10DirectLoadIffE11DirectStoreIffEfLi1ELi24ELi20ELi32ELi1ELb1EEvT_T0_lld)
        /*01c0*/ 	.short	0x0380
        /*01c2*/ 	.short	0x0048


	//----- nvinfo : EIATTR_SW_WAR
	.align		4
.L_1356:
        /*01c4*/ 	.byte	0x04, 0x36
        /*01c6*/ 	.short	(.L_1358 - .L_1357)
.L_1357:
        /*01c8*/ 	.word	0x00000008
.L_1358:


//--------------------- .nv.info._Z17LayerNormWarpImplI10DirectLoadIffE11DirectStoreIffEfLi1ELi24ELi24ELi32ELi1ELb0EEvT_T0_lld --------------------------
	.section	.nv.info._Z17LayerNormWarpImplI10DirectLoadIffE11DirectStoreIffEfLi1ELi24ELi24ELi32ELi1ELb0EEvT_T0_lld,"",@"SHT_CUDA_INFO"
	.sectionflags	@""
	.align	4


	//----- nvinfo : EIATTR_CUDA_API_VERSION
	.align		4
        /*0000*/ 	.byte	0x04, 0x37
        /*0002*/ 	.short	(.L_1360 - .L_1359)
.L_1359:
        /*0004*/ 	.word	0x00000082


	//----- nvinfo : EIATTR_KPARAM_INFO
	.align		4
.L_1360:
        /*0008*/ 	.byte	0x04, 0x17
        /*000a*/ 	.short	(.L_1362 - .L_1361)
.L_1361:
        /*000c*/ 	.word	0x00000000
        /*0010*/ 	.short	0x0004
        /*0012*/ 	.short	0x0040
        /*0014*/ 	.byte	0x00, 0xf0, 0x21, 0x00


	//----- nvinfo : EIATTR_KPARAM_INFO
	.align		4
.L_1362:
        /*0018*/ 	.byte	0x04, 0x17
        /*001a*/ 	.short	(.L_1364 - .L_1363)
.L_1363:
        /*001c*/ 	.word	0x00000000
        /*0020*/ 	.short	0x0003
        /*0022*/ 	.short	0x0038
        /*0024*/ 	.byte	0x00, 0xf0, 0x21, 0x00


	//----- nvinfo : EIATTR_KPARAM_INFO
	.align		4
.L_1364:
        /*0028*/ 	.byte	0x04, 0x17
        /*002a*/ 	.short	(.L_1366 - .L_1365)
.L_1365:
        /*002c*/ 	.word	0x00000000
        /*0030*/ 	.short	0x0002
        /*0032*/ 	.short	0x0030
        /*0034*/ 	.byte	0x00, 0xf0, 0x21, 0x00


	//----- nvinfo : EIATTR_KPARAM_INFO
	.align		4
.L_1366:
        /*0038*/ 	.byte	0x04, 0x17
        /*003a*/ 	.short	(.L_1368 - .L_1367)
.L_1367:
        /*003c*/ 	.word	0x00000000
        /*0040*/ 	.short	0x0001
        /*0042*/ 	.short	0x0020
        /*0044*/ 	.byte	0x00, 0xf0, 0x41, 0x00


	//----- nvinfo : EIATTR_KPARAM_INFO
	.align		4
.L_1368:
        /*0048*/ 	.byte	0x04, 0x17
        /*004a*/ 	.short	(.L_1370 - .L_1369)
.L_1369:
        /*004c*/ 	.word	0x00000000
        /*0050*/ 	.short	0x0000
        /*0052*/ 	.short	0x0000
        /*0054*/ 	.byte	0x00, 0xf0, 0x81, 0x00


	//----- nvinfo : EIATTR_SPARSE_MMA_MASK
	.align		4
.L_1370:
        /*0058*/ 	.byte	0x03, 0x50
        /*005a*/ 	.short	0x0000


	//----- nvinfo : EIATTR_MAXREG_COUNT
	.align		4
        /*005c*/ 	.byte	0x03, 0x1b
        /*005e*/ 	.short	0x00ff


	//----- nvinfo : EIATTR_EXTERNS
	.align		4
        /*0060*/ 	.byte	0x04, 0x0f
        /*0062*/ 	.short	(.L_1372 - .L_1371)


	//   ....[0]....
	.align		4
.L_1371:
        /*0064*/ 	.word	index@(__assertfail)


	//----- nvinfo : EIATTR_MERCURY_ISA_VERSION
	.align		4
.L_1372:
        /*0068*/ 	.byte	0x03, 0x5f
        /*006a*/ 	.short	0x0101


	//----- nvinfo : EIATTR_COOP_GROUP_MASK_REGIDS
	.align		4
        /*006c*/ 	.byte	0x04, 0x29
        /*006e*/ 	.short	(.L_1374 - .L_1373)


	//   ....[0]....
.L_1373:
        /*0070*/ 	.word	0xffffffff


	//   ....[1]....
        /*0074*/ 	.word	0xffffffff


	//   ....[2]....
        /*0078*/ 	.word	0xffffffff


	//   ....[3]....
        /*007c*/ 	.word	0xffffffff


	//   ....[4]....
        /*0080*/ 	.word	0xffffffff


	//   ....[5]....
        /*0084*/ 	.word	0xffffffff


	//   ....[6]....
        /*0088*/ 	.word	0xffffffff


	//   ....[7]....
        /*008c*/ 	.word	0xffffffff


	//   ....[8]....
        /*0090*/ 	.word	0xffffffff


	//   ....[9]....
        /*0094*/ 	.word	0xffffffff


	//   ....[10]....
        /*0098*/ 	.word	0xffffffff


	//   ....[11]....
        /*009c*/ 	.word	0xffffffff


	//   ....[12]....
        /*00a0*/ 	.word	0xffffffff


	//   ....[13]....
        /*00a4*/ 	.word	0xffffffff


	//   ....[14]....
        /*00a8*/ 	.word	0xffffffff


	//   ....[15]....
        /*00ac*/ 	.word	0xffffffff


	//   ....[16]....
        /*00b0*/ 	.word	0xffffffff


	//   ....[17]....
        /*00b4*/ 	.word	0xffffffff


	//   ....[18]....
        /*00b8*/ 	.word	0x0500000f


	//   ....[19]....
        /*00bc*/ 	.word	0x0500000f


	//   ....[20]....
        /*00c0*/ 	.word	0x0500000f


	//   ....[21]....
        /*00c4*/ 	.word	0x0500000f


	//   ....[22]....
        /*00c8*/ 	.word	0x0500000f


	//   ....[23]....
        /*00cc*/ 	.word	0x0500000f


	//   ....[24]....
        /*00d0*/ 	.word	0x0500000f


	//   ....[25]....
        /*00d4*/ 	.word	0x0500000f


	//   ....[26]....
        /*00d8*/ 	.word	0x0500000f


	//   ....[27]....
        /*00dc*/ 	.word	0x0500000f


	//   ....[28]....
        /*00e0*/ 	.word	0x0500000f


	//   ....[29]....
        /*00e4*/ 	.word	0x0500000f


	//   ....[30]....
        /*00e8*/ 	.word	0x0500000f


	//   ....[31]....
        /*00ec*/ 	.word	0x0500000f


	//   ....[32]....
        /*00f0*/ 	.word	0x0500000f


	//   ....[33]....
        /*00f4*/ 	.word	0x0500000f


	//   ....[34]....
        /*00f8*/ 	.word	0x0500000f


	//   ....[35]....
        /*00fc*/ 	.word	0x0500000f


	//----- nvinfo : EIATTR_COOP_GROUP_INSTR_OFFSETS
	.align		4
.L_1374:
        /*0100*/ 	.byte	0x04, 0x28
        /*0102*/ 	.short	(.L_1376 - .L_1375)


	//   ....[0]....
.L_1375:
        /*0104*/ 	.word	0x000026b0


	//   ....[1]....
        /*0108*/ 	.word	0x000026c0


	//   ....[2]....
        /*010c*/ 	.word	0x000026d0


	//   ....[3]....
        /*0110*/ 	.word	0x00002870


	//   ....[4]....
        /*0114*/ 	.word	0x00002880


	//   ....[5]....
        /*0118*/ 	.word	0x00002890


	//   ....[6]....
        /*011c*/ 	.word	0x00002a20


	//   ....[7]....
        /*0120*/ 	.word	0x00002a30


	//   ....[8]....
        /*0124*/ 	.word	0x00002a40


	//   ....[9]....
        /*0128*/ 	.word	0x00002bd0


	//   ....[10]....
        /*012c*/ 	.word	0x00002be0


	//   ....[11]....
        /*0130*/ 	.word	0x00002bf0


	//   ....[12]....
        /*0134*/ 	.word	0x00002d80


	//   ....[13]....
        /*0138*/ 	.word	0x00002d90


	//   ....[14]....
        /*013c*/ 	.word	0x00002da0


	//   ....[15]....
        /*0140*/ 	.word	0x00002f30


	//   ....[16]....
        /*0144*/ 	.word	0x00002f40


	//   ....[17]....
        /*0148*/ 	.word	0x00002f50


	//   ....[18]....
        /*014c*/ 	.word	0x000039b0


	//   ....[19]....
        /*0150*/ 	.word	0x00003a40


	//   ....[20]....
        /*0154*/ 	.word	0x00003a90


	//   ....[21]....
        /*0158*/ 	.word	0x00003b20


	//   ....[22]....
        /*015c*/ 	.word	0x00003bb0


	//   ....[23]....
        /*0160*/ 	.word	0x00003c00


	//   ....[24]....
        /*0164*/ 	.word	0x00003c90


	//   ....[25]....
        /*0168*/ 	.word	0x00003d20


	//   ....[26]....
        /*016c*/ 	.word	0x00003d70


	//   ....[27]....
        /*0170*/ 	.word	0x00003e00


	//   ....[28]....
        /*0174*/ 	.word	0x00003e90


	//   ....[29]....
        /*0178*/ 	.word	0x00003ee0


	//   ....[30]....
        /*017c*/ 	.word	0x00003f70


	//   ....[31]....
        /*0180*/ 	.word	0x00004000


	//   ....[32]....
        /*0184*/ 	.word	0x00004050


	//   ....[33]....
        /*0188*/ 	.word	0x000040e0


	//   ....[34]....
        /*018c*/ 	.word	0x00004170


	//   ....[35]....
        /*0190*/ 	.word	0x000041c0


	//----- nvinfo : EIATTR_VRC_CTA_INIT_COUNT
	.align		4
.L_1376:
        /*0194*/ 	.byte	0x02, 0x4a
	.zero		1
	.zero		1


	//----- nvinfo : EIATTR_SYSCALL_OFFSETS
	.align		4
        /*0198*/ 	.byte	0x04, 0x46
        /*019a*/ 	.short	(.L_1378 - .L_1377)


	//   ....[0]....
.L_1377:
        /*019c*/ 	.word	0x00000170


	//----- nvinfo : EIATTR_EXIT_INSTR_OFFSETS
	.align		4
.L_1378:
        /*01a0*/ 	.byte	0x04, 0x1c
        /*01a2*/ 	.short	(.L_1380 - .L_1379)


	//   ....[0]....
.L_1379:
        /*01a4*/ 	.word	0x000001f0


	//   ....[1]....
        /*01a8*/ 	.word	0x00003930


	//----- nvinfo : EIATTR_CRS_STACK_SIZE
	.align		4
.L_1380:
        /*01ac*/ 	.byte	0x04, 0x1e
        /*01ae*/ 	.short	(.L_1382 - .L_1381)
.L_1381:
        /*01b0*/ 	.word	0x00000000


	//----- nvinfo : EIATTR_CBANK_PARAM_SIZE
	.align		4
.L_1382:
        /*01b4*/ 	.byte	0x03, 0x19
        /*01b6*/ 	.short	0x0048


	//----- nvinfo : EIATTR_PARAM_CBANK
	.align		4
        /*01b8*/ 	.byte	0x04, 0x0a
        /*01ba*/ 	.short	(.L_1384 - .L_1383)
	.align		4
.L_1383:
        /*01bc*/ 	.word	index@(.nv.constant0._Z17LayerNormWarpImplI10DirectLoadIffE11DirectStoreIffEfLi1ELi24ELi24ELi32ELi1ELb0EEvT_T0_lld)
        /*01c0*/ 	.short	0x0380
        /*01c2*/ 	.short	0x0048


	//----- nvinfo : EIATTR_SW_WAR
	.align		4
.L_1384:
        /*01c4*/ 	.byte	0x04, 0x36
        /*01c6*/ 	.short	(.L_1386 - .L_1385)
.L_1385:
        /*01c8*/ 	.word	0x00000008
.L_1386:


//--------------------- .nv.info._Z17LayerNormWarpImplI10DirectLoadIffE11DirectStoreIffEfLi1ELi20ELi16ELi32ELi1ELb1EEvT_T0_lld --------------------------
	.section	.nv.info._Z17LayerNormWarpImplI10DirectLoadIffE11DirectStoreIffEfLi1ELi20ELi16ELi32ELi1ELb1EEvT_T0_lld,"",@"SHT_CUDA_INFO"
	.sectionflags	@""
	.align	4


	//----- nvinfo : EIATTR_CUDA_API_VERSION
	.align		4
        /*0000*/ 	.byte	0x04, 0x37
        /*0002*/ 	.short	(.L_1388 - .L_1387)
.L_1387:
        /*0004*/ 	.word	0x00000082


	//----- nvinfo : EIATTR_KPARAM_INFO
	.align		4
.L_1388:
        /*0008*/ 	.byte	0x04, 0x17
        /*000a*/ 	.short	(.L_1390 - .L_1389)
.L_1389:
        /*000c*/ 	.word	0x00000000
        /*0010*/ 	.short	0x0004
        /*0012*/ 	.short	0x0040
        /*0014*/ 	.byte	0x00, 0xf0, 0x21, 0x00


	//----- nvinfo : EIATTR_KPARAM_INFO
	.align		4
.L_1390:
        /*0018*/ 	.byte	0x04, 0x17
        /*001a*/ 	.short	(.L_1392 - .L_1391)
.L_1391:
        /*001c*/ 	.word	0x00000000
        /*0020*/ 	.short	0x0003
        /*0022*/ 	.short	0x0038
        /*0024*/ 	.byte	0x00, 0xf0, 0x21, 0x00


	//----- nvinfo : EIATTR_KPARAM_INFO
	.align		4
.L_1392:
        /*0028*/ 	.byte	0x04, 0x17
        /*002a*/ 	.short	(.L_1394 - .L_1393)
.L_1393:
        /*002c*/ 	.word	0x00000000
        /*0030*/ 	.short	0x0002
        /*0032*/ 	.short	0x0030
        /*0034*/ 	.byte	0x00, 0xf0, 0x21, 0x00


	//----- nvinfo : EIATTR_KPARAM_INFO
	.align		4
.L_1394:
        /*0038*/ 	.byte	0x04, 0x17
        /*003a*/ 	.short	(.L_1396 - .L_1395)
.L_1395:
        /*003c*/ 	.word	0x00000000
        /*0040*/ 	.short	0x0001
        /*0042*/ 	.short	0x0020
        /*0044*/ 	.byte	0x00, 0xf0, 0x41, 0x00


	//----- nvinfo : EIATTR_KPARAM_INFO
	.align		4
.L_1396:
        /*0048*/ 	.byte	0x04, 0x17
        /*004a*/ 	.short	(.L_1398 - .L_1397)
.L_1397:
        /*004c*/ 	.word	0x00000000
        /*0050*/ 	.short	0x0000
        /*0052*/ 	.short	0x0000
        /*0054*/ 	.byte	0x00, 0xf0, 0x81, 0x00


	//----- nvinfo : EIATTR_SPARSE_MMA_MASK
	.align		4
.L_1398:
        /*0058*/ 	.byte	0x03, 0x50
        /*005a*/ 	.short	0x0000


	//----- nvinfo : EIATTR_MAXREG_COUNT
	.align		4
        /*005c*/ 	.byte	0x03, 0x1b
        /*005e*/ 	.short	0x00ff


	//----- nvinfo : EIATTR_EXTERNS
	.align		4
        /*0060*/ 	.byte	0x04, 0x0f
        /*0062*/ 	.short	(.L_1400 - .L_1399)


	//   ....[0]....
	.align		4
.L_1399:
        /*0064*/ 	.word	index@(__assertfail)


	//----- nvinfo : EIATTR_MERCURY_ISA_VERSION
	.align		4
.L_1400:
        /*0068*/ 	.byte	0x03, 0x5f
        /*006a*/ 	.short	0x0101


	//----- nvinfo : EIATTR_COOP_GROUP_MASK_REGIDS
	.align		4
        /*006c*/ 	.byte	0x04, 0x29
        /*006e*/ 	.short	(.L_1402 - .L_1401)


	//   ....[0]....
.L_1401:
        /*0070*/ 	.word	0xffffffff


	//   ....[1]....
        /*0074*/ 	.word	0xffffffff


	//   ....[2]....
        /*0078*/ 	.word	0xffffffff


	//   ....[3]....
        /*007c*/ 	.word	0xffffffff


	//   ....[4]....
        /*0080*/ 	.word	0xffffffff


	//   ....[5]....
        /*0084*/ 	.word	0xffffffff


	//   ....[6]....
        /*0088*/ 	.word	0xffffffff


	//   ....[7]....
        /*008c*/ 	.word	0xffffffff


	//   ....[8]....
        /*0090*/ 	.word	0xffffffff


	//   ....[9]....
        /*0094*/ 	.word	0xffffffff


	//   ....[10]....
        /*0098*/ 	.word	0xffffffff


	//   ....[11]....
        /*009c*/ 	.word	0xffffffff


	//   ....[12]....
        /*00a0*/ 	.word	0xffffffff


	//   ....[13]....
        /*00a4*/ 	.word	0xffffffff


	//   ....[14]....
        /*00a8*/ 	.word	0xffffffff


	//   ....[15]....
        /*00ac*/ 	.word	0xffffffff


	//   ....[16]....
        /*00b0*/ 	.word	0xffffffff


	//   ....[17]....
        /*00b4*/ 	.word	0xffffffff


	//   ....[18]....
        /*00b8*/ 	.word	0x0500000f


	//   ....[19]....
        /*00bc*/ 	.word	0x0500000f


	//   ....[20]....
        /*00c0*/ 	.word	0x0500000f


	//   ....[21]....
        /*00c4*/ 	.word	0x0500000f


	//   ....[22]....
        /*00c8*/ 	.word	0x0500000f


	//   ....[23]....
        /*00cc*/ 	.word	0x0500000f


	//   ....[24]....
        /*00d0*/ 	.word	0x0500000f


	//   ....[25]....
        /*00d4*/ 	.word	0x0500000f


	//   ....[26]....
        /*00d8*/ 	.word	0x0500000f


	//   ....[27]....
        /*00dc*/ 	.word	0x0500000f


	//   ....[28]....
        /*00e0*/ 	.word	0x0500000f


	//   ....[29]....
        /*00e4*/ 	.word	0x0500000f


	//   ....[30]....
        /*00e8*/ 	.word	0x0500000f


	//   ....[31]....
        /*00ec*/ 	.word	0x0500000f


	//   ....[32]....
        /*00f0*/ 	.word	0x0500000f


	//   ....[33]....
        /*00f4*/ 	.word	0x0500000f


	//   ....[34]....
        /*00f8*/ 	.word	0x0500000f


	//   ....[35]....
        /*00fc*/ 	.word	0x0500000f


	//----- nvinfo : EIATTR_COOP_GROUP_INSTR_OFFSETS
	.align		4
.L_1402:
        /*0100*/ 	.byte	0x04, 0x28
        /*0102*/ 	.short	(.L_1404 - .L_1403)


	//   ....[0]....
.L_1403:
        /*0104*/ 	.word	0x00002130


	//   ....[1]....
        /*0108*/ 	.word	0x00002140


	//   ....[2]....
        /*010c*/ 	.word	0x00002150


	//   ....[3]....
        /*0110*/ 	.word	0x00002320


	//   ....[4]....
        /*0114*/ 	.word	0x00002330


	//   ....[5]....
        /*0118*/ 	.word	0x00002340


	//   ....[6]....
        /*011c*/ 	.word	0x00002510


	//   ....[7]....
        /*0120*/ 	.word	0x00002520


	//   ....[8]....
        /*0124*/ 	.word	0x00002530


	//   ....[9]....
        /*0128*/ 	.word	0x00002700


	//   ....[10]....
        /*012c*/ 	.word	0x00002710


	//   ....[11]....
        /*0130*/ 	.word	0x00002720


	//   ....[12]....
        /*0134*/ 	.word	0x000028f0


	//   ....[13]....
        /*0138*/ 	.word	0x00002900


	//   ....[14]....
        /*013c*/ 	.word	0x00002910


	//   ....[15]....
        /*0140*/ 	.word	0x00002ae0


	//   ....[16]....
        /*0144*/ 	.word	0x00002af0


	//   ....[17]....
        /*0148*/ 	.word	0x00002b00


	//   ....[18]....
        /*014c*/ 	.word	0x00003440


	//   ....[19]....
        /*0150*/ 	.word	0x000034d0


	//   ....[20]....
        /*0154*/ 	.word	0x00003520


	//   ....[21]....
        /*0158*/ 	.word	0x000035b0


	//   ....[22]....
        /*015c*/ 	.word	0x00003640


	//   ....[23]....
        /*0160*/ 	.word	0x00003690


	//   ....[24]....
        /*0164*/ 	.word	0x00003720


	//   ....[25]....
        /*0168*/ 	.word	0x000037b0


	//   ....[26]....
        /*016c*/ 	.word	0x00003800


	//   ....[27]....
        /*0170*/ 	.word	0x00003890


	//   ....[28]....
        /*0174*/ 	.word	0x00003920


	//   ....[29]....
        /*0178*/ 	.word	0x00003970


	//   ....[30]....
        /*017c*/ 	.word	0x00003a00


	//   ....[31]....
        /*0180*/ 	.word	0x00003a90


	//   ....[32]....
        /*0184*/ 	.word	0x00003ae0


	//   ....[33]....
        /*0188*/ 	.word	0x00003b70


	//   ....[34]....
        /*018c*/ 	.word	0x00003c00


	//   ....[35]....
        /*0190*/ 	.word	0x00003c50


	//----- nvinfo : EIATTR_VRC_CTA_INIT_COUNT
	.align		4
.L_1404:
        /*0194*/ 	.byte	0x02, 0x4a
	.zero		1
	.zero		1


	//----- nvinfo : EIATTR_SYSCALL_OFFSETS
	.align		4
        /*0198*/ 	.byte	0x04, 0x46
        /*019a*/ 	.short	(.L_1406 - .L_1405)


	//   ....[0]....
.L_1405:
        /*019c*/ 	.word	0x00000180


	//----- nvinfo : EIATTR_EXIT_INSTR_OFFSETS
	.align		4
.L_1406:
        /*01a0*/ 	.byte	0x04, 0x1c
        /*01a2*/ 	.short	(.L_1408 - .L_1407)


	//   ....[0]....
.L_1407:
        /*01a4*/ 	.word	0x00000220


	//   ....[1]....
        /*01a8*/ 	.word	0x000033d0


	//----- nvinfo : EIATTR_CRS_STACK_SIZE
	.align		4
.L_1408:
        /*01ac*/ 	.byte	0x04, 0x1e
        /*01ae*/ 	.short	(.L_1410 - .L_1409)
.L_1409:
        /*01b0*/ 	.word	0x00000000


	//----- nvinfo : EIATTR_CBANK_PARAM_SIZE
	.align		4
.L_1410:
        /*01b4*/ 	.byte	0x03, 0x19
        /*01b6*/ 	.short	0x0048


	//----- nvinfo : EIATTR_PARAM_CBANK
	.align		4
        /*01b8*/ 	.byte	0x04, 0x0a
        /*01ba*/ 	.short	(.L_1412 - .L_1411)
	.align		4
.L_1411:
        /*01bc*/ 	.word	index@(.nv.constant0._Z17LayerNormWarpImplI10DirectLoadIffE11DirectStoreIffEfLi1ELi20ELi16ELi32ELi1ELb1EEvT_T0_lld)
        /*01c0*/ 	.short	0x0380
        /*01c2*/ 	.short	0x0048


	//----- nvinfo : EIATTR_SW_WAR
	.align		4
.L_1412:
        /*01c4*/ 	.byte	0x04, 0x36
        /*01c6*/ 	.short	(.L_1414 - .L_1413)
.L_1413:
        /*01c8*/ 	.word	0x00000008
.L_1414:


//--------------------- .nv.info._Z17LayerNormWarpImplI10DirectLoadIffE11DirectStoreIffEfLi1ELi20ELi20ELi32ELi1ELb0EEvT_T0_lld --------------------------
	.section	.nv.info._Z17LayerNormWarpImplI10DirectLoadIffE11DirectStoreIffEfLi1ELi20ELi20ELi32ELi1ELb0EEvT_T0_lld,"",@"SHT_CUDA_INFO"
	.sectionflags	@""
	.align	4


	//----- nvinfo : EIATTR_CUDA_API_VERSION
	.align		4
        /*0000*/ 	.byte	0x04, 0x37
        /*0002*/ 	.short	(.L_1416 - .L_1415)
.L_1415:
        /*0004*/ 	.word	0x00000082


	//----- nvinfo : EIATTR_KPARAM_INFO
	.align		4
.L_1416:
        /*0008*/ 	.byte	0x04, 0x17
        /*000a*/ 	.short	(.L_1418 - .L_1417)
.L_1417:
        /*000c*/ 	.word	0x00000000
        /*0010*/ 	.short	0x0004
        /*0012*/ 	.short	0x0040
        /*0014*/ 	.byte	0x00, 0xf0, 0x21, 0x00


	//----- nvinfo : EIATTR_KPARAM_INFO
	.align		4
.L_1418:
        /*0018*/ 	.byte	0x04, 0x17
        /*001a*/ 	.short	(.L_1420 - .L_1419)
.L_1419:
        /*001c*/ 	.word	0x00000000
        /*0020*/ 	.short	0x0003
        /*0022*/ 	.short	0x0038
        /*0024*/ 	.byte	0x00, 0xf0, 0x21, 0x00


	//----- nvinfo : EIATTR_KPARAM_INFO
	.align		4
.L_1420:
        /*0028*/ 	.byte	0x04, 0x17
        /*002a*/ 	.short	(.L_1422 - .L_1421)
.L_1421:
        /*002c*/ 	.word	0x00000000
        /*0030*/ 	.short	0x0002
        /*0032*/ 	.short	0x0030
        /*0034*/ 	.byte	0x00, 0xf0, 0x21, 0x00


	//----- nvinfo : EIATTR_KPARAM_INFO
	.align		4
.L_1422:
        /*0038*/ 	.byte	0x04, 0x17
        /*003a*/ 	.short	(.L_1424 - .L_1423)
.L_1423:
        /*003c*/ 	.word	0x00000000
        /*0040*/ 	.short	0x0001
        /*0042*/ 	.short	0x0020
        /*0044*/ 	.byte	0x00, 0xf0, 0x41, 0x00


	//----- nvinfo : EIATTR_KPARAM_INFO
	.align		4
.L_1424:
        /*0048*/ 	.byte	0x04, 0x17
        /*004a*/ 	.short	(.L_1426 - .L_1425)
.L_1425:
        /*004c*/ 	.word	0x00000000
        /*0050*/ 	.short	0x0000
        /*0052*/ 	.short	0x0000
        /*0054*/ 	.byte	0x00, 0xf0, 0x81, 0x00


	//----- nvinfo : EIATTR_SPARSE_MMA_MASK
	.align		4
.L_1426:
        /*0058*/ 	.byte	0x03, 0x50
        /*005a*/ 	.short	0x0000


	//----- nvinfo : EIATTR_MAXREG_COUNT
	.align		4
        /*005c*/ 	.byte	0x03, 0x1b
        /*005e*/ 	.short	0x00ff


	//----- nvinfo : EIATTR_EXTERNS
	.align		4
        /*0060*/ 	.byte	0x04, 0x0f
        /*0062*/ 	.short	(.L_1428 - .L_1427)


	//   ....[0]....
	.align		4
.L_1427:
        /*0064*/ 	.word	index@(__assertfail)


	//----- nvinfo : EIATTR_MERCURY_ISA_VERSION
	.align		4
.L_1428:
        /*0068*/ 	.byte	0x03, 0x5f
        /*006a*/ 	.short	0x0101


	//----- nvinfo : EIATTR_COOP_GROUP_MASK_REGIDS
	.align		4
        /*006c*/ 	.byte	0x04, 0x29
        /*006e*/ 	.short	(.L_1430 - .L_1429)


	//   ....[0]....
.L_1429:
        /*0070*/ 	.word	0xffffffff


	//   ....[1]....
        /*0074*/ 	.word	0xffffffff


	//   ....[2]....
        /*0078*/ 	.word	0xffffffff


	//   ....[3]....
        /*007c*/ 	.word	0xffffffff


	//   ....[4]....
        /*0080*/ 	.word	0xffffffff


	//   ....[5]....
        /*0084*/ 	.word	0xffffffff


	//   ....[6]....
        /*0088*/ 	.word	0xffffffff


	//   ....[7]....
        /*008c*/ 	.word	0xffffffff


	//   ....[8]....
        /*0090*/ 	.word	0xffffffff


	//   ....[9]....
        /*0094*/ 	.word	0xffffffff


	//   ....[10]....
        /*0098*/ 	.word	0xffffffff


	//   ....[11]....
        /*009c*/ 	.word	0xffffffff


	//   ....[12]....
        /*00a0*/ 	.word	0xffffffff


	//   ....[13]....
        /*00a4*/ 	.word	0xffffffff


	//   ....[14]....
        /*00a8*/ 	.word	0xffffffff


	//   ....[15]....
        /*00ac*/ 	.word	0xffffffff


	//   ....[16]....
        /*00b0*/ 	.word	0xffffffff


	//   ....[17]....
        /*00b4*/ 	.word	0xffffffff


	//   ....[18]....
        /*00b8*/ 	.word	0x0500000f


	//   ....[19]....
        /*00bc*/ 	.word	0x0500000f


	//   ....[20]....
        /*00c0*/ 	.word	0x0500000f


	//   ....[21]....
        /*00c4*/ 	.word	0x0500000f


	//   ....[22]....
        /*00c8*/ 	.word	0x0500000f


	//   ....[23]....
        /*00cc*/ 	.word	0x0500000f


	//   ....[24]....
        /*00d0*/ 	.word	0x0500000f


	//   ....[25]....
        /*00d4*/ 	.word	0x0500000f


	//   ....[26]....
        /*00d8*/ 	.word	0x0500000f


	//   ....[27]....
        /*00dc*/ 	.word	0x0500000f


	//   ....[28]....
        /*00e0*/ 	.word	0x0500000f


	//   ....[29]....
        /*00e4*/ 	.word	0x0500000f


	//   ....[30]....
        /*00e8*/ 	.word	0x0500000f


	//   ....[31]....
        /*00ec*/ 	.word	0x0500000f


	//   ....[32]....
        /*00f0*/ 	.word	0x0500000f


	//   ....[33]....
        /*00f4*/ 	.word	0x0500000f


	//   ....[34]....
        /*00f8*/ 	.word	0x0500000f


	//   ....[35]....
        /*00fc*/ 	.word	0x0500000f


	//----- nvinfo : EIATTR_COOP_GROUP_INSTR_OFFSETS
	.align		4
.L_1430:
        /*0100*/ 	.byte	0x04, 0x28
        /*0102*/ 	.short	(.L_1432 - .L_1431)


	//   ....[0]....
.L_1431:
        /*0104*/ 	.word	0x00002050


	//   ....[1]....
        /*0108*/ 	.word	0x00002060


	//   ....[2]....
        /*010c*/ 	.word	0x00002070


	//   ....[3]....
        /*0110*/ 	.word	0x00002210


	//   ....[4]....
        /*0114*/ 	.word	0x00002220


	//   ....[5]....
        /*0118*/ 	.word	0x00002230


	//   ....[6]....
        /*011c*/ 	.word	0x000023c0


	//   ....[7]....
        /*0120*/ 	.word	0x000023d0


	//   ....[8]....
        /*0124*/ 	.word	0x000023e0


	//   ....[9]....
        /*0128*/ 	.word	0x00002570


	//   ....[10]....
        /*012c*/ 	.word	0x00002580


	//   ....[11]....
        /*0130*/ 	.word	0x00002590


	//   ....[12]....
        /*0134*/ 	.word	0x00002720


	//   ....[13]....
        /*0138*/ 	.word	0x00002730


	//   ....[14]....
        /*013c*/ 	.word	0x00002740


	//   ....[15]....
        /*0140*/ 	.word	0x000028d0


	//   ....[16]....
        /*0144*/ 	.word	0x000028e0


	//   ....[17]....
        /*0148*/ 	.word	0x000028f0


	//   ....[18]....
        /*014c*/ 	.word	0x000031f0


	//   ....[19]....
        /*0150*/ 	.word	0x00003280


	//   ....[20]....
        /*0154*/ 	.word	0x000032d0


	//   ....[21]....
        /*0158*/ 	.word	0x00003360


	//   ....[22]....
        /*015c*/ 	.word	0x000033f0


	//   ....[23]....
        /*0160*/ 	.word	0x00003440


	//   ....[24]....
        /*0164*/ 	.word	0x000034d0


	//   ....[25]....
        /*0168*/ 	.word	0x00003560


	//   ....[26]....
        /*016c*/ 	.word	0x000035b0


	//   ....[27]....
        /*0170*/ 	.word	0x00003640


	//   ....[28]....
        /*0174*/ 	.word	0x000036d0


	//   ....[29]....
        /*0178*/ 	.word	0x00003720


	//   ....[30]....
        /*017c*/ 	.word	0x000037b0


	//   ....[31]....
        /*0180*/ 	.word	0x00003840


	//   ....[32]....
        /*0184*/ 	.word	0x00003890


	//   ....[33]....
        /*0188*/ 	.word	0x00003920


	//   ....[34]....
        /*018c*/ 	.word	0x000039b0


	//   ....[35]....
        /*0190*/ 	.word	0x00003a00


	//----- nvinfo : EIATTR_VRC_CTA_INIT_COUNT
	.align		4
.L_1432:
        /*0194*/ 	.byte	0x02, 0x4a
	.zero		1
	.zero		1


	//----- nvinfo : EIATTR_SYSCALL_OFFSETS
	.align		4
        /*0198*/ 	.byte	0x04, 0x46
        /*019a*/ 	.short	(.L_1434 - .L_1433)


	//   ....[0]....
.L_1433:
        /*019c*/ 	.word	0x00000180


	//----- nvinfo : EIATTR_EXIT_INSTR_OFFSETS
	.align		4
.L_1434:
        /*01a0*/ 	.byte	0x04, 0x1c
        /*01a2*/ 	.short	(.L_1436 - .L_1435)


	//   ....[0]....
.L_1435:
        /*01a4*/ 	.word	0x00000220


	//   ....[1]....
        /*01a8*/ 	.word	0x00003170


	//----- nvinfo : EIATTR_CRS_STACK_SIZE
	.align		4
.L_1436:
        /*01ac*/ 	.byte	0x04, 0x1e
        /*01ae*/ 	.short	(.L_1438 - .L_1437)
.L_1437:
        /*01b0*/ 	.word	0x00000000


	//----- nvinfo : EIATTR_CBANK_PARAM_SIZE
	.align		4
.L_1438:
        /*01b4*/ 	.byte	0x03, 0x19
        /*01b6*/ 	.short	0x0048


	//----- nvinfo : EIATTR_PARAM_CBANK
	.align		4
        /*01b8*/ 	.byte	0x04, 0x0a
        /*01ba*/ 	.short	(.L_1440 - .L_1439)
	.align		4
.L_1439:
        /*01bc*/ 	.word	index@(.nv.constant0._Z17LayerNormWarpImplI10DirectLoadIffE11DirectStoreIffEfLi1ELi20ELi20ELi32ELi1ELb0EEvT_T0_lld)
        /*01c0*/ 	.short	0x0380
        /*01c2*/ 	.short	0x0048


	//----- nvinfo : EIATTR_SW_WAR
	.align		4
.L_1440:
        /*01c4*/ 	.byte	0x04, 0x36
        /*01c6*/ 	.short	(.L_1442 - .L_1441)
.L_1441:
        /*01c8*/ 	.word	0x00000008
.L_1442:


//--------------------- .nv.info._Z17LayerNormWarpImplI10DirectLoadIffE11DirectStoreIffEfLi1ELi16ELi12ELi32ELi1ELb1EEvT_T0_lld --------------------------
	.section	.nv.info._Z17LayerNormWarpImplI10DirectLoadIffE11DirectStoreIffEfLi1ELi16ELi12ELi32ELi1ELb1EEvT_T0_lld,"",@"SHT_CUDA_INFO"
	.sectionflags	@""
	.align	4


	//----- nvinfo : EIATTR_CUDA_API_VERSION
	.align		4
        /*0000*/ 	.byte	0x04, 0x37
        /*0002*/ 	.short	(.L_1444 - .L_1443)
.L_1443:
        /*0004*/ 	.word	0x00000082


	//----- nvinfo : EIATTR_KPARAM_INFO
	.align		4
.L_1444:
        /*0008*/ 	.byte	0x04, 0x17
        /*000a*/ 	.short	(.L_1446 - .L_1445)
.L_1445:
        /*000c*/ 	.word	0x00000000
        /*0010*/ 	.short	0x0004
        /*0012*/ 	.short	0x0040
        /*0014*/ 	.byte	0x00, 0xf0, 0x21, 0x00


	//----- nvinfo : EIATTR_KPARAM_INFO
	.align		4
.L_1446:
        /*0018*/ 	.byte	0x04, 0x17
        /*001a*/ 	.short	(.L_1448 - .L_1447)
.L_1447:
        /*001c*/ 	.word	0x00000000
        /*0020*/ 	.short	0x0003
        /*0022*/ 	.short	0x0038
        /*0024*/ 	.byte	0x00, 0xf0, 0x21, 0x00


	//----- nvinfo : EIATTR_KPARAM_INFO
	.align		4
.L_1448:
        /*0028*/ 	.byte	0x04, 0x17
        /*002a*/ 	.short	(.L_1450 - .L_1449)
.L_1449:
        /*002c*/ 	.word	0x00000000
        /*0030*/ 	.short	0x0002
        /*0032*/ 	.short	0x0030
        /*0034*/ 	.byte	0x00, 0xf0, 0x21, 0x00


	//----- nvinfo : EIATTR_KPARAM_INFO
	.align		4
.L_1450:
        /*0038*/ 	.byte	0x04, 0x17
        /*003a*/ 	.short	(.L_1452 - .L_1451)
.L_1451:
        /*003c*/ 	.word	0x00000000
        /*0040*/ 	.short	0x0001
        /*0042*/ 	.short	0x0020
        /*0044*/ 	.byte	0x00, 0xf0, 0x41, 0x00


	//----- nvinfo : EIATTR_KPARAM_INFO
	.align		4
.L_1452:
        /*0048*/ 	.byte	0x04, 0x17
        /*004a*/ 	.short	(.L_1454 - .L_1453)
.L_1453:
        /*004c*/ 	.word	0x00000000
        /*0050*/ 	.short	0x0000
        /*0052*/ 	.short	0x0000
        /*0054*/ 	.byte	0x00, 0xf0, 0x81, 0x00


	//----- nvinfo : EIATTR_SPARSE_MMA_MASK
	.align		4
.L_1454:
        /*0058*/ 	.byte	0x03, 0x50
        /*005a*/ 	.short	0x0000


	//----- nvinfo : EIATTR_MAXREG_COUNT
	.align		4
        /*005c*/ 	.byte	0x03, 0x1b
        /*005e*/ 	.short	0x00ff


	//----- nvinfo : EIATTR_EXTERNS
	.align		4
        /*0060*/ 	.byte	0x04, 0x0f
        /*0062*/ 	.short	(.L_1456 - .L_1455)


	//   ....[0]....
	.align		4
.L_1455:
        /*0064*/ 	.word	index@(__assertfail)


	//----- nvinfo : EIATTR_MERCURY_ISA_VERSION
	.align		4
.L_1456:
        /*0068*/ 	.byte	0x03, 0x5f
        /*006a*/ 	.short	0x0101


	//----- nvinfo : EIATTR_COOP_GROUP_MASK_REGIDS
	.align		4
        /*006c*/ 	.byte	0x04, 0x29
        /*006e*/ 	.short	(.L_1458 - .L_1457)


	//   ....[0]....
.L_1457:
        /*0070*/ 	.word	0xffffffff


	//   ....[1]....
        /*0074*/ 	.word	0xffffffff


	//   ....[2]....
        /*0078*/ 	.word	0xffffffff


	//   ....[3]....
        /*007c*/ 	.word	0xffffffff


	//   ....[4]....
        /*0080*/ 	.word	0xffffffff


	//   ....[5]....
        /*0084*/ 	.word	0xffffffff


	//   ....[6]....
        /*0088*/ 	.word	0xffffffff


	//   ....[7]....
        /*008c*/ 	.word	0xffffffff


	//   ....[8]....
        /*0090*/ 	.word	0xffffffff


	//   ....[9]....
        /*0094*/ 	.word	0xffffffff


	//   ....[10]....
        /*0098*/ 	.word	0xffffffff


	//   ....[11]....
        /*009c*/ 	.word	0xffffffff


	//   ....[12]....
        /*00a0*/ 	.word	0xffffffff


	//   ....[13]....
        /*00a4*/ 	.word	0xffffffff


	//   ....[14]....
        /*00a8*/ 	.word	0xffffffff


	//   ....[15]....
        /*00ac*/ 	.word	0xffffffff


	//   ....[16]....
        /*00b0*/ 	.word	0xffffffff


	//   ....[17]....
        /*00b4*/ 	.word	0xffffffff


	//   ....[18]....
        /*00b8*/ 	.word	0x0500000f


	//   ....[19]....
        /*00bc*/ 	.word	0x0500000f


	//   ....[20]....
        /*00c0*/ 	.word	0x0500000f


	//   ....[21]....
        /*00c4*/ 	.word	0x0500000f


	//   ....[22]....
        /*00c8*/ 	.word	0x0500000f


	//   ....[23]....
        /*00cc*/ 	.word	0x0500000f


	//   ....[24]....
        /*00d0*/ 	.word	0x0500000f


	//   ....[25]....
        /*00d4*/ 	.word	0x0500000f


	//   ....[26]....
        /*00d8*/ 	.word	0x0500000f


	//   ....[27]....
        /*00dc*/ 	.word	0x0500000f


	//   ....[28]....
        /*00e0*/ 	.word	0x0500000f


	//   ....[29]....
        /*00e4*/ 	.word	0x0500000f


	//   ....[30]....
        /*00e8*/ 	.word	0x0500000f


	//   ....[31]....
        /*00ec*/ 	.word	0x0500000f


	//   ....[32]....
        /*00f0*/ 	.word	0x0500000f


	//   ....[33]....
        /*00f4*/ 	.word	0x0500000f


	//   ....[34]....
        /*00f8*/ 	.word	0x0500000f


	//   ....[35]....
        /*00fc*/ 	.word	0x0500000f


	//----- nvinfo : EIATTR_COOP_GROUP_INSTR_OFFSETS
	.align		4
.L_1458:
        /*0100*/ 	.byte	0x04, 0x28
        /*0102*/ 	.short	(.L_1460 - .L_1459)


	//   ....[0]....
.L_1459:
        /*0104*/ 	.word	0x00001cf0


	//   ....[1]....
        /*0108*/ 	.word	0x00001d00


	//   ....[2]....
        /*010c*/ 	.word	0x00001d10


	//   ....[3]....
        /*0110*/ 	.word	0x00001ee0


	//   ....[4]....
        /*0114*/ 	.word	0x00001ef0


	//   ....[5]....
        /*0118*/ 	.word	0x00001f00


	//   ....[6]....
        /*011c*/ 	.word	0x000020d0


	//   ....[7]....
        /*0120*/ 	.word	0x000020e0


	//   ....[8]....
        /*0124*/ 	.word	0x000020f0


	//   ....[9]....
        /*0128*/ 	.word	0x000022c0


	//   ....[10]....
        /*012c*/ 	.word	0x000022d0


	//   ....[11]....
        /*0130*/ 	.word	0x000022e0


	//   ....[12]....
        /*0134*/ 	.word	0x000024b0


	//   ....[13]....
        /*0138*/ 	.word	0x000024c0


	//   ....[14]....
        /*013c*/ 	.word	0x000024d0


	//   ....[15]....
        /*0140*/ 	.word	0x000026a0


	//   ....[16]....
        /*0144*/ 	.word	0x000026b0


	//   ....[17]....
        /*0148*/ 	.word	0x000026c0


	//   ....[18]....
        /*014c*/ 	.word	0x00002f00


	//   ....[19]....
        /*0150*/ 	.word	0x00002f90


	//   ....[20]....
        /*0154*/ 	.word	0x00002fe0


	//   ....[21]....
        /*0158*/ 	.word	0x00003070


	//   ....[22]....
        /*015c*/ 	.word	0x00003100


	//   ....[23]....
        /*0160*/ 	.word	0x00003150


	//   ....[24]....
        /*0164*/ 	.word	0x000031e0


	//   ....[25]....
        /*0168*/ 	.word	0x00003270


	//   ....[26]....
        /*016c*/ 	.word	0x000032c0


	//   ....[27]....
        /*0170*/ 	.word	0x00003350


	//   ....[28]....
        /*0174*/ 	.word	0x000033e0


	//   ....[29]....
        /*0178*/ 	.word	0x00003430


	//   ....[30]....
        /*017c*/ 	.word	0x000034c0


	//   ....[31]....
        /*0180*/ 	.word	0x00003550


	//   ....[32]....
        /*0184*/ 	.word	0x000035a0


	//   ....[33]....
        /*0188*/ 	.word	0x00003630


	//   ....[34]....
        /*018c*/ 	.word	0x000036c0


	//   ....[35]....
        /*0190*/ 	.word	0x00003710


	//----- nvinfo : EIATTR_VRC_CTA_INIT_COUNT
	.align		4
.L_1460:
        /*0194*/ 	.byte	0x02, 0x4a
	.zero		1
	.zero		1


	//----- nvinfo : EIATTR_SYSCALL_OFFSETS
	.align		4
        /*0198*/ 	.byte	0x04, 0x46
        /*019a*/ 	.short	(.L_1462 - .L_1461)


	//   ....[0]....
.L_1461:
        /*019c*/ 	.word	0x00000180


	//----- nvinfo : EIATTR_EXIT_INSTR_OFFSETS
	.align		4
.L_1462:
        /*01a0*/ 	.byte	0x04, 0x1c
        /*01a2*/ 	.short	(.L_1464 - .L_1463)


	//   ....[0]....
.L_1463:
        /*01a4*/ 	.word	0x00000220


	//   ....[1]....
        /*01a8*/ 	.word	0x00002e90


	//----- nvinfo : EIATTR_CRS_STACK_SIZE
	.align		4
.L_1464:
        /*01ac*/ 	.byte	0x04, 0x1e
        /*01ae*/ 	.short	(.L_1466 - .L_1465)
.L_1465:
        /*01b0*/ 	.word	0x00000000


	//----- nvinfo : EIATTR_CBANK_PARAM_SIZE
	.align		4
.L_1466:
        /*01b4*/ 	.byte	0x03, 0x19
        /*01b6*/ 	.short	0x0048


	//----- nvinfo : EIATTR_PARAM_CBANK
	.align		4
        /*01b8*/ 	.byte	0x04, 0x0a
        /*01ba*/ 	.short	(.L_1468 - .L_1467)
	.align		4
.L_1467:
        /*01bc*/ 	.word	index@(.nv.constant0._Z17LayerNormWarpImplI10DirectLoadIffE11DirectStoreIffEfLi1ELi16ELi12ELi32ELi1ELb1EEvT_T0_lld)
        /*01c0*/ 	.short	0x0380
        /*01c2*/ 	.short	0x0048


	//----- nvinfo : EIATTR_SW_WAR
	.align		4
.L_1468:
        /*01c4*/ 	.byte	0x04, 0x36
        /*01c6*/ 	.short	(.L_1470 - .L_1469)
.L_1469:
        /*01c8*/ 	.word	0x00000008
.L_1470:


//--------------------- .nv.info._Z17LayerNormWarpImplI10DirectLoadIffE11DirectStoreIffEfLi1ELi16ELi16ELi32ELi1ELb0EEvT_T0_lld --------------------------
	.section	.nv.info._Z17LayerNormWarpImplI10DirectLoadIffE11DirectStoreIffEfLi1ELi16ELi16ELi32ELi1ELb0EEvT_T0_lld,"",@"SHT_CUDA_INFO"
	.sectionflags	@""
	.align	4


	//----- nvinfo : EIATTR_CUDA_API_VERSION
	.align		4
        /*0000*/ 	.byte	0x04, 0x37
        /*0002*/ 	.short	(.L_1472 - .L_1471)
.L_1471:
        /*0004*/ 	.word	0x00000082


	//----- nvinfo : EIATTR_KPARAM_INFO
	.align		4
.L_1472:
        /*0008*/ 	.byte	0x04, 0x17
        /*000a*/ 	.short	(.L_1474 - .L_1473)
.L_1473:
        /*000c*/ 	.word	0x00000000
        /*0010*/ 	.short	0x0004
        /*0012*/ 	.short	0x0040
        /*0014*/ 	.byte	0x00, 0xf0, 0x21, 0x00


	//----- nvinfo : EIATTR_KPARAM_INFO
	.align		4
.L_1474:
        /*0018*/ 	.byte	0x04, 0x17
        /*001a*/ 	.short	(.L_1476 - .L_1475)
.L_1475:
        /*001c*/ 	.word	0x00000000
        /*0020*/ 	.short	0x0003
        /*0022*/ 	.short	0x0038
        /*0024*/ 	.byte	0x00, 0xf0, 0x21, 0x00


	//----- nvinfo : EIATTR_KPARAM_INFO
	.align		4
.L_1476:
        /*0028*/ 	.byte	0x04, 0x17
        /*002a*/ 	.short	(.L_1478 - .L_1477)
.L_1477:
        /*002c*/ 	.word	0x00000000
        /*0030*/ 	.short	0x0002
        /*0032*/ 	.short	0x0030
        /*0034*/ 	.byte	0x00, 0xf0, 0x21, 0x00


	//----- nvinfo : EIATTR_KPARAM_INFO
	.align		4
.L_1478:
        /*0038*/ 	.byte	0x04, 0x17
        /*003a*/ 	.short	(.L_1480 - .L_1479)
.L_1479:
        /*003c*/ 	.word	0x00000000
        /*0040*/ 	.short	0x0001
        /*0042*/ 	.short	0x0020
        /*0044*/ 	.byte	0x00, 0xf0, 0x41, 0x00


	//----- nvinfo : EIATTR_KPARAM_INFO
	.align		4
.L_1480:
        /*0048*/ 	.byte	0x04, 0x17
        /*004a*/ 	.short	(.L_1482 - .L_1481)
.L_1481:
        /*004c*/ 	.word	0x00000000
        /*0050*/ 	.short	0x0000
        /*0052*/ 	.short	0x0000
        /*0054*/ 	.byte	0x00, 0xf0, 0x81, 0x00


	//----- nvinfo : EIATTR_SPARSE_MMA_MASK
	.align		4
.L_1482:
        /*0058*/ 	.byte	0x03, 0x50
        /*005a*/ 	.short	0x0000


	//----- nvinfo : EIATTR_MAXREG_COUNT
	.align		4
        /*005c*/ 	.byte	0x03, 0x1b
        /*005e*/ 	.short	0x00ff


	//----- nvinfo : EIATTR_EXTERNS
	.align		4
        /*0060*/ 	.byte	0x04, 0x0f
        /*0062*/ 	.short	(.L_1484 - .L_1483)


	//   ....[0]....
	.align		4
.L_1483:
        /*0064*/ 	.word	index@(__assertfail)


	//----- nvinfo : EIATTR_MERCURY_ISA_VERSION
	.align		4
.L_1484:
        /*0068*/ 	.byte	0x03, 0x5f
        /*006a*/ 	.short	0x0101


	//----- nvinfo : EIATTR_COOP_GROUP_MASK_REGIDS
	.align		4
        /*006c*/ 	.byte	0x04, 0x29
        /*006e*/ 	.short	(.L_1486 - .L_1485)


	//   ....[0]....
.L_1485:
        /*0070*/ 	.word	0xffffffff


	//   ....[1]....
        /*0074*/ 	.word	0xffffffff


	//   ....[2]....
        /*0078*/ 	.word	0xffffffff


	//   ....[3]....
        /*007c*/ 	.word	0xffffffff


	//   ....[4]....
        /*0080*/ 	.word	0xffffffff


	//   ....[5]....
        /*0084*/ 	.word	0xffffffff


	//   ....[6]....
        /*0088*/ 	.word	0xffffffff


	//   ....[7]....
        /*008c*/ 	.word	0xffffffff


	//   ....[8]....
        /*0090*/ 	.word	0xffffffff


	//   ....[9]....
        /*0094*/ 	.word	0xffffffff


	//   ....[10]....
        /*0098*/ 	.word	0xffffffff


	//   ....[11]....
        /*009c*/ 	.word	0xffffffff


	//   ....[12]....
        /*00a0*/ 	.word	0xffffffff


	//   ....[13]....
        /*00a4*/ 	.word	0xffffffff


	//   ....[14]....
        /*00a8*/ 	.word	0xffffffff


	//   ....[15]....
        /*00ac*/ 	.word	0xffffffff


	//   ....[16]....
        /*00b0*/ 	.word	0xffffffff


	//   ....[17]....
        /*00b4*/ 	.word	0xffffffff


	//   ....[18]....
        /*00b8*/ 	.word	0x0500000f


	//   ....[19]....
        /*00bc*/ 	.word	0x0500000f


	//   ....[20]....
        /*00c0*/ 	.word	0x0500000f


	//   ....[21]....
        /*00c4*/ 	.word	0x0500000f


	//   ....[22]....
        /*00c8*/ 	.word	0x0500000f


	//   ....[23]....
        /*00cc*/ 	.word	0x0500000f


	//   ....[24]....
        /*00d0*/ 	.word	0x0500000f


	//   ....[25]....
        /*00d4*/ 	.word	0x0500000f


	//   ....[26]....
        /*00d8*/ 	.word	0x0500000f


	//   ....[27]....
        /*00dc*/ 	.word	0x0500000f


	//   ....[28]....
        /*00e0*/ 	.word	0x0500000f


	//   ....[29]....
        /*00e4*/ 	.word	0x0500000f


	//   ....[30]....
        /*00e8*/ 	.word	0x0500000f


	//   ....[31]....
        /*00ec*/ 	.word	0x0500000f


	//   ....[32]....
        /*00f0*/ 	.word	0x0500000f


	//   ....[33]....
        /*00f4*/ 	.word	0x0500000f


	//   ....[34]....
        /*00f8*/ 	.word	0x0500000f


	//   ....[35]....
        /*00fc*/ 	.word	0x0500000f


	//----- nvinfo : EIATTR_COOP_GROUP_INSTR_OFFSETS
	.align		4
.L_1486:
        /*0100*/ 	.byte	0x04, 0x28
        /*0102*/ 	.short	(.L_1488 - .L_1487)


	//   ....[0]....
.L_1487:
        /*0104*/ 	.word	0x00001940


	//   ....[1]....
        /*0108*/ 	.word	0x00001950


	//   ....[2]....
        /*010c*/ 	.word	0x00001960


	//   ....[3]....
        /*0110*/ 	.word	0x00001b00


	//   ....[4]....
        /*0114*/ 	.word	0x00001b10


	//   ....[5]....
        /*0118*/ 	.word	0x00001b20


	//   ....[6]....
        /*011c*/ 	.word	0x00001cb0


	//   ....[7]....
        /*0120*/ 	.word	0x00001cc0


	//   ....[8]....
        /*0124*/ 	.word	0x00001cd0


	//   ....[9]....
        /*0128*/ 	.word	0x00001e60


	//   ....[10]....
        /*012c*/ 	.word	0x00001e70


	//   ....[11]....
        /*0130*/ 	.word	0x00001e80


	//   ....[12]....
        /*0134*/ 	.word	0x00002010


	//   ....[13]....
        /*0138*/ 	.word	0x00002020


	//   ....[14]....
        /*013c*/ 	.word	0x00002030


	//   ....[15]....
        /*0140*/ 	.word	0x000021c0


	//   ....[16]....
        /*0144*/ 	.word	0x000021d0


	//   ....[17]....
        /*0148*/ 	.word	0x000021e0


	//   ....[18]....
        /*014c*/ 	.word	0x00002a40


	//   ....[19]....
        /*0150*/ 	.word	0x00002ad0


	//   ....[20]....
        /*0154*/ 	.word	0x00002b20


	//   ....[21]....
        /*0158*/ 	.word	0x00002bb0


	//   ....[22]....
        /*015c*/ 	.word	0x00002c40


	//   ....[23]....
        /*0160*/ 	.word	0x00002c90


	//   ....[24]....
        /*0164*/ 	.word	0x00002d20


	//   ....[25]....
        /*0168*/ 	.word	0x00002db0


	//   ....[26]....
        /*016c*/ 	.word	0x00002e00


	//   ....[27]....
        /*0170*/ 	.word	0x00002e90


	//   ....[28]....
        /*0174*/ 	.word	0x00002f20


	//   ....[29]....
        /*0178*/ 	.word	0x00002f70


	//   ....[30]....
        /*017c*/ 	.word	0x00003000


	//   ....[31]....
        /*0180*/ 	.word	0x00003090


	//   ....[32]....
        /*0184*/ 	.word	0x000030e0


	//   ....[33]....
        /*0188*/ 	.word	0x00003170


	//   ....[34]....
        /*018c*/ 	.word	0x00003200


	//   ....[35]....
        /*0190*/ 	.word	0x00003250


	//----- nvinfo : EIATTR_VRC_CTA_INIT_COUNT
	.align		4
.L_1488:
        /*0194*/ 	.byte	0x02, 0x4a
	.zero		1
	.zero		1


	//----- nvinfo : EIATTR_SYSCALL_OFFSETS
	.align		4
        /*0198*/ 	.byte	0x04, 0x46
        /*019a*/ 	.short	(.L_1490 - .L_1489)


	//   ....[0]....
.L_1489:
        /*019c*/ 	.word	0x00000170


	//----- nvinfo : EIATTR_EXIT_INSTR_OFFSETS
	.align		4
.L_1490:
        /*01a0*/ 	.byte	0x04, 0x1c
        /*01a2*/ 	.short	(.L_1492 - .L_1491)


	//   ....[0]....
.L_1491:
        /*01a4*/ 	.word	0x000001f0


	//   ....[1]....
        /*01a8*/ 	.word	0x000029c0


	//----- nvinfo : EIATTR_CRS_STACK_SIZE
	.align		4
.L_1492:
        /*01ac*/ 	.byte	0x04, 0x1e
        /*01ae*/ 	.short	(.L_1494 - .L_1493)
.L_1493:
        /*01b0*/ 	.word	0x00000000


	//----- nvinfo : EIATTR_CBANK_PARAM_SIZE
	.align		4
.L_1494:
        /*01b4*/ 	.byte	0x03, 0x19
        /*01b6*/ 	.short	0x0048


	//----- nvinfo : EIATTR_PARAM_CBANK
	.align		4
        /*01b8*/ 	.byte	0x04, 0x0a
        /*01ba*/ 	.short	(.L_1496 - .L_1495)
	.align		4
.L_1495:
        /*01bc*/ 	.word	index@(.nv.constant0._Z17LayerNormWarpImplI10DirectLoadIffE11DirectStoreIffEfLi1ELi16ELi16ELi32ELi1ELb0EEvT_T0_lld)
        /*01c0*/ 	.short	0x0380
        /*01c2*/ 	.short	0x0048


	//----- nvinfo : EIATTR_SW_WAR
	.align		4
.L_1496:
        /*01c4*/ 	.byte	0x04, 0x36
        /*01c6*/ 	.short	(.L_1498 - .L_1497)
.L_1497:
        /*01c8*/ 	.word	0x00000008
.L_1498:


//--------------------- .nv.info._Z17LayerNormWarpImplI10DirectLoadIffE11DirectStoreIffEfLi1ELi12ELi8ELi32ELi1ELb1EEvT_T0_lld --------------------------
	.section	.nv.info._Z17LayerNormWarpImplI10DirectLoadIffE11DirectStoreIffEfLi1ELi12ELi8ELi32ELi1ELb1EEvT_T0_lld,"",@"SHT_CUDA_INFO"
	.sectionflags	@""
	.align	4


	//----- nvinfo : EIATTR_CUDA_API_VERSION
	.align		4
        /*0000*/ 	.byte	0x04, 0x37
        /*0002*/ 	.short	(.L_1500 - .L_1499)
.L_1499:
        /*0004*/ 	.word	0x00000082


	//----- nvinfo : EIATTR_KPARAM_INFO
	.align		4
.L_1500:
        /*0008*/ 	.byte	0x04, 0x17
        /*000a*/ 	.short	(.L_1502 - .L_1501)
.L_1501:
        /*000c*/ 	.word	0x00000000
        /*0010*/ 	.short	0x0004
        /*0012*/ 	.short	0x0040
        /*0014*/ 	.byte	0x00, 0xf0, 0x21, 0x00


	//----- nvinfo : EIATTR_KPARAM_INFO
	.align		4
.L_1502:
        /*0018*/ 	.byte	0x04, 0x17
        /*001a*/ 	.short	(.L_1504 - .L_1503)
.L_1503:
        /*001c*/ 	.word	0x00000000
        /*0020*/ 	.short	0x0003
        /*0022*/ 	.short	0x0038
        /*0024*/ 	.byte	0x00, 0xf0, 0x21, 0x00


	//----- nvinfo : EIATTR_KPARAM_INFO
	.align		4
.L_1504:
        /*0028*/ 	.byte	0x04, 0x17
        /*002a*/ 	.short	(.L_1506 - .L_1505)
.L_1505:
        /*002c*/ 	.word	0x00000000
        /*0030*/ 	.short	0x0002
        /*0032*/ 	.short	0x0030
        /*0034*/ 	.byte	0x00, 0xf0, 0x21, 0x00


	//----- nvinfo : EIATTR_KPARAM_INFO
	.align		4
.L_1506:
        /*0038*/ 	.byte	0x04, 0x17
        /*003a*/ 	.short	(.L_1508 - .L_1507)
.L_1507:
        /*003c*/ 	.word	0x00000000
        /*0040*/ 	.short	0x0001
        /*0042*/ 	.short	0x0020
        /*0044*/ 	.byte	0x00, 0xf0, 0x41, 0x00


	//----- nvinfo : EIATTR_KPARAM_INFO
	.align		4
.L_1508:
        /*0048*/ 	.byte	0x04, 0x17
        /*004a*/ 	.short	(.L_1510 - .L_1509)
.L_1509:
        /*004c*/ 	.word	0x00000000
        /*0050*/ 	.short	0x0000
        /*0052*/ 	.short	0x0000
        /*0054*/ 	.byte	0x00, 0xf0, 0x81, 0x00


	//----- nvinfo : EIATTR_SPARSE_MMA_MASK
	.align		4
.L_1510:
        /*0058*/ 	.byte	0x03, 0x50
        /*005a*/ 	.short	0x0000


	//----- nvinfo : EIATTR_MAXREG_COUNT
	.align		4
        /*005c*/ 	.byte	0x03, 0x1b
        /*005e*/ 	.short	0x00ff


	//----- nvinfo : EIATTR_EXTERNS
	.align		4
        /*0060*/ 	.byte	0x04, 0x0f
        /*0062*/ 	.short	(.L_1512 - .L_1511)


	//   ....[0]....
	.align		4
.L_1511:
        /*0064*/ 	.word	index@(__assertfail)


	//----- nvinfo : EIATTR_MERCURY_ISA_VERSION
	.align		4
.L_1512:
        /*0068*/ 	.byte	0x03, 0x5f
        /*006a*/ 	.short	0x0101


	//----- nvinfo : EIATTR_COOP_GROUP_MASK_REGIDS
	.align		4
        /*006c*/ 	.byte	0x04, 0x29
        /*006e*/ 	.short	(.L_1514 - .L_1513)


	//   ....[0]....
.L_1513:
        /*0070*/ 	.word	0xffffffff


	//   ....[1]....
        /*0074*/ 	.word	0xffffffff


	//   ....[2]....
        /*0078*/ 	.word	0xffffffff


	//   ....[3]....
        /*007c*/ 	.word	0xffffffff


	//   ....[4]....
        /*0080*/ 	.word	0xffffffff


	//   ....[5]....
        /*0084*/ 	.word	0xffffffff


	//   ....[6]....
        /*0088*/ 	.word	0xffffffff


	//   ....[7]....
        /*008c*/ 	.word	0xffffffff


	//   ....[8]....
        /*0090*/ 	.word	0xffffffff


	//   ....[9]....
        /*0094*/ 	.word	0xffffffff


	//   ....[10]....
        /*0098*/ 	.word	0xffffffff


	//   ....[11]....
        /*009c*/ 	.word	0xffffffff


	//   ....[12]....
        /*00a0*/ 	.word	0xffffffff


	//   ....[13]....
        /*00a4*/ 	.word	0xffffffff


	//   ....[14]....
        /*00a8*/ 	.word	0xffffffff


	//   ....[15]....
        /*00ac*/ 	.word	0xffffffff


	//   ....[16]....
        /*00b0*/ 	.word	0xffffffff


	//   ....[17]....
        /*00b4*/ 	.word	0xffffffff


	//   ....[18]....
        /*00b8*/ 	.word	0x0500000f


	//   ....[19]....
        /*00bc*/ 	.word	0x0500000f


	//   ....[20]....
        /*00c0*/ 	.word	0x0500000f


	//   ....[21]....
        /*00c4*/ 	.word	0x0500000f


	//   ....[22]....
        /*00c8*/ 	.word	0x0500000f


	//   ....[23]....
        /*00cc*/ 	.word	0x0500000f


	//   ....[24]....
        /*00d0*/ 	.word	0x0500000f


	//   ....[25]....
        /*00d4*/ 	.word	0x0500000f


	//   ....[26]....
        /*00d8*/ 	.word	0x0500000f


	//   ....[27]....
        /*00dc*/ 	.word	0x0500000f


	//   ....[28]....
        /*00e0*/ 	.word	0x0500000f


	//   ....[29]....
        /*00e4*/ 	.word	0x0500000f


	//   ....[30]....
        /*00e8*/ 	.word	0x0500000f


	//   ....[31]....
        /*00ec*/ 	.word	0x0500000f


	//   ....[32]....
        /*00f0*/ 	.word	0x0500000f


	//   ....[33]....
        /*00f4*/ 	.word	0x0500000f


	//   ....[34]....
        /*00f8*/ 	.word	0x0500000f


	//   ....[35]....
        /*00fc*/ 	.word	0x0500000f


	//----- nvinfo : EIATTR_COOP_GROUP_INSTR_OFFSETS
	.align		4
.L_1514:
        /*0100*/ 	.byte	0x04, 0x28
        /*0102*/ 	.short	(.L_1516 - .L_1515)


	//   ....[0]....
.L_1515:
        /*0104*/ 	.word	0x00001570


	//   ....[1]....
        /*0108*/ 	.word	0x00001580


	//   ....[2]....
        /*010c*/ 	.word	0x00001590


	//   ....[3]....
        /*0110*/ 	.word	0x00001770


	//   ....[4]....
        /*0114*/ 	.word	0x00001780


	//   ....[5]....
        /*0118*/ 	.word	0x00001790


	//   ....[6]....
        /*011c*/ 	.word	0x00001970


	//   ....[7]....
        /*0120*/ 	.word	0x00001980


	//   ....[8]....
        /*0124*/ 	.word	0x00001990


	//   ....[9]....
        /*0128*/ 	.word	0x00001b70


	//   ....[10]....
        /*012c*/ 	.word	0x00001b80


	//   ....[11]....
        /*0130*/ 	.word	0x00001b90


	//   ....[12]....
        /*0134*/ 	.word	0x00001d70


	//   ....[13]....
        /*0138*/ 	.word	0x00001d80


	//   ....[14]....
        /*013c*/ 	.word	0x00001d90


	//   ....[15]....
        /*0140*/ 	.word	0x00001fa0


	//   ....[16]....
        /*0144*/ 	.word	0x00001fb0


	//   ....[17]....
        /*0148*/ 	.word	0x00001fc0


	//   ....[18]....
        /*014c*/ 	.word	0x00002730


	//   ....[19]....
        /*0150*/ 	.word	0x000027c0


	//   ....[20]....
        /*0154*/ 	.word	0x00002810


	//   ....[21]....
        /*0158*/ 	.word	0x000028a0


	//   ....[22]....
        /*015c*/ 	.word	0x00002930


	//   ....[23]....
        /*0160*/ 	.word	0x00002980


	//   ....[24]....
        /*0164*/ 	.word	0x00002a10


	//   ....[25]....
        /*0168*/ 	.word	0x00002aa0


	//   ....[26]....
        /*016c*/ 	.word	0x00002af0


	//   ....[27]....
        /*0170*/ 	.word	0x00002b80


	//   ....[28]....
        /*0174*/ 	.word	0x00002c10


	//   ....[29]....
        /*0178*/ 	.word	0x00002c60


	//   ....[30]....
        /*017c*/ 	.word	0x00002cf0


	//   ....[31]....
        /*0180*/ 	.word	0x00002d80


	//   ....[32]....
        /*0184*/ 	.word	0x00002dd0


	//   ....[33]....
        /*0188*/ 	.word	0x00002e60


	//   ....[34]....
        /*018c*/ 	.word	0x00002ef0


	//   ....[35]....
        /*0190*/ 	.word	0x00002f40


	//----- nvinfo : EIATTR_VRC_CTA_INIT_COUNT
	.align		4
.L_1516:
        /*0194*/ 	.byte	0x02, 0x4a
	.zero		1
	.zero		1


	//----- nvinfo : EIATTR_SYSCALL_OFFSETS
	.align		4
        /*0198*/ 	.byte	0x04, 0x46
        /*019a*/ 	.short	(.L_1518 - .L_1517)


	//   ....[0]....
.L_1517:
        /*019c*/ 	.word	0x00000180


	//----- nvinfo : EIATTR_EXIT_INSTR_OFFSETS
	.align		4
.L_1518:
        /*01a0*/ 	.byte	0x04, 0x1c
        /*01a2*/ 	.short	(.L_1520 - .L_1519)


	//   ....[0]....
.L_1519:
        /*01a4*/ 	.word	0x00000220


	//   ....[1]....
        /*01a8*/ 	.word	0x000026c0


	//----- nvinfo : EIATTR_CRS_STACK_SIZE
	.align		4
.L_1520:
        /*01ac*/ 	.byte	0x04, 0x1e
        /*01ae*/ 	.short	(.L_1522 - .L_1521)
.L_1521:
        /*01b0*/ 	.word	0x00000000


	//----- nvinfo : EIATTR_CBANK_PARAM_SIZE
	.align		4
.L_1522:
        /*01b4*/ 	.byte	0x03, 0x19
        /*01b6*/ 	.short	0x0048


	//----- nvinfo : EIATTR_PARAM_CBANK
	.align		4
        /*01b8*/ 	.byte	0x04, 0x0a
        /*01ba*/ 	.short	(.L_1524 - .L_1523)
	.align		4
.L_1523:
        /*01bc*/ 	.word	index@(.nv.constant0._Z17LayerNormWarpImplI10DirectLoadIffE11DirectStoreIffEfLi1ELi12ELi8ELi32ELi1ELb1EEvT_T0_lld)
        /*01c0*/ 	.short	0x0380
        /*01c2*/ 	.short	0x0048


	//----- nvinfo : EIATTR_SW_WAR
	.align		4
.L_1524:
        /*01c4*/ 	.byte	0x04, 0x36
        /*01c6*/ 	.short	(.L_1526 - .L_1525)
.L_1525:
        /*01c8*/ 	.word	0x00000008
.L_1526:


//--------------------- .nv.info._Z17LayerNormWarpImplI10DirectLoadIffE11DirectStoreIffEfLi1ELi12ELi12ELi32ELi1ELb0EEvT_T0_lld --------------------------
	.section	.nv.info._Z17LayerNormWarpImplI10DirectLoadIffE11DirectStoreIffEfLi1ELi12ELi12ELi32ELi1ELb0EEvT_T0_lld,"",@"SHT_CUDA_INFO"
	.sectionflags	@""
	.align	4


	//----- nvinfo : EIATTR_CUDA_API_VERSION
	.align		4
        /*0000*/ 	.byte	0x04, 0x37
        /*0002*/ 	.short	(.L_1528 - .L_1527)
.L_1527:
        /*0004*/ 	.word	0x00000082


	//----- nvinfo : EIATTR_KPARAM_INFO
	.align		4
.L_1528:
        /*0008*/ 	.byte	0x04, 0x17
        /*000a*/ 	.short	(.L_1530 - .L_1529)
.L_1529:
        /*000c*/ 	.word	0x00000000
        /*0010*/ 	.short	0x0004
        /*0012*/ 	.short	0x0040
        /*0014*/ 	.byte	0x00, 0xf0, 0x21, 0x00


	//----- nvinfo : EIATTR_KPARAM_INFO
	.align		4
.L_1530:
        /*0018*/ 	.byte	0x04, 0x17
        /*001a*/ 	.short	(.L_1532 - .L_1531)
.L_1531:
        /*001c*/ 	.word	0x00000000
        /*0020*/ 	.short	0x0003
        /*0022*/ 	.short	0x0038
        /*0024*/ 	.byte	0x00, 0xf0, 0x21, 0x00


	//----- nvinfo : EIATTR_KPARAM_INFO
	.align		4
.L_1532:
        /*0028*/ 	.byte	0x04, 0x17
        /*002a*/ 	.short	(.L_1534 - .L_1533)
.L_1533:
        /*002c*/ 	.word	0x00000000
        /*0030*/ 	.short	0x0002
        /*0032*/ 	.short	0x0030
        /*0034*/ 	.byte	0x00, 0xf0, 0x21, 0x00


	//----- nvinfo : EIATTR_KPARAM_INFO
	.align		4
.L_1534:
        /*0038*/ 	.byte	0x04, 0x17
        /*003a*/ 	.short	(.L_1536 - .L_1535)
.L_1535:
        /*003c*/ 	.word	0x00000000
        /*0040*/ 	.short	0x0001
        /*0042*/ 	.short	0x0020
        /*0044*/ 	.byte	0x00, 0xf0, 0x41, 0x00


	//----- nvinfo : EIATTR_KPARAM_INFO
	.align		4
.L_1536:
        /*0048*/ 	.byte	0x04, 0x17
        /*004a*/ 	.short	(.L_1538 - .L_1537)
.L_1537:
        /*004c*/ 	.word	0x00000000
        /*0050*/ 	.short	0x0000
        /*0052*/ 	.short	0x0000
        /*0054*/ 	.byte	0x00, 0xf0, 0x81, 0x00


	//----- nvinfo : EIATTR_SPARSE_MMA_MASK
	.align		4
.L_1538:
        /*0058*/ 	.byte	0x03, 0x50
        /*005a*/ 	.short	0x0000


	//----- nvinfo : EIATTR_MAXREG_COUNT
	.align		4
        /*005c*/ 	.byte	0x03, 0x1b
        /*005e*/ 	.short	0x00ff


	//----- nvinfo : EIATTR_EXTERNS
	.align		4
        /*0060*/ 	.byte	0x04, 0x0f
        /*0062*/ 	.short	(.L_1540 - .L_1539)


	//   ....[0]....
	.align		4
.L_1539:
        /*0064*/ 	.word	index@(__assertfail)


	//----- nvinfo : EIATTR_MERCURY_ISA_VERSION
	.align		4
.L_1540:
        /*0068*/ 	.byte	0x03, 0x5f
        /*006a*/ 	.short	0x0101


	//----- nvinfo : EIATTR_COOP_GROUP_MASK_REGIDS
	.align		4
        /*006c*/ 	.byte	0x04, 0x29
        /*006e*/ 	.short	(.L_1542 - .L_1541)


	//   ....[0]....
.L_1541:
        /*0070*/ 	.word	0xffffffff


	//   ....[1]....
        /*0074*/ 	.word	0xffffffff


	//   ....[2]....
        /*0078*/ 	.word	0xffffffff


	//   ....[3]....
        /*007c*/ 	.word	0xffffffff


	//   ....[4]....
        /*0080*/ 	.word	0xffffffff


	//   ....[5]....
        /*0084*/ 	.word	0xffffffff


	//   ....[6]....
        /*0088*/ 	.word	0xffffffff


	//   ....[7]....
        /*008c*/ 	.word	0xffffffff


	//   ....[8]....
        /*0090*/ 	.word	0xffffffff


	//   ....[9]....
        /*0094*/ 	.word	0xffffffff


	//   ....[10]....
        /*0098*/ 	.word	0xffffffff


	//   ....[11]....
        /*009c*/ 	.word	0xffffffff


	//   ....[12]....
        /*00a0*/ 	.word	0xffffffff


	//   ....[13]....
        /*00a4*/ 	.word	0xffffffff


	//   ....[14]....
        /*00a8*/ 	.word	0xffffffff


	//   ....[15]....
        /*00ac*/ 	.word	0xffffffff


	//   ....[16]....
        /*00b0*/ 	.word	0xffffffff


	//   ....[17]....
        /*00b4*/ 	.word	0xffffffff


	//   ....[18]....
        /*00b8*/ 	.word	0x0500000f


	//   ....[19]....
        /*00bc*/ 	.word	0x0500000f


	//   ....[20]....
        /*00c0*/ 	.word	0x0500000f


	//   ....[21]....
        /*00c4*/ 	.word	0x0500000f


	//   ....[22]....
        /*00c8*/ 	.word	0x0500000f


	//   ....[23]....
        /*00cc*/ 	.word	0x0500000f


	//   ....[24]....
        /*00d0*/ 	.word	0x0500000f


	//   ....[25]....
        /*00d4*/ 	.word	0x0500000f


	//   ....[26]....
        /*00d8*/ 	.word	0x0500000f


	//   ....[27]....
        /*00dc*/ 	.word	0x0500000f


	//   ....[28]....
        /*00e0*/ 	.word	0x0500000f


	//   ....[29]....
        /*00e4*/ 	.word	0x0500000f


	//   ....[30]....
        /*00e8*/ 	.word	0x0500000f


	//   ....[31]....
        /*00ec*/ 	.word	0x0500000f


	//   ....[32]....
        /*00f0*/ 	.word	0x0500000f


	//   ....[33]....
        /*00f4*/ 	.word	0x0500000f


	//   ....[34]....
        /*00f8*/ 	.word	0x0500000f


	//   ....[35]....
        /*00fc*/ 	.word	0x0500000f


	//----- nvinfo : EIATTR_COOP_GROUP_INSTR_OFFSETS
	.align		4
.L_1542:
        /*0100*/ 	.byte	0x04, 0x28
        /*0102*/ 	.short	(.L_1544 - .L_1543)


	//   ....[0]....
.L_1543:
        /*0104*/ 	.word	0x00001580


	//   ....[1]....
        /*0108*/ 	.word	0x00001590


	//   ....[2]....
        /*010c*/ 	.word	0x000015a0


	//   ....[3]....
        /*0110*/ 	.word	0x00001750


	//   ....[4]....
        /*0114*/ 	.word	0x00001760


	//   ....[5]....
        /*0118*/ 	.word	0x00001770


	//   ....[6]....
        /*011c*/ 	.word	0x00001910


	//   ....[7]....
        /*0120*/ 	.word	0x00001920


	//   ....[8]....
        /*0124*/ 	.word	0x00001930


	//   ....[9]....
        /*0128*/ 	.word	0x00001ad0


	//   ....[10]....
        /*012c*/ 	.word	0x00001ae0


	//   ....[11]....
        /*0130*/ 	.word	0x00001af0


	//   ....[12]....
        /*0134*/ 	.word	0x00001c90


	//   ....[13]....
        /*0138*/ 	.word	0x00001ca0


	//   ....[14]....
        /*013c*/ 	.word	0x00001cb0


	//   ....[15]....
        /*0140*/ 	.word	0x00001e50


	//   ....[16]....
        /*0144*/ 	.word	0x00001e60


	//   ....[17]....
        /*0148*/ 	.word	0x00001e70


	//   ....[18]....
        /*014c*/ 	.word	0x00002540


	//   ....[19]....
        /*0150*/ 	.word	0x000025d0


	//   ....[20]....
        /*0154*/ 	.word	0x00002620


	//   ....[21]....
        /*0158*/ 	.word	0x000026b0


	//   ....[22]....
        /*015c*/ 	.word	0x00002740


	//   ....[23]....
        /*0160*/ 	.word	0x00002790


	//   ....[24]....
        /*0164*/ 	.word	0x00002820


	//   ....[25]....
        /*0168*/ 	.word	0x000028b0


	//   ....[26]....
        /*016c*/ 	.word	0x00002900


	//   ....[27]....
        /*0170*/ 	.word	0x00002990


	//   ....[28]....
        /*0174*/ 	.word	0x00002a20


	//   ....[29]....
        /*0178*/ 	.word	0x00002a70


	//   ....[30]....
        /*017c*/ 	.word	0x00002b00


	//   ....[31]....
        /*0180*/ 	.word	0x00002b90


	//   ....[32]....
        /*0184*/ 	.word	0x00002be0


	//   ....[33]....
        /*0188*/ 	.word	0x00002c70


	//   ....[34]....
        /*018c*/ 	.word	0x00002d00


	//   ....[35]....
        /*0190*/ 	.word	0x00002d50


	//----- nvinfo : EIATTR_VRC_CTA_INIT_COUNT
	.align		4
.L_1544:
        /*0194*/ 	.byte	0x02, 0x4a
	.zero		1
	.zero		1


	//----- nvinfo : EIATTR_SYSCALL_OFFSETS
	.align		4
        /*0198*/ 	.byte	0x04, 0x46
        /*019a*/ 	.short	(.L_1546 - .L_1545)


	//   ....[0]....
.L_1545:
        /*019c*/ 	.word	0x00000160


	//----- nvinfo : EIATTR_EXIT_INSTR_OFFSETS
	.align		4
.L_1546:
        /*01a0*/ 	.byte	0x04, 0x1c
        /*01a2*/ 	.short	(.L_1548 - .L_1547)


	//   ....[0]....
.L_1547:
        /*01a4*/ 	.word	0x00000200


	//   ....[1]....
        /*01a8*/ 	.word	0x000024c0


	//----- nvinfo : EIATTR_CRS_STACK_SIZE
	.align		4
.L_1548:
        /*01ac*/ 	.byte	0x04, 0x1e
        /*01ae*/ 	.short	(.L_1550 - .L_1549)
.L_1549:
        /*01b0*/ 	.word	0x00000000


	//----- nvinfo : EIATTR_CBANK_PARAM_SIZE
	.align		4
.L_1550:
        /*01b4*/ 	.byte	0x03, 0x19
        /*01b6*/ 	.short	0x0048


	//----- nvinfo : EIATTR_PARAM_CBANK
	.align		4
        /*01b8*/ 	.byte	0x04, 0x0a
        /*01ba*/ 	.short	(.L_1552 - .L_1551)
	.align		4
.L_1551:
        /*01bc*/ 	.word	index@(.nv.constant0._Z17LayerNormWarpImplI10DirectLoadIffE11DirectStoreIffEfLi1ELi12ELi12ELi32ELi1ELb0EEvT_T0_lld)
        /*01c0*/ 	.short	0x0380
        /*01c2*/ 	.short	0x0048


	//----- nvinfo : EIATTR_SW_WAR
	.align		4
.L_1552:
        /*01c4*/ 	.byte	0x04, 0x36
        /*01c6*/ 	.short	(.L_1554 - .L_1553)
.L_1553:
        /*01c8*/ 	.word	0x00000008
.L_1554:


//--------------------- .nv.info._Z17LayerNormWarpImplI10DirectLoadIffE11DirectStoreIffEfLi1ELi8ELi4ELi32ELi1ELb1EEvT_T0_lld --------------------------
	.section	.nv.info._Z17LayerNormWarpImplI10DirectLoadIffE11DirectStoreIffEfLi1ELi8ELi4ELi32ELi1ELb1EEvT_T0_lld,"",@"SHT_CUDA_INFO"
	.sectionflags	@""
	.align	4


	//----- nvinfo : EIATTR_CUDA_API_VERSION
	.align		4
        /*0000*/ 	.byte	0x04, 0x37
        /*0002*/ 	.short	(.L_1556 - .L_1555)
.L_1555:
        /*0004*/ 	.word	0x00000082


	//----- nvinfo : EIATTR_KPARAM_INFO
	.align		4
.L_1556:
        /*0008*/ 	.byte	0x04, 0x17
        /*000a*/ 	.short	(.L_1558 - .L_1557)
.L_1557:
        /*000c*/ 	.word	0x00000000
        /*0010*/ 	.short	0x0004
        /*0012*/ 	.short	0x0040
        /*0014*/ 	.byte	0x00, 0xf0, 0x21, 0x00


	//----- nvinfo : EIATTR_KPARAM_INFO
	.align		4
.L_1558:
        /*0018*/ 	.byte	0x04, 0x17
        /*001a*/ 	.short	(.L_1560 - .L_1559)
.L_1559:
        /*001c*/ 	.word	0x00000000
        /*0020*/ 	.short	0x0003
        /*0022*/ 	.short	0x0038
        /*0024*/ 	.byte	0x00, 0xf0, 0x21, 0x00


	//----- nvinfo : EIATTR_KPARAM_INFO
	.align		4
.L_1560:
        /*0028*/ 	.byte	0x04, 0x17
        /*002a*/ 	.short	(.L_1562 - .L_1561)
.L_1561:
        /*002c*/ 	.word	0x00000000
        /*0030*/ 	.short	0x0002
        /*0032*/ 	.short	0x0030
        /*0034*/ 	.byte	0x00, 0xf0, 0x21, 0x00


	//----- nvinfo : EIATTR_KPARAM_INFO
	.align		4
.L_1562:
        /*0038*/ 	.byte	0x04, 0x17
        /*003a*/ 	.short	(.L_1564 - .L_1563)
.L_1563:
        /*003c*/ 	.word	0x00000000
        /*0040*/ 	.short	0x0001
        /*0042*/ 	.short	0x0020
        /*0044*/ 	.byte	0x00, 0xf0, 0x41, 0x00


	//----- nvinfo : EIATTR_KPARAM_INFO
	.align		4
.L_1564:
        /*0048*/ 	.byte	0x04, 0x17
        /*004a*/ 	.short	(.L_1566 - .L_1565)
.L_1565:
        /*004c*/ 	.word	0x00000000
        /*0050*/ 	.short	0x0000
        /*0052*/ 	.short	0x0000
        /*0054*/ 	.byte	0x00, 0xf0, 0x81, 0x00


	//----- nvinfo : EIATTR_SPARSE_MMA_MASK
	.align		4
.L_1566:
        /*0058*/ 	.byte	0x03, 0x50
        /*005a*/ 	.short	0x0000


	//----- nvinfo : EIATTR_MAXREG_COUNT
	.align		4
        /*005c*/ 	.byte	0x03, 0x1b
        /*005e*/ 	.short	0x00ff


	//----- nvinfo : EIATTR_EXTERNS
	.align		4
        /*0060*/ 	.byte	0x04, 0x0f
        /*0062*/ 	.short	(.L_1568 - .L_1567)


	//   ....[0]....
	.align		4
.L_1567:
        /*0064*/ 	.word	index@(__assertfail)


	//----- nvinfo : EIATTR_MERCURY_ISA_VERSION
	.align		4
.L_1568:
        /*0068*/ 	.byte	0x03, 0x5f
        /*006a*/ 	.short	0x0101


	//----- nvinfo : EIATTR_COOP_GROUP_MASK_REGIDS
	.align		4
        /*006c*/ 	.byte	0x04, 0x29
        /*006e*/ 	.short	(.L_1570 - .L_1569)


	//   ....[0]....
.L_1569:
        /*0070*/ 	.word	0xffffffff


	//   ....[1]....
        /*0074*/ 	.word	0xffffffff


	//   ....[2]....
        /*0078*/ 	.word	0xffffffff


	//   ....[3]....
        /*007c*/ 	.word	0xffffffff


	//   ....[4]....
        /*0080*/ 	.word	0xffffffff


	//   ....[5]....
        /*0084*/ 	.word	0xffffffff


	//   ....[6]....
        /*0088*/ 	.word	0xffffffff


	//   ....[7]....
        /*008c*/ 	.word	0xffffffff


	//   ....[8]....
        /*0090*/ 	.word	0xffffffff


	//   ....[9]....
        /*0094*/ 	.word	0xffffffff


	//   ....[10]....
        /*0098*/ 	.word	0xffffffff


	//   ....[11]....
        /*009c*/ 	.word	0xffffffff


	//   ....[12]....
        /*00a0*/ 	.word	0xffffffff


	//   ....[13]....
        /*00a4*/ 	.word	0xffffffff


	//   ....[14]....
        /*00a8*/ 	.word	0xffffffff


	//   ....[15]....
        /*00ac*/ 	.word	0xffffffff


	//   ....[16]....
        /*00b0*/ 	.word	0xffffffff


	//   ....[17]....
        /*00b4*/ 	.word	0xffffffff


	//   ....[18]....
        /*00b8*/ 	.word	0x0500000f


	//   ....[19]....
        /*00bc*/ 	.word	0x0500000f


	//   ....[20]....
        /*00c0*/ 	.word	0x0500000f


	//   ....[21]....
        /*00c4*/ 	.word	0x0500000f


	//   ....[22]....
        /*00c8*/ 	.word	0x0500000f


	//   ....[23]....
        /*00cc*/ 	.word	0x0500000f


	//   ....[24]....
        /*00d0*/ 	.word	0x0500000f


	//   ....[25]....
        /*00d4*/ 	.word	0x0500000f


	//   ....[26]....
        /*00d8*/ 	.word	0x0500000f


	//   ....[27]....
        /*00dc*/ 	.word	0x0500000f


	//   ....[28]....
        /*00e0*/ 	.word	0x0500000f


	//   ....[29]....
        /*00e4*/ 	.word	0x0500000f


	//   ....[30]....
        /*00e8*/ 	.word	0x0500000f


	//   ....[31]....
        /*00ec*/ 	.word	0x0500000f


	//   ....[32]....
        /*00f0*/ 	.word	0x0500000f


	//   ....[33]....
        /*00f4*/ 	.word	0x0500000f


	//   ....[34]....
        /*00f8*/ 	.word	0x0500000f


	//   ....[35]....
        /*00fc*/ 	.word	0x0500000f


	//----- nvinfo : EIATTR_COOP_GROUP_INSTR_OFFSETS
	.align		4
.L_1570:
        /*0100*/ 	.byte	0x04, 0x28
        /*0102*/ 	.short	(.L_1572 - .L_1571)


	//   ....[0]....
.L_1571:
        /*0104*/ 	.word	0x00000f50


	//   ....[1]....
        /*0108*/ 	.word	0x00000f60


	//   ....[2]....
        /*010c*/ 	.word	0x00000f70


	//   ....[3]....
        /*0110*/ 	.word	0x00001150


	//   ....[4]....
        /*0114*/ 	.word	0x00001160


	//   ....[5]....
        /*0118*/ 	.word	0x00001170


	//   ....[6]....
        /*011c*/ 	.word	0x00001350


	//   ....[7]....
        /*0120*/ 	.word	0x00001360


	//   ....[8]....
        /*0124*/ 	.word	0x00001370


	//   ....[9]....
        /*0128*/ 	.word	0x00001550


	//   ....[10]....
        /*012c*/ 	.word	0x00001560


	//   ....[11]....
        /*0130*/ 	.word	0x00001570


	//   ....[12]....
        /*0134*/ 	.word	0x00001750


	//   ....[13]....
        /*0138*/ 	.word	0x00001760


	//   ....[14]....
        /*013c*/ 	.word	0x00001770


	//   ....[15]....
        /*0140*/ 	.word	0x00001950


	//   ....[16]....
        /*0144*/ 	.word	0x00001960


	//   ....[17]....
        /*0148*/ 	.word	0x00001970


	//   ....[18]....
        /*014c*/ 	.word	0x00001ed0


	//   ....[19]....
        /*0150*/ 	.word	0x00001f60


	//   ....[20]....
        /*0154*/ 	.word	0x00001fb0


	//   ....[21]....
        /*0158*/ 	.word	0x00002040


	//   ....[22]....
        /*015c*/ 	.word	0x000020d0


	//   ....[23]....
        /*0160*/ 	.word	0x00002120


	//   ....[24]....
        /*0164*/ 	.word	0x000021b0


	//   ....[25]....
        /*0168*/ 	.word	0x00002240


	//   ....[26]....
        /*016c*/ 	.word	0x00002290


	//   ....[27]....
        /*0170*/ 	.word	0x00002320


	//   ....[28]....
        /*0174*/ 	.word	0x000023b0


	//   ....[29]....
        /*0178*/ 	.word	0x00002400


	//   ....[30]....
        /*017c*/ 	.word	0x00002490


	//   ....[31]....
        /*0180*/ 	.word	0x00002520


	//   ....[32]....
        /*0184*/ 	.word	0x00002570


	//   ....[33]....
        /*0188*/ 	.word	0x00002600


	//   ....[34]....
        /*018c*/ 	.word	0x00002690


	//   ....[35]....
        /*0190*/ 	.word	0x000026e0


	//----- nvinfo : EIATTR_VRC_CTA_INIT_COUNT
	.align		4
.L_1572:
        /*0194*/ 	.byte	0x02, 0x4a
	.zero		1
	.zero		1


	//----- nvinfo : EIATTR_SYSCALL_OFFSETS
	.align		4
        /*0198*/ 	.byte	0x04, 0x46
        /*019a*/ 	.short	(.L_1574 - .L_1573)


	//   ....[0]....
.L_1573:
        /*019c*/ 	.word	0x00000170


	//----- nvinfo : EIATTR_EXIT_INSTR_OFFSETS
	.align		4
.L_1574:
        /*01a0*/ 	.byte	0x04, 0x1c
        /*01a2*/ 	.short	(.L_1576 - .L_1575)


	//   ....[0]....
.L_1575:
        /*01a4*/ 	.word	0x00000210


	//   ....[1]....
        /*01a8*/ 	.word	0x00001e60


	//----- nvinfo : EIATTR_CRS_STACK_SIZE
	.align		4
.L_1576:
        /*01ac*/ 	.byte	0x04, 0x1e
        /*01ae*/ 	.short	(.L_1578 - .L_1577)
.L_1577:
        /*01b0*/ 	.word	0x00000000


	//----- nvinfo : EIATTR_CBANK_PARAM_SIZE
	.align		4
.L_1578:
        /*01b4*/ 	.byte	0x03, 0x19
        /*01b6*/ 	.short	0x0048


	//----- nvinfo : EIATTR_PARAM_CBANK
	.align		4
        /*01b8*/ 	.byte	0x04, 0x0a
        /*01ba*/ 	.short	(.L_1580 - .L_1579)
	.align		4
.L_1579:
        /*01bc*/ 	.word	index@(.nv.constant0._Z17LayerNormWarpImplI10DirectLoadIffE11DirectStoreIffEfLi1ELi8ELi4ELi32ELi1ELb1EEvT_T0_lld)
        /*01c0*/ 	.short	0x0380
        /*01c2*/ 	.short	0x0048


	//----- nvinfo : EIATTR_SW_WAR
	.align		4
.L_1580:
        /*01c4*/ 	.byte	0x04, 0x36
        /*01c6*/ 	.short	(.L_1582 - .L_1581)
.L_1581:
        /*01c8*/ 	.word	0x00000008
.L_1582:


//--------------------- .nv.info._Z17LayerNormWarpImplI10DirectLoadIffE11DirectStoreIffEfLi1ELi8ELi8ELi32ELi1ELb0EEvT_T0_lld --------------------------
	.section	.nv.info._Z17LayerNormWarpImplI10DirectLoadIffE11DirectStoreIffEfLi1ELi8ELi8ELi32ELi1ELb0EEvT_T0_lld,"",@"SHT_CUDA_INFO"
	.sectionflags	@""
	.align	4


	//----- nvinfo : EIATTR_CUDA_API_VERSION
	.align		4
        /*0000*/ 	.byte	0x04, 0x37
        /*0002*/ 	.short	(.L_1584 - .L_1583)
.L_1583:
        /*0004*/ 	.word	0x00000082


	//----- nvinfo : EIATTR_KPARAM_INFO
	.align		4
.L_1584:
        /*0008*/ 	.byte	0x04, 0x17
        /*000a*/ 	.short	(.L_1586 - .L_1585)
.L_1585:
        /*000c*/ 	.word	0x00000000
        /*0010*/ 	.short	0x0004
        /*0012*/ 	.short	0x0040
        /*0014*/ 	.byte	0x00, 0xf0, 0x21, 0x00


	//----- nvinfo : EIATTR_KPARAM_INFO
	.align		4
.L_1586:
        /*0018*/ 	.byte	0x04, 0x17
        /*001a*/ 	.short	(.L_1588 - .L_1587)
.L_1587:
        /*001c*/ 	.word	0x00000000
        /*0020*/ 	.short	0x0003
        /*0022*/ 	.short	0x0038
        /*0024*/ 	.byte	0x00, 0xf0, 0x21, 0x00


	//----- nvinfo : EIATTR_KPARAM_INFO
	.align		4
.L_1588:
        /*0028*/ 	.byte	0x04, 0x17
        /*002a*/ 	.short	(.L_1590 - .L_1589)
.L_1589:
        /*002c*/ 	.word	0x00000000
        /*0030*/ 	.short	0x0002
        /*0032*/ 	.short	0x0030
        /*0034*/ 	.byte	0x00, 0xf0, 0x21, 0x00


	//----- nvinfo : EIATTR_KPARAM_INFO
	.align		4
.L_1590:
        /*0038*/ 	.byte	0x04, 0x17
        /*003a*/ 	.short	(.L_1592 - .L_1591)
.L_1591:
        /*003c*/ 	.word	0x00000000
        /*0040*/ 	.short	0x0001
        /*0042*/ 	.short	0x0020
        /*0044*/ 	.byte	0x00, 0xf0, 0x41, 0x00


	//----- nvinfo : EIATTR_KPARAM_INFO
	.align		4
.L_1592:
        /*0048*/ 	.byte	0x04, 0x17
        /*004a*/ 	.short	(.L_1594 - .L_1593)
.L_1593:
        /*004c*/ 	.word	0x00000000
        /*0050*/ 	.short	0x0000
        /*0052*/ 	.short	0x0000
        /*0054*/ 	.byte	0x00, 0xf0, 0x81, 0x00


	//----- nvinfo : EIATTR_SPARSE_MMA_MASK
	.align		4
.L_1594:
        /*0058*/ 	.byte	0x03, 0x50
        /*005a*/ 	.short	0x0000


	//----- nvinfo : EIATTR_MAXREG_COUNT
	.align		4
        /*005c*/ 	.byte	0x03, 0x1b
        /*005e*/ 	.short	0x00ff


	//----- nvinfo : EIATTR_EXTERNS
	.align		4
        /*0060*/ 	.byte	0x04, 0x0f
        /*0062*/ 	.short	(.L_1596 - .L_1595)


	//   ....[0]....
	.align		4
.L_1595:
        /*0064*/ 	.word	index@(__assertfail)


	//----- nvinfo : EIATTR_MERCURY_ISA_VERSION
	.align		4
.L_1596:
        /*0068*/ 	.byte	0x03, 0x5f
        /*006a*/ 	.short	0x0101


	//----- nvinfo : EIATTR_COOP_GROUP_MASK_REGIDS
	.align		4
        /*006c*/ 	.byte	0x04, 0x29
        /*006e*/ 	.short	(.L_1598 - .L_1597)


	//   ....[0]....
.L_1597:
        /*0070*/ 	.word	0xffffffff


	//   ....[1]....
        /*0074*/ 	.word	0xffffffff


	//   ....[2]....
        /*0078*/ 	.word	0xffffffff


	//   ....[3]....
        /*007c*/ 	.word	0xffffffff


	//   ....[4]....
        /*0080*/ 	.word	0xffffffff


	//   ....[5]....
        /*0084*/ 	.word	0xffffffff


	//   ....[6]....
        /*0088*/ 	.word	0xffffffff


	//   ....[7]....
        /*008c*/ 	.word	0xffffffff


	//   ....[8]....
        /*0090*/ 	.word	0xffffffff


	//   ....[9]....
        /*0094*/ 	.word	0xffffffff


	//   ....[10]....
        /*0098*/ 	.word	0xffffffff


	//   ....[11]....
        /*009c*/ 	.word	0xffffffff


	//   ....[12]....
        /*00a0*/ 	.word	0xffffffff


	//   ....[13]....
        /*00a4*/ 	.word	0xffffffff


	//   ....[14]....
        /*00a8*/ 	.word	0xffffffff


	//   ....[15]....
        /*00ac*/ 	.word	0xffffffff


	//   ....[16]....
        /*00b0*/ 	.word	0xffffffff


	//   ....[17]....
        /*00b4*/ 	.word	0xffffffff


	//   ....[18]....
        /*00b8*/ 	.word	0x0500000f


	//   ....[19]....
        /*00bc*/ 	.word	0x0500000f


	//   ....[20]....
        /*00c0*/ 	.word	0x0500000f


	//   ....[21]....
        /*00c4*/ 	.word	0x0500000f


	//   ....[22]....
        /*00c8*/ 	.word	0x0500000f


	//   ....[23]....
        /*00cc*/ 	.word	0x0500000f


	//   ....[24]....
        /*00d0*/ 	.word	0x0500000f


	//   ....[25]....
        /*00d4*/ 	.word	0x0500000f


	//   ....[26]....
        /*00d8*/ 	.word	0x0500000f


	//   ....[27]....
        /*00dc*/ 	.word	0x0500000f


	//   ....[28]....
        /*00e0*/ 	.word	0x0500000f


	//   ....[29]....
        /*00e4*/ 	.word	0x0500000f


	//   ....[30]....
        /*00e8*/ 	.word	0x0500000f


	//   ....[31]....
        /*00ec*/ 	.word	0x0500000f


	//   ....[32]....
        /*00f0*/ 	.word	0x0500000f


	//   ....[33]....
        /*00f4*/ 	.word	0x0500000f


	//   ....[34]....
        /*00f8*/ 	.word	0x0500000f


	//   ....[35]....
        /*00fc*/ 	.word	0x0500000f


	//----- nvinfo : EIATTR_COOP_GROUP_INSTR_OFFSETS
	.align		4
.L_1598:
        /*0100*/ 	.byte	0x04, 0x28
        /*0102*/ 	.short	(.L_1600 - .L_1599)


	//   ....[0]....
.L_1599:
        /*0104*/ 	.word	0x00000e20


	//   ....[1]....
        /*0108*/ 	.word	0x00000e40


	//   ....[2]....
        /*010c*/ 	.word	0x00000e50


	//   ....[3]....
        /*0110*/ 	.word	0x00000fe0


	//   ....[4]....
        /*0114*/ 	.word	0x00000ff0


	//   ....[5]....
        /*0118*/ 	.word	0x00001000


	//   ....[6]....
        /*011c*/ 	.word	0x00001190


	//   ....[7]....
        /*0120*/ 	.word	0x000011a0


	//   ....[8]....
        /*0124*/ 	.word	0x000011b0


	//   ....[9]....
        /*0128*/ 	.word	0x00001340


	//   ....[10]....
        /*012c*/ 	.word	0x00001350


	//   ....[11]....
        /*0130*/ 	.word	0x00001360


	//   ....[12]....
        /*0134*/ 	.word	0x000014f0


	//   ....[13]....
        /*0138*/ 	.word	0x00001500


	//   ....[14]....
        /*013c*/ 	.word	0x00001510


	//   ....[15]....
        /*0140*/ 	.word	0x000016a0


	//   ....[16]....
        /*0144*/ 	.word	0x000016b0


	//   ....[17]....
        /*0148*/ 	.word	0x000016c0


	//   ....[18]....
        /*014c*/ 	.word	0x00001c90


	//   ....[19]....
        /*0150*/ 	.word	0x00001d30


	//   ....[20]....
        /*0154*/ 	.word	0x00001d80


	//   ....[21]....
        /*0158*/ 	.word	0x00001e10


	//   ....[22]....
        /*015c*/ 	.word	0x00001ea0


	//   ....[23]....
        /*0160*/ 	.word	0x00001ef0


	//   ....[24]....
        /*0164*/ 	.word	0x00001f80


	//   ....[25]....
        /*0168*/ 	.word	0x00002010


	//   ....[26]....
        /*016c*/ 	.word	0x00002060


	//   ....[27]....
        /*0170*/ 	.word	0x000020f0


	//   ....[28]....
        /*0174*/ 	.word	0x00002180


	//   ....[29]....
        /*0178*/ 	.word	0x000021d0


	//   ....[30]....
        /*017c*/ 	.word	0x00002260


	//   ....[31]....
        /*0180*/ 	.word	0x000022f0


	//   ....[32]....
        /*0184*/ 	.word	0x00002340


	//   ....[33]....
        /*0188*/ 	.word	0x000023d0


	//   ....[34]....
        /*018c*/ 	.word	0x00002460


	//   ....[35]....
        /*0190*/ 	.word	0x000024b0


	//----- nvinfo : EIATTR_VRC_CTA_INIT_COUNT
	.align		4
.L_1600:
        /*0194*/ 	.byte	0x02, 0x4a
	.zero		1
	.zero		1


	//----- nvinfo : EIATTR_SYSCALL_OFFSETS
	.align		4
        /*0198*/ 	.byte	0x04, 0x46
        /*019a*/ 	.short	(.L_1602 - .L_1601)


	//   ....[0]....
.L_1601:
        /*019c*/ 	.word	0x00000160


	//----- nvinfo : EIATTR_EXIT_INSTR_OFFSETS
	.align		4
.L_1602:
        /*01a0*/ 	.byte	0x04, 0x1c
        /*01a2*/ 	.short	(.L_1604 - .L_1603)


	//   ....[0]....
.L_1603:
        /*01a4*/ 	.word	0x00000200


	//   ....[1]....
        /*01a8*/ 	.word	0x00001c10


	//----- nvinfo : EIATTR_CRS_STACK_SIZE
	.align		4
.L_1604:
        /*01ac*/ 	.byte	0x04, 0x1e
        /*01ae*/ 	.short	(.L_1606 - .L_1605)
.L_1605:
        /*01b0*/ 	.word	0x00000000


	//----- nvinfo : EIATTR_CBANK_PARAM_SIZE
	.align		4
.L_1606:
        /*01b4*/ 	.byte	0x03, 0x19
        /*01b6*/ 	.short	0x0048


	//----- nvinfo : EIATTR_PARAM_CBANK
	.align		4
        /*01b8*/ 	.byte	0x04, 0x0a
        /*01ba*/ 	.short	(.L_1608 - .L_1607)
	.align		4
.L_1607:
        /*01bc*/ 	.word	index@(.nv.constant0._Z17LayerNormWarpImplI10DirectLoadIffE11DirectStoreIffEfLi1ELi8ELi8ELi32ELi1ELb0EEvT_T0_lld)
        /*01c0*/ 	.short	0x0380
        /*01c2*/ 	.short	0x0048


	//----- nvinfo : EIATTR_SW_WAR
	.align		4
.L_1608:
        /*01c4*/ 	.byte	0x04, 0x36
        /*01c6*/ 	.short	(.L_1610 - .L_1609)
.L_1609:
        /*01c8*/ 	.word	0x00000008
.L_1610:


//--------------------- .nv.info._Z17LayerNormWarpImplI10DirectLoadIffE11DirectStoreIffEfLi1ELi4ELi2ELi32ELi1ELb1EEvT_T0_lld --------------------------
	.section	.nv.info._Z17LayerNormWarpImplI10DirectLoadIffE11DirectStoreIffEfLi1ELi4ELi2ELi32ELi1ELb1EEvT_T0_lld,"",@"SHT_CUDA_INFO"
	.sectionflags	@""
	.align	4


	//----- nvinfo : EIATTR_CUDA_API_VERSION
	.align		4
        /*0000*/ 	.byte	0x04, 0x37
        /*0002*/ 	.short	(.L_1612 - .L_1611)
.L_1611:
        /*0004*/ 	.word	0x00000082


	//----- nvinfo : EIATTR_KPARAM_INFO
	.align		4
.L_1612:
        /*0008*/ 	.byte	0x04, 0x17
        /*000a*/ 	.short	(.L_1614 - .L_1613)
.L_1613:
        /*000c*/ 	.word	0x00000000
        /*0010*/ 	.short	0x0004
        /*0012*/ 	.short	0x0040
        /*0014*/ 	.byte	0x00, 0xf0, 0x21, 0x00


	//----- nvinfo : EIATTR_KPARAM_INFO
	.align		4
.L_1614:
        /*0018*/ 	.byte	0x04, 0x17
        /*001a*/ 	.short	(.L_1616 - .L_1615)
.L_1615:
        /*001c*/ 	.word	0x00000000
        /*0020*/ 	.short	0x0003
        /*0022*/ 	.short	0x0038
        /*0024*/ 	.byte	0x00, 0xf0, 0x21, 0x00


	//----- nvinfo : EIATTR_KPARAM_INFO
	.align		4
.L_1616:
        /*0028*/ 	.byte	0x04, 0x17
        /*002a*/ 	.short	(.L_1618 - .L_1617)
.L_1617:
        /*002c*/ 	.word	0x00000000
        /*0030*/ 	.short	0x0002
        /*0032*/ 	.short	0x0030
        /*0034*/ 	.byte	0x00, 0xf0, 0x21, 0x00


	//----- nvinfo : EIATTR_KPARAM_INFO
	.align		4
.L_1618:
        /*0038*/ 	.byte	0x04, 0x17
        /*003a*/ 	.short	(.L_1620 - .L_1619)
.L_1619:
        /*003c*/ 	.word	0x00000000
        /*0040*/ 	.short	0x0001
        /*0042*/ 	.short	0x0020
        /*0044*/ 	.byte	0x00, 0xf0, 0x41, 0x00


	//----- nvinfo : EIATTR_KPARAM_INFO
	.align		4
.L_1620:
        /*0048*/ 	.byte	0x04, 0x17
        /*004a*/ 	.short	(.L_1622 - .L_1621)
.L_1621:
        /*004c*/ 	.word	0x00000000
        /*0050*/ 	.short	0x0000
        /*0052*/ 	.short	0x0000
        /*0054*/ 	.byte	0x00, 0xf0, 0x81, 0x00


	//----- nvinfo : EIATTR_SPARSE_MMA_MASK
	.align		4
.L_1622:
        /*0058*/ 	.byte	0x03, 0x50
        /*005a*/ 	.short	0x0000


	//----- nvinfo : EIATTR_MAXREG_COUNT
	.align		4
        /*005c*/ 	.byte	0x03, 0x1b
        /*005e*/ 	.short	0x00ff


	//----- nvinfo : EIATTR_EXTERNS
	.align		4
        /*0060*/ 	.byte	0x04, 0x0f
        /*0062*/ 	.short	(.L_1624 - .L_1623)


	//   ....[0]....
	.align		4
.L_1623:
        /*0064*/ 	.word	index@(__assertfail)


	//----- nvinfo : EIATTR_MERCURY_ISA_VERSION
	.align		4
.L_1624:
        /*0068*/ 	.byte	0x03, 0x5f
        /*006a*/ 	.short	0x0101


	//----- nvinfo : EIATTR_COOP_GROUP_MASK_REGIDS
	.align		4
        /*006c*/ 	.byte	0x04, 0x29
        /*006e*/ 	.short	(.L_1626 - .L_1625)


	//   ....[0]....
.L_1625:
        /*0070*/ 	.word	0xffffffff


	//   ....[1]....
        /*0074*/ 	.word	0xffffffff


	//   ....[2]....
        /*0078*/ 	.word	0xffffffff


	//   ....[3]....
        /*007c*/ 	.word	0xffffffff


	//   ....[4]....
        /*0080*/ 	.word	0xffffffff


	//   ....[5]....
        /*0084*/ 	.word	0xffffffff


	//   ....[6]....
        /*0088*/ 	.word	0xffffffff


	//   ....[7]....
        /*008c*/ 	.word	0xffffffff


	//   ....[8]....
        /*0090*/ 	.word	0xffffffff


	//   ....[9]....
        /*0094*/ 	.word	0xffffffff


	//   ....[10]....
        /*0098*/ 	.word	0xffffffff


	//   ....[11]....
        /*009c*/ 	.word	0xffffffff


	//   ....[12]....
        /*00a0*/ 	.word	0xffffffff


	//   ....[13]....
        /*00a4*/ 	.word	0xffffffff


	//   ....[14]....
        /*00a8*/ 	.word	0xffffffff


	//   ....[15]....
        /*00ac*/ 	.word	0xffffffff


	//   ....[16]....
        /*00b0*/ 	.word	0xffffffff


	//   ....[17]....
        /*00b4*/ 	.word	0xffffffff


	//   ....[18]....
        /*00b8*/ 	.word	0x0500000f


	//   ....[19]....
        /*00bc*/ 	.word	0x0500000f


	//   ....[20]....
        /*00c0*/ 	.word	0x0500000f


	//   ....[21]....
        /*00c4*/ 	.word	0x0500000f


	//   ....[22]....
        /*00c8*/ 	.word	0x0500000f


	//   ....[23]....
        /*00cc*/ 	.word	0x0500000f


	//   ....[24]....
        /*00d0*/ 	.word	0x0500000f


	//   ....[25]....
        /*00d4*/ 	.word	0x0500000f


	//   ....[26]....
        /*00d8*/ 	.word	0x0500000f


	//   ....[27]....
        /*00dc*/ 	.word	0x0500000f


	//   ....[28]....
        /*00e0*/ 	.word	0x0500000f


	//   ....[29]....
        /*00e4*/ 	.word	0x0500000f


	//   ....[30]....
        /*00e8*/ 	.word	0x0500000f


	//   ....[31]....
        /*00ec*/ 	.word	0x0500000f


	//   ....[32]....
        /*00f0*/ 	.word	0x0500000f


	//   ....[33]....
        /*00f4*/ 	.word	0x0500000f


	//   ....[34]....
        /*00f8*/ 	.word	0x0500000f


	//   ....[35]....
        /*00fc*/ 	.word	0x0500000f


	//----- nvinfo : EIATTR_COOP_GROUP_INSTR_OFFSETS
	.align		4
.L_1626:
        /*0100*/ 	.byte	0x04, 0x28
        /*0102*/ 	.short	(.L_1628 - .L_1627)


	//   ....[0]....
.L_1627:
        /*0104*/ 	.word	0x00000910


	//   ....[1]....
        /*0108*/ 	.word	0x00000920


	//   ....[2]....
        /*010c*/ 	.word	0x00000930


	//   ....[3]....
        /*0110*/ 	.word	0x00000b10


	//   ....[4]....
        /*0114*/ 	.word	0x00000b20


	//   ....[5]....
        /*0118*/ 	.word	0x00000b30


	//   ....[6]....
        /*011c*/ 	.word	0x00000d10


	//   ....[7]....
        /*0120*/ 	.word	0x00000d20


	//   ....[8]....
        /*0124*/ 	.word	0x00000d30


	//   ....[9]....
        /*0128*/ 	.word	0x00000f10


	//   ....[10]....
        /*012c*/ 	.word	0x00000f20


	//   ....[11]....
        /*0130*/ 	.word	0x00000f30


	//   ....[12]....
        /*0134*/ 	.word	0x00001110


	//   ....[13]....
        /*0138*/ 	.word	0x00001120


	//   ....[14]....
        /*013c*/ 	.word	0x00001130


	//   ....[15]....
        /*0140*/ 	.word	0x00001310


	//   ....[16]....
        /*0144*/ 	.word	0x00001320


	//   ....[17]....
        /*0148*/ 	.word	0x00001330


	//   ....[18]....
        /*014c*/ 	.word	0x00001730


	//   ....[19]....
        /*0150*/ 	.word	0x000017c0


	//   ....[20]....
        /*0154*/ 	.word	0x00001810


	//   ....[21]....
        /*0158*/ 	.word	0x000018a0


	//   ....[22]....
        /*015c*/ 	.word	0x00001930


	//   ....[23]....
        /*0160*/ 	.word	0x00001980


	//   ....[24]....
        /*0164*/ 	.word	0x00001a10


	//   ....[25]....
        /*0168*/ 	.word	0x00001aa0


	//   ....[26]....
        /*016c*/ 	.word	0x00001af0


	//   ....[27]....
        /*0170*/ 	.word	0x00001b80


	//   ....[28]....
        /*0174*/ 	.word	0x00001c10


	//   ....[29]....
        /*0178*/ 	.word	0x00001c60


	//   ....[30]....
        /*017c*/ 	.word	0x00001cf0


	//   ....[31]....
        /*0180*/ 	.word	0x00001d80


	//   ....[32]....
        /*0184*/ 	.word	0x00001dd0


	//   ....[33]....
        /*0188*/ 	.word	0x00001e60


	//   ....[34]....
        /*018c*/ 	.word	0x00001ef0


	//   ....[35]....
        /*0190*/ 	.word	0x00001f40


	//----- nvinfo : EIATTR_VRC_CTA_INIT_COUNT
	.align		4
.L_1628:
        /*0194*/ 	.byte	0x02, 0x4a
	.zero		1
	.zero		1


	//----- nvinfo : EIATTR_SYSCALL_OFFSETS
	.align		4
        /*0198*/ 	.byte	0x04, 0x46
        /*019a*/ 	.short	(.L_1630 - .L_1629)


	//   ....[0]....
.L_1629:
        /*019c*/ 	.word	0x00000170


	//----- nvinfo : EIATTR_EXIT_INSTR_OFFSETS
	.align		4
.L_1630:
        /*01a0*/ 	.byte	0x04, 0x1c
        /*01a2*/ 	.short	(.L_1632 - .L_1631)


	//   ....[0]....
.L_1631:
        /*01a4*/ 	.word	0x00000210


	//   ....[1]....
        /*01a8*/ 	.word	0x000016c0


	//----- nvinfo : EIATTR_CRS_STACK_SIZE
	.align		4
.L_1632:
        /*01ac*/ 	.byte	0x04, 0x1e
        /*01ae*/ 	.short	(.L_1634 - .L_1633)
.L_1633:
        /*01b0*/ 	.word	0x00000000


	//----- nvinfo : EIATTR_CBANK_PARAM_SIZE
	.align		4
.L_1634:
        /*01b4*/ 	.byte	0x03, 0x19
        /*01b6*/ 	.short	0x0048


	//----- nvinfo : EIATTR_PARAM_CBANK
	.align		4
        /*01b8*/ 	.byte	0x04, 0x0a
        /*01ba*/ 	.short	(.L_1636 - .L_1635)
	.align		4
.L_1635:
        /*01bc*/ 	.word	index@(.nv.constant0._Z17LayerNormWarpImplI10DirectLoadIffE11DirectStoreIffEfLi1ELi4ELi2ELi32ELi1ELb1EEvT_T0_lld)
        /*01c0*/ 	.short	0x0380
        /*01c2*/ 	.short	0x0048


	//----- nvinfo : EIATTR_SW_WAR
	.align		4
.L_1636:
        /*01c4*/ 	.byte	0x04, 0x36
        /*01c6*/ 	.short	(.L_1638 - .L_1637)
.L_1637:
        /*01c8*/ 	.word	0x00000008
.L_1638:


//--------------------- .nv.info._Z17LayerNormWarpImplI10DirectLoadIffE11DirectStoreIffEfLi1ELi4ELi4ELi32ELi1ELb0EEvT_T0_lld --------------------------
	.section	.nv.info._Z17LayerNormWarpImplI10DirectLoadIffE11DirectStoreIffEfLi1ELi4ELi4ELi32ELi1ELb0EEvT_T0_lld,"",@"SHT_CUDA_INFO"
	.sectionflags	@""
	.align	4


	//----- nvinfo : EIATTR_CUDA_API_VERSION
	.align		4
        /*0000*/ 	.byte	0x04, 0x37
        /*0002*/ 	.short	(.L_1640 - .L_1639)
.L_1639:
        /*0004*/ 	.word	0x00000082


	//----- nvinfo : EIATTR_KPARAM_INFO
	.align		4
.L_1640:
        /*0008*/ 	.byte	0x04, 0x17
        /*000a*/ 	.short	(.L_1642 - .L_1641)
.L_1641:
        /*000c*/ 	.word	0x00000000
        /*0010*/ 	.short	0x0004
        /*0012*/ 	.short	0x0040
        /*0014*/ 	.byte	0x00, 0xf0, 0x21, 0x00


	//----- nvinfo : EIATTR_KPARAM_INFO
	.align		4
.L_1642:
        /*0018*/ 	.byte	0x04, 0x17
        /*001a*/ 	.short	(.L_1644 - .L_1643)
.L_1643:
        /*001c*/ 	.word	0x00000000
        /*0020*/ 	.short	0x0003
        /*0022*/ 	.short	0x0038
        /*0024*/ 	.byte	0x00, 0xf0, 0x21, 0x00


	//----- nvinfo : EIATTR_KPARAM_INFO
	.align		4
.L_1644:
        /*0028*/ 	.byte	0x04, 0x17
        /*002a*/ 	.short	(.L_1646 - .L_1645)
.L_1645:
        /*002c*/ 	.word	0x00000000
        /*0030*/ 	.short	0x0002
        /*0032*/ 	.short	0x0030
        /*0034*/ 	.byte	0x00, 0xf0, 0x21, 0x00


	//----- nvinfo : EIATTR_KPARAM_INFO
	.align		4
.L_1646:
        /*0038*/ 	.byte	0x04, 0x17
        /*003a*/ 	.short	(.L_1648 - .L_1647)
.L_1647:
        /*003c*/ 	.word	0x00000000
        /*0040*/ 	.short	0x0001
        /*0042*/ 	.short	0x0020
        /*0044*/ 	.byte	0x00, 0xf0, 0x41, 0x00


	//----- nvinfo : EIATTR_KPARAM_INFO
	.align		4
.L_1648:
        /*0048*/ 	.byte	0x04, 0x17
        /*004a*/ 	.short	(.L_1650 - .L_1649)
.L_1649:
        /*004c*/ 	.word	0x00000000
        /*0050*/ 	.short	0x0000
        /*0052*/ 	.short	0x0000
        /*0054*/ 	.byte	0x00, 0xf0, 0x81, 0x00


	//----- nvinfo : EIATTR_SPARSE_MMA_MASK
	.align		4
.L_1650:
        /*0058*/ 	.byte	0x03, 0x50
        /*005a*/ 	.short	0x0000


	//----- nvinfo : EIATTR_MAXREG_COUNT
	.align		4
        /*005c*/ 	.byte	0x03, 0x1b
        /*005e*/ 	.short	0x00ff


	//----- nvinfo : EIATTR_EXTERNS
	.align		4
        /*0060*/ 	.byte	0x04, 0x0f
        /*0062*/ 	.short	(.L_1652 - .L_1651)


	//   ....[0]....
	.align		4
.L_1651:
        /*0064*/ 	.word	index@(__assertfail)


	//----- nvinfo : EIATTR_MERCURY_ISA_VERSION
	.align		4
.L_1652:
        /*0068*/ 	.byte	0x03, 0x5f
        /*006a*/ 	.short	0x0101


	//----- nvinfo : EIATTR_COOP_GROUP_MASK_REGIDS
	.align		4
        /*006c*/ 	.byte	0x04, 0x29
        /*006e*/ 	.short	(.L_1654 - .L_1653)


	//   ....[0]....
.L_1653:
        /*0070*/ 	.word	0xffffffff


	//   ....[1]....
        /*0074*/ 	.word	0xffffffff


	//   ....[2]....
        /*0078*/ 	.word	0xffffffff


	//   ....[3]....
        /*007c*/ 	.word	0xffffffff


	//   ....[4]....
        /*0080*/ 	.word	0xffffffff


	//   ....[5]....
        /*0084*/ 	.word	0xffffffff


	//   ....[6]....
        /*0088*/ 	.word	0xffffffff


	//   ....[7]....
        /*008c*/ 	.word	0xffffffff


	//   ....[8]....
        /*0090*/ 	.word	0xffffffff


	//   ....[9]....
        /*0094*/ 	.word	0xffffffff


	//   ....[10]....
        /*0098*/ 	.word	0xffffffff


	//   ....[11]....
        /*009c*/ 	.word	0xffffffff


	//   ....[12]....
        /*00a0*/ 	.word	0xffffffff


	//   ....[13]....
        /*00a4*/ 	.word	0xffffffff


	//   ....[14]....
        /*00a8*/ 	.word	0xffffffff


	//   ....[15]....
        /*00ac*/ 	.word	0xffffffff


	//   ....[16]....
        /*00b0*/ 	.word	0xffffffff


	//   ....[17]....
        /*00b4*/ 	.word	0xffffffff


	//   ....[18]....
        /*00b8*/ 	.word	0x0500000f


	//   ....[19]....
        /*00bc*/ 	.word	0x0500000f


	//   ....[20]....
        /*00c0*/ 	.word	0x0500000f


	//   ....[21]....
        /*00c4*/ 	.word	0x0500000f


	//   ....[22]....
        /*00c8*/ 	.word	0x0500000f


	//   ....[23]....
        /*00cc*/ 	.word	0x0500000f


	//   ....[24]....
        /*00d0*/ 	.word	0x0500000f


	//   ....[25]....
        /*00d4*/ 	.word	0x0500000f


	//   ....[26]....
        /*00d8*/ 	.word	0x0500000f


	//   ....[27]....
        /*00dc*/ 	.word	0x0500000f


	//   ....[28]....
        /*00e0*/ 	.word	0x0500000f


	//   ....[29]....
        /*00e4*/ 	.word	0x0500000f


	//   ....[30]....
        /*00e8*/ 	.word	0x0500000f


	//   ....[31]....
        /*00ec*/ 	.word	0x0500000f


	//   ....[32]....
        /*00f0*/ 	.word	0x0500000f


	//   ....[33]....
        /*00f4*/ 	.word	0x0500000f


	//   ....[34]....
        /*00f8*/ 	.word	0x0500000f


	//   ....[35]....
        /*00fc*/ 	.word	0x0500000f


	//----- nvinfo : EIATTR_COOP_GROUP_INSTR_OFFSETS
	.align		4
.L_1654:
        /*0100*/ 	.byte	0x04, 0x28
        /*0102*/ 	.short	(.L_1656 - .L_1655)


	//   ....[0]....
.L_1655:
        /*0104*/ 	.word	0x00000800


	//   ....[1]....
        /*0108*/ 	.word	0x00000810


	//   ....[2]....
        /*010c*/ 	.word	0x00000820


	//   ....[3]....
        /*0110*/ 	.word	0x000009c0


	//   ....[4]....
        /*0114*/ 	.word	0x000009d0


	//   ....[5]....
        /*0118*/ 	.word	0x000009e0


	//   ....[6]....
        /*011c*/ 	.word	0x00000b80


	//   ....[7]....
        /*0120*/ 	.word	0x00000b90


	//   ....[8]....
        /*0124*/ 	.word	0x00000ba0


	//   ....[9]....
        /*0128*/ 	.word	0x00000d40


	//   ....[10]....
        /*012c*/ 	.word	0x00000d50


	//   ....[11]....
        /*0130*/ 	.word	0x00000d60


	//   ....[12]....
        /*0134*/ 	.word	0x00000f00


	//   ....[13]....
        /*0138*/ 	.word	0x00000f10


	//   ....[14]....
        /*013c*/ 	.word	0x00000f20


	//   ....[15]....
        /*0140*/ 	.word	0x000010c0


	//   ....[16]....
        /*0144*/ 	.word	0x000010d0


	//   ....[17]....
        /*0148*/ 	.word	0x000010e0


	//   ....[18]....
        /*014c*/ 	.word	0x00001530


	//   ....[19]....
        /*0150*/ 	.word	0x000015c0


	//   ....[20]....
        /*0154*/ 	.word	0x00001610


	//   ....[21]....
        /*0158*/ 	.word	0x000016a0


	//   ....[22]....
        /*015c*/ 	.word	0x00001730


	//   ....[23]....
        /*0160*/ 	.word	0x00001780


	//   ....[24]....
        /*0164*/ 	.word	0x00001810


	//   ....[25]....
        /*0168*/ 	.word	0x000018a0


	//   ....[26]....
        /*016c*/ 	.word	0x000018f0


	//   ....[27]....
        /*0170*/ 	.word	0x00001980


	//   ....[28]....
        /*0174*/ 	.word	0x00001a10


	//   ....[29]....
        /*0178*/ 	.word	0x00001a60


	//   ....[30]....
        /*017c*/ 	.word	0x00001af0


	//   ....[31]....
        /*0180*/ 	.word	0x00001b80


	//   ....[32]....
        /*0184*/ 	.word	0x00001bd0


	//   ....[33]....
        /*0188*/ 	.word	0x00001c60


	//   ....[34]....
        /*018c*/ 	.word	0x00001cf0


	//   ....[35]....
        /*0190*/ 	.word	0x00001d40


	//----- nvinfo : EIATTR_VRC_CTA_INIT_COUNT
	.align		4
.L_1656:
        /*0194*/ 	.byte	0x02, 0x4a
	.zero		1
	.zero		1


	//----- nvinfo : EIATTR_SYSCALL_OFFSETS
	.align		4
        /*0198*/ 	.byte	0x04, 0x46
        /*019a*/ 	.short	(.L_1658 - .L_1657)


	//   ....[0]....
.L_1657:
        /*019c*/ 	.word	0x00000160


	//----- nvinfo : EIATTR_EXIT_INSTR_OFFSETS
	.align		4
.L_1658:
        /*01a0*/ 	.byte	0x04, 0x1c
        /*01a2*/ 	.short	(.L_1660 - .L_1659)


	//   ....[0]....
.L_1659:
        /*01a4*/ 	.word	0x00000200


	//   ....[1]....
        /*01a8*/ 	.word	0x000014b0


	//----- nvinfo : EIATTR_CRS_STACK_SIZE
	.align		4
.L_1660:
        /*01ac*/ 	.byte	0x04, 0x1e
        /*01ae*/ 	.short	(.L_1662 - .L_1661)
.L_1661:
        /*01b0*/ 	.word	0x00000000


	//----- nvinfo : EIATTR_CBANK_PARAM_SIZE
	.align		4
.L_1662:
        /*01b4*/ 	.byte	0x03, 0x19
        /*01b6*/ 	.short	0x0048


	//----- nvinfo : EIATTR_PARAM_CBANK
	.align		4
        /*01b8*/ 	.byte	0x04, 0x0a
        /*01ba*/ 	.short	(.L_1664 - .L_1663)
	.align		4
.L_1663:
        /*01bc*/ 	.word	index@(.nv.constant0._Z17LayerNormWarpImplI10DirectLoadIffE11DirectStoreIffEfLi1ELi4ELi4ELi32ELi1ELb0EEvT_T0_lld)
        /*01c0*/ 	.short	0x0380
        /*01c2*/ 	.short	0x0048


	//----- nvinfo : EIATTR_SW_WAR
	.align		4
.L_1664:
        /*01c4*/ 	.byte	0x04, 0x36
        /*01c6*/ 	.short	(.L_1666 - .L_1665)
.L_1665:
        /*01c8*/ 	.word	0x00000008
.L_1666:


//--------------------- .nv.info._Z17LayerNormWarpImplI10DirectLoadIffE11DirectStoreIffEfLi1ELi2ELi1ELi32ELi1ELb1EEvT_T0_lld --------------------------
	.section	.nv.info._Z17LayerNormWarpImplI10DirectLoadIffE11DirectStoreIffEfLi1ELi2ELi1ELi32ELi1ELb1EEvT_T0_lld,"",@"SHT_CUDA_INFO"
	.sectionflags	@""
	.align	4


	//----- nvinfo : EIATTR_CUDA_API_VERSION
	.align		4
        /*0000*/ 	.byte	0x04, 0x37
        /*0002*/ 	.short	(.L_1668 - .L_1667)
.L_1667:
        /*0004*/ 	.word	0x00000082


	//----- nvinfo : EIATTR_KPARAM_INFO
	.align		4
.L_1668:
        /*0008*/ 	.byte	0x04, 0x17
        /*000a*/ 	.short	(.L_1670 - .L_1669)
.L_1669:
        /*000c*/ 	.word	0x00000000
        /*0010*/ 	.short	0x0004
        /*0012*/ 	.short	0x0040
        /*0014*/ 	.byte	0x00, 0xf0, 0x21, 0x00


	//----- nvinfo : EIATTR_KPARAM_INFO
	.align		4
.L_1670:
        /*0018*/ 	.byte	0x04, 0x17
        /*001a*/ 	.short	(.L_1672 - .L_1671)
.L_1671:
        /*001c*/ 	.word	0x00000000
        /*0020*/ 	.short	0x0003
        /*0022*/ 	.short	0x0038
        /*0024*/ 	.byte	0x00, 0xf0, 0x21, 0x00


	//----- nvinfo : EIATTR_KPARAM_INFO
	.align		4
.L_1672:
        /*0028*/ 	.byte	0x04, 0x17
        /*002a*/ 	.short	(.L_1674 - .L_1673)
.L_1673:
        /*002c*/ 	.word	0x00000000
        /*0030*/ 	.short	0x0002
        /*0032*/ 	.short	0x0030
        /*0034*/ 	.byte	0x00, 0xf0, 0x21, 0x00


	//----- nvinfo : EIATTR_KPARAM_INFO
	.align		4
.L_1674:
        /*0038*/ 	.byte	0x04, 0x17
        /*003a*/ 	.short	(.L_1676 - .L_1675)
.L_1675:
        /*003c*/ 	.word	0x00000000
        /*0040*/ 	.short	0x0001
        /*0042*/ 	.short	0x0020
        /*0044*/ 	.byte	0x00, 0xf0, 0x41, 0x00


	//----- nvinfo : EIATTR_KPARAM_INFO
	.align		4
.L_1676:
        /*0048*/ 	.byte	0x04, 0x17
        /*004a*/ 	.short	(.L_1678 - .L_1677)
.L_1677:
        /*004c*/ 	.word	0x00000000
        /*0050*/ 	.short	0x0000
        /*0052*/ 	.short	0x0000
        /*0054*/ 	.byte	0x00, 0xf0, 0x81, 0x00


	//----- nvinfo : EIATTR_SPARSE_MMA_MASK
	.align		4
.L_1678:
        /*0058*/ 	.byte	0x03, 0x50
        /*005a*/ 	.short	0x0000


	//----- nvinfo : EIATTR_MAXREG_COUNT
	.align		4
        /*005c*/ 	.byte	0x03, 0x1b
        /*005e*/ 	.short	0x00ff


	//----- nvinfo : EIATTR_EXTERNS
	.align		4
        /*0060*/ 	.byte	0x04, 0x0f
        /*0062*/ 	.short	(.L_1680 - .L_1679)


	//   ....[0]....
	.align		4
.L_1679:
        /*0064*/ 	.word	index@(__assertfail)


	//----- nvinfo : EIATTR_MERCURY_ISA_VERSION
	.align		4
.L_1680:
        /*0068*/ 	.byte	0x03, 0x5f
        /*006a*/ 	.short	0x0101


	//----- nvinfo : EIATTR_COOP_GROUP_MASK_REGIDS
	.align		4
        /*006c*/ 	.byte	0x04, 0x29
        /*006e*/ 	.short	(.L_1682 - .L_1681)


	//   ....[0]....
.L_1681:
        /*0070*/ 	.word	0xffffffff


	//   ....[1]....
        /*0074*/ 	.word	0xffffffff


	//   ....[2]....
        /*0078*/ 	.word	0xffffffff


	//   ....[3]....
        /*007c*/ 	.word	0xffffffff


	//   ....[4]....
        /*0080*/ 	.word	0xffffffff


	//   ....[5]....
        /*0084*/ 	.word	0xffffffff


	//   ....[6]....
        /*0088*/ 	.word	0xffffffff


	//   ....[7]....
        /*008c*/ 	.word	0xffffffff


	//   ....[8]....
        /*0090*/ 	.word	0xffffffff


	//   ....[9]....
        /*0094*/ 	.word	0xffffffff


	//   ....[10]....
        /*0098*/ 	.word	0xffffffff


	//   ....[11]....
        /*009c*/ 	.word	0xffffffff


	//   ....[12]....
        /*00a0*/ 	.word	0xffffffff


	//   ....[13]....
        /*00a4*/ 	.word	0xffffffff


	//   ....[14]....
        /*00a8*/ 	.word	0xffffffff


	//   ....[15]....
        /*00ac*/ 	.word	0xffffffff


	//   ....[16]....
        /*00b0*/ 	.word	0xffffffff


	//   ....[17]....
        /*00b4*/ 	.word	0xffffffff


	//   ....[18]....
        /*00b8*/ 	.word	0x0500000f


	//   ....[19]....
        /*00bc*/ 	.word	0x0500000f


	//   ....[20]....
        /*00c0*/ 	.word	0x0500000f


	//   ....[21]....
        /*00c4*/ 	.word	0x0500000f


	//   ....[22]....
        /*00c8*/ 	.word	0x0500000f


	//   ....[23]....
        /*00cc*/ 	.word	0x0500000f


	//   ....[24]....
        /*00d0*/ 	.word	0x0500000f


	//   ....[25]....
        /*00d4*/ 	.word	0x0500000f


	//   ....[26]....
        /*00d8*/ 	.word	0x0500000f


	//   ....[27]....
        /*00dc*/ 	.word	0x0500000f


	//   ....[28]....
        /*00e0*/ 	.word	0x0500000f


	//   ....[29]....
        /*00e4*/ 	.word	0x0500000f


	//   ....[30]....
        /*00e8*/ 	.word	0x0500000f


	//   ....[31]....
        /*00ec*/ 	.word	0x0500000f


	//   ....[32]....
        /*00f0*/ 	.word	0x0500000f


	//   ....[33]....
        /*00f4*/ 	.word	0x0500000f


	//   ....[34]....
        /*00f8*/ 	.word	0x0500000f


	//   ....[35]....
        /*00fc*/ 	.word	0x0500000f


	//----- nvinfo : EIATTR_COOP_GROUP_INSTR_OFFSETS
	.align		4
.L_1682:
        /*0100*/ 	.byte	0x04, 0x28
        /*0102*/ 	.short	(.L_1684 - .L_1683)


	//   ....[0]....
.L_1683:
        /*0104*/ 	.word	0x000004d0


	//   ....[1]....
        /*0108*/ 	.word	0x000004e0


	//   ....[2]....
        /*010c*/ 	.word	0x000004f0


	//   ....[3]....
        /*0110*/ 	.word	0x000006c0


	//   ....[4]....
        /*0114*/ 	.word	0x000006d0


	//   ....[5]....
        /*0118*/ 	.word	0x000006e0


	//   ....[6]....
        /*011c*/ 	.word	0x000008b0


	//   ....[7]....
        /*0120*/ 	.word	0x000008c0


	//   ....[8]....
        /*0124*/ 	.word	0x000008d0


	//   ....[9]....
        /*0128*/ 	.word	0x00000aa0


	//   ....[10]....
        /*012c*/ 	.word	0x00000ab0


	//   ....[11]....
        /*0130*/ 	.word	0x00000ac0


	//   ....[12]....
        /*0134*/ 	.word	0x00000c90


	//   ....[13]....
        /*0138*/ 	.word	0x00000ca0


	//   ....[14]....
        /*013c*/ 	.word	0x00000cb0


	//   ....[15]....
        /*0140*/ 	.word	0x00000e80


	//   ....[16]....
        /*0144*/ 	.word	0x00000e90


	//   ....[17]....
        /*0148*/ 	.word	0x00000ea0


	//   ....[18]....
        /*014c*/ 	.word	0x000011c0


	//   ....[19]....
        /*0150*/ 	.word	0x00001250


	//   ....[20]....
        /*0154*/ 	.word	0x000012a0


	//   ....[21]....
        /*0158*/ 	.word	0x00001330


	//   ....[22]....
        /*015c*/ 	.word	0x000013c0


	//   ....[23]....
        /*0160*/ 	.word	0x00001410


	//   ....[24]....
        /*0164*/ 	.word	0x000014a0


	//   ....[25]....
        /*0168*/ 	.word	0x00001530


	//   ....[26]....
        /*016c*/ 	.word	0x00001580


	//   ....[27]....
        /*0170*/ 	.word	0x00001610


	//   ....[28]....
        /*0174*/ 	.word	0x000016a0


	//   ....[29]....
        /*0178*/ 	.word	0x000016f0


	//   ....[30]....
        /*017c*/ 	.word	0x00001780


	//   ....[31]....
        /*0180*/ 	.word	0x00001810


	//   ....[32]....
        /*0184*/ 	.word	0x00001860


	//   ....[33]....
        /*0188*/ 	.word	0x000018f0


	//   ....[34]....
        /*018c*/ 	.word	0x00001980


	//   ....[35]....
        /*0190*/ 	.word	0x000019d0


	//----- nvinfo : EIATTR_VRC_CTA_INIT_COUNT
	.align		4
.L_1684:
        /*0194*/ 	.byte	0x02, 0x4a
	.zero		1
	.zero		1


	//----- nvinfo : EIATTR_SYSCALL_OFFSETS
	.align		4
        /*0198*/ 	.byte	0x04, 0x46
        /*019a*/ 	.short	(.L_1686 - .L_1685)


	//   ....[0]....
.L_1685:
        /*019c*/ 	.word	0x00000180


	//----- nvinfo : EIATTR_EXIT_INSTR_OFFSETS
	.align		4
.L_1686:
        /*01a0*/ 	.byte	0x04, 0x1c
        /*01a2*/ 	.short	(.L_1688 - .L_1687)


	//   ....[0]....
.L_1687:
        /*01a4*/ 	.word	0x00000220


	//   ....[1]....
        /*01a8*/ 	.word	0x00001150


	//----- nvinfo : EIATTR_CRS_STACK_SIZE
	.align		4
.L_1688:
        /*01ac*/ 	.byte	0x04, 0x1e
        /*01ae*/ 	.short	(.L_1690 - .L_1689)
.L_1689:
        /*01b0*/ 	.word	0x00000000


	//----- nvinfo : EIATTR_CBANK_PARAM_SIZE
	.align		4
.L_1690:
        /*01b4*/ 	.byte	0x03, 0x19
        /*01b6*/ 	.short	0x0048


	//----- nvinfo : EIATTR_PARAM_CBANK
	.align		4
        /*01b8*/ 	.byte	0x04, 0x0a
        /*01ba*/ 	.short	(.L_1692 - .L_1691)
	.align		4
.L_1691:
        /*01bc*/ 	.word	index@(.nv.constant0._Z17LayerNormWarpImplI10DirectLoadIffE11DirectStoreIffEfLi1ELi2ELi1ELi32ELi1ELb1EEvT_T0_lld)
        /*01c0*/ 	.short	0x0380
        /*01c2*/ 	.short	0x0048


	//----- nvinfo : EIATTR_SW_WAR
	.align		4
.L_1692:
        /*01c4*/ 	.byte	0x04, 0x36
        /*01c6*/ 	.short	(.L_1694 - .L_1693)
.L_1693:
        /*01c8*/ 	.word	0x00000008
.L_1694:


//--------------------- .nv.info._Z17LayerNormWarpImplI10DirectLoadIffE11DirectStoreIffEfLi1ELi2ELi2ELi32ELi1ELb0EEvT_T0_lld --------------------------
	.section	.nv.info._Z17LayerNormWarpImplI10DirectLoadIffE11DirectStoreIffEfLi1ELi2ELi2ELi32ELi1ELb0EEvT_T0_lld,"",@"SHT_CUDA_INFO"
	.sectionflags	@""
	.align	4


	//----- nvinfo : EIATTR_CUDA_API_VERSION
	.align		4
        /*0000*/ 	.byte	0x04, 0x37
        /*0002*/ 	.short	(.L_1696 - .L_1695)
.L_1695:
        /*0004*/ 	.word	0x00000082


	//----- nvinfo : EIATTR_KPARAM_INFO
	.align		4
.L_1696:
        /*0008*/ 	.byte	0x04, 0x17
        /*000a*/ 	.short	(.L_1698 - .L_1697)
.L_1697:
        /*000c*/ 	.word	0x00000000
        /*0010*/ 	.short	0x0004
        /*0012*/ 	.short	0x0040
        /*0014*/ 	.byte	0x00, 0xf0, 0x21, 0x00


	//----- nvinfo : EIATTR_KPARAM_INFO
	.align		4
.L_1698:
        /*0018*/ 	.byte	0x04, 0x17
        /*001a*/ 	.short	(.L_1700 - .L_1699)
.L_1699:
        /*001c*/ 	.word	0x00000000
        /*0020*/ 	.short	0x0003
        /*0022*/ 	.short	0x0038
        /*0024*/ 	.byte	0x00, 0xf0, 0x21, 0x00


	//----- nvinfo : EIATTR_KPARAM_INFO
	.align		4
.L_1700:
        /*0028*/ 	.byte	0x04, 0x17
        /*002a*/ 	.short	(.L_1702 - .L_1701)
.L_1701:
        /*002c*/ 	.word	0x00000000
        /*0030*/ 	.short	0x0002
        /*0032*/ 	.short	0x0030
        /*0034*/ 	.byte	0x00, 0xf0, 0x21, 0x00


	//----- nvinfo : EIATTR_KPARAM_INFO
	.align		4
.L_1702:
        /*0038*/ 	.byte	0x04, 0x17
        /*003a*/ 	.short	(.L_1704 - .L_1703)
.L_1703:
        /*003c*/ 	.word	0x00000000
        /*0040*/ 	.short	0x0001
        /*0042*/ 	.short	0x0020
        /*0044*/ 	.byte	0x00, 0xf0, 0x41, 0x00


	//----- nvinfo : EIATTR_KPARAM_INFO
	.align		4
.L_1704:
        /*0048*/ 	.byte	0x04, 0x17
        /*004a*/ 	.short	(.L_1706 - .L_1705)
.L_1705:
        /*004c*/ 	.word	0x00000000
        /*0050*/ 	.short	0x0000
        /*0052*/ 	.short	0x0000
        /*0054*/ 	.byte	0x00, 0xf0, 0x81, 0x00


	//----- nvinfo : EIATTR_SPARSE_MMA_MASK
	.align		4
.L_1706:
        /*0058*/ 	.byte	0x03, 0x50
        /*005a*/ 	.short	0x0000


	//----- nvinfo : EIATTR_MAXREG_COUNT
	.align		4
        /*005c*/ 	.byte	0x03, 0x1b
        /*005e*/ 	.short	0x00ff


	//----- nvinfo : EIATTR_EXTERNS
	.align		4
        /*0060*/ 	.byte	0x04, 0x0f
        /*0062*/ 	.short	(.L_1708 - .L_1707)


	//   ....[0]....
	.align		4
.L_1707:
        /*0064*/ 	.word	index@(__assertfail)


	//----- nvinfo : EIATTR_MERCURY_ISA_VERSION
	.align		4
.L_1708:
        /*0068*/ 	.byte	0x03, 0x5f
        /*006a*/ 	.short	0x0101


	//----- nvinfo : EIATTR_COOP_GROUP_MASK_REGIDS
	.align		4
        /*006c*/ 	.byte	0x04, 0x29
        /*006e*/ 	.short	(.L_1710 - .L_1709)


	//   ....[0]....
.L_1709:
        /*0070*/ 	.word	0xffffffff


	//   ....[1]....
        /*0074*/ 	.word	0xffffffff


	//   ....[2]....
        /*0078*/ 	.word	0xffffffff


	//   ....[3]....
        /*007c*/ 	.word	0xffffffff


	//   ....[4]....
        /*0080*/ 	.word	0xffffffff


	//   ....[5]....
        /*0084*/ 	.word	0xffffffff


	//   ....[6]....
        /*0088*/ 	.word	0xffffffff


	//   ....[7]....
        /*008c*/ 	.word	0xffffffff


	//   ....[8]....
        /*0090*/ 	.word	0xffffffff


	//   ....[9]....
        /*0094*/ 	.word	0xffffffff


	//   ....[10]....
        /*0098*/ 	.word	0xffffffff


	//   ....[11]....
        /*009c*/ 	.word	0xffffffff


	//   ....[12]....
        /*00a0*/ 	.word	0xffffffff


	//   ....[13]....
        /*00a4*/ 	.word	0xffffffff


	//   ....[14]....
        /*00a8*/ 	.word	0xffffffff


	//   ....[15]....
        /*00ac*/ 	.word	0xffffffff


	//   ....[16]....
        /*00b0*/ 	.word	0xffffffff


	//   ....[17]....
        /*00b4*/ 	.word	0xffffffff


	//   ....[18]....
        /*00b8*/ 	.word	0x0500000f


	//   ....[19]....
        /*00bc*/ 	.word	0x0500000f


	//   ....[20]....
        /*00c0*/ 	.word	0x0500000f


	//   ....[21]....
        /*00c4*/ 	.word	0x0500000f


	//   ....[22]....
        /*00c8*/ 	.word	0x0500000f


	//   ....[23]....
        /*00cc*/ 	.word	0x0500000f


	//   ....[24]....
        /*00d0*/ 	.word	0x0500000f


	//   ....[25]....
        /*00d4*/ 	.word	0x0500000f


	//   ....[26]....
        /*00d8*/ 	.word	0x0500000f


	//   ....[27]....
        /*00dc*/ 	.word	0x0500000f


	//   ....[28]....
        /*00e0*/ 	.word	0x0500000f


	//   ....[29]....
        /*00e4*/ 	.word	0x0500000f


	//   ....[30]....
        /*00e8*/ 	.word	0x0500000f


	//   ....[31]....
        /*00ec*/ 	.word	0x0500000f


	//   ....[32]....
        /*00f0*/ 	.word	0x0500000f


	//   ....[33]....
        /*00f4*/ 	.word	0x0500000f


	//   ....[34]....
        /*00f8*/ 	.word	0x0500000f


	//   ....[35]....
        /*00fc*/ 	.word	0x0500000f


	//----- nvinfo : EIATTR_COOP_GROUP_INSTR_OFFSETS
	.align		4
.L_1710:
        /*0100*/ 	.byte	0x04, 0x28
        /*0102*/ 	.short	(.L_1712 - .L_1711)


	//   ....[0]....
.L_1711:
        /*0104*/ 	.word	0x00000560


	//   ....[1]....
        /*0108*/ 	.word	0x00000570


	//   ....[2]....
        /*010c*/ 	.word	0x00000580


	//   ....[3]....
        /*0110*/ 	.word	0x00000730


	//   ....[4]....
        /*0114*/ 	.word	0x00000740


	//   ....[5]....
        /*0118*/ 	.word	0x00000750


	//   ....[6]....
        /*011c*/ 	.word	0x000008f0


	//   ....[7]....
        /*0120*/ 	.word	0x00000900


	//   ....[8]....
        /*0124*/ 	.word	0x00000910


	//   ....[9]....
        /*0128*/ 	.word	0x00000ab0


	//   ....[10]....
        /*012c*/ 	.word	0x00000ac0


	//   ....[11]....
        /*0130*/ 	.word	0x00000ad0


	//   ....[12]....
        /*0134*/ 	.word	0x00000c70


	//   ....[13]....
        /*0138*/ 	.word	0x00000c80


	//   ....[14]....
        /*013c*/ 	.word	0x00000c90


	//   ....[15]....
        /*0140*/ 	.word	0x00000e30


	//   ....[16]....
        /*0144*/ 	.word	0x00000e40


	//   ....[17]....
        /*0148*/ 	.word	0x00000e50


	//   ....[18]....
        /*014c*/ 	.word	0x000011e0


	//   ....[19]....
        /*0150*/ 	.word	0x00001270


	//   ....[20]....
        /*0154*/ 	.word	0x000012c0


	//   ....[21]....
        /*0158*/ 	.word	0x00001350


	//   ....[22]....
        /*015c*/ 	.word	0x000013e0


	//   ....[23]....
        /*0160*/ 	.word	0x00001430


	//   ....[24]....
        /*0164*/ 	.word	0x000014c0


	//   ....[25]....
        /*0168*/ 	.word	0x00001550


	//   ....[26]....
        /*016c*/ 	.word	0x000015a0


	//   ....[27]....
        /*0170*/ 	.word	0x00001630


	//   ....[28]....
        /*0174*/ 	.word	0x000016c0


	//   ....[29]....
        /*0178*/ 	.word	0x00001710


	//   ....[30]....
        /*017c*/ 	.word	0x000017a0


	//   ....[31]....
        /*0180*/ 	.word	0x00001830


	//   ....[32]....
        /*0184*/ 	.word	0x00001880


	//   ....[33]....
        /*0188*/ 	.word	0x00001910


	//   ....[34]....
        /*018c*/ 	.word	0x000019a0


	//   ....[35]....
        /*0190*/ 	.word	0x000019f0


	//----- nvinfo : EIATTR_VRC_CTA_INIT_COUNT
	.align		4
.L_1712:
        /*0194*/ 	.byte	0x02, 0x4a
	.zero		1
	.zero		1


	//----- nvinfo : EIATTR_SYSCALL_OFFSETS
	.align		4
        /*0198*/ 	.byte	0x04, 0x46
        /*019a*/ 	.short	(.L_1714 - .L_1713)


	//   ....[0]....
.L_1713:
        /*019c*/ 	.word	0x00000160


	//----- nvinfo : EIATTR_EXIT_INSTR_OFFSETS
	.align		4
.L_1714:
        /*01a0*/ 	.byte	0x04, 0x1c
        /*01a2*/ 	.short	(.L_1716 - .L_1715)


	//   ....[0]....
.L_1715:
        /*01a4*/ 	.word	0x00000200


	//   ....[1]....
        /*01a8*/ 	.word	0x00001160


	//----- nvinfo : EIATTR_CRS_STACK_SIZE
	.align		4
.L_1716:
        /*01ac*/ 	.byte	0x04, 0x1e
        /*01ae*/ 	.short	(.L_1718 - .L_1717)
.L_1717:
        /*01b0*/ 	.word	0x00000000


	//----- nvinfo : EIATTR_CBANK_PARAM_SIZE
	.align		4
.L_1718:
        /*01b4*/ 	.byte	0x03, 0x19
        /*01b6*/ 	.short	0x0048


	//----- nvinfo : EIATTR_PARAM_CBANK
	.align		4
        /*01b8*/ 	.byte	0x04, 0x0a
        /*01ba*/ 	.short	(.L_1720 - .L_1719)
	.align		4
.L_1719:
        /*01bc*/ 	.word	index@(.nv.constant0._Z17LayerNormWarpImplI10DirectLoadIffE11DirectStoreIffEfLi1ELi2ELi2ELi32ELi1ELb0EEvT_T0_lld)
        /*01c0*/ 	.short	0x0380
        /*01c2*/ 	.short	0x0048


	//----- nvinfo : EIATTR_SW_WAR
	.align		4
.L_1720:
        /*01c4*/ 	.byte	0x04, 0x36
        /*01c6*/ 	.short	(.L_1722 - .L_1721)
.L_1721:
        /*01c8*/ 	.word	0x00000008
.L_1722:


//--------------------- .nv.info._Z17LayerNormWarpImplI10DirectLoadIffE11DirectStoreIffEfLi1ELi1ELi0ELi32ELi1ELb1EEvT_T0_lld --------------------------
	.section	.nv.info._Z17LayerNormWarpImplI10DirectLoadIffE11DirectStoreIffEfLi1ELi1ELi0ELi32ELi1ELb1EEvT_T0_lld,"",@"SHT_CUDA_INFO"
	.sectionflags	@""
	.align	4


	//----- nvinfo : EIATTR_CUDA_API_VERSION
	.align		4
        /*0000*/ 	.byte	0x04, 0x37
        /*0002*/ 	.short	(.L_1724 - .L_1723)
.L_1723:
        /*0004*/ 	.word	0x00000082


	//----- nvinfo : EIATTR_KPARAM_INFO
	.align		4
.L_1724:
        /*0008*/ 	.byte	0x04, 0x17
        /*000a*/ 	.short	(.L_1726 - .L_1725)
.L_1725:
        /*000c*/ 	.word	0x00000000
        /*0010*/ 	.short	0x0004
        /*0012*/ 	.short	0x0040
        /*0014*/ 	.byte	0x00, 0xf0, 0x21, 0x00


	//----- nvinfo : EIATTR_KPARAM_INFO
	.align		4
.L_1726:
        /*0018*/ 	.byte	0x04, 0x17
        /*001a*/ 	.short	(.L_1728 - .L_1727)
.L_1727:
        /*001c*/ 	.word	0x00000000
        /*0020*/ 	.short	0x0003
        /*0022*/ 	.short	0x0038
        /*0024*/ 	.byte	0x00, 0xf0, 0x21, 0x00


	//----- nvinfo : EIATTR_KPARAM_INFO
	.align		4
.L_1728:
        /*0028*/ 	.byte	0x04, 0x17
        /*002a*/ 	.short	(.L_1730 - .L_1729)
.L_1729:
        /*002c*/ 	.word	0x00000000
        /*0030*/ 	.short	0x0002
        /*0032*/ 	.short	0x0030
        /*0034*/ 	.byte	0x00, 0xf0, 0x21, 0x00


	//----- nvinfo : EIATTR_KPARAM_INFO
	.align		4
.L_1730:
        /*0038*/ 	.byte	0x04, 0x17
        /*003a*/ 	.short	(.L_1732 - .L_1731)
.L_1731:
        /*003c*/ 	.word	0x00000000
        /*0040*/ 	.short	0x0001
        /*0042*/ 	.short	0x0020
        /*0044*/ 	.byte	0x00, 0xf0, 0x41, 0x00


	//----- nvinfo : EIATTR_KPARAM_INFO
	.align		4
.L_1732:
        /*0048*/ 	.byte	0x04, 0x17
        /*004a*/ 	.short	(.L_1734 - .L_1733)
.L_1733:
        /*004c*/ 	.word	0x00000000
        /*0050*/ 	.short	0x0000
        /*0052*/ 	.short	0x0000
        /*0054*/ 	.byte	0x00, 0xf0, 0x81, 0x00


	//----- nvinfo : EIATTR_SPARSE_MMA_MASK
	.align		4
.L_1734:
        /*0058*/ 	.byte	0x03, 0x50
        /*005a*/ 	.short	0x0000


	//----- nvinfo : EIATTR_MAXREG_COUNT
	.align		4
        /*005c*/ 	.byte	0x03, 0x1b
        /*005e*/ 	.short	0x00ff


	//----- nvinfo : EIATTR_EXTERNS
	.align		4
        /*0060*/ 	.byte	0x04, 0x0f
        /*0062*/ 	.short	(.L_1736 - .L_1735)


	//   ....[0]....
	.align		4
.L_1735:
        /*0064*/ 	.word	index@(__assertfail)


	//----- nvinfo : EIATTR_MERCURY_ISA_VERSION
	.align		4
.L_1736:
        /*0068*/ 	.byte	0x03, 0x5f
        /*006a*/ 	.short	0x0101


	//----- nvinfo : EIATTR_COOP_GROUP_MASK_REGIDS
	.align		4
        /*006c*/ 	.byte	0x04, 0x29
        /*006e*/ 	.short	(.L_1738 - .L_1737)


	//   ....[0]....
.L_1737:
        /*0070*/ 	.word	0xffffffff


	//   ....[1]....
        /*0074*/ 	.word	0xffffffff


	//   ....[2]....
        /*0078*/ 	.word	0xffffffff


	//   ....[3]....
        /*007c*/ 	.word	0xffffffff


	//   ....[4]....
        /*0080*/ 	.word	0xffffffff


	//   ....[5]....
        /*0084*/ 	.word	0xffffffff


	//   ....[6]....
        /*0088*/ 	.word	0xffffffff


	//   ....[7]....
        /*008c*/ 	.word	0xffffffff


	//   ....[8]....
        /*0090*/ 	.word	0xffffffff


	//   ....[9]....
        /*0094*/ 	.word	0xffffffff


	//   ....[10]....
        /*0098*/ 	.word	0xffffffff


	//   ....[11]....
        /*009c*/ 	.word	0xffffffff


	//   ....[12]....
        /*00a0*/ 	.word	0xffffffff


	//   ....[13]....
        /*00a4*/ 	.word	0xffffffff


	//   ....[14]....
        /*00a8*/ 	.word	0xffffffff


	//   ....[15]....
        /*00ac*/ 	.word	0x0500000f


	//   ....[16]....
        /*00b0*/ 	.word	0x0500000f


	//   ....[17]....
        /*00b4*/ 	.word	0x0500000f


	//   ....[18]....
        /*00b8*/ 	.word	0x0500000f


	//   ....[19]....
        /*00bc*/ 	.word	0x0500000f


	//   ....[20]....
        /*00c0*/ 	.word	0x0500000f


	//   ....[21]....
        /*00c4*/ 	.word	0x0500000f


	//   ....[22]....
        /*00c8*/ 	.word	0x0500000f


	//   ....[23]....
        /*00cc*/ 	.word	0x0500000f


	//   ....[24]....
        /*00d0*/ 	.word	0x0500000f


	//   ....[25]....
        /*00d4*/ 	.word	0x0500000f


	//   ....[26]....
        /*00d8*/ 	.word	0x0500000f


	//   ....[27]....
        /*00dc*/ 	.word	0x0500000f


	//   ....[28]....
        /*00e0*/ 	.word	0x0500000f


	//   ....[29]....
        /*00e4*/ 	.word	0x0500000f


	//   ....[30]....
        /*00e8*/ 	.word	0x0500000f


	//   ....[31]....
        /*00ec*/ 	.word	0x0500000f


	//   ....[32]....
        /*00f0*/ 	.word	0x0500000f


	//----- nvinfo : EIATTR_COOP_GROUP_INSTR_OFFSETS
	.align		4
.L_1738:
        /*00f4*/ 	.byte	0x04, 0x28
        /*00f6*/ 	.short	(.L_1740 - .L_1739)


	//   ....[0]....
.L_1739:
        /*00f8*/ 	.word	0x000003f0


	//   ....[1]....
        /*00fc*/ 	.word	0x00000400


	//   ....[2]....
        /*0100*/ 	.word	0x00000410


	//   ....[3]....
        /*0104*/ 	.word	0x000005e0


	//   ....[4]....
        /*0108*/ 	.word	0x000005f0


	//   ....[5]....
        /*010c*/ 	.word	0x00000600


	//   ....[6]....
        /*0110*/ 	.word	0x000007d0


	//   ....[7]....
        /*0114*/ 	.word	0x000007e0


	//   ....[8]....
        /*0118*/ 	.word	0x000007f0


	//   ....[9]....
        /*011c*/ 	.word	0x000009c0


	//   ....[10]....
        /*0120*/ 	.word	0x000009d0


	//   ....[11]....
        /*0124*/ 	.word	0x000009e0


	//   ....[12]....
        /*0128*/ 	.word	0x00000bb0


	//   ....[13]....
        /*012c*/ 	.word	0x00000bc0


	//   ....[14]....
        /*0130*/ 	.word	0x00000bd0


	//   ....[15]....
        /*0134*/ 	.word	0x00000fe0


	//   ....[16]....
        /*0138*/ 	.word	0x00001070


	//   ....[17]....
        /*013c*/ 	.word	0x000010c0


	//   ....[18]....
        /*0140*/ 	.word	0x00001150


	//   ....[19]....
        /*0144*/ 	.word	0x000011e0


	//   ....[20]....
        /*0148*/ 	.word	0x00001230


	//   ....[21]....
        /*014c*/ 	.word	0x000012c0


	//   ....[22]....
        /*0150*/ 	.word	0x00001350


	//   ....[23]....
        /*0154*/ 	.word	0x000013a0


	//   ....[24]....
        /*0158*/ 	.word	0x00001430


	//   ....[25]....
        /*015c*/ 	.word	0x000014c0


	//   ....[26]....
        /*0160*/ 	.word	0x00001510


	//   ....[27]....
        /*0164*/ 	.word	0x000015a0


	//   ....[28]....
        /*0168*/ 	.word	0x00001630


	//   ....[29]....
        /*016c*/ 	.word	0x00001680


	//   ....[30]....
        /*0170*/ 	.word	0x00001710


	//   ....[31]....
        /*0174*/ 	.word	0x000017b0


	//   ....[32]....
        /*0178*/ 	.word	0x00001850


	//----- nvinfo : EIATTR_VRC_CTA_INIT_COUNT
	.align		4
.L_1740:
        /*017c*/ 	.byte	0x02, 0x4a
	.zero		1
	.zero		1


	//----- nvinfo : EIATTR_SYSCALL_OFFSETS
	.align		4
        /*0180*/ 	.byte	0x04, 0x46
        /*0182*/ 	.short	(.L_1742 - .L_1741)


	//   ....[0]....
.L_1741:
        /*0184*/ 	.word	0x00000170


	//----- nvinfo : EIATTR_EXIT_INSTR_OFFSETS
	.align		4
.L_1742:
        /*0188*/ 	.byte	0x04, 0x1c
        /*018a*/ 	.short	(.L_1744 - .L_1743)


	//   ....[0]....
.L_1743:
        /*018c*/ 	.word	0x00000210


	//   ....[1]....
        /*0190*/ 	.word	0x00000f70


	//----- nvinfo : EIATTR_CRS_STACK_SIZE
	.align		4
.L_1744:
        /*0194*/ 	.byte	0x04, 0x1e
        /*0196*/ 	.short	(.L_1746 - .L_1745)
.L_1745:
        /*0198*/ 	.word	0x00000000


	//----- nvinfo : EIATTR_CBANK_PARAM_SIZE
	.align		4
.L_1746:
        /*019c*/ 	.byte	0x03, 0x19
        /*019e*/ 	.short	0x0048


	//----- nvinfo : EIATTR_PARAM_CBANK
	.align		4
        /*01a0*/ 	.byte	0x04, 0x0a
        /*01a2*/ 	.short	(.L_1748 - .L_1747)
	.align		4
.L_1747:
        /*01a4*/ 	.word	index@(.nv.constant0._Z17LayerNormWarpImplI10DirectLoadIffE11DirectStoreIffEfLi1ELi1ELi0ELi32ELi1ELb1EEvT_T0_lld)
        /*01a8*/ 	.short	0x0380
        /*01aa*/ 	.short	0x0048


	//----- nvinfo : EIATTR_SW_WAR
	.align		4
.L_1748:
        /*01ac*/ 	.byte	0x04, 0x36
        /*01ae*/ 	.short	(.L_1750 - .L_1749)
.L_1749:
        /*01b0*/ 	.word	0x00000008
.L_1750:


//--------------------- .nv.info._Z17LayerNormWarpImplI10DirectLoadIffE11DirectStoreIffEfLi1ELi1ELi1ELi32ELi1ELb0EEvT_T0_lld --------------------------
	.section	.nv.info._Z17LayerNormWarpImplI10DirectLoadIffE11DirectStoreIffEfLi1ELi1ELi1ELi32ELi1ELb0EEvT_T0_lld,"",@"SHT_CUDA_INFO"
	.sectionflags	@""
	.align	4


	//----- nvinfo : EIATTR_CUDA_API_VERSION
	.align		4
        /*0000*/ 	.byte	0x04, 0x37
        /*0002*/ 	.short	(.L_1752 - .L_1751)
.L_1751:
        /*0004*/ 	.word	0x00000082


	//----- nvinfo : EIATTR_KPARAM_INFO
	.align		4
.L_1752:
        /*0008*/ 	.byte	0x04, 0x17
        /*000a*/ 	.short	(.L_1754 - .L_1753)
.L_1753:
        /*000c*/ 	.word	0x00000000
        /*0010*/ 	.short	0x0004
        /*0012*/ 	.short	0x0040
        /*0014*/ 	.byte	0x00, 0xf0, 0x21, 0x00


	//----- nvinfo : EIATTR_KPARAM_INFO
	.align		4
.L_1754:
        /*0018*/ 	.byte	0x04, 0x17
        /*001a*/ 	.short	(.L_1756 - .L_1755)
.L_1755:
        /*001c*/ 	.word	0x00000000
        /*0020*/ 	.short	0x0003
        /*0022*/ 	.short	0x0038
        /*0024*/ 	.byte	0x00, 0xf0, 0x21, 0x00


	//----- nvinfo : EIATTR_KPARAM_INFO
	.align		4
.L_1756:
        /*0028*/ 	.byte	0x04, 0x17
        /*002a*/ 	.short	(.L_1758 - .L_1757)
.L_1757:
        /*002c*/ 	.word	0x00000000
        /*0030*/ 	.short	0x0002
        /*0032*/ 	.short	0x0030
        /*0034*/ 	.byte	0x00, 0xf0, 0x21, 0x00


	//----- nvinfo : EIATTR_KPARAM_INFO
	.align		4
.L_1758:
        /*0038*/ 	.byte	0x04, 0x17
        /*003a*/ 	.short	(.L_1760 - .L_1759)
.L_1759:
        /*003c*/ 	.word	0x00000000
        /*0040*/ 	.short	0x0001
        /*0042*/ 	.short	0x0020
        /*0044*/ 	.byte	0x00, 0xf0, 0x41, 0x00


	//----- nvinfo : EIATTR_KPARAM_INFO
	.align		4
.L_1760:
        /*0048*/ 	.byte	0x04, 0x17
        /*004a*/ 	.short	(.L_1762 - .L_1761)
.L_1761:
        /*004c*/ 	.word	0x00000000
        /*0050*/ 	.short	0x0000
        /*0052*/ 	.short	0x0000
        /*0054*/ 	.byte	0x00, 0xf0, 0x81, 0x00


	//----- nvinfo : EIATTR_SPARSE_MMA_MASK
	.align		4
.L_1762:
        /*0058*/ 	.byte	0x03, 0x50
        /*005a*/ 	.short	0x0000


	//----- nvinfo : EIATTR_MAXREG_COUNT
	.align		4
        /*005c*/ 	.byte	0x03, 0x1b
        /*005e*/ 	.short	0x00ff


	//----- nvinfo : EIATTR_EXTERNS
	.align		4
        /*0060*/ 	.byte	0x04, 0x0f
        /*0062*/ 	.short	(.L_1764 - .L_1763)


	//   ....[0]....
	.align		4
.L_1763:
        /*0064*/ 	.word	index@(__assertfail)


	//----- nvinfo : EIATTR_MERCURY_ISA_VERSION
	.align		4
.L_1764:
        /*0068*/ 	.byte	0x03, 0x5f
        /*006a*/ 	.short	0x0101


	//----- nvinfo : EIATTR_COOP_GROUP_MASK_REGIDS
	.align		4
        /*006c*/ 	.byte	0x04, 0x29
        /*006e*/ 	.short	(.L_1766 - .L_1765)


	//   ....[0]....
.L_1765:
        /*0070*/ 	.word	0xffffffff


	//   ....[1]....
        /*0074*/ 	.word	0xffffffff


	//   ....[2]....
        /*0078*/ 	.word	0xffffffff


	//   ....[3]....
        /*007c*/ 	.word	0xffffffff


	//   ....[4]....
        /*0080*/ 	.word	0xffffffff


	//   ....[5]....
        /*0084*/ 	.word	0xffffffff


	//   ....[6]....
        /*0088*/ 	.word	0xffffffff


	//   ....[7]....
        /*008c*/ 	.word	0xffffffff


	//   ....[8]....
        /*0090*/ 	.word	0xffffffff


	//   ....[9]....
        /*0094*/ 	.word	0xffffffff


	//   ....[10]....
        /*0098*/ 	.word	0xffffffff


	//   ....[11]....
        /*009c*/ 	.word	0xffffffff


	//   ....[12]....
        /*00a0*/ 	.word	0xffffffff


	//   ....[13]....
        /*00a4*/ 	.word	0xffffffff


	//   ....[14]....
        /*00a8*/ 	.word	0xffffffff


	//   ....[15]....
        /*00ac*/ 	.word	0xffffffff


	//   ....[16]....
        /*00b0*/ 	.word	0xffffffff


	//   ....[17]....
        /*00b4*/ 	.word	0xffffffff


	//   ....[18]....
        /*00b8*/ 	.word	0x0500000f


	//   ....[19]....
        /*00bc*/ 	.word	0x0500000f


	//   ....[20]....
        /*00c0*/ 	.word	0x0500000f


	//   ....[21]....
        /*00c4*/ 	.word	0x0500000f


	//   ....[22]....
        /*00c8*/ 	.word	0x0500000f


	//   ....[23]....
        /*00cc*/ 	.word	0x0500000f


	//   ....[24]....
        /*00d0*/ 	.word	0x0500000f


	//   ....[25]....
        /*00d4*/ 	.word	0x0500000f


	//   ....[26]....
        /*00d8*/ 	.word	0x0500000f


	//   ....[27]....
        /*00dc*/ 	.word	0x0500000f


	//   ....[28]....
        /*00e0*/ 	.word	0x0500000f


	//   ....[29]....
        /*00e4*/ 	.word	0x0500000f


	//   ....[30]....
        /*00e8*/ 	.word	0x0500000f


	//   ....[31]....
        /*00ec*/ 	.word	0x0500000f


	//   ....[32]....
        /*00f0*/ 	.word	0x0500000f


	//   ....[33]....
        /*00f4*/ 	.word	0x0500000f


	//   ....[34]....
        /*00f8*/ 	.word	0x0500000f


	//   ....[35]....
        /*00fc*/ 	.word	0x0500000f


	//----- nvinfo : EIATTR_COOP_GROUP_INSTR_OFFSETS
	.align		4
.L_1766:
        /*0100*/ 	.byte	0x04, 0x28
        /*0102*/ 	.short	(.L_1768 - .L_1767)


	//   ....[0]....
.L_1767:
        /*0104*/ 	.word	0x00000430


	//   ....[1]....
        /*0108*/ 	.word	0x00000440


	//   ....[2]....
        /*010c*/ 	.word	0x00000450


	//   ....[3]....
        /*0110*/ 	.word	0x000005d0


	//   ....[4]....
        /*0114*/ 	.word	0x000005e0


	//   ....[5]....
        /*0118*/ 	.word	0x000005f0


	//   ....[6]....
        /*011c*/ 	.word	0x00000780


	//   ....[7]....
        /*0120*/ 	.word	0x00000790


	//   ....[8]....
        /*0124*/ 	.word	0x000007a0


	//   ....[9]....
        /*0128*/ 	.word	0x00000930


	//   ....[10]....
        /*012c*/ 	.word	0x00000940


	//   ....[11]....
        /*0130*/ 	.word	0x00000950


	//   ....[12]....
        /*0134*/ 	.word	0x00000ae0


	//   ....[13]....
        /*0138*/ 	.word	0x00000af0


	//   ....[14]....
        /*013c*/ 	.word	0x00000b00


	//   ....[15]....
        /*0140*/ 	.word	0x00000c90


	//   ....[16]....
        /*0144*/ 	.word	0x00000ca0


	//   ....[17]....
        /*0148*/ 	.word	0x00000cb0


	//   ....[18]....
        /*014c*/ 	.word	0x00000fb0


	//   ....[19]....
        /*0150*/ 	.word	0x00001040


	//   ....[20]....
        /*0154*/ 	.word	0x00001090


	//   ....[21]....
        /*0158*/ 	.word	0x00001130


	//   ....[22]....
        /*015c*/ 	.word	0x000011c0


	//   ....[23]....
        /*0160*/ 	.word	0x00001210


	//   ....[24]....
        /*0164*/ 	.word	0x000012b0


	//   ....[25]....
        /*0168*/ 	.word	0x00001340


	//   ....[26]....
        /*016c*/ 	.word	0x00001390


	//   ....[27]....
        /*0170*/ 	.word	0x00001430


	//   ....[28]....
        /*0174*/ 	.word	0x000014c0


	//   ....[29]....
        /*0178*/ 	.word	0x00001510


	//   ....[30]....
        /*017c*/ 	.word	0x000015b0


	//   ....[31]....
        /*0180*/ 	.word	0x00001640


	//   ....[32]....
        /*0184*/ 	.word	0x00001690


	//   ....[33]....
        /*0188*/ 	.word	0x00001730


	//   ....[34]....
        /*018c*/ 	.word	0x000017c0


	//   ....[35]....
        /*0190*/ 	.word	0x00001810


	//----- nvinfo : EIATTR_VRC_CTA_INIT_COUNT
	.align		4
.L_1768:
        /*0194*/ 	.byte	0x02, 0x4a
	.zero		1
	.zero		1


	//----- nvinfo : EIATTR_SYSCALL_OFFSETS
	.align		4
        /*0198*/ 	.byte	0x04, 0x46
        /*019a*/ 	.short	(.L_1770 - .L_1769)


	//   ....[0]....
.L_1769:
        /*019c*/ 	.word	0x00000170


	//----- nvinfo : EIATTR_EXIT_INSTR_OFFSETS
	.align		4
.L_1770:
        /*01a0*/ 	.byte	0x04, 0x1c
        /*01a2*/ 	.short	(.L_1772 - .L_1771)


	//   ....[0]....
.L_1771:
        /*01a4*/ 	.word	0x00000210


	//   ....[1]....
        /*01a8*/ 	.word	0x00000f30


	//----- nvinfo : EIATTR_CRS_STACK_SIZE
	.align		4
.L_1772:
        /*01ac*/ 	.byte	0x04, 0x1e
        /*01ae*/ 	.short	(.L_1774 - .L_1773)
.L_1773:
        /*01b0*/ 	.word	0x00000000


	//----- nvinfo : EIATTR_CBANK_PARAM_SIZE
	.align		4
.L_1774:
        /*01b4*/ 	.byte	0x03, 0x19
        /*01b6*/ 	.short	0x0048


	//----- nvinfo : EIATTR_PARAM_CBANK
	.align		4
        /*01b8*/ 	.byte	0x04, 0x0a
        /*01ba*/ 	.short	(.L_1776 - .L_1775)
	.align		4
.L_1775:
        /*01bc*/ 	.word	index@(.nv.constant0._Z17LayerNormWarpImplI10DirectLoadIffE11DirectStoreIffEfLi1ELi1ELi1ELi32ELi1ELb0EEvT_T0_lld)
        /*01c0*/ 	.short	0x0380
        /*01c2*/ 	.short	0x0048


	//----- nvinfo : EIATTR_SW_WAR
	.align		4
.L_1776:
        /*01c4*/ 	.byte	0x04, 0x36
        /*01c6*/ 	.short	(.L_1778 - .L_1777)
.L_1777:
        /*01c8*/ 	.word	0x00000008
.L_1778:


//--------------------- .nv.info._Z17LayerNormWarpImplI10DirectLoadIffE11DirectStoreIffEfLi1ELi1ELi0ELi32ELi2ELb1EEvT_T0_lld --------------------------
	.section	.nv.info._Z17LayerNormWarpImplI10DirectLoadIffE11DirectStoreIffEfLi1ELi1ELi0ELi32ELi2ELb1EEvT_T0_lld,"",@"SHT_CUDA_INFO"
	.sectionflags	@""
	.align	4


	//----- nvinfo : EIATTR_CUDA_API_VERSION
	.align		4
        /*0000*/ 	.byte	0x04, 0x37
        /*0002*/ 	.short	(.L_1780 - .L_1779)
.L_1779:
        /*0004*/ 	.word	0x00000082


	//----- nvinfo : EIATTR_KPARAM_INFO
	.align		4
.L_1780:
        /*0008*/ 	.byte	0x04, 0x17
        /*000a*/ 	.short	(.L_1782 - .L_1781)
.L_1781:
        /*000c*/ 	.word	0x00000000
        /*0010*/ 	.short	0x0004
        /*0012*/ 	.short	0x0040
        /*0014*/ 	.byte	0x00, 0xf0, 0x21, 0x00


	//----- nvinfo : EIATTR_KPARAM_INFO
	.align		4
.L_1782:
        /*0018*/ 	.byte	0x04, 0x17
        /*001a*/ 	.short	(.L_1784 - .L_1783)
.L_1783:
        /*001c*/ 	.word	0x00000000
        /*0020*/ 	.short	0x0003
        /*0022*/ 	.short	0x0038
        /*0024*/ 	.byte	0x00, 0xf0, 0x21, 0x00


	//----- nvinfo : EIATTR_KPARAM_INFO
	.align		4
.L_1784:
        /*0028*/ 	.byte	0x04, 0x17
        /*002a*/ 	.short	(.L_1786 - .L_1785)
.L_1785:
        /*002c*/ 	.word	0x00000000
        /*0030*/ 	.short	0x0002
        /*0032*/ 	.short	0x0030
        /*0034*/ 	.byte	0x00, 0xf0, 0x21, 0x00


	//----- nvinfo : EIATTR_KPARAM_INFO
	.align		4
.L_1786:
        /*0038*/ 	.byte	0x04, 0x17
        /*003a*/ 	.short	(.L_1788 - .L_1787)
.L_1787:
        /*003c*/ 	.word	0x00000000
        /*0040*/ 	.short	0x0001
        /*0042*/ 	.short	0x0020
        /*0044*/ 	.byte	0x00, 0xf0, 0x41, 0x00


	//----- nvinfo : EIATTR_KPARAM_INFO
	.align		4
.L_1788:
        /*0048*/ 	.byte	0x04, 0x17
        /*004a*/ 	.short	(.L_1790 - .L_1789)
.L_1789:
        /*004c*/ 	.word	0x00000000
        /*0050*/ 	.short	0x0000
        /*0052*/ 	.short	0x0000
        /*0054*/ 	.byte	0x00, 0xf0, 0x81, 0x00


	//----- nvinfo : EIATTR_SPARSE_MMA_MASK
	.align		4
.L_1790:
        /*0058*/ 	.byte	0x03, 0x50
        /*005a*/ 	.short	0x0000


	//----- nvinfo : EIATTR_MAXREG_COUNT
	.align		4
        /*005c*/ 	.byte	0x03, 0x1b
        /*005e*/ 	.short	0x00ff


	//----- nvinfo : EIATTR_EXTERNS
	.align		4
        /*0060*/ 	.byte	0x04, 0x0f
        /*0062*/ 	.short	(.L_1792 - .L_1791)


	//   ....[0]....
	.align		4
.L_1791:
        /*0064*/ 	.word	index@(__assertfail)


	//----- nvinfo : EIATTR_MERCURY_ISA_VERSION
	.align		4
.L_1792:
        /*0068*/ 	.byte	0x03, 0x5f
        /*006a*/ 	.short	0x0101


	//----- nvinfo : EIATTR_COOP_GROUP_MASK_REGIDS
	.align		4
        /*006c*/ 	.byte	0x04, 0x29
        /*006e*/ 	.short	(.L_1794 - .L_1793)


	//   ....[0]....
.L_1793:
        /*0070*/ 	.word	0xffffffff


	//   ....[1]....
        /*0074*/ 	.word	0xffffffff


	//   ....[2]....
        /*0078*/ 	.word	0xffffffff


	//   ....[3]....
        /*007c*/ 	.word	0xffffffff


	//   ....[4]....
        /*0080*/ 	.word	0xffffffff


	//   ....[5]....
        /*0084*/ 	.word	0xffffffff


	//   ....[6]....
        /*0088*/ 	.word	0xffffffff


	//   ....[7]....
        /*008c*/ 	.word	0xffffffff


	//   ....[8]....
        /*0090*/ 	.word	0xffffffff


	//   ....[9]....
        /*0094*/ 	.word	0xffffffff


	//   ....[10]....
        /*0098*/ 	.word	0xffffffff


	//   ....[11]....
        /*009c*/ 	.word	0xffffffff


	//   ....[12]....
        /*00a0*/ 	.word	0xffffffff


	//   ....[13]....
        /*00a4*/ 	.word	0xffffffff


	//   ....[14]....
        /*00a8*/ 	.word	0xffffffff


	//   ....[15]....
        /*00ac*/ 	.word	0xffffffff


	//   ....[16]....
        /*00b0*/ 	.word	0xffffffff


	//   ....[17]....
        /*00b4*/ 	.word	0xffffffff


	//   ....[18]....
        /*00b8*/ 	.word	0xffffffff


	//   ....[19]....
        /*00bc*/ 	.word	0xffffffff


	//   ....[20]....
        /*00c0*/ 	.word	0xffffffff


	//   ....[21]....
        /*00c4*/ 	.word	0xffffffff


	//   ....[22]....
        /*00c8*/ 	.word	0xffffffff


	//   ....[23]....
        /*00cc*/ 	.word	0xffffffff


	//   ....[24]....
        /*00d0*/ 	.word	0xffffffff


	//   ....[25]....
        /*00d4*/ 	.word	0xffffffff


	//   ....[26]....
        /*00d8*/ 	.word	0xffffffff


	//   ....[27]....
        /*00dc*/ 	.word	0xffffffff


	//   ....[28]....
        /*00e0*/ 	.word	0xffffffff


	//   ....[29]....
        /*00e4*/ 	.word	0xffffffff


	//   ....[30]....
        /*00e8*/ 	.word	0x0500000f


	//   ....[31]....
        /*00ec*/ 	.word	0x0500000f


	//   ....[32]....
        /*00f0*/ 	.word	0x0500000f


	//   ....[33]....
        /*00f4*/ 	.word	0x0500000f


	//   ....[34]....
        /*00f8*/ 	.word	0x0500000f


	//   ....[35]....
        /*00fc*/ 	.word	0x0500000f


	//   ....[36]....
        /*0100*/ 	.word	0x0500000f


	//   ....[37]....
        /*0104*/ 	.word	0x0500000f


	//   ....[38]....
        /*0108*/ 	.word	0x0500000f


	//   ....[39]....
        /*010c*/ 	.word	0x0500000f


	//   ....[40]....
        /*0110*/ 	.word	0x0500000f


	//   ....[41]....
        /*0114*/ 	.word	0x0500000f


	//   ....[42]....
        /*0118*/ 	.word	0x0500000f


	//   ....[43]....
        /*011c*/ 	.word	0x0500000f


	//   ....[44]....
        /*0120*/ 	.word	0x0500000f


	//   ....[45]....
        /*0124*/ 	.word	0x0500000f


	//   ....[46]....
        /*0128*/ 	.word	0x0500000f


	//   ....[47]....
        /*012c*/ 	.word	0x0500000f


	//   ....[48]....
        /*0130*/ 	.word	0x0500000f


	//   ....[49]....
        /*0134*/ 	.word	0x0500000f


	//   ....[50]....
        /*0138*/ 	.word	0x0500000f


	//   ....[51]....
        /*013c*/ 	.word	0x0500000f


	//   ....[52]....
        /*0140*/ 	.word	0x0500000f


	//   ....[53]....
        /*0144*/ 	.word	0x0500000f


	//   ....[54]....
        /*0148*/ 	.word	0x0500000f


	//   ....[55]....
        /*014c*/ 	.word	0x0500000f


	//   ....[56]....
        /*0150*/ 	.word	0x0500000f


	//   ....[57]....
        /*0154*/ 	.word	0x0500000f


	//   ....[58]....
        /*0158*/ 	.word	0x0500000f


	//   ....[59]....
        /*015c*/ 	.word	0x0500000f


	//   ....[60]....
        /*0160*/ 	.word	0x0500000f


	//   ....[61]....
        /*0164*/ 	.word	0x0500000f


	//   ....[62]....
        /*0168*/ 	.word	0x0500000f


	//   ....[63]....
        /*016c*/ 	.word	0x0500000f


	//   ....[64]....
        /*0170*/ 	.word	0x0500000f


	//   ....[65]....
        /*0174*/ 	.word	0x0500000f


	//----- nvinfo : EIATTR_COOP_GROUP_INSTR_OFFSETS
	.align		4
.L_1794:
        /*0178*/ 	.byte	0x04, 0x28
        /*017a*/ 	.short	(.L_1796 - .L_1795)


	//   ....[0]....
.L_1795:
        /*017c*/ 	.word	0x00000560


	//   ....[1]....
        /*0180*/ 	.word	0x00000570


	//   ....[2]....
        /*0184*/ 	.word	0x00000580


	//   ....[3]....
        /*0188*/ 	.word	0x00000740


	//   ....[4]....
        /*018c*/ 	.word	0x00000750


	//   ....[5]....
        /*0190*/ 	.word	0x00000760


	//   ....[6]....
        /*0194*/ 	.word	0x00000920


	//   ....[7]....
        /*0198*/ 	.word	0x00000930


	//   ....[8]....
        /*019c*/ 	.word	0x00000940


	//   ....[9]....
        /*01a0*/ 	.word	0x00000b00


	//   ....[10]....
        /*01a4*/ 	.word	0x00000b10


	//   ....[11]....
        /*01a8*/ 	.word	0x00000b20


	//   ....[12]....
        /*01ac*/ 	.word	0x00000ce0


	//   ....[13]....
        /*01b0*/ 	.word	0x00000cf0


	//   ....[14]....
        /*01b4*/ 	.word	0x00000d00


	//   ....[15]....
        /*01b8*/ 	.word	0x00001020


	//   ....[16]....
        /*01bc*/ 	.word	0x00001030


	//   ....[17]....
        /*01c0*/ 	.word	0x00001040


	//   ....[18]....
        /*01c4*/ 	.word	0x00001210


	//   ....[19]....
        /*01c8*/ 	.word	0x00001220


	//   ....[20]....
        /*01cc*/ 	.word	0x00001230


	//   ....[21]....
        /*01d0*/ 	.word	0x00001400


	//   ....[22]....
        /*01d4*/ 	.word	0x00001410


	//   ....[23]....
        /*01d8*/ 	.word	0x00001420


	//   ....[24]....
        /*01dc*/ 	.word	0x000015f0


	//   ....[25]....
        /*01e0*/ 	.word	0x00001600


	//   ....[26]....
        /*01e4*/ 	.word	0x00001610


	//   ....[27]....
        /*01e8*/ 	.word	0x000017e0


	//   ....[28]....
        /*01ec*/ 	.word	0x000017f0


	//   ....[29]....
        /*01f0*/ 	.word	0x00001800


	//   ....[30]....
        /*01f4*/ 	.word	0x00001bf0


	//   ....[31]....
        /*01f8*/ 	.word	0x00001c80


	//   ....[32]....
        /*01fc*/ 	.word	0x00001cd0


	//   ....[33]....
        /*0200*/ 	.word	0x00001d60


	//   ....[34]....
        /*0204*/ 	.word	0x00001df0


	//   ....[35]....
        /*0208*/ 	.word	0x00001e40


	//   ....[36]....
        /*020c*/ 	.word	0x00001ed0


	//   ....[37]....
        /*0210*/ 	.word	0x00001f60


	//   ....[38]....
        /*0214*/ 	.word	0x00001fb0


	//   ....[39]....
        /*0218*/ 	.word	0x00002040


	//   ....[40]....
        /*021c*/ 	.word	0x000020d0


	//   ....[41]....
        /*0220*/ 	.word	0x00002120


	//   ....[42]....
        /*0224*/ 	.word	0x000021b0


	//   ....[43]....
        /*0228*/ 	.word	0x00002240


	//   ....[44]....
        /*022c*/ 	.word	0x00002290


	//   ....[45]....
        /*0230*/ 	.word	0x00002320


	//   ....[46]....
        /*0234*/ 	.word	0x000023c0


	//   ....[47]....
        /*0238*/ 	.word	0x00002460


	//   ....[48]....
        /*023c*/ 	.word	0x00002500


	//   ....[49]....
        /*0240*/ 	.word	0x00002590


	//   ....[50]....
        /*0244*/ 	.word	0x000025e0


	//   ....[51]....
        /*0248*/ 	.word	0x00002670


	//   ....[52]....
        /*024c*/ 	.word	0x00002700


	//   ....[53]....
        /*0250*/ 	.word	0x00002750


	//   ....[54]....
        /*0254*/ 	.word	0x000027e0


	//   ....[55]....
        /*0258*/ 	.word	0x00002870


	//   ....[56]....
        /*025c*/ 	.word	0x000028c0


	//   ....[57]....
        /*0260*/ 	.word	0x00002950


	//   ....[58]....
        /*0264*/ 	.word	0x000029e0


	//   ....[59]....
        /*0268*/ 	.word	0x00002a30


	//   ....[60]....
        /*026c*/ 	.word	0x00002ac0


	//   ....[61]....
        /*0270*/ 	.word	0x00002b50


	//   ....[62]....
        /*0274*/ 	.word	0x00002ba0


	//   ....[63]....
        /*0278*/ 	.word	0x00002c30


	//   ....[64]....
        /*027c*/ 	.word	0x00002cd0


	//   ....[65]....
        /*0280*/ 	.word	0x00002d70


	//----- nvinfo : EIATTR_VRC_CTA_INIT_COUNT
	.align		4
.L_1796:
        /*0284*/ 	.byte	0x02, 0x4a
	.zero		1
	.zero		1


	//----- nvinfo : EIATTR_SYSCALL_OFFSETS
	.align		4
        /*0288*/ 	.byte	0x04, 0x46
        /*028a*/ 	.short	(.L_1798 - .L_1797)


	//   ....[0]....
.L_1797:
        /*028c*/ 	.word	0x00000160


	//----- nvinfo : EIATTR_EXIT_INSTR_OFFSETS
	.align		4
.L_1798:
        /*0290*/ 	.byte	0x04, 0x1c
        /*0292*/ 	.short	(.L_1800 - .L_1799)


	//   ....[0]....
.L_1799:
        /*0294*/ 	.word	0x00000210


	//   ....[1]....
        /*0298*/ 	.word	0x00001b80


	//----- nvinfo : EIATTR_CRS_STACK_SIZE
	.align		4
.L_1800:
        /*029c*/ 	.byte	0x04, 0x1e
        /*029e*/ 	.short	(.L_1802 - .L_1801)
.L_1801:
        /*02a0*/ 	.word	0x00000000


	//----- nvinfo : EIATTR_CBANK_PARAM_SIZE
	.align		4
.L_1802:
        /*02a4*/ 	.byte	0x03, 0x19
        /*02a6*/ 	.short	0x0048


	//----- nvinfo : EIATTR_PARAM_CBANK
	.align		4
        /*02a8*/ 	.byte	0x04, 0x0a
        /*02aa*/ 	.short	(.L_1804 - .L_1803)
	.align		4
.L_1803:
        /*02ac*/ 	.word	index@(.nv.constant0._Z17LayerNormWarpImplI10DirectLoadIffE11DirectStoreIffEfLi1ELi1ELi0ELi32ELi2ELb1EEvT_T0_lld)
        /*02b0*/ 	.short	0x0380
        /*02b2*/ 	.short	0x0048


	//----- nvinfo : EIATTR_SW_WAR
	.align		4
.L_1804:
        /*02b4*/ 	.byte	0x04, 0x36
        /*02b6*/ 	.short	(.L_1806 - .L_1805)
.L_1805:
        /*02b8*/ 	.word	0x00000008
.L_1806:


//--------------------- .nv.info._Z17LayerNormWarpImplI10DirectLoadIffE11DirectStoreIffEfLi1ELi1ELi1ELi32ELi2ELb0EEvT_T0_lld --------------------------
	.section	.nv.info._Z17LayerNormWarpImplI10DirectLoadIffE11DirectStoreIffEfLi1ELi1ELi1ELi32ELi2ELb0EEvT_T0_lld,"",@"SHT_CUDA_INFO"
	.sectionflags	@""
	.align	4


	//----- nvinfo : EIATTR_CUDA_API_VERSION
	.align		4
        /*0000*/ 	.byte	0x04, 0x37
        /*0002*/ 	.short	(.L_1808 - .L_1807)
.L_1807:
        /*0004*/ 	.word	0x00000082


	//----- nvinfo : EIATTR_KPARAM_INFO
	.align		4
.L_1808:
        /*0008*/ 	.byte	0x04, 0x17
        /*000a*/ 	.short	(.L_1810 - .L_1809)
.L_1809:
        /*000c*/ 	.word	0x00000000
        /*0010*/ 	.short	0x0004
        /*0012*/ 	.short	0x0040
        /*0014*/ 	.byte	0x00, 0xf0, 0x21, 0x00


	//----- nvinfo : EIATTR_KPARAM_INFO
	.align		4
.L_1810:
        /*0018*/ 	.byte	0x04, 0x17
        /*001a*/ 	.short	(.L_1812 - .L_1811)
.L_1811:
        /*001c*/ 	.word	0x00000000
        /*0020*/ 	.short	0x0003
        /*0022*/ 	.short	0x0038
        /*0024*/ 	.byte	0x00, 0xf0, 0x21, 0x00


	//----- nvinfo : EIATTR_KPARAM_INFO
	.align		4
.L_1812:
        /*0028*/ 	.byte	0x04, 0x17
        /*002a*/ 	.short	(.L_1814 - .L_1813)
.L_1813:
        /*002c*/ 	.word	0x00000000
        /*0030*/ 	.short	0x0002
        /*0032*/ 	.short	0x0030
        /*0034*/ 	.byte	0x00, 0xf0, 0x21, 0x00


	//----- nvinfo : EIATTR_KPARAM_INFO
	.align		4
.L_1814:
        /*0038*/ 	.byte	0x04, 0x17
        /*003a*/ 	.short	(.L_1816 - .L_1815)
.L_1815:
        /*003c*/ 	.word	0x00000000
        /*0040*/ 	.short	0x0001
        /*0042*/ 	.short	0x0020
        /*0044*/ 	.byte	0x00, 0xf0, 0x41, 0x00


	//----- nvinfo : EIATTR_KPARAM_INFO
	.align		4
.L_1816:
        /*0048*/ 	.byte	0x04, 0x17
        /*004a*/ 	.short	(.L_1818 - .L_1817)
.L_1817:
        /*004c*/ 	.word	0x00000000
        /*0050*/ 	.short	0x0000
        /*0052*/ 	.short	0x0000
        /*0054*/ 	.byte	0x00, 0xf0, 0x81, 0x00


	//----- nvinfo : EIATTR_SPARSE_MMA_MASK
	.align		4
.L_1818:
        /*0058*/ 	.byte	0x03, 0x50
        /*005a*/ 	.short	0x0000


	//----- nvinfo : EIATTR_MAXREG_COUNT
	.align		4
        /*005c*/ 	.byte	0x03, 0x1b
        /*005e*/ 	.short	0x00ff


	//----- nvinfo : EIATTR_EXTERNS
	.align		4
        /*0060*/ 	.byte	0x04, 0x0f
        /*0062*/ 	.short	(.L_1820 - .L_1819)


	//   ....[0]....
	.align		4
.L_1819:
        /*0064*/ 	.word	index@(__assertfail)


	//----- nvinfo : EIATTR_MERCURY_ISA_VERSION
	.align		4
.L_1820:
        /*0068*/ 	.byte	0x03, 0x5f
        /*006a*/ 	.short	0x0101


	//----- nvinfo : EIATTR_COOP_GROUP_MASK_REGIDS
	.align		4
        /*006c*/ 	.byte	0x04, 0x29
        /*006e*/ 	.short	(.L_1822 - .L_1821)


	//   ....[0]....
.L_1821:
        /*0070*/ 	.word	0xffffffff


	//   ....[1]....
        /*0074*/ 	.word	0xffffffff


	//   ....[2]....
        /*0078*/ 	.word	0xffffffff


	//   ....[3]....
        /*007c*/ 	.word	0xffffffff


	//   ....[4]....
        /*0080*/ 	.word	0xffffffff


	//   ....[5]....
        /*0084*/ 	.word	0xffffffff


	//   ....[6]....
        /*0088*/ 	.word	0xffffffff


	//   ....[7]....
        /*008c*/ 	.word	0xffffffff


	//   ....[8]....
        /*0090*/ 	.word	0xffffffff


	//   ....[9]....
        /*0094*/ 	.word	0xffffffff


	//   ....[10]....
        /*0098*/ 	.word	0xffffffff


	//   ....[11]....
        /*009c*/ 	.word	0xffffffff


	//   ....[12]....
        /*00a0*/ 	.word	0xffffffff


	//   ....[13]....
        /*00a4*/ 	.word	0xffffffff


	//   ....[14]....
        /*00a8*/ 	.word	0xffffffff


	//   ....[15]....
        /*00ac*/ 	.word	0xffffffff


	//   ....[16]....
        /*00b0*/ 	.word	0xffffffff


	//   ....[17]....
        /*00b4*/ 	.word	0xffffffff


	//   ....[18]....
        /*00b8*/ 	.word	0xffffffff


	//   ....[19]....
        /*00bc*/ 	.word	0xffffffff


	//   ....[20]....
        /*00c0*/ 	.word	0xffffffff


	//   ....[21]....
        /*00c4*/ 	.word	0xffffffff


	//   ....[22]....
        /*00c8*/ 	.word	0xffffffff


	//   ....[23]....
        /*00cc*/ 	.word	0xffffffff


	//   ....[24]....
        /*00d0*/ 	.word	0xffffffff


	//   ....[25]....
        /*00d4*/ 	.word	0xffffffff


	//   ....[26]....
        /*00d8*/ 	.word	0xffffffff


	//   ....[27]....
        /*00dc*/ 	.word	0xffffffff


	//   ....[28]....
        /*00e0*/ 	.word	0xffffffff


	//   ....[29]....
        /*00e4*/ 	.word	0xffffffff


	//   ....[30]....
        /*00e8*/ 	.word	0xffffffff


	//   ....[31]....
        /*00ec*/ 	.word	0xffffffff


	//   ....[32]....
        /*00f0*/ 	.word	0xffffffff


	//   ....[33]....
        /*00f4*/ 	.word	0xffffffff


	//   ....[34]....
        /*00f8*/ 	.word	0xffffffff


	//   ....[35]....
        /*00fc*/ 	.word	0xffffffff


	//   ....[36]....
        /*0100*/ 	.word	0x0500000f


	//   ....[37]....
        /*0104*/ 	.word	0x0500000f


	//   ....[38]....
        /*0108*/ 	.word	0x0500000f


	//   ....[39]....
        /*010c*/ 	.word	0x0500000f


	//   ....[40]....
        /*0110*/ 	.word	0x0500000f


	//   ....[41]....
        /*0114*/ 	.word	0x0500000f


	//   ....[42]....
        /*0118*/ 	.word	0x0500000f


	//   ....[43]....
        /*011c*/ 	.word	0x0500000f


	//   ....[44]....
        /*0120*/ 	.word	0x0500000f


	//   ....[45]....
        /*0124*/ 	.word	0x0500000f


	//   ....[46]....
        /*0128*/ 	.word	0x0500000f


	//   ....[47]....
        /*012c*/ 	.word	0x0500000f


	//   ....[48]....
        /*0130*/ 	.word	0x0500000f


	//   ....[49]....
        /*0134*/ 	.word	0x0500000f


	//   ....[50]....
        /*0138*/ 	.word	0x0500000f


	//   ....[51]....
        /*013c*/ 	.word	0x0500000f


	//   ....[52]....
        /*0140*/ 	.word	0x0500000f


	//   ....[53]....
        /*0144*/ 	.word	0x0500000f


	//   ....[54]....
        /*0148*/ 	.word	0x0500000f


	//   ....[55]....
        /*014c*/ 	.word	0x0500000f


	//   ....[56]....
        /*0150*/ 	.word	0x0500000f


	//   ....[57]....
        /*0154*/ 	.word	0x0500000f


	//   ....[58]....
        /*0158*/ 	.word	0x0500000f


	//   ....[59]....
        /*015c*/ 	.word	0x0500000f


	//   ....[60]....
        /*0160*/ 	.word	0x0500000f


	//   ....[61]....
        /*0164*/ 	.word	0x0500000f


	//   ....[62]....
        /*0168*/ 	.word	0x0500000f


	//   ....[63]....
        /*016c*/ 	.word	0x0500000f


	//   ....[64]....
        /*0170*/ 	.word	0x0500000f


	//   ....[65]....
        /*0174*/ 	.word	0x0500000f


	//   ....[66]....
        /*0178*/ 	.word	0x0500000f


	//   ....[67]....
        /*017c*/ 	.word	0x0500000f


	//   ....[68]....
        /*0180*/ 	.word	0x0500000f


	//   ....[69]....
        /*0184*/ 	.word	0x0500000f


	//   ....[70]....
        /*0188*/ 	.word	0x0500000f


	//   ....[71]....
        /*018c*/ 	.word	0x0500000f


	//----- nvinfo : EIATTR_COOP_GROUP_INSTR_OFFSETS
	.align		4
.L_1822:
        /*0190*/ 	.byte	0x04, 0x28
        /*0192*/ 	.short	(.L_1824 - .L_1823)


	//   ....[0]....
.L_1823:
        /*0194*/ 	.word	0x00000500


	//   ....[1]....
        /*0198*/ 	.word	0x00000510


	//   ....[2]....
        /*019c*/ 	.word	0x00000520


	//   ....[3]....
        /*01a0*/ 	.word	0x000006a0


	//   ....[4]....
        /*01a4*/ 	.word	0x000006b0


	//   ....[5]....
        /*01a8*/ 	.word	0x000006c0


	//   ....[6]....
        /*01ac*/ 	.word	0x00000850


	//   ....[7]....
        /*01b0*/ 	.word	0x00000860


	//   ....[8]....
        /*01b4*/ 	.word	0x00000870


	//   ....[9]....
        /*01b8*/ 	.word	0x00000a00


	//   ....[10]....
        /*01bc*/ 	.word	0x00000a10


	//   ....[11]....
        /*01c0*/ 	.word	0x00000a20


	//   ....[12]....
        /*01c4*/ 	.word	0x00000bb0


	//   ....[13]....
        /*01c8*/ 	.word	0x00000bc0


	//   ....[14]....
        /*01cc*/ 	.word	0x00000bd0


	//   ....[15]....
        /*01d0*/ 	.word	0x00000d60


	//   ....[16]....
        /*01d4*/ 	.word	0x00000d70


	//   ....[17]....
        /*01d8*/ 	.word	0x00000d80


	//   ....[18]....
        /*01dc*/ 	.word	0x00000fb0


	//   ....[19]....
        /*01e0*/ 	.word	0x00000fd0


	//   ....[20]....
        /*01e4*/ 	.word	0x00000fe0


	//   ....[21]....
        /*01e8*/ 	.word	0x00001170


	//   ....[22]....
        /*01ec*/ 	.word	0x00001180


	//   ....[23]....
        /*01f0*/ 	.word	0x00001190


	//   ....[24]....
        /*01f4*/ 	.word	0x00001320


	//   ....[25]....
        /*01f8*/ 	.word	0x00001330


	//   ....[26]....
        /*01fc*/ 	.word	0x00001340


	//   ....[27]....
        /*0200*/ 	.word	0x000014d0


	//   ....[28]....
        /*0204*/ 	.word	0x000014e0


	//   ....[29]....
        /*0208*/ 	.word	0x000014f0


	//   ....[30]....
        /*020c*/ 	.word	0x00001680


	//   ....[31]....
        /*0210*/ 	.word	0x00001690


	//   ....[32]....
        /*0214*/ 	.word	0x000016a0


	//   ....[33]....
        /*0218*/ 	.word	0x00001830


	//   ....[34]....
        /*021c*/ 	.word	0x00001840


	//   ....[35]....
        /*0220*/ 	.word	0x00001850


	//   ....[36]....
        /*0224*/ 	.word	0x00001b80


	//   ....[37]....
        /*0228*/ 	.word	0x00001c10


	//   ....[38]....
        /*022c*/ 	.word	0x00001c60


	//   ....[39]....
        /*0230*/ 	.word	0x00001d00


	//   ....[40]....
        /*0234*/ 	.word	0x00001d90


	//   ....[41]....
        /*0238*/ 	.word	0x00001de0


	//   ....[42]....
        /*023c*/ 	.word	0x00001e80


	//   ....[43]....
        /*0240*/ 	.word	0x00001f10


	//   ....[44]....
        /*0244*/ 	.word	0x00001f60


	//   ....[45]....
        /*0248*/ 	.word	0x00002000


	//   ....[46]....
        /*024c*/ 	.word	0x00002090


	//   ....[47]....
        /*0250*/ 	.word	0x000020e0


	//   ....[48]....
        /*0254*/ 	.word	0x00002180


	//   ....[49]....
        /*0258*/ 	.word	0x00002210


	//   ....[50]....
        /*025c*/ 	.word	0x00002260


	//   ....[51]....
        /*0260*/ 	.word	0x00002300


	//   ....[52]....
        /*0264*/ 	.word	0x00002390


	//   ....[53]....
        /*0268*/ 	.word	0x000023e0


	//   ....[54]....
        /*026c*/ 	.word	0x000024a0


	//   ....[55]....
        /*0270*/ 	.word	0x00002530


	//   ....[56]....
        /*0274*/ 	.word	0x00002580


	//   ....[57]....
        /*0278*/ 	.word	0x00002620


	//   ....[58]....
        /*027c*/ 	.word	0x000026b0


	//   ....[59]....
        /*0280*/ 	.word	0x00002700


	//   ....[60]....
        /*0284*/ 	.word	0x000027a0


	//   ....[61]....
        /*0288*/ 	.word	0x00002830


	//   ....[62]....
        /*028c*/ 	.word	0x00002880


	//   ....[63]....
        /*0290*/ 	.word	0x00002920


	//   ....[64]....
        /*0294*/ 	.word	0x000029b0


	//   ....[65]....
        /*0298*/ 	.word	0x00002a00


	//   ....[66]....
        /*029c*/ 	.word	0x00002aa0


	//   ....[67]....
        /*02a0*/ 	.word	0x00002b30


	//   ....[68]....
        /*02a4*/ 	.word	0x00002b80


	//   ....[69]....
        /*02a8*/ 	.word	0x00002c20


	//   ....[70]....
        /*02ac*/ 	.word	0x00002cb0


	//   ....[71]....
        /*02b0*/ 	.word	0x00002d00


	//----- nvinfo : EIATTR_VRC_CTA_INIT_COUNT
	.align		4
.L_1824:
        /*02b4*/ 	.byte	0x02, 0x4a
	.zero		1
	.zero		1


	//----- nvinfo : EIATTR_SYSCALL_OFFSETS
	.align		4
        /*02b8*/ 	.byte	0x04, 0x46
        /*02ba*/ 	.short	(.L_1826 - .L_1825)


	//   ....[0]....
.L_1825:
        /*02bc*/ 	.word	0x00000180


	//----- nvinfo : EIATTR_EXIT_INSTR_OFFSETS
	.align		4
.L_1826:
        /*02c0*/ 	.byte	0x04, 0x1c
        /*02c2*/ 	.short	(.L_1828 - .L_1827)


	//   ....[0]....
.L_1827:
        /*02c4*/ 	.word	0x00000230


	//   ....[1]....
        /*02c8*/ 	.word	0x00001b00


	//----- nvinfo : EIATTR_CRS_STACK_SIZE
	.align		4
.L_1828:
        /*02cc*/ 	.byte	0x04, 0x1e
        /*02ce*/ 	.short	(.L_1830 - .L_1829)
.L_1829:
        /*02d0*/ 	.word	0x00000000


	//----- nvinfo : EIATTR_CBANK_PARAM_SIZE
	.align		4
.L_1830:
        /*02d4*/ 	.byte	0x03, 0x19
        /*02d6*/ 	.short	0x0048


	//----- nvinfo : EIATTR_PARAM_CBANK
	.align		4
        /*02d8*/ 	.byte	0x04, 0x0a
        /*02da*/ 	.short	(.L_1832 - .L_1831)
	.align		4
.L_1831:
        /*02dc*/ 	.word	index@(.nv.constant0._Z17LayerNormWarpImplI10DirectLoadIffE11DirectStoreIffEfLi1ELi1ELi1ELi32ELi2ELb0EEvT_T0_lld)
        /*02e0*/ 	.short	0x0380
        /*02e2*/ 	.short	0x0048


	//----- nvinfo : EIATTR_SW_WAR
	.align		4
.L_1832:
        /*02e4*/ 	.byte	0x04, 0x36
        /*02e6*/ 	.short	(.L_1834 - .L_1833)
.L_1833:
        /*02e8*/ 	.word	0x00000008
.L_1834:


//--------------------- .nv.info._Z17LayerNormWarpImplI10DirectLoadIffE11DirectStoreIffEfLi1ELi1ELi0ELi16ELi1ELb1EEvT_T0_lld --------------------------
	.section	.nv.info._Z17LayerNormWarpImplI10DirectLoadIffE11DirectStoreIffEfLi1ELi1ELi0ELi16ELi1ELb1EEvT_T0_lld,"",@"SHT_CUDA_INFO"
	.sectionflags	@""
	.align	4


	//----- nvinfo : EIATTR_CUDA_API_VERSION
	.align		4
        /*0000*/ 	.byte	0x04, 0x37
        /*0002*/ 	.short	(.L_1836 - .L_1835)
.L_1835:
        /*0004*/ 	.word	0x00000082


	//----- nvinfo : EIATTR_KPARAM_INFO
	.align		4
.L_1836:
        /*0008*/ 	.byte	0x04, 0x17
        /*000a*/ 	.short	(.L_1838 - .L_1837)
.L_1837:
        /*000c*/ 	.word	0x00000000
        /*0010*/ 	.short	0x0004
        /*0012*/ 	.short	0x0040
        /*0014*/ 	.byte	0x00, 0xf0, 0x21, 0x00


	//----- nvinfo : EIATTR_KPARAM_INFO
	.align		4
.L_1838:
        /*0018*/ 	.byte	0x04, 0x17
        /*001a*/ 	.short	(.L_1840 - .L_1839)
.L_1839:
        /*001c*/ 	.word	0x00000000
        /*0020*/ 	.short	0x0003
        /*0022*/ 	.short	0x0038
        /*0024*/ 	.byte	0x00, 0xf0, 0x21, 0x00


	//----- nvinfo : EIATTR_KPARAM_INFO
	.align		4
.L_1840:
        /*0028*/ 	.byte	0x04, 0x17
        /*002a*/ 	.short	(.L_1842 - .L_1841)
.L_1841:
        /*002c*/ 	.word	0x00000000
        /*0030*/ 	.short	0x0002
        /*0032*/ 	.short	0x0030
        /*0034*/ 	.byte	0x00, 0xf0, 0x21, 0x00


	//----- nvinfo : EIATTR_KPARAM_INFO
	.align		4
.L_1842:
        /*0038*/ 	.byte	0x04, 0x17
        /*003a*/ 	.short	(.L_1844 - .L_1843)
.L_1843:
        /*003c*/ 	.word	0x00000000
        /*0040*/ 	.short	0x0001
        /*0042*/ 	.short	0x0020
        /*0044*/ 	.byte	0x00, 0xf0, 0x41, 0x00


	//----- nvinfo : EIATTR_KPARAM_INFO
	.align		4
.L_1844:
        /*0048*/ 	.byte	0x04, 0x17
        /*004a*/ 	.short	(.L_1846 - .L_1845)
.L_1845:
        /*004c*/ 	.word	0x00000000
        /*0050*/ 	.short	0x0000
        /*0052*/ 	.short	0x0000
        /*0054*/ 	.byte	0x00, 0xf0, 0x81, 0x00


	//----- nvinfo : EIATTR_SPARSE_MMA_MASK
	.align		4
.L_1846:
        /*0058*/ 	.byte	0x03, 0x50
        /*005a*/ 	.short	0x0000


	//----- nvinfo : EIATTR_MAXREG_COUNT
	.align		4
        /*005c*/ 	.byte	0x03, 0x1b
        /*005e*/ 	.short	0x00ff


	//----- nvinfo : EIATTR_EXTERNS
	.align		4
        /*0060*/ 	.byte	0x04, 0x0f
        /*0062*/ 	.short	(.L_1848 - .L_1847)


	//   ....[0]....
	.align		4
.L_1847:
        /*0064*/ 	.word	index@(__assertfail)


	//----- nvinfo : EIATTR_MERCURY_ISA_VERSION
	.align		4
.L_1848:
        /*0068*/ 	.byte	0x03, 0x5f
        /*006a*/ 	.short	0x0101


	//----- nvinfo : EIATTR_COOP_GROUP_MASK_REGIDS
	.align		4
        /*006c*/ 	.byte	0x04, 0x29
        /*006e*/ 	.short	(.L_1850 - .L_1849)


	//   ....[0]....
.L_1849:
        /*0070*/ 	.word	0xffffffff


	//   ....[1]....
        /*0074*/ 	.word	0xffffffff


	//   ....[2]....
        /*0078*/ 	.word	0xffffffff


	//   ....[3]....
        /*007c*/ 	.word	0xffffffff


	//   ....[4]....
        /*0080*/ 	.word	0xffffffff


	//   ....[5]....
        /*0084*/ 	.word	0xffffffff


	//   ....[6]....
        /*0088*/ 	.word	0xffffffff


	//   ....[7]....
        /*008c*/ 	.word	0xffffffff


	//   ....[8]....
        /*0090*/ 	.word	0xffffffff


	//   ....[9]....
        /*0094*/ 	.word	0xffffffff


	//   ....[10]....
        /*0098*/ 	.word	0xffffffff


	//   ....[11]....
        /*009c*/ 	.word	0xffffffff


	//   ....[12]....
        /*00a0*/ 	.word	0x0500000f


	//   ....[13]....
        /*00a4*/ 	.word	0x0500000f


	//   ....[14]....
        /*00a8*/ 	.word	0x0500000f


	//   ....[15]....
        /*00ac*/ 	.word	0x0500000f


	//   ....[16]....
        /*00b0*/ 	.word	0x0500000f


	//   ....[17]....
        /*00b4*/ 	.word	0x0500000f


	//   ....[18]....
        /*00b8*/ 	.word	0x0500000f


	//   ....[19]....
        /*00bc*/ 	.word	0x0500000f


	//   ....[20]....
        /*00c0*/ 	.word	0x0500000f


	//   ....[21]....
        /*00c4*/ 	.word	0x0500000f


	//   ....[22]....
        /*00c8*/ 	.word	0x0500000f


	//   ....[23]....
        /*00cc*/ 	.word	0x0500000f


	//   ....[24]....
        /*00d0*/ 	.word	0x0500000f


	//   ....[25]....
        /*00d4*/ 	.word	0x0500000f


	//   ....[26]....
        /*00d8*/ 	.word	0x0500000f


	//----- nvinfo : EIATTR_COOP_GROUP_INSTR_OFFSETS
	.align		4
.L_1850:
        /*00dc*/ 	.byte	0x04, 0x28
        /*00de*/ 	.short	(.L_1852 - .L_1851)


	//   ....[0]....
.L_1851:
        /*00e0*/ 	.word	0x00000420


	//   ....[1]....
        /*00e4*/ 	.word	0x00000430


	//   ....[2]....
        /*00e8*/ 	.word	0x00000440


	//   ....[3]....
        /*00ec*/ 	.word	0x00000600


	//   ....[4]....
        /*00f0*/ 	.word	0x00000610


	//   ....[5]....
        /*00f4*/ 	.word	0x00000620


	//   ....[6]....
        /*00f8*/ 	.word	0x000007e0


	//   ....[7]....
        /*00fc*/ 	.word	0x000007f0


	//   ....[8]....
        /*0100*/ 	.word	0x00000800


	//   ....[9]....
        /*0104*/ 	.word	0x000009c0


	//   ....[10]....
        /*0108*/ 	.word	0x000009d0


	//   ....[11]....
        /*010c*/ 	.word	0x000009e0


	//   ....[12]....
        /*0110*/ 	.word	0x00000de0


	//   ....[13]....
        /*0114*/ 	.word	0x00000e70


	//   ....[14]....
        /*0118*/ 	.word	0x00000ec0


	//   ....[15]....
        /*011c*/ 	.word	0x00000f50


	//   ....[16]....
        /*0120*/ 	.word	0x00000fe0


	//   ....[17]....
        /*0124*/ 	.word	0x00001030


	//   ....[18]....
        /*0128*/ 	.word	0x000010c0


	//   ....[19]....
        /*012c*/ 	.word	0x00001150


	//   ....[20]....
        /*0130*/ 	.word	0x000011a0


	//   ....[21]....
        /*0134*/ 	.word	0x00001230


	//   ....[22]....
        /*0138*/ 	.word	0x000012c0


	//   ....[23]....
        /*013c*/ 	.word	0x00001310


	//   ....[24]....
        /*0140*/ 	.word	0x000013a0


	//   ....[25]....
        /*0144*/ 	.word	0x00001440


	//   ....[26]....
        /*0148*/ 	.word	0x000014e0


	//----- nvinfo : EIATTR_VRC_CTA_INIT_COUNT
	.align		4
.L_1852:
        /*014c*/ 	.byte	0x02, 0x4a
	.zero		1
	.zero		1


	//----- nvinfo : EIATTR_SYSCALL_OFFSETS
	.align		4
        /*0150*/ 	.byte	0x04, 0x46
        /*0152*/ 	.short	(.L_1854 - .L_1853)


	//   ....[0]....
.L_1853:
        /*0154*/ 	.word	0x00000170


	//----- nvinfo : EIATTR_EXIT_INSTR_OFFSETS
	.align		4
.L_1854:
        /*0158*/ 	.byte	0x04, 0x1c
        /*015a*/ 	.short	(.L_1856 - .L_1855)


	//   ....[0]....
.L_1855:
        /*015c*/ 	.word	0x00000210


	//   ....[1]....
        /*0160*/ 	.word	0x00000d70


	//----- nvinfo : EIATTR_CRS_STACK_SIZE
	.align		4
.L_1856:
        /*0164*/ 	.byte	0x04, 0x1e
        /*0166*/ 	.short	(.L_1858 - .L_1857)
.L_1857:
        /*0168*/ 	.word	0x00000000


	//----- nvinfo : EIATTR_CBANK_PARAM_SIZE
	.align		4
.L_1858:
        /*016c*/ 	.byte	0x03, 0x19
        /*016e*/ 	.short	0x0048


	//----- nvinfo : EIATTR_PARAM_CBANK
	.align		4
        /*0170*/ 	.byte	0x04, 0x0a
        /*0172*/ 	.short	(.L_1860 - .L_1859)
	.align		4
.L_1859:
        /*0174*/ 	.word	index@(.nv.constant0._Z17LayerNormWarpImplI10DirectLoadIffE11DirectStoreIffEfLi1ELi1ELi0ELi16ELi1ELb1EEvT_T0_lld)
        /*0178*/ 	.short	0x0380
        /*017a*/ 	.short	0x0048


	//----- nvinfo : EIATTR_SW_WAR
	.align		4
.L_1860:
        /*017c*/ 	.byte	0x04, 0x36
        /*017e*/ 	.short	(.L_1862 - .L_1861)
.L_1861:
        /*0180*/ 	.word	0x00000008
.L_1862:


//--------------------- .nv.info._Z17LayerNormWarpImplI10DirectLoadIffE11DirectStoreIffEfLi1ELi1ELi1ELi16ELi1ELb0EEvT_T0_lld --------------------------
	.section	.nv.info._Z17LayerNormWarpImplI10DirectLoadIffE11DirectStoreIffEfLi1ELi1ELi1ELi16ELi1ELb0EEvT_T0_lld,"",@"SHT_CUDA_INFO"
	.sectionflags	@""
	.align	4


	//----- nvinfo : EIATTR_CUDA_API_VERSION
	.align		4
        /*0000*/ 	.byte	0x04, 0x37
        /*0002*/ 	.short	(.L_1864 - .L_1863)
.L_1863:
        /*0004*/ 	.word	0x00000082


	//----- nvinfo : EIATTR_KPARAM_INFO
	.align		4
.L_1864:
        /*0008*/ 	.byte	0x04, 0x17
        /*000a*/ 	.short	(.L_1866 - .L_1865)
.L_1865:
        /*000c*/ 	.word	0x00000000
        /*0010*/ 	.short	0x0004
        /*0012*/ 	.short	0x0040
        /*0014*/ 	.byte	0x00, 0xf0, 0x21, 0x00


	//----- nvinfo : EIATTR_KPARAM_INFO
	.align		4
.L_1866:
        /*0018*/ 	.byte	0x04, 0x17
        /*001a*/ 	.short	(.L_1868 - .L_1867)
.L_1867:
        /*001c*/ 	.word	0x00000000
        /*0020*/ 	.short	0x0003
        /*0022*/ 	.short	0x0038
        /*0024*/ 	.byte	0x00, 0xf0, 0x21, 0x00


	//----- nvinfo : EIATTR_KPARAM_INFO
	.align		4
.L_1868:
        /*0028*/ 	.byte	0x04, 0x17
        /*002a*/ 	.short	(.L_1870 - .L_1869)
.L_1869:
        /*002c*/ 	.word	0x00000000
        /*0030*/ 	.short	0x0002
        /*0032*/ 	.short	0x0030
        /*0034*/ 	.byte	0x00, 0xf0, 0x21, 0x00


	//----- nvinfo : EIATTR_KPARAM_INFO
	.align		4
.L_1870:
        /*0038*/ 	.byte	0x04, 0x17
        /*003a*/ 	.short	(.L_1872 - .L_1871)
.L_1871:
        /*003c*/ 	.word	0x00000000
        /*0040*/ 	.short	0x0001
        /*0042*/ 	.short	0x0020
        /*0044*/ 	.byte	0x00, 0xf0, 0x41, 0x00


	//----- nvinfo : EIATTR_KPARAM_INFO
	.align		4
.L_1872:
        /*0048*/ 	.byte	0x04, 0x17
        /*004a*/ 	.short	(.L_1874 - .L_1873)
.L_1873:
        /*004c*/ 	.word	0x00000000
        /*0050*/ 	.short	0x0000
        /*0052*/ 	.short	0x0000
        /*0054*/ 	.byte	0x00, 0xf0, 0x81, 0x00


	//----- nvinfo : EIATTR_SPARSE_MMA_MASK
	.align		4
.L_1874:
        /*0058*/ 	.byte	0x03, 0x50
        /*005a*/ 	.short	0x0000


	//----- nvinfo : EIATTR_MAXREG_COUNT
	.align		4
        /*005c*/ 	.byte	0x03, 0x1b
        /*005e*/ 	.short	0x00ff


	//----- nvinfo : EIATTR_EXTERNS
	.align		4
        /*0060*/ 	.byte	0x04, 0x0f
        /*0062*/ 	.short	(.L_1876 - .L_1875)


	//   ....[0]....
	.align		4
.L_1875:
        /*0064*/ 	.word	index@(__assertfail)


	//----- nvinfo : EIATTR_MERCURY_ISA_VERSION
	.align		4
.L_1876:
        /*0068*/ 	.byte	0x03, 0x5f
        /*006a*/ 	.short	0x0101


	//----- nvinfo : EIATTR_COOP_GROUP_MASK_REGIDS
	.align		4
        /*006c*/ 	.byte	0x04, 0x29
        /*006e*/ 	.short	(.L_1878 - .L_1877)


	//   ....[0]....
.L_1877:
        /*0070*/ 	.word	0xffffffff


	//   ....[1]....
        /*0074*/ 	.word	0xffffffff


	//   ....[2]....
        /*0078*/ 	.word	0xffffffff


	//   ....[3]....
        /*007c*/ 	.word	0xffffffff


	//   ....[4]....
        /*0080*/ 	.word	0xffffffff


	//   ....[5]....
        /*0084*/ 	.word	0xffffffff


	//   ....[6]....
        /*0088*/ 	.word	0xffffffff


	//   ....[7]....
        /*008c*/ 	.word	0xffffffff


	//   ....[8]....
        /*0090*/ 	.word	0xffffffff


	//   ....[9]....
        /*0094*/ 	.word	0xffffffff


	//   ....[10]....
        /*0098*/ 	.word	0xffffffff


	//   ....[11]....
        /*009c*/ 	.word	0xffffffff


	//   ....[12]....
        /*00a0*/ 	.word	0xffffffff


	//   ....[13]....
        /*00a4*/ 	.word	0xffffffff


	//   ....[14]....
        /*00a8*/ 	.word	0xffffffff


	//   ....[15]....
        /*00ac*/ 	.word	0x0500000f


	//   ....[16]....
        /*00b0*/ 	.word	0x0500000f


	//   ....[17]....
        /*00b4*/ 	.word	0x0500000f


	//   ....[18]....
        /*00b8*/ 	.word	0x0500000f


	//   ....[19]....
        /*00bc*/ 	.word	0x0500000f


	//   ....[20]....
        /*00c0*/ 	.word	0x0500000f


	//   ....[21]....
        /*00c4*/ 	.word	0x0500000f


	//   ....[22]....
        /*00c8*/ 	.word	0x0500000f


	//   ....[23]....
        /*00cc*/ 	.word	0x0500000f


	//   ....[24]....
        /*00d0*/ 	.word	0x0500000f


	//   ....[25]....
        /*00d4*/ 	.word	0x0500000f


	//   ....[26]....
        /*00d8*/ 	.word	0x0500000f


	//   ....[27]....
        /*00dc*/ 	.word	0x0500000f


	//   ....[28]....
        /*00e0*/ 	.word	0x0500000f


	//   ....[29]....
        /*00e4*/ 	.word	0x0500000f


	//----- nvinfo : EIATTR_COOP_GROUP_INSTR_OFFSETS
	.align		4
.L_1878:
        /*00e8*/ 	.byte	0x04, 0x28
        /*00ea*/ 	.short	(.L_1880 - .L_1879)


	//   ....[0]....
.L_1879:
        /*00ec*/ 	.word	0x00000430


	//   ....[1]....
        /*00f0*/ 	.word	0x00000440


	//   ....[2]....
        /*00f4*/ 	.word	0x00000450


	//   ....[3]....
        /*00f8*/ 	.word	0x000005f0


	//   ....[4]....
        /*00fc*/ 	.word	0x00000600


	//   ....[5]....
        /*0100*/ 	.word	0x00000610


	//   ....[6]....
        /*0104*/ 	.word	0x000007b0


	//   ....[7]....
        /*0108*/ 	.word	0x000007c0


	//   ....[8]....
        /*010c*/ 	.word	0x000007d0


	//   ....[9]....
        /*0110*/ 	.word	0x00000970


	//   ....[10]....
        /*0114*/ 	.word	0x00000980


	//   ....[11]....
        /*0118*/ 	.word	0x00000990


	//   ....[12]....
        /*011c*/ 	.word	0x00000b30


	//   ....[13]....
        /*0120*/ 	.word	0x00000b40


	//   ....[14]....
        /*0124*/ 	.word	0x00000b50


	//   ....[15]....
        /*0128*/ 	.word	0x00000e80


	//   ....[16]....
        /*012c*/ 	.word	0x00000f10


	//   ....[17]....
        /*0130*/ 	.word	0x00000f60


	//   ....[18]....
        /*0134*/ 	.word	0x00000ff0


	//   ....[19]....
        /*0138*/ 	.word	0x00001080


	//   ....[20]....
        /*013c*/ 	.word	0x000010d0


	//   ....[21]....
        /*0140*/ 	.word	0x00001160


	//   ....[22]....
        /*0144*/ 	.word	0x000011f0


	//   ....[23]....
        /*0148*/ 	.word	0x00001240


	//   ....[24]....
        /*014c*/ 	.word	0x000012d0


	//   ....[25]....
        /*0150*/ 	.word	0x00001360


	//   ....[26]....
        /*0154*/ 	.word	0x000013b0


	//   ....[27]....
        /*0158*/ 	.word	0x00001440


	//   ....[28]....
        /*015c*/ 	.word	0x000014d0


	//   ....[29]....
        /*0160*/ 	.word	0x00001520


	//----- nvinfo : EIATTR_VRC_CTA_INIT_COUNT
	.align		4
.L_1880:
        /*0164*/ 	.byte	0x02, 0x4a
	.zero		1
	.zero		1


	//----- nvinfo : EIATTR_SYSCALL_OFFSETS
	.align		4
        /*0168*/ 	.byte	0x04, 0x46
        /*016a*/ 	.short	(.L_1882 - .L_1881)


	//   ....[0]....
.L_1881:
        /*016c*/ 	.word	0x00000170


	//----- nvinfo : EIATTR_EXIT_INSTR_OFFSETS
	.align		4
.L_1882:
        /*0170*/ 	.byte	0x04, 0x1c
        /*0172*/ 	.short	(.L_1884 - .L_1883)


	//   ....[0]....
.L_1883:
        /*0174*/ 	.word	0x00000210


	//   ....[1]....
        /*0178*/ 	.word	0x00000e00


	//----- nvinfo : EIATTR_CRS_STACK_SIZE
	.align		4
.L_1884:
        /*017c*/ 	.byte	0x04, 0x1e
        /*017e*/ 	.short	(.L_1886 - .L_1885)
.L_1885:
        /*0180*/ 	.word	0x00000000


	//----- nvinfo : EIATTR_CBANK_PARAM_SIZE
	.align		4
.L_1886:
        /*0184*/ 	.byte	0x03, 0x19
        /*0186*/ 	.short	0x0048


	//----- nvinfo : EIATTR_PARAM_CBANK
	.align		4
        /*0188*/ 	.byte	0x04, 0x0a
        /*018a*/ 	.short	(.L_1888 - .L_1887)
	.align		4
.L_1887:
        /*018c*/ 	.word	index@(.nv.constant0._Z17LayerNormWarpImplI10DirectLoadIffE11DirectStoreIffEfLi1ELi1ELi1ELi16ELi1ELb0EEvT_T0_lld)
        /*0190*/ 	.short	0x0380
        /*0192*/ 	.short	0x0048


	//----- nvinfo : EIATTR_SW_WAR
	.align		4
.L_1888:
        /*0194*/ 	.byte	0x04, 0x36
        /*0196*/ 	.short	(.L_1890 - .L_1889)
.L_1889:
        /*0198*/ 	.word	0x00000008
.L_1890:


//--------------------- .nv.info._Z17LayerNormWarpImplI10DirectLoadIffE11DirectStoreIffEfLi1ELi1ELi0ELi16ELi2ELb1EEvT_T0_lld --------------------------
	.section	.nv.info._Z17LayerNormWarpImplI10DirectLoadIffE11DirectStoreIffEfLi1ELi1ELi0ELi16ELi2ELb1EEvT_T0_lld,"",@"SHT_CUDA_INFO"
	.sectionflags	@""
	.align	4


	//----- nvinfo : EIATTR_CUDA_API_VERSION
	.align		4
        /*0000*/ 	.byte	0x04, 0x37
        /*0002*/ 	.short	(.L_1892 - .L_1891)
.L_1891:
        /*0004*/ 	.word	0x00000082


	//----- nvinfo : EIATTR_KPARAM_INFO
	.align		4
.L_1892:
        /*0008*/ 	.byte	0x04, 0x17
        /*000a*/ 	.short	(.L_1894 - .L_1893)
.L_1893:
        /*000c*/ 	.word	0x00000000
        /*0010*/ 	.short	0x0004
        /*0012*/ 	.short	0x0040
        /*0014*/ 	.byte	0x00, 0xf0, 0x21, 0x00


	//----- nvinfo : EIATTR_KPARAM_INFO
	.align		4
.L_1894:
        /*0018*/ 	.byte	0x04, 0x17
        /*001a*/ 	.short	(.L_1896 - .L_1895)
.L_1895:
        /*001c*/ 	.word	0x00000000
        /*0020*/ 	.short	0x0003
        /*0022*/ 	.short	0x0038
        /*0024*/ 	.byte	0x00, 0xf0, 0x21, 0x00


	//----- nvinfo : EIATTR_KPARAM_INFO
	.align		4
.L_1896:
        /*0028*/ 	.byte	0x04, 0x17
        /*002a*/ 	.short	(.L_1898 - .L_1897)
.L_1897:
        /*002c*/ 	.word	0x00000000
        /*0030*/ 	.short	0x0002
        /*0032*/ 	.short	0x0030
        /*0034*/ 	.byte	0x00, 0xf0, 0x21, 0x00


	//----- nvinfo : EIATTR_KPARAM_INFO
	.align		4
.L_1898:
        /*0038*/ 	.byte	0x04, 0x17
        /*003a*/ 	.short	(.L_1900 - .L_1899)
.L_1899:
        /*003c*/ 	.word	0x00000000
        /*0040*/ 	.short	0x0001
        /*0042*/ 	.short	0x0020
        /*0044*/ 	.byte	0x00, 0xf0, 0x41, 0x00


	//----- nvinfo : EIATTR_KPARAM_INFO
	.align		4
.L_1900:
        /*0048*/ 	.byte	0x04, 0x17
        /*004a*/ 	.short	(.L_1902 - .L_1901)
.L_1901:
        /*004c*/ 	.word	0x00000000
        /*0050*/ 	.short	0x0000
        /*0052*/ 	.short	0x0000
        /*0054*/ 	.byte	0x00, 0xf0, 0x81, 0x00


	//----- nvinfo : EIATTR_SPARSE_MMA_MASK
	.align		4
.L_1902:
        /*0058*/ 	.byte	0x03, 0x50
        /*005a*/ 	.short	0x0000


	//----- nvinfo : EIATTR_MAXREG_COUNT
	.align		4
        /*005c*/ 	.byte	0x03, 0x1b
        /*005e*/ 	.short	0x00ff


	//----- nvinfo : EIATTR_EXTERNS
	.align		4
        /*0060*/ 	.byte	0x04, 0x0f
        /*0062*/ 	.short	(.L_1904 - .L_1903)


	//   ....[0]....
	.align		4
.L_1903:
        /*0064*/ 	.word	index@(__assertfail)


	//----- nvinfo : EIATTR_MERCURY_ISA_VERSION
	.align		4
.L_1904:
        /*0068*/ 	.byte	0x03, 0x5f
        /*006a*/ 	.short	0x0101


	//----- nvinfo : EIATTR_COOP_GROUP_MASK_REGIDS
	.align		4
        /*006c*/ 	.byte	0x04, 0x29
        /*006e*/ 	.short	(.L_1906 - .L_1905)


	//   ....[0]....
.L_1905:
        /*0070*/ 	.word	0xffffffff


	//   ....[1]....
        /*0074*/ 	.word	0xffffffff


	//   ....[2]....
        /*0078*/ 	.word	0xffffffff


	//   ....[3]....
        /*007c*/ 	.word	0xffffffff


	//   ....[4]....
        /*0080*/ 	.word	0xffffffff


	//   ....[5]....
        /*0084*/ 	.word	0xffffffff


	//   ....[6]....
        /*0088*/ 	.word	0xffffffff


	//   ....[7]....
        /*008c*/ 	.word	0xffffffff


	//   ....[8]....
        /*0090*/ 	.word	0xffffffff


	//   ....[9]....
        /*0094*/ 	.word	0xffffffff


	//   ....[10]....
        /*0098*/ 	.word	0xffffffff


	//   ....[11]....
        /*009c*/ 	.word	0xffffffff


	//   ....[12]....
        /*00a0*/ 	.word	0xffffffff


	//   ....[13]....
        /*00a4*/ 	.word	0xffffffff


	//   ....[14]....
        /*00a8*/ 	.word	0xffffffff


	//   ....[15]....
        /*00ac*/ 	.word	0xffffffff


	//   ....[16]....
        /*00b0*/ 	.word	0xffffffff


	//   ....[17]....
        /*00b4*/ 	.word	0xffffffff


	//   ....[18]....
        /*00b8*/ 	.word	0xffffffff


	//   ....[19]....
        /*00bc*/ 	.word	0xffffffff


	//   ....[20]....
        /*00c0*/ 	.word	0xffffffff


	//   ....[21]....
        /*00c4*/ 	.word	0xffffffff


	//   ....[22]....
        /*00c8*/ 	.word	0xffffffff


	//   ....[23]....
        /*00cc*/ 	.word	0xffffffff


	//   ....[24]....
        /*00d0*/ 	.word	0x0500000f


	//   ....[25]....
        /*00d4*/ 	.word	0x0500000f


	//   ....[26]....
        /*00d8*/ 	.word	0x0500000f


	//   ....[27]....
        /*00dc*/ 	.word	0x0500000f


	//   ....[28]....
        /*00e0*/ 	.word	0x0500000f


	//   ....[29]....
        /*00e4*/ 	.word	0x0500000f


	//   ....[30]....
        /*00e8*/ 	.word	0x0500000f


	//   ....[31]....
        /*00ec*/ 	.word	0x0500000f


	//   ....[32]....
        /*00f0*/ 	.word	0x0500000f


	//   ....[33]....
        /*00f4*/ 	.word	0x0500000f


	//   ....[34]....
        /*00f8*/ 	.word	0x0500000f


	//   ....[35]....
        /*00fc*/ 	.word	0x0500000f


	//   ....[36]....
        /*0100*/ 	.word	0x0500000f


	//   ....[37]....
        /*0104*/ 	.word	0x0500000f


	//   ....[38]....
        /*0108*/ 	.word	0x0500000f


	//   ....[39]....
        /*010c*/ 	.word	0x0500000f


	//   ....[40]....
        /*0110*/ 	.word	0x0500000f


	//   ....[41]....
        /*0114*/ 	.word	0x0500000f


	//   ....[42]....
        /*0118*/ 	.word	0x0500000f


	//   ....[43]....
        /*011c*/ 	.word	0x0500000f


	//   ....[44]....
        /*0120*/ 	.word	0x0500000f


	//   ....[45]....
        /*0124*/ 	.word	0x0500000f


	//   ....[46]....
        /*0128*/ 	.word	0x0500000f


	//   ....[47]....
        /*012c*/ 	.word	0x0500000f


	//   ....[48]....
        /*0130*/ 	.word	0x0500000f


	//   ....[49]....
        /*0134*/ 	.word	0x0500000f


	//   ....[50]....
        /*0138*/ 	.word	0x0500000f


	//   ....[51]....
        /*013c*/ 	.word	0x0500000f


	//   ....[52]....
        /*0140*/ 	.word	0x0500000f


	//   ....[53]....
        /*0144*/ 	.word	0x0500000f


	//----- nvinfo : EIATTR_COOP_GROUP_INSTR_OFFSETS
	.align		4
.L_1906:
        /*0148*/ 	.byte	0x04, 0x28
        /*014a*/ 	.short	(.L_1908 - .L_1907)


	//   ....[0]....
.L_1907:
        /*014c*/ 	.word	0x00000560


	//   ....[1]....
        /*0150*/ 	.word	0x00000570


	//   ....[2]....
        /*0154*/ 	.word	0x00000580


	//   ....[3]....
        /*0158*/ 	.word	0x00000740


	//   ....[4]....
        /*015c*/ 	.word	0x00000750


	//   ....[5]....
        /*0160*/ 	.word	0x00000760


	//   ....[6]....
        /*0164*/ 	.word	0x00000920


	//   ....[7]....
        /*0168*/ 	.word	0x00000930


	//   ....[8]....
        /*016c*/ 	.word	0x00000940


	//   ....[9]....
        /*0170*/ 	.word	0x00000b00


	//   ....[10]....
        /*0174*/ 	.word	0x00000b10


	//   ....[11]....
        /*0178*/ 	.word	0x00000b20


	//   ....[12]....
        /*017c*/ 	.word	0x00000e40


	//   ....[13]....
        /*0180*/ 	.word	0x00000e50


	//   ....[14]....
        /*0184*/ 	.word	0x00000e60


	//   ....[15]....
        /*0188*/ 	.word	0x00001030


	//   ....[16]....
        /*018c*/ 	.word	0x00001040


	//   ....[17]....
        /*0190*/ 	.word	0x00001050


	//   ....[18]....
        /*0194*/ 	.word	0x00001220


	//   ....[19]....
        /*0198*/ 	.word	0x00001230


	//   ....[20]....
        /*019c*/ 	.word	0x00001240


	//   ....[21]....
        /*01a0*/ 	.word	0x00001410


	//   ....[22]....
        /*01a4*/ 	.word	0x00001420


	//   ....[23]....
        /*01a8*/ 	.word	0x00001430


	//   ....[24]....
        /*01ac*/ 	.word	0x00001820


	//   ....[25]....
        /*01b0*/ 	.word	0x000018b0


	//   ....[26]....
        /*01b4*/ 	.word	0x00001900


	//   ....[27]....
        /*01b8*/ 	.word	0x00001990


	//   ....[28]....
        /*01bc*/ 	.word	0x00001a20


	//   ....[29]....
        /*01c0*/ 	.word	0x00001a70


	//   ....[30]....
        /*01c4*/ 	.word	0x00001b00


	//   ....[31]....
        /*01c8*/ 	.word	0x00001b90


	//   ....[32]....
        /*01cc*/ 	.word	0x00001be0


	//   ....[33]....
        /*01d0*/ 	.word	0x00001c70


	//   ....[34]....
        /*01d4*/ 	.word	0x00001d00


	//   ....[35]....
        /*01d8*/ 	.word	0x00001d50


	//   ....[36]....
        /*01dc*/ 	.word	0x00001de0


	//   ....[37]....
        /*01e0*/ 	.word	0x00001e80


	//   ....[38]....
        /*01e4*/ 	.word	0x00001f20


	//   ....[39]....
        /*01e8*/ 	.word	0x00001fc0


	//   ....[40]....
        /*01ec*/ 	.word	0x00002050


	//   ....[41]....
        /*01f0*/ 	.word	0x000020a0


	//   ....[42]....
        /*01f4*/ 	.word	0x00002130


	//   ....[43]....
        /*01f8*/ 	.word	0x000021c0


	//   ....[44]....
        /*01fc*/ 	.word	0x00002210


	//   ....[45]....
        /*0200*/ 	.word	0x000022a0


	//   ....[46]....
        /*0204*/ 	.word	0x00002330


	//   ....[47]....
        /*0208*/ 	.word	0x00002380


	//   ....[48]....
        /*020c*/ 	.word	0x00002410


	//   ....[49]....
        /*0210*/ 	.word	0x000024a0


	//   ....[50]....
        /*0214*/ 	.word	0x000024f0


	//   ....[51]....
        /*0218*/ 	.word	0x00002580


	//   ....[52]....
        /*021c*/ 	.word	0x00002620


	//   ....[53]....
        /*0220*/ 	.word	0x000026c0


	//----- nvinfo : EIATTR_VRC_CTA_INIT_COUNT
	.align		4
.L_1908:
        /*0224*/ 	.byte	0x02, 0x4a
	.zero		1
	.zero		1


	//----- nvinfo : EIATTR_SYSCALL_OFFSETS
	.align		4
        /*0228*/ 	.byte	0x04, 0x46
        /*022a*/ 	.short	(.L_1910 - .L_1909)


	//   ....[0]....
.L_1909:
        /*022c*/ 	.word	0x00000160


	//----- nvinfo : EIATTR_EXIT_INSTR_OFFSETS
	.align		4
.L_1910:
        /*0230*/ 	.byte	0x04, 0x1c
        /*0232*/ 	.short	(.L_1912 - .L_1911)


	//   ....[0]....
.L_1911:
        /*0234*/ 	.word	0x00000210


	//   ....[1]....
        /*0238*/ 	.word	0x000017b0


	//----- nvinfo : EIATTR_CRS_STACK_SIZE
	.align		4
.L_1912:
        /*023c*/ 	.byte	0x04, 0x1e
        /*023e*/ 	.short	(.L_1914 - .L_1913)
.L_1913:
        /*0240*/ 	.word	0x00000000


	//----- nvinfo : EIATTR_CBANK_PARAM_SIZE
	.align		4
.L_1914:
        /*0244*/ 	.byte	0x03, 0x19
        /*0246*/ 	.short	0x0048


	//----- nvinfo : EIATTR_PARAM_CBANK
	.align		4
        /*0248*/ 	.byte	0x04, 0x0a
        /*024a*/ 	.short	(.L_1916 - .L_1915)
	.align		4
.L_1915:
        /*024c*/ 	.word	index@(.nv.constant0._Z17LayerNormWarpImplI10DirectLoadIffE11DirectStoreIffEfLi1ELi1ELi0ELi16ELi2ELb1EEvT_T0_lld)
        /*0250*/ 	.short	0x0380
        /*0252*/ 	.short	0x0048


	//----- nvinfo : EIATTR_SW_WAR
	.align		4
.L_1916:
        /*0254*/ 	.byte	0x04, 0x36
        /*0256*/ 	.short	(.L_1918 - .L_1917)
.L_1917:
        /*0258*/ 	.word	0x00000008
.L_1918:


//--------------------- .nv.info._Z17LayerNormWarpImplI10DirectLoadIffE11DirectStoreIffEfLi1ELi1ELi1ELi16ELi2ELb0EEvT_T0_lld --------------------------
	.section	.nv.info._Z17LayerNormWarpImplI10DirectLoadIffE11DirectStoreIffEfLi1ELi1ELi1ELi16ELi2ELb0EEvT_T0_lld,"",@"SHT_CUDA_INFO"
	.sectionflags	@""
	.align	4


	//----- nvinfo : EIATTR_CUDA_API_VERSION
	.align		4
        /*0000*/ 	.byte	0x04, 0x37
        /*0002*/ 	.short	(.L_1920 - .L_1919)
.L_1919:
        /*0004*/ 	.word	0x00000082


	//----- nvinfo : EIATTR_KPARAM_INFO
	.align		4
.L_1920:
        /*0008*/ 	.byte	0x04, 0x17
        /*000a*/ 	.short	(.L_1922 - .L_1921)
.L_1921:
        /*000c*/ 	.word	0x00000000
        /*0010*/ 	.short	0x0004
        /*0012*/ 	.short	0x0040
        /*0014*/ 	.byte	0x00, 0xf0, 0x21, 0x00


	//----- nvinfo : EIATTR_KPARAM_INFO
	.align		4
.L_1922:
        /*0018*/ 	.byte	0x04, 0x17
        /*001a*/ 	.short	(.L_1924 - .L_1923)
.L_1923:
        /*001c*/ 	.word	0x00000000
        /*0020*/ 	.short	0x0003
        /*0022*/ 	.short	0x0038
        /*0024*/ 	.byte	0x00, 0xf0, 0x21, 0x00


	//----- nvinfo : EIATTR_KPARAM_INFO
	.align		4
.L_1924:
        /*0028*/ 	.byte	0x04, 0x17
        /*002a*/ 	.short	(.L_1926 - .L_1925)
.L_1925:
        /*002c*/ 	.word	0x00000000
        /*0030*/ 	.short	0x0002
        /*0032*/ 	.short	0x0030
        /*0034*/ 	.byte	0x00, 0xf0, 0x21, 0x00


	//----- nvinfo : EIATTR_KPARAM_INFO
	.align		4
.L_1926:
        /*0038*/ 	.byte	0x04, 0x17
        /*003a*/ 	.short	(.L_1928 - .L_1927)
.L_1927:
        /*003c*/ 	.word	0x00000000
        /*0040*/ 	.short	0x0001
        /*0042*/ 	.short	0x0020
        /*0044*/ 	.byte	0x00, 0xf0, 0x41, 0x00


	//----- nvinfo : EIATTR_KPARAM_INFO
	.align		4
.L_1928:
        /*0048*/ 	.byte	0x04, 0x17
        /*004a*/ 	.short	(.L_1930 - .L_1929)
.L_1929:
        /*004c*/ 	.word	0x00000000
        /*0050*/ 	.short	0x0000
        /*0052*/ 	.short	0x0000
        /*0054*/ 	.byte	0x00, 0xf0, 0x81, 0x00


	//----- nvinfo : EIATTR_SPARSE_MMA_MASK
	.align		4
.L_1930:
        /*0058*/ 	.byte	0x03, 0x50
        /*005a*/ 	.short	0x0000


	//----- nvinfo : EIATTR_MAXREG_COUNT
	.align		4
        /*005c*/ 	.byte	0x03, 0x1b
        /*005e*/ 	.short	0x00ff


	//----- nvinfo : EIATTR_EXTERNS
	.align		4
        /*0060*/ 	.byte	0x04, 0x0f
        /*0062*/ 	.short	(.L_1932 - .L_1931)


	//   ....[0]....
	.align		4
.L_1931:
        /*0064*/ 	.word	index@(__assertfail)


	//----- nvinfo : EIATTR_MERCURY_ISA_VERSION
	.align		4
.L_1932:
        /*0068*/ 	.byte	0x03, 0x5f
        /*006a*/ 	.short	0x0101


	//----- nvinfo : EIATTR_COOP_GROUP_MASK_REGIDS
	.align		4
        /*006c*/ 	.byte	0x04, 0x29
        /*006e*/ 	.short	(.L_1934 - .L_1933)


	//   ....[0]....
.L_1933:
        /*0070*/ 	.word	0xffffffff


	//   ....[1]....
        /*0074*/ 	.word	0xffffffff


	//   ....[2]....
        /*0078*/ 	.word	0xffffffff


	//   ....[3]....
        /*007c*/ 	.word	0xffffffff


	//   ....[4]....
        /*0080*/ 	.word	0xffffffff


	//   ....[5]....
        /*0084*/ 	.word	0xffffffff


	//   ....[6]....
        /*0088*/ 	.word	0xffffffff


	//   ....[7]....
        /*008c*/ 	.word	0xffffffff


	//   ....[8]....
        /*0090*/ 	.word	0xffffffff


	//   ....[9]....
        /*0094*/ 	.word	0xffffffff


	//   ....[10]....
        /*0098*/ 	.word	0xffffffff


	//   ....[11]....
        /*009c*/ 	.word	0xffffffff


	//   ....[12]....
        /*00a0*/ 	.word	0xffffffff


	//   ....[13]....
        /*00a4*/ 	.word	0xffffffff


	//   ....[14]....
        /*00a8*/ 	.word	0xffffffff


	//   ....[15]....
        /*00ac*/ 	.word	0xffffffff


	//   ....[16]....
        /*00b0*/ 	.word	0xffffffff


	//   ....[17]....
        /*00b4*/ 	.word	0xffffffff


	//   ....[18]....
        /*00b8*/ 	.word	0xffffffff


	//   ....[19]....
        /*00bc*/ 	.word	0xffffffff


	//   ....[20]....
        /*00c0*/ 	.word	0xffffffff


	//   ....[21]....
        /*00c4*/ 	.word	0xffffffff


	//   ....[22]....
        /*00c8*/ 	.word	0xffffffff


	//   ....[23]....
        /*00cc*/ 	.word	0xffffffff


	//   ....[24]....
        /*00d0*/ 	.word	0xffffffff


	//   ....[25]....
        /*00d4*/ 	.word	0xffffffff


	//   ....[26]....
        /*00d8*/ 	.word	0xffffffff


	//   ....[27]....
        /*00dc*/ 	.word	0xffffffff


	//   ....[28]....
        /*00e0*/ 	.word	0xffffffff


	//   ....[29]....
        /*00e4*/ 	.word	0xffffffff


	//   ....[30]....
        /*00e8*/ 	.word	0x0500000f


	//   ....[31]....
        /*00ec*/ 	.word	0x0500000f


	//   ....[32]....
        /*00f0*/ 	.word	0x0500000f


	//   ....[33]....
        /*00f4*/ 	.word	0x0500000f


	//   ....[34]....
        /*00f8*/ 	.word	0x0500000f


	//   ....[35]....
        /*00fc*/ 	.word	0x0500000f


	//   ....[36]....
        /*0100*/ 	.word	0x0500000f


	//   ....[37]....
        /*0104*/ 	.word	0x0500000f


	//   ....[38]....
        /*0108*/ 	.word	0x0500000f


	//   ....[39]....
        /*010c*/ 	.word	0x0500000f


	//   ....[40]....
        /*0110*/ 	.word	0x0500000f


	//   ....[41]....
        /*0114*/ 	.word	0x0500000f


	//   ....[42]....
        /*0118*/ 	.word	0x0500000f


	//   ....[43]....
        /*011c*/ 	.word	0x0500000f


	//   ....[44]....
        /*0120*/ 	.word	0x0500000f


	//   ....[45]....
        /*0124*/ 	.word	0x0500000f


	//   ....[46]....
        /*0128*/ 	.word	0x0500000f


	//   ....[47]....
        /*012c*/ 	.word	0x0500000f


	//   ....[48]....
        /*0130*/ 	.word	0x0500000f


	//   ....[49]....
        /*0134*/ 	.word	0x0500000f


	//   ....[50]....
        /*0138*/ 	.word	0x0500000f


	//   ....[51]....
        /*013c*/ 	.word	0x0500000f


	//   ....[52]....
        /*0140*/ 	.word	0x0500000f


	//   ....[53]....
        /*0144*/ 	.word	0x0500000f


	//   ....[54]....
        /*0148*/ 	.word	0x0500000f


	//   ....[55]....
        /*014c*/ 	.word	0x0500000f


	//   ....[56]....
        /*0150*/ 	.word	0x0500000f


	//   ....[57]....
        /*0154*/ 	.word	0x0500000f


	//   ....[58]....
        /*0158*/ 	.word	0x0500000f


	//   ....[59]....
        /*015c*/ 	.word	0x0500000f


	//----- nvinfo : EIATTR_COOP_GROUP_INSTR_OFFSETS
	.align		4
.L_1934:
        /*0160*/ 	.byte	0x04, 0x28
        /*0162*/ 	.short	(.L_1936 - .L_1935)


	//   ....[0]....
.L_1935:
        /*0164*/ 	.word	0x00000500


	//   ....[1]....
        /*0168*/ 	.word	0x00000510


	//   ....[2]....
        /*016c*/ 	.word	0x00000520


	//   ....[3]....
        /*0170*/ 	.word	0x000006b0


	//   ....[4]....
        /*0174*/ 	.word	0x000006c0


	//   ....[5]....
        /*0178*/ 	.word	0x000006d0


	//   ....[6]....
        /*017c*/ 	.word	0x00000860


	//   ....[7]....
        /*0180*/ 	.word	0x00000870


	//   ....[8]....
        /*0184*/ 	.word	0x00000880


	//   ....[9]....
        /*0188*/ 	.word	0x00000a10


	//   ....[10]....
        /*018c*/ 	.word	0x00000a20


	//   ....[11]....
        /*0190*/ 	.word	0x00000a30


	//   ....[12]....
        /*0194*/ 	.word	0x00000bc0


	//   ....[13]....
        /*0198*/ 	.word	0x00000bd0


	//   ....[14]....
        /*019c*/ 	.word	0x00000be0


	//   ....[15]....
        /*01a0*/ 	.word	0x00000e40


	//   ....[16]....
        /*01a4*/ 	.word	0x00000e60


	//   ....[17]....
        /*01a8*/ 	.word	0x00000e70


	//   ....[18]....
        /*01ac*/ 	.word	0x00001020


	//   ....[19]....
        /*01b0*/ 	.word	0x00001030


	//   ....[20]....
        /*01b4*/ 	.word	0x00001040


	//   ....[21]....
        /*01b8*/ 	.word	0x000011d0


	//   ....[22]....
        /*01bc*/ 	.word	0x000011e0


	//   ....[23]....
        /*01c0*/ 	.word	0x000011f0


	//   ....[24]....
        /*01c4*/ 	.word	0x00001380


	//   ....[25]....
        /*01c8*/ 	.word	0x00001390


	//   ....[26]....
        /*01cc*/ 	.word	0x000013a0


	//   ....[27]....
        /*01d0*/ 	.word	0x00001530


	//   ....[28]....
        /*01d4*/ 	.word	0x00001540


	//   ....[29]....
        /*01d8*/ 	.word	0x00001550


	//   ....[30]....
        /*01dc*/ 	.word	0x000018b0


	//   ....[31]....
        /*01e0*/ 	.word	0x00001940


	//   ....[32]....
        /*01e4*/ 	.word	0x00001990


	//   ....[33]....
        /*01e8*/ 	.word	0x00001a20


	//   ....[34]....
        /*01ec*/ 	.word	0x00001ab0


	//   ....[35]....
        /*01f0*/ 	.word	0x00001b00


	//   ....[36]....
        /*01f4*/ 	.word	0x00001b90


	//   ....[37]....
        /*01f8*/ 	.word	0x00001c20


	//   ....[38]....
        /*01fc*/ 	.word	0x00001c70


	//   ....[39]....
        /*0200*/ 	.word	0x00001d00


	//   ....[40]....
        /*0204*/ 	.word	0x00001d90


	//   ....[41]....
        /*0208*/ 	.word	0x00001de0


	//   ....[42]....
        /*020c*/ 	.word	0x00001e70


	//   ....[43]....
        /*0210*/ 	.word	0x00001f00


	//   ....[44]....
        /*0214*/ 	.word	0x00001f50


	//   ....[45]....
        /*0218*/ 	.word	0x00002010


	//   ....[46]....
        /*021c*/ 	.word	0x000020a0


	//   ....[47]....
        /*0220*/ 	.word	0x000020f0


	//   ....[48]....
        /*0224*/ 	.word	0x00002180


	//   ....[49]....
        /*0228*/ 	.word	0x00002210


	//   ....[50]....
        /*022c*/ 	.word	0x00002260


	//   ....[51]....
        /*0230*/ 	.word	0x000022f0


	//   ....[52]....
        /*0234*/ 	.word	0x00002380


	//   ....[53]....
        /*0238*/ 	.word	0x000023d0


	//   ....[54]....
        /*023c*/ 	.word	0x00002460


	//   ....[55]....
        /*0240*/ 	.word	0x000024f0


	//   ....[56]....
        /*0244*/ 	.word	0x00002540


	//   ....[57]....
        /*0248*/ 	.word	0x000025d0


	//   ....[58]....
        /*024c*/ 	.word	0x00002660


	//   ....[59]....
        /*0250*/ 	.word	0x000026b0


	//----- nvinfo : EIATTR_VRC_CTA_INIT_COUNT
	.align		4
.L_1936:
        /*0254*/ 	.byte	0x02, 0x4a
	.zero		1
	.zero		1


	//----- nvinfo : EIATTR_SYSCALL_OFFSETS
	.align		4
        /*0258*/ 	.byte	0x04, 0x46
        /*025a*/ 	.short	(.L_1938 - .L_1937)


	//   ....[0]....
.L_1937:
        /*025c*/ 	.word	0x00000180


	//----- nvinfo : EIATTR_EXIT_INSTR_OFFSETS
	.align		4
.L_1938:
        /*0260*/ 	.byte	0x04, 0x1c
        /*0262*/ 	.short	(.L_1940 - .L_1939)


	//   ....[0]....
.L_1939:
        /*0264*/ 	.word	0x00000230


	//   ....[1]....
        /*0268*/ 	.word	0x00001830


	//----- nvinfo : EIATTR_CRS_STACK_SIZE
	.align		4
.L_1940:
        /*026c*/ 	.byte	0x04, 0x1e
        /*026e*/ 	.short	(.L_1942 - .L_1941)
.L_1941:
        /*0270*/ 	.word	0x00000000


	//----- nvinfo : EIATTR_CBANK_PARAM_SIZE
	.align		4
.L_1942:
        /*0274*/ 	.byte	0x03, 0x19
        /*0276*/ 	.short	0x0048


	//----- nvinfo : EIATTR_PARAM_CBANK
	.align		4
        /*0278*/ 	.byte	0x04, 0x0a
        /*027a*/ 	.short	(.L_1944 - .L_1943)
	.align		4
.L_1943:
        /*027c*/ 	.word	index@(.nv.constant0._Z17LayerNormWarpImplI10DirectLoadIffE11DirectStoreIffEfLi1ELi1ELi1ELi16ELi2ELb0EEvT_T0_lld)
        /*0280*/ 	.short	0x0380
        /*0282*/ 	.short	0x0048


	//----- nvinfo : EIATTR_SW_WAR
	.align		4
.L_1944:
        /*0284*/ 	.byte	0x04, 0x36
        /*0286*/ 	.short	(.L_1946 - .L_1945)
.L_1945:
        /*0288*/ 	.word	0x00000008
.L_1946:


//--------------------- .nv.info._Z17LayerNormWarpImplI10DirectLoadIffE11DirectStoreIffEfLi1ELi1ELi0ELi8ELi1ELb1EEvT_T0_lld --------------------------
	.section	.nv.info._Z17LayerNormWarpImplI10DirectLoadIffE11DirectStoreIffEfLi1ELi1ELi0ELi8ELi1ELb1EEvT_T0_lld,"",@"SHT_CUDA_INFO"
	.sectionflags	@""
	.align	4


	//----- nvinfo : EIATTR_CUDA_API_VERSION
	.align		4
        /*0000*/ 	.byte	0x04, 0x37
        /*0002*/ 	.short	(.L_1948 - .L_1947)
.L_1947:
        /*0004*/ 	.word	0x00000082


	//----- nvinfo : EIATTR_KPARAM_INFO
	.align		4
.L_1948:
        /*0008*/ 	.byte	0x04, 0x17
        /*000a*/ 	.short	(.L_1950 - .L_1949)
.L_1949:
        /*000c*/ 	.word	0x00000000
        /*0010*/ 	.short	0x0004
        /*0012*/ 	.short	0x0040
        /*0014*/ 	.byte	0x00, 0xf0, 0x21, 0x00


	//----- nvinfo : EIATTR_KPARAM_INFO
	.align		4
.L_1950:
        /*0018*/ 	.byte	0x04, 0x17
        /*001a*/ 	.short	(.L_1952 - .L_1951)
.L_1951:
        /*001c*/ 	.word	0x00000000
        /*0020*/ 	.short	0x0003
        /*0022*/ 	.short	0x0038
        /*0024*/ 	.byte	0x00, 0xf0, 0x21, 0x00


	//----- nvinfo : EIATTR_KPARAM_INFO
	.align		4
.L_1952:
        /*0028*/ 	.byte	0x04, 0x17
        /*002a*/ 	.short	(.L_1954 - .L_1953)
.L_1953:
        /*002c*/ 	.word	0x00000000
        /*0030*/ 	.short	0x0002
        /*0032*/ 	.short	0x0030
        /*0034*/ 	.byte	0x00, 0xf0, 0x21, 0x00


	//----- nvinfo : EIATTR_KPARAM_INFO
	.align		4
.L_1954:
        /*0038*/ 	.byte	0x04, 0x17
        /*003a*/ 	.short	(.L_1956 - .L_1955)
.L_1955:
        /*003c*/ 	.word	0x00000000
        /*0040*/ 	.short	0x0001
        /*0042*/ 	.short	0x0020
        /*0044*/ 	.byte	0x00, 0xf0, 0x41, 0x00


	//----- nvinfo : EIATTR_KPARAM_INFO
	.align		4
.L_1956:
        /*0048*/ 	.byte	0x04, 0x17
        /*004a*/ 	.short	(.L_1958 - .L_1957)
.L_1957:
        /*004c*/ 	.word	0x00000000
        /*0050*/ 	.short	0x0000
        /*0052*/ 	.short	0x0000
        /*0054*/ 	.byte	0x00, 0xf0, 0x81, 0x00


	//----- nvinfo : EIATTR_SPARSE_MMA_MASK
	.align		4
.L_1958:
        /*0058*/ 	.byte	0x03, 0x50
        /*005a*/ 	.short	0x0000


	//----- nvinfo : EIATTR_MAXREG_COUNT
	.align		4
        /*005c*/ 	.byte	0x03, 0x1b
        /*005e*/ 	.short	0x00ff


	//----- nvinfo : EIATTR_EXTERNS
	.align		4
        /*0060*/ 	.byte	0x04, 0x0f
        /*0062*/ 	.short	(.L_1960 - .L_1959)


	//   ....[0]....
	.align		4
.L_1959:
        /*0064*/ 	.word	index@(__assertfail)


	//----- nvinfo : EIATTR_MERCURY_ISA_VERSION
	.align		4
.L_1960:
        /*0068*/ 	.byte	0x03, 0x5f
        /*006a*/ 	.short	0x0101


	//----- nvinfo : EIATTR_COOP_GROUP_MASK_REGIDS
	.align		4
        /*006c*/ 	.byte	0x04, 0x29
        /*006e*/ 	.short	(.L_1962 - .L_1961)


	//   ....[0]....
.L_1961:
        /*0070*/ 	.word	0xffffffff


	//   ....[1]....
        /*0074*/ 	.word	0xffffffff


	//   ....[2]....
        /*0078*/ 	.word	0xffffffff


	//   ....[3]....
        /*007c*/ 	.word	0xffffffff


	//   ....[4]....
        /*0080*/ 	.word	0xffffffff


	//   ....[5]....
        /*0084*/ 	.word	0xffffffff


	//   ....[6]....
        /*0088*/ 	.word	0xffffffff


	//   ....[7]....
        /*008c*/ 	.word	0xffffffff


	//   ....[8]....
        /*0090*/ 	.word	0xffffffff


	//   ....[9]....
        /*0094*/ 	.word	0x0500000f


	//   ....[10]....
        /*0098*/ 	.word	0x0500000f


	//   ....[11]....
        /*009c*/ 	.word	0x0500000f


	//   ....[12]....
        /*00a0*/ 	.word	0x0500000f


	//   ....[13]....
        /*00a4*/ 	.word	0x0500000f


	//   ....[14]....
        /*00a8*/ 	.word	0x0500000f


	//   ....[15]....
        /*00ac*/ 	.word	0x0500000f


	//   ....[16]....
        /*00b0*/ 	.word	0x0500000f


	//   ....[17]....
        /*00b4*/ 	.word	0x0500000f


	//   ....[18]....
        /*00b8*/ 	.word	0x0500000f


	//   ....[19]....
        /*00bc*/ 	.word	0x0500000f


	//   ....[20]....
        /*00c0*/ 	.word	0x0500000f


	//----- nvinfo : EIATTR_COOP_GROUP_INSTR_OFFSETS
	.align		4
.L_1962:
        /*00c4*/ 	.byte	0x04, 0x28
        /*00c6*/ 	.short	(.L_1964 - .L_1963)


	//   ....[0]....
.L_1963:
        /*00c8*/ 	.word	0x000003f0


	//   ....[1]....
        /*00cc*/ 	.word	0x00000400


	//   ....[2]....
        /*00d0*/ 	.word	0x00000410


	//   ....[3]....
        /*00d4*/ 	.word	0x000005e0


	//   ....[4]....
        /*00d8*/ 	.word	0x000005f0


	//   ....[5]....
        /*00dc*/ 	.word	0x00000600


	//   ....[6]....
        /*00e0*/ 	.word	0x000007d0


	//   ....[7]....
        /*00e4*/ 	.word	0x000007e0


	//   ....[8]....
        /*00e8*/ 	.word	0x000007f0


	//   ....[9]....
        /*00ec*/ 	.word	0x00000c00


	//   ....[10]....
        /*00f0*/ 	.word	0x00000c90


	//   ....[11]....
        /*00f4*/ 	.word	0x00000ce0


	//   ....[12]....
        /*00f8*/ 	.word	0x00000d70


	//   ....[13]....
        /*00fc*/ 	.word	0x00000e00


	//   ....[14]....
        /*0100*/ 	.word	0x00000e50


	//   ....[15]....
        /*0104*/ 	.word	0x00000ee0


	//   ....[16]....
        /*0108*/ 	.word	0x00000f70


	//   ....[17]....
        /*010c*/ 	.word	0x00000fc0


	//   ....[18]....
        /*0110*/ 	.word	0x00001050


	//   ....[19]....
        /*0114*/ 	.word	0x000010f0


	//   ....[20]....
        /*0118*/ 	.word	0x00001190


	//----- nvinfo : EIATTR_VRC_CTA_INIT_COUNT
	.align		4
.L_1964:
        /*011c*/ 	.byte	0x02, 0x4a
	.zero		1
	.zero		1


	//----- nvinfo : EIATTR_SYSCALL_OFFSETS
	.align		4
        /*0120*/ 	.byte	0x04, 0x46
        /*0122*/ 	.short	(.L_1966 - .L_1965)


	//   ....[0]....
.L_1965:
        /*0124*/ 	.word	0x00000170


	//----- nvinfo : EIATTR_EXIT_INSTR_OFFSETS
	.align		4
.L_1966:
        /*0128*/ 	.byte	0x04, 0x1c
        /*012a*/ 	.short	(.L_1968 - .L_1967)


	//   ....[0]....
.L_1967:
        /*012c*/ 	.word	0x00000210


	//   ....[1]....
        /*0130*/ 	.word	0x00000b90


	//----- nvinfo : EIATTR_CRS_STACK_SIZE
	.align		4
.L_1968:
        /*0134*/ 	.byte	0x04, 0x1e
        /*0136*/ 	.short	(.L_1970 - .L_1969)
.L_1969:
        /*0138*/ 	.word	0x00000000


	//----- nvinfo : EIATTR_CBANK_PARAM_SIZE
	.align		4
.L_1970:
        /*013c*/ 	.byte	0x03, 0x19
        /*013e*/ 	.short	0x0048


	//----- nvinfo : EIATTR_PARAM_CBANK
	.align		4
        /*0140*/ 	.byte	0x04, 0x0a
        /*0142*/ 	.short	(.L_1972 - .L_1971)
	.align		4
.L_1971:
        /*0144*/ 	.word	index@(.nv.constant0._Z17LayerNormWarpImplI10DirectLoadIffE11DirectStoreIffEfLi1ELi1ELi0ELi8ELi1ELb1EEvT_T0_lld)
        /*0148*/ 	.short	0x0380
        /*014a*/ 	.short	0x0048


	//----- nvinfo : EIATTR_SW_WAR
	.align		4
.L_1972:
        /*014c*/ 	.byte	0x04, 0x36
        /*014e*/ 	.short	(.L_1974 - .L_1973)
.L_1973:
        /*0150*/ 	.word	0x00000008
.L_1974:


//--------------------- .nv.info._Z17LayerNormWarpImplI10DirectLoadIffE11DirectStoreIffEfLi1ELi1ELi1ELi8ELi1ELb0EEvT_T0_lld --------------------------
	.section	.nv.info._Z17LayerNormWarpImplI10DirectLoadIffE11DirectStoreIffEfLi1ELi1ELi1ELi8ELi1ELb0EEvT_T0_lld,"",@"SHT_CUDA_INFO"
	.sectionflags	@""
	.align	4


	//----- nvinfo : EIATTR_CUDA_API_VERSION
	.align		4
        /*0000*/ 	.byte	0x04, 0x37
        /*0002*/ 	.short	(.L_1976 - .L_1975)
.L_1975:
        /*0004*/ 	.word	0x00000082


	//----- nvinfo : EIATTR_KPARAM_INFO
	.align		4
.L_1976:
        /*0008*/ 	.byte	0x04, 0x17
        /*000a*/ 	.short	(.L_1978 - .L_1977)
.L_1977:
        /*000c*/ 	.word	0x00000000
        /*0010*/ 	.short	0x0004
        /*0012*/ 	.short	0x0040
        /*0014*/ 	.byte	0x00, 0xf0, 0x21, 0x00


	//----- nvinfo : EIATTR_KPARAM_INFO
	.align		4
.L_1978:
        /*0018*/ 	.byte	0x04, 0x17
        /*001a*/ 	.short	(.L_1980 - .L_1979)
.L_1979:
        /*001c*/ 	.word	0x00000000
        /*0020*/ 	.short	0x0003
        /*0022*/ 	.short	0x0038
        /*0024*/ 	.byte	0x00, 0xf0, 0x21, 0x00


	//----- nvinfo : EIATTR_KPARAM_INFO
	.align		4
.L_1980:
        /*0028*/ 	.byte	0x04, 0x17
        /*002a*/ 	.short	(.L_1982 - .L_1981)
.L_1981:
        /*002c*/ 	.word	0x00000000
        /*0030*/ 	.short	0x0002
        /*0032*/ 	.short	0x0030
        /*0034*/ 	.byte	0x00, 0xf0, 0x21, 0x00


	//----- nvinfo : EIATTR_KPARAM_INFO
	.align		4
.L_1982:
        /*0038*/ 	.byte	0x04, 0x17
        /*003a*/ 	.short	(.L_1984 - .L_1983)
.L_1983:
        /*003c*/ 	.word	0x00000000
        /*0040*/ 	.short	0x0001
        /*0042*/ 	.short	0x0020
        /*0044*/ 	.byte	0x00, 0xf0, 0x41, 0x00


	//----- nvinfo : EIATTR_KPARAM_INFO
	.align		4
.L_1984:
        /*0048*/ 	.byte	0x04, 0x17
        /*004a*/ 	.short	(.L_1986 - .L_1985)
.L_1985:
        /*004c*/ 	.word	0x00000000
        /*0050*/ 	.short	0x0000
        /*0052*/ 	.short	0x0000
        /*0054*/ 	.byte	0x00, 0xf0, 0x81, 0x00


	//----- nvinfo : EIATTR_SPARSE_MMA_MASK
	.align		4
.L_1986:
        /*0058*/ 	.byte	0x03, 0x50
        /*005a*/ 	.short	0x0000


	//----- nvinfo : EIATTR_MAXREG_COUNT
	.align		4
        /*005c*/ 	.byte	0x03, 0x1b
        /*005e*/ 	.short	0x00ff


	//----- nvinfo : EIATTR_EXTERNS
	.align		4
        /*0060*/ 	.byte	0x04, 0x0f
        /*0062*/ 	.short	(.L_1988 - .L_1987)


	//   ....[0]....
	.align		4
.L_1987:
        /*0064*/ 	.word	index@(__assertfail)


	//----- nvinfo : EIATTR_MERCURY_ISA_VERSION
	.align		4
.L_1988:
        /*0068*/ 	.byte	0x03, 0x5f
        /*006a*/ 	.short	0x0101


	//----- nvinfo : EIATTR_COOP_GROUP_MASK_REGIDS
	.align		4
        /*006c*/ 	.byte	0x04, 0x29
        /*006e*/ 	.short	(.L_1990 - .L_1989)


	//   ....[0]....
.L_1989:
        /*0070*/ 	.word	0xffffffff


	//   ....[1]....
        /*0074*/ 	.word	0xffffffff


	//   ....[2]....
        /*0078*/ 	.word	0xffffffff


	//   ....[3]....
        /*007c*/ 	.word	0xffffffff


	//   ....[4]....
        /*0080*/ 	.word	0xffffffff


	//   ....[5]....
        /*0084*/ 	.word	0xffffffff


	//   ....[6]....
        /*0088*/ 	.word	0xffffffff


	//   ....[7]....
        /*008c*/ 	.word	0xffffffff


	//   ....[8]....
        /*0090*/ 	.word	0xffffffff


	//   ....[9]....
        /*0094*/ 	.word	0xffffffff


	//   ....[10]....
        /*0098*/ 	.word	0xffffffff


	//   ....[11]....
        /*009c*/ 	.word	0xffffffff


	//   ....[12]....
        /*00a0*/ 	.word	0x0500000f


	//   ....[13]....
        /*00a4*/ 	.word	0x0500000f


	//   ....[14]....
        /*00a8*/ 	.word	0x0500000f


	//   ....[15]....
        /*00ac*/ 	.word	0x0500000f


	//   ....[16]....
        /*00b0*/ 	.word	0x0500000f


	//   ....[17]....
        /*00b4*/ 	.word	0x0500000f


	//   ....[18]....
        /*00b8*/ 	.word	0x0500000f


	//   ....[19]....
        /*00bc*/ 	.word	0x0500000f


	//   ....[20]....
        /*00c0*/ 	.word	0x0500000f


	//   ....[21]....
        /*00c4*/ 	.word	0x0500000f


	//   ....[22]....
        /*00c8*/ 	.word	0x0500000f


	//   ....[23]....
        /*00cc*/ 	.word	0x0500000f


	//----- nvinfo : EIATTR_COOP_GROUP_INSTR_OFFSETS
	.align		4
.L_1990:
        /*00d0*/ 	.byte	0x04, 0x28
        /*00d2*/ 	.short	(.L_1992 - .L_1991)


	//   ....[0]....
.L_1991:
        /*00d4*/ 	.word	0x00000430


	//   ....[1]....
        /*00d8*/ 	.word	0x00000440


	//   ....[2]....
        /*00dc*/ 	.word	0x00000450


	//   ....[3]....
        /*00e0*/ 	.word	0x000005f0


	//   ....[4]....
        /*00e4*/ 	.word	0x00000600


	//   ....[5]....
        /*00e8*/ 	.word	0x00000610


	//   ....[6]....
        /*00ec*/ 	.word	0x000007b0


	//   ....[7]....
        /*00f0*/ 	.word	0x000007c0


	//   ....[8]....
        /*00f4*/ 	.word	0x000007d0


	//   ....[9]....
        /*00f8*/ 	.word	0x00000970


	//   ....[10]....
        /*00fc*/ 	.word	0x00000980


	//   ....[11]....
        /*0100*/ 	.word	0x00000990


	//   ....[12]....
        /*0104*/ 	.word	0x00000cc0


	//   ....[13]....
        /*0108*/ 	.word	0x00000d50


	//   ....[14]....
        /*010c*/ 	.word	0x00000da0


	//   ....[15]....
        /*0110*/ 	.word	0x00000e30


	//   ....[16]....
        /*0114*/ 	.word	0x00000ec0


	//   ....[17]....
        /*0118*/ 	.word	0x00000f10


	//   ....[18]....
        /*011c*/ 	.word	0x00000fa0


	//   ....[19]....
        /*0120*/ 	.word	0x00001030


	//   ....[20]....
        /*0124*/ 	.word	0x00001080


	//   ....[21]....
        /*0128*/ 	.word	0x00001110


	//   ....[22]....
        /*012c*/ 	.word	0x000011a0


	//   ....[23]....
        /*0130*/ 	.word	0x000011f0


	//----- nvinfo : EIATTR_VRC_CTA_INIT_COUNT
	.align		4
.L_1992:
        /*0134*/ 	.byte	0x02, 0x4a
	.zero		1
	.zero		1


	//----- nvinfo : EIATTR_SYSCALL_OFFSETS
	.align		4
        /*0138*/ 	.byte	0x04, 0x46
        /*013a*/ 	.short	(.L_1994 - .L_1993)


	//   ....[0]....
.L_1993:
        /*013c*/ 	.word	0x00000170


	//----- nvinfo : EIATTR_EXIT_INSTR_OFFSETS
	.align		4
.L_1994:
        /*0140*/ 	.byte	0x04, 0x1c
        /*0142*/ 	.short	(.L_1996 - .L_1995)


	//   ....[0]....
.L_1995:
        /*0144*/ 	.word	0x00000210


	//   ....[1]....
        /*0148*/ 	.word	0x00000c40


	//----- nvinfo : EIATTR_CRS_STACK_SIZE
	.align		4
.L_1996:
        /*014c*/ 	.byte	0x04, 0x1e
        /*014e*/ 	.short	(.L_1998 - .L_1997)
.L_1997:
        /*0150*/ 	.word	0x00000000


	//----- nvinfo : EIATTR_CBANK_PARAM_SIZE
	.align		4
.L_1998:
        /*0154*/ 	.byte	0x03, 0x19
        /*0156*/ 	.short	0x0048


	//----- nvinfo : EIATTR_PARAM_CBANK
	.align		4
        /*0158*/ 	.byte	0x04, 0x0a
        /*015a*/ 	.short	(.L_2000 - .L_1999)
	.align		4
.L_1999:
        /*015c*/ 	.word	index@(.nv.constant0._Z17LayerNormWarpImplI10DirectLoadIffE11DirectStoreIffEfLi1ELi1ELi1ELi8ELi1ELb0EEvT_T0_lld)
        /*0160*/ 	.short	0x0380
        /*0162*/ 	.short	0x0048


	//----- nvinfo : EIATTR_SW_WAR
	.align		4
.L_2000:
        /*0164*/ 	.byte	0x04, 0x36
        /*0166*/ 	.short	(.L_2002 - .L_2001)
.L_2001:
        /*0168*/ 	.word	0x00000008
.L_2002:


//--------------------- .nv.info._Z17LayerNormWarpImplI10DirectLoadIffE11DirectStoreIffEfLi1ELi1ELi0ELi8ELi2ELb1EEvT_T0_lld --------------------------
	.section	.nv.info._Z17LayerNormWarpImplI10DirectLoadIffE11DirectStoreIffEfLi1ELi1ELi0ELi8ELi2ELb1EEvT_T0_lld,"",@"SHT_CUDA_INFO"
	.sectionflags	@""
	.align	4


	//----- nvinfo : EIATTR_CUDA_API_VERSION
	.align		4
        /*0000*/ 	.byte	0x04, 0x37
        /*0002*/ 	.short	(.L_2004 - .L_2003)
.L_2003:
        /*0004*/ 	.word	0x00000082


	//----- nvinfo : EIATTR_KPARAM_INFO
	.align		4
.L_2004:
        /*0008*/ 	.byte	0x04, 0x17
        /*000a*/ 	.short	(.L_2006 - .L_2005)
.L_2005:
        /*000c*/ 	.word	0x00000000
        /*0010*/ 	.short	0x0004
        /*0012*/ 	.short	0x0040
        /*0014*/ 	.byte	0x00, 0xf0, 0x21, 0x00


	//----- nvinfo : EIATTR_KPARAM_INFO
	.align		4
.L_2006:
        /*0018*/ 	.byte	0x04, 0x17
        /*001a*/ 	.short	(.L_2008 - .L_2007)
.L_2007:
        /*001c*/ 	.word	0x00000000
        /*0020*/ 	.short	0x0003
        /*0022*/ 	.short	0x0038
        /*0024*/ 	.byte	0x00, 0xf0, 0x21, 0x00


	//----- nvinfo : EIATTR_KPARAM_INFO
	.align		4
.L_2008:
        /*0028*/ 	.byte	0x04, 0x17
        /*002a*/ 	.short	(.L_2010 - .L_2009)
.L_2009:
        /*002c*/ 	.word	0x00000000
        /*0030*/ 	.short	0x0002
        /*0032*/ 	.short	0x0030
        /*0034*/ 	.byte	0x00, 0xf0, 0x21, 0x00


	//----- nvinfo : EIATTR_KPARAM_INFO
	.align		4
.L_2010:
        /*0038*/ 	.byte	0x04, 0x17
        /*003a*/ 	.short	(.L_2012 - .L_2011)
.L_2011:
        /*003c*/ 	.word	0x00000000
        /*0040*/ 	.short	0x0001
        /*0042*/ 	.short	0x0020
        /*0044*/ 	.byte	0x00, 0xf0, 0x41, 0x00


	//----- nvinfo : EIATTR_KPARAM_INFO
	.align		4
.L_2012:
        /*0048*/ 	.byte	0x04, 0x17
        /*004a*/ 	.short	(.L_2014 - .L_2013)
.L_2013:
        /*004c*/ 	.word	0x00000000
        /*0050*/ 	.short	0x0000
        /*0052*/ 	.short	0x0000
        /*0054*/ 	.byte	0x00, 0xf0, 0x81, 0x00


	//----- nvinfo : EIATTR_SPARSE_MMA_MASK
	.align		4
.L_2014:
        /*0058*/ 	.byte	0x03, 0x50
        /*005a*/ 	.short	0x0000


	//----- nvinfo : EIATTR_MAXREG_COUNT
	.align		4
        /*005c*/ 	.byte	0x03, 0x1b
        /*005e*/ 	.short	0x00ff


	//----- nvinfo : EIATTR_EXTERNS
	.align		4
        /*0060*/ 	.byte	0x04, 0x0f
        /*0062*/ 	.short	(.L_2016 - .L_2015)


	//   ....[0]....
	.align		4
.L_2015:
        /*0064*/ 	.word	index@(__assertfail)


	//----- nvinfo : EIATTR_MERCURY_ISA_VERSION
	.align		4
.L_2016:
        /*0068*/ 	.byte	0x03, 0x5f
        /*006a*/ 	.short	0x0101


	//----- nvinfo : EIATTR_COOP_GROUP_MASK_REGIDS
	.align		4
        /*006c*/ 	.byte	0x04, 0x29
        /*006e*/ 	.short	(.L_2018 - .L_2017)


	//   ....[0]....
.L_2017:
        /*0070*/ 	.word	0xffffffff


	//   ....[1]....
        /*0074*/ 	.word	0xffffffff


	//   ....[2]....
        /*0078*/ 	.word	0xffffffff


	//   ....[3]....
        /*007c*/ 	.word	0xffffffff


	//   ....[4]....
        /*0080*/ 	.word	0xffffffff


	//   ....[5]....
        /*0084*/ 	.word	0xffffffff


	//   ....[6]....
        /*0088*/ 	.word	0xffffffff


	//   ....[7]....
        /*008c*/ 	.word	0xffffffff


	//   ....[8]....
        /*0090*/ 	.word	0xffffffff


	//   ....[9]....
        /*0094*/ 	.word	0xffffffff


	//   ....[10]....
        /*0098*/ 	.word	0xffffffff


	//   ....[11]....
        /*009c*/ 	.word	0xffffffff


	//   ....[12]....
        /*00a0*/ 	.word	0xffffffff


	//   ....[13]....
        /*00a4*/ 	.word	0xffffffff


	//   ....[14]....
        /*00a8*/ 	.word	0xffffffff


	//   ....[15]....
        /*00ac*/ 	.word	0xffffffff


	//   ....[16]....
        /*00b0*/ 	.word	0xffffffff


	//   ....[17]....
        /*00b4*/ 	.word	0xffffffff


	//   ....[18]....
        /*00b8*/ 	.word	0x0500000f


	//   ....[19]....
        /*00bc*/ 	.word	0x0500000f


	//   ....[20]....
        /*00c0*/ 	.word	0x0500000f


	//   ....[21]....
        /*00c4*/ 	.word	0x0500000f


	//   ....[22]....
        /*00c8*/ 	.word	0x0500000f


	//   ....[23]....
        /*00cc*/ 	.word	0x0500000f


	//   ....[24]....
        /*00d0*/ 	.word	0x0500000f


	//   ....[25]....
        /*00d4*/ 	.word	0x0500000f


	//   ....[26]....
        /*00d8*/ 	.word	0x0500000f


	//   ....[27]....
        /*00dc*/ 	.word	0x0500000f


	//   ....[28]....
        /*00e0*/ 	.word	0x0500000f


	//   ....[29]....
        /*00e4*/ 	.word	0x0500000f


	//   ....[30]....
        /*00e8*/ 	.word	0x0500000f


	//   ....[31]....
        /*00ec*/ 	.word	0x0500000f


	//   ....[32]....
        /*00f0*/ 	.word	0x0500000f


	//   ....[33]....
        /*00f4*/ 	.word	0x0500000f


	//   ....[34]....
        /*00f8*/ 	.word	0x0500000f


	//   ....[35]....
        /*00fc*/ 	.word	0x0500000f


	//   ....[36]....
        /*0100*/ 	.word	0x0500000f


	//   ....[37]....
        /*0104*/ 	.word	0x0500000f


	//   ....[38]....
        /*0108*/ 	.word	0x0500000f


	//   ....[39]....
        /*010c*/ 	.word	0x0500000f


	//   ....[40]....
        /*0110*/ 	.word	0x0500000f


	//   ....[41]....
        /*0114*/ 	.word	0x0500000f


	//----- nvinfo : EIATTR_COOP_GROUP_INSTR_OFFSETS
	.align		4
.L_2018:
        /*0118*/ 	.byte	0x04, 0x28
        /*011a*/ 	.short	(.L_2020 - .L_2019)


	//   ....[0]....
.L_2019:
        /*011c*/ 	.word	0x00000560


	//   ....[1]....
        /*0120*/ 	.word	0x00000570


	//   ....[2]....
        /*0124*/ 	.word	0x00000580


	//   ....[3]....
        /*0128*/ 	.word	0x00000740


	//   ....[4]....
        /*012c*/ 	.word	0x00000750


	//   ....[5]....
        /*0130*/ 	.word	0x00000760


	//   ....[6]....
        /*0134*/ 	.word	0x00000920


	//   ....[7]....
        /*0138*/ 	.word	0x00000930


	//   ....[8]....
        /*013c*/ 	.word	0x00000940


	//   ....[9]....
        /*0140*/ 	.word	0x00000c60


	//   ....[10]....
        /*0144*/ 	.word	0x00000c70


	//   ....[11]....
        /*0148*/ 	.word	0x00000c80


	//   ....[12]....
        /*014c*/ 	.word	0x00000e50


	//   ....[13]....
        /*0150*/ 	.word	0x00000e60


	//   ....[14]....
        /*0154*/ 	.word	0x00000e70


	//   ....[15]....
        /*0158*/ 	.word	0x00001040


	//   ....[16]....
        /*015c*/ 	.word	0x00001050


	//   ....[17]....
        /*0160*/ 	.word	0x00001060


	//   ....[18]....
        /*0164*/ 	.word	0x00001450


	//   ....[19]....
        /*0168*/ 	.word	0x000014e0


	//   ....[20]....
        /*016c*/ 	.word	0x00001530


	//   ....[21]....
        /*0170*/ 	.word	0x000015c0


	//   ....[22]....
        /*0174*/ 	.word	0x00001650


	//   ....[23]....
        /*0178*/ 	.word	0x000016a0


	//   ....[24]....
        /*017c*/ 	.word	0x00001730


	//   ....[25]....
        /*0180*/ 	.word	0x000017c0


	//   ....[26]....
        /*0184*/ 	.word	0x00001810


	//   ....[27]....
        /*0188*/ 	.word	0x000018a0


	//   ....[28]....
        /*018c*/ 	.word	0x00001940


	//   ....[29]....
        /*0190*/ 	.word	0x000019e0


	//   ....[30]....
        /*0194*/ 	.word	0x00001a80


	//   ....[31]....
        /*0198*/ 	.word	0x00001b10


	//   ....[32]....
        /*019c*/ 	.word	0x00001b60


	//   ....[33]....
        /*01a0*/ 	.word	0x00001bf0


	//   ....[34]....
        /*01a4*/ 	.word	0x00001c80


	//   ....[35]....
        /*01a8*/ 	.word	0x00001cd0


	//   ....[36]....
        /*01ac*/ 	.word	0x00001d60


	//   ....[37]....
        /*01b0*/ 	.word	0x00001df0


	//   ....[38]....
        /*01b4*/ 	.word	0x00001e40


	//   ....[39]....
        /*01b8*/ 	.word	0x00001ed0


	//   ....[40]....
        /*01bc*/ 	.word	0x00001f70


	//   ....[41]....
        /*01c0*/ 	.word	0x00002010


	//----- nvinfo : EIATTR_VRC_CTA_INIT_COUNT
	.align		4
.L_2020:
        /*01c4*/ 	.byte	0x02, 0x4a
	.zero		1
	.zero		1


	//----- nvinfo : EIATTR_SYSCALL_OFFSETS
	.align		4
        /*01c8*/ 	.byte	0x04, 0x46
        /*01ca*/ 	.short	(.L_2022 - .L_2021)


	//   ....[0]....
.L_2021:
        /*01cc*/ 	.word	0x00000160


	//----- nvinfo : EIATTR_EXIT_INSTR_OFFSETS
	.align		4
.L_2022:
        /*01d0*/ 	.byte	0x04, 0x1c
        /*01d2*/ 	.short	(.L_2024 - .L_2023)


	//   ....[0]....
.L_2023:
        /*01d4*/ 	.word	0x00000210


	//   ....[1]....
        /*01d8*/ 	.word	0x000013e0


	//----- nvinfo : EIATTR_CRS_STACK_SIZE
	.align		4
.L_2024:
        /*01dc*/ 	.byte	0x04, 0x1e
        /*01de*/ 	.short	(.L_2026 - .L_2025)
.L_2025:
        /*01e0*/ 	.word	0x00000000


	//----- nvinfo : EIATTR_CBANK_PARAM_SIZE
	.align		4
.L_2026:
        /*01e4*/ 	.byte	0x03, 0x19
        /*01e6*/ 	.short	0x0048


	//----- nvinfo : EIATTR_PARAM_CBANK
	.align		4
        /*01e8*/ 	.byte	0x04, 0x0a
        /*01ea*/ 	.short	(.L_2028 - .L_2027)
	.align		4
.L_2027:
        /*01ec*/ 	.word	index@(.nv.constant0._Z17LayerNormWarpImplI10DirectLoadIffE11DirectStoreIffEfLi1ELi1ELi0ELi8ELi2ELb1EEvT_T0_lld)
        /*01f0*/ 	.short	0x0380
        /*01f2*/ 	.short	0x0048


	//----- nvinfo : EIATTR_SW_WAR
	.align		4
.L_2028:
        /*01f4*/ 	.byte	0x04, 0x36
        /*01f6*/ 	.short	(.L_2030 - .L_2029)
.L_2029:
        /*01f8*/ 	.word	0x00000008
.L_2030:


//--------------------- .nv.info._Z17LayerNormWarpImplI10DirectLoadIffE11DirectStoreIffEfLi1ELi1ELi1ELi8ELi2ELb0EEvT_T0_lld --------------------------
	.section	.nv.info._Z17LayerNormWarpImplI10DirectLoadIffE11DirectStoreIffEfLi1ELi1ELi1ELi8ELi2ELb0EEvT_T0_lld,"",@"SHT_CUDA_INFO"
	.sectionflags	@""
	.align	4


	//----- nvinfo : EIATTR_CUDA_API_VERSION
	.align		4
        /*0000*/ 	.byte	0x04, 0x37
        /*0002*/ 	.short	(.L_2032 - .L_2031)
.L_2031:
        /*0004*/ 	.word	0x00000082


	//----- nvinfo : EIATTR_KPARAM_INFO
	.align		4
.L_2032:
        /*0008*/ 	.byte	0x04, 0x17
        /*000a*/ 	.short	(.L_2034 - .L_2033)
.L_2033:
        /*000c*/ 	.word	0x00000000
        /*0010*/ 	.short	0x0004
        /*0012*/ 	.short	0x0040
        /*0014*/ 	.byte	0x00, 0xf0, 0x21, 0x00


	//----- nvinfo : EIATTR_KPARAM_INFO
	.align		4
.L_2034:
        /*0018*/ 	.byte	0x04, 0x17
        /*001a*/ 	.short	(.L_2036 - .L_2035)
.L_2035:
        /*001c*/ 	.word	0x00000000
        /*0020*/ 	.short	0x0003
        /*0022*/ 	.short	0x0038
        /*0024*/ 	.byte	0x00, 0xf0, 0x21, 0x00


	//----- nvinfo : EIATTR_KPARAM_INFO
	.align		4
.L_2036:
        /*0028*/ 	.byte	0x04, 0x17
        /*002a*/ 	.short	(.L_2038 - .L_2037)
.L_2037:
        /*002c*/ 	.word	0x00000000
        /*0030*/ 	.short	0x0002
        /*0032*/ 	.short	0x0030
        /*0034*/ 	.byte	0x00, 0xf0, 0x21, 0x00


	//----- nvinfo : EIATTR_KPARAM_INFO
	.align		4
.L_2038:
        /*0038*/ 	.byte	0x04, 0x17
        /*003a*/ 	.short	(.L_2040 - .L_2039)
.L_2039:
        /*003c*/ 	.word	0x00000000
        /*0040*/ 	.short	0x0001
        /*0042*/ 	.short	0x0020
        /*0044*/ 	.byte	0x00, 0xf0, 0x41, 0x00


	//----- nvinfo : EIATTR_KPARAM_INFO
	.align		4
.L_2040:
        /*0048*/ 	.byte	0x04, 0x17
        /*004a*/ 	.short	(.L_2042 - .L_2041)
.L_2041:
        /*004c*/ 	.word	0x00000000
        /*0050*/ 	.short	0x0000
        /*0052*/ 	.short	0x0000
        /*0054*/ 	.byte	0x00, 0xf0, 0x81, 0x00


	//----- nvinfo : EIATTR_SPARSE_MMA_MASK
	.align		4
.L_2042:
        /*0058*/ 	.byte	0x03, 0x50
        /*005a*/ 	.short	0x0000


	//----- nvinfo : EIATTR_MAXREG_COUNT
	.align		4
        /*005c*/ 	.byte	0x03, 0x1b
        /*005e*/ 	.short	0x00ff


	//----- nvinfo : EIATTR_EXTERNS
	.align		4
        /*0060*/ 	.byte	0x04, 0x0f
        /*0062*/ 	.short	(.L_2044 - .L_2043)


	//   ....[0]....
	.align		4
.L_2043:
        /*0064*/ 	.word	index@(__assertfail)


	//----- nvinfo : EIATTR_MERCURY_ISA_VERSION
	.align		4
.L_2044:
        /*0068*/ 	.byte	0x03, 0x5f
        /*006a*/ 	.short	0x0101


	//----- nvinfo : EIATTR_COOP_GROUP_MASK_REGIDS
	.align		4
        /*006c*/ 	.byte	0x04, 0x29
        /*006e*/ 	.short	(.L_2046 - .L_2045)


	//   ....[0]....
.L_2045:
        /*0070*/ 	.word	0xffffffff


	//   ....[1]....
        /*0074*/ 	.word	0xffffffff


	//   ....[2]....
        /*0078*/ 	.word	0xffffffff


	//   ....[3]....
        /*007c*/ 	.word	0xffffffff


	//   ....[4]....
        /*0080*/ 	.word	0xffffffff


	//   ....[5]....
        /*0084*/ 	.word	0xffffffff


	//   ....[6]....
        /*0088*/ 	.word	0xffffffff


	//   ....[7]....
        /*008c*/ 	.word	0xffffffff


	//   ....[8]....
        /*0090*/ 	.word	0xffffffff


	//   ....[9]....
        /*0094*/ 	.word	0xffffffff


	//   ....[10]....
        /*0098*/ 	.word	0xffffffff


	//   ....[11]....
        /*009c*/ 	.word	0xffffffff


	//   ....[12]....
        /*00a0*/ 	.word	0xffffffff


	//   ....[13]....
        /*00a4*/ 	.word	0xffffffff


	//   ....[14]....
        /*00a8*/ 	.word	0xffffffff


	//   ....[15]....
        /*00ac*/ 	.word	0xffffffff


	//   ....[16]....
        /*00b0*/ 	.word	0xffffffff


	//   ....[17]....
        /*00b4*/ 	.word	0xffffffff


	//   ....[18]....
        /*00b8*/ 	.word	0xffffffff


	//   ....[19]....
        /*00bc*/ 	.word	0xffffffff


	//   ....[20]....
        /*00c0*/ 	.word	0xffffffff


	//   ....[21]....
        /*00c4*/ 	.word	0xffffffff


	//   ....[22]....
        /*00c8*/ 	.word	0xffffffff


	//   ....[23]....
        /*00cc*/ 	.word	0xffffffff


	//   ....[24]....
        /*00d0*/ 	.word	0x0500000f


	//   ....[25]....
        /*00d4*/ 	.word	0x0500000f


	//   ....[26]....
        /*00d8*/ 	.word	0x0500000f


	//   ....[27]....
        /*00dc*/ 	.word	0x0500000f


	//   ....[28]....
        /*00e0*/ 	.word	0x0500000f


	//   ....[29]....
        /*00e4*/ 	.word	0x0500000f


	//   ....[30]....
        /*00e8*/ 	.word	0x0500000f


	//   ....[31]....
        /*00ec*/ 	.word	0x0500000f


	//   ....[32]....
        /*00f0*/ 	.word	0x0500000f


	//   ....[33]....
        /*00f4*/ 	.word	0x0500000f


	//   ....[34]....
        /*00f8*/ 	.word	0x0500000f


	//   ....[35]....
        /*00fc*/ 	.word	0x0500000f


	//   ....[36]....
        /*0100*/ 	.word	0x0500000f


	//   ....[37]....
        /*0104*/ 	.word	0x0500000f


	//   ....[38]....
        /*0108*/ 	.word	0x0500000f


	//   ....[39]....
        /*010c*/ 	.word	0x0500000f


	//   ....[40]....
        /*0110*/ 	.word	0x0500000f


	//   ....[41]....
        /*0114*/ 	.word	0x0500000f


	//   ....[42]....
        /*0118*/ 	.word	0x0500000f


	//   ....[43]....
        /*011c*/ 	.word	0x0500000f


	//   ....[44]....
        /*0120*/ 	.word	0x0500000f


	//   ....[45]....
        /*0124*/ 	.word	0x0500000f


	//   ....[46]....
        /*0128*/ 	.word	0x0500000f


	//   ....[47]....
        /*012c*/ 	.word	0x0500000f


	//----- nvinfo : EIATTR_COOP_GROUP_INSTR_OFFSETS
	.align		4
.L_2046:
        /*0130*/ 	.byte	0x04, 0x28
        /*0132*/ 	.short	(.L_2048 - .L_2047)


	//   ....[0]....
.L_2047:
        /*0134*/ 	.word	0x00000500


	//   ....[1]....
        /*0138*/ 	.word	0x00000510


	//   ....[2]....
        /*013c*/ 	.word	0x00000520


	//   ....[3]....
        /*0140*/ 	.word	0x000006c0


	//   ....[4]....
        /*0144*/ 	.word	0x000006d0


	//   ....[5]....
        /*0148*/ 	.word	0x000006e0


	//   ....[6]....
        /*014c*/ 	.word	0x00000880


	//   ....[7]....
        /*0150*/ 	.word	0x00000890


	//   ....[8]....
        /*0154*/ 	.word	0x000008a0


	//   ....[9]....
        /*0158*/ 	.word	0x00000a40


	//   ....[10]....
        /*015c*/ 	.word	0x00000a50


	//   ....[11]....
        /*0160*/ 	.word	0x00000a60


	//   ....[12]....
        /*0164*/ 	.word	0x00000cb0


	//   ....[13]....
        /*0168*/ 	.word	0x00000cd0


	//   ....[14]....
        /*016c*/ 	.word	0x00000ce0


	//   ....[15]....
        /*0170*/ 	.word	0x00000e90


	//   ....[16]....
        /*0174*/ 	.word	0x00000ea0


	//   ....[17]....
        /*0178*/ 	.word	0x00000eb0


	//   ....[18]....
        /*017c*/ 	.word	0x00001050


	//   ....[19]....
        /*0180*/ 	.word	0x00001060


	//   ....[20]....
        /*0184*/ 	.word	0x00001070


	//   ....[21]....
        /*0188*/ 	.word	0x00001210


	//   ....[22]....
        /*018c*/ 	.word	0x00001220


	//   ....[23]....
        /*0190*/ 	.word	0x00001230


	//   ....[24]....
        /*0194*/ 	.word	0x00001580


	//   ....[25]....
        /*0198*/ 	.word	0x00001610


	//   ....[26]....
        /*019c*/ 	.word	0x00001660


	//   ....[27]....
        /*01a0*/ 	.word	0x000016f0


	//   ....[28]....
        /*01a4*/ 	.word	0x00001780


	//   ....[29]....
        /*01a8*/ 	.word	0x000017d0


	//   ....[30]....
        /*01ac*/ 	.word	0x00001860


	//   ....[31]....
        /*01b0*/ 	.word	0x000018f0


	//   ....[32]....
        /*01b4*/ 	.word	0x00001940


	//   ....[33]....
        /*01b8*/ 	.word	0x000019d0


	//   ....[34]....
        /*01bc*/ 	.word	0x00001a60


	//   ....[35]....
        /*01c0*/ 	.word	0x00001ab0


	//   ....[36]....
        /*01c4*/ 	.word	0x00001b70


	//   ....[37]....
        /*01c8*/ 	.word	0x00001c00


	//   ....[38]....
        /*01cc*/ 	.word	0x00001c50


	//   ....[39]....
        /*01d0*/ 	.word	0x00001ce0


	//   ....[40]....
        /*01d4*/ 	.word	0x00001d70


	//   ....[41]....
        /*01d8*/ 	.word	0x00001dc0


	//   ....[42]....
        /*01dc*/ 	.word	0x00001e50


	//   ....[43]....
        /*01e0*/ 	.word	0x00001ee0


	//   ....[44]....
        /*01e4*/ 	.word	0x00001f30


	//   ....[45]....
        /*01e8*/ 	.word	0x00001fc0


	//   ....[46]....
        /*01ec*/ 	.word	0x00002050


	//   ....[47]....
        /*01f0*/ 	.word	0x000020a0


	//----- nvinfo : EIATTR_VRC_CTA_INIT_COUNT
	.align		4
.L_2048:
        /*01f4*/ 	.byte	0x02, 0x4a
	.zero		1
	.zero		1


	//----- nvinfo : EIATTR_SYSCALL_OFFSETS
	.align		4
        /*01f8*/ 	.byte	0x04, 0x46
        /*01fa*/ 	.short	(.L_2050 - .L_2049)


	//   ....[0]....
.L_2049:
        /*01fc*/ 	.word	0x00000180


	//----- nvinfo : EIATTR_EXIT_INSTR_OFFSETS
	.align		4
.L_2050:
        /*0200*/ 	.byte	0x04, 0x1c
        /*0202*/ 	.short	(.L_2052 - .L_2051)


	//   ....[0]....
.L_2051:
        /*0204*/ 	.word	0x00000230


	//   ....[1]....
        /*0208*/ 	.word	0x00001500


	//----- nvinfo : EIATTR_CRS_STACK_SIZE
	.align		4
.L_2052:
        /*020c*/ 	.byte	0x04, 0x1e
        /*020e*/ 	.short	(.L_2054 - .L_2053)
.L_2053:
        /*0210*/ 	.word	0x00000000


	//----- nvinfo : EIATTR_CBANK_PARAM_SIZE
	.align		4
.L_2054:
        /*0214*/ 	.byte	0x03, 0x19
        /*0216*/ 	.short	0x0048


	//----- nvinfo : EIATTR_PARAM_CBANK
	.align		4
        /*0218*/ 	.byte	0x04, 0x0a
        /*021a*/ 	.short	(.L_2056 - .L_2055)
	.align		4
.L_2055:
        /*021c*/ 	.word	index@(.nv.constant0._Z17LayerNormWarpImplI10DirectLoadIffE11DirectStoreIffEfLi1ELi1ELi1ELi8ELi2ELb0EEvT_T0_lld)
        /*0220*/ 	.short	0x0380
        /*0222*/ 	.short	0x0048


	//----- nvinfo : EIATTR_SW_WAR
	.align		4
.L_2056:
        /*0224*/ 	.byte	0x04, 0x36
        /*0226*/ 	.short	(.L_2058 - .L_2057)
.L_2057:
        /*0228*/ 	.word	0x00000008
.L_2058:


//--------------------- .nv.info._Z17LayerNormWarpImplI10DirectLoadIffE11DirectStoreIffEfLi1ELi1ELi0ELi4ELi1ELb1EEvT_T0_lld --------------------------
	.section	.nv.info._Z17LayerNormWarpImplI10DirectLoadIffE11DirectStoreIffEfLi1ELi1ELi0ELi4ELi1ELb1EEvT_T0_lld,"",@"SHT_CUDA_INFO"
	.sectionflags	@""
	.align	4


	//----- nvinfo : EIATTR_CUDA_API_VERSION
	.align		4
        /*0000*/ 	.byte	0x04, 0x37
        /*0002*/ 	.short	(.L_2060 - .L_2059)
.L_2059:
        /*0004*/ 	.word	0x00000082


	//----- nvinfo : EIATTR_KPARAM_INFO
	.align		4
.L_2060:
        /*0008*/ 	.byte	0x04, 0x17
        /*000a*/ 	.short	(.L_2062 - .L_2061)
.L_2061:
        /*000c*/ 	.word	0x00000000
        /*0010*/ 	.short	0x0004
        /*0012*/ 	.short	0x0040
        /*0014*/ 	.byte	0x00, 0xf0, 0x21, 0x00


	//----- nvinfo : EIATTR_KPARAM_INFO
	.align		4
.L_2062:
        /*0018*/ 	.byte	0x04, 0x17
        /*001a*/ 	.short	(.L_2064 - .L_2063)
.L_2063:
        /*001c*/ 	.word	0x00000000
        /*0020*/ 	.short	0x0003
        /*0022*/ 	.short	0x0038
        /*0024*/ 	.byte	0x00, 0xf0, 0x21, 0x00


	//----- nvinfo : EIATTR_KPARAM_INFO
	.align		4
.L_2064:
        /*0028*/ 	.byte	0x04, 0x17
        /*002a*/ 	.short	(.L_2066 - .L_2065)
.L_2065:
        /*002c*/ 	.word	0x00000000
        /*0030*/ 	.short	0x0002
        /*0032*/ 	.short	0x0030
        /*0034*/ 	.byte	0x00, 0xf0, 0x21, 0x00


	//----- nvinfo : EIATTR_KPARAM_INFO
	.align		4
.L_2066:
        /*0038*/ 	.byte	0x04, 0x17
        /*003a*/ 	.short	(.L_2068 - .L_2067)
.L_2067:
        /*003c*/ 	.word	0x00000000
        /*0040*/ 	.short	0x0001
        /*0042*/ 	.short	0x0020
        /*0044*/ 	.byte	0x00, 0xf0, 0x41, 0x00


	//----- nvinfo : EIATTR_KPARAM_INFO
	.align		4
.L_2068:
        /*0048*/ 	.byte	0x04, 0x17
        /*004a*/ 	.short	(.L_2070 - .L_2069)
.L_2069:
        /*004c*/ 	.word	0x00000000
        /*0050*/ 	.short	0x0000
        /*0052*/ 	.short	0x0000
        /*0054*/ 	.byte	0x00, 0xf0, 0x81, 0x00


	//----- nvinfo : EIATTR_SPARSE_MMA_MASK
	.align		4
.L_2070:
        /*0058*/ 	.byte	0x03, 0x50
        /*005a*/ 	.short	0x0000


	//----- nvinfo : EIATTR_MAXREG_COUNT
	.align		4
        /*005c*/ 	.byte	0x03, 0x1b
        /*005e*/ 	.short	0x00ff


	//----- nvinfo : EIATTR_EXTERNS
	.align		4
        /*0060*/ 	.byte	0x04, 0x0f
        /*0062*/ 	.short	(.L_2072 - .L_2071)


	//   ....[0]....
	.align		4
.L_2071:
        /*0064*/ 	.word	index@(__assertfail)


	//----- nvinfo : EIATTR_MERCURY_ISA_VERSION
	.align		4
.L_2072:
        /*0068*/ 	.byte	0x03, 0x5f
        /*006a*/ 	.short	0x0101


	//----- nvinfo : EIATTR_COOP_GROUP_MASK_REGIDS
	.align		4
        /*006c*/ 	.byte	0x04, 0x29
        /*006e*/ 	.short	(.L_2074 - .L_2073)


	//   ....[0]....
.L_2073:
        /*0070*/ 	.word	0xffffffff


	//   ....[1]....
        /*0074*/ 	.word	0xffffffff


	//   ....[2]....
        /*0078*/ 	.word	0xffffffff


	//   ....[3]....
        /*007c*/ 	.word	0xffffffff


	//   ....[4]....
        /*0080*/ 	.word	0xffffffff


	//   ....[5]....
        /*0084*/ 	.word	0xffffffff


	//   ....[6]....
        /*0088*/ 	.word	0xffffffff


	//   ....[7]....
        /*008c*/ 	.word	0xffffffff


	//   ....[8]....
        /*0090*/ 	.word	0xffffffff


	//   ....[9]....
        /*0094*/ 	.word	0xffffffff


	//   ....[10]....
        /*0098*/ 	.word	0xffffffff


	//   ....[11]....
        /*009c*/ 	.word	0xffffffff


	//   ....[12]....
        /*00a0*/ 	.word	0xffffffff


	//   ....[13]....
        /*00a4*/ 	.word	0xffffffff


	//   ....[14]....
        /*00a8*/ 	.word	0xffffffff


	//   ....[15]....
        /*00ac*/ 	.word	0xffffffff


	//   ....[16]....
        /*00b0*/ 	.word	0xffffffff


	//   ....[17]....
        /*00b4*/ 	.word	0xffffffff


	//   ....[18]....
        /*00b8*/ 	.word	0x0500000f


	//   ....[19]....
        /*00bc*/ 	.word	0x0500000f


	//   ....[20]....
        /*00c0*/ 	.word	0x0500000f


	//   ....[21]....
        /*00c4*/ 	.word	0x0500000f


	//   ....[22]....
        /*00c8*/ 	.word	0x0500000f


	//   ....[23]....
        /*00cc*/ 	.word	0x0500000f


	//   ....[24]....
        /*00d0*/ 	.word	0x0500000f


	//   ....[25]....
        /*00d4*/ 	.word	0x0500000f


	//   ....[26]....
        /*00d8*/ 	.word	0x0500000f


	//   ....[27]....
        /*00dc*/ 	.word	0x0500000f


	//   ....[28]....
        /*00e0*/ 	.word	0x0500000f


	//   ....[29]....
        /*00e4*/ 	.word	0x0500000f


	//   ....[30]....
        /*00e8*/ 	.word	0x0500000f


	//   ....[31]....
        /*00ec*/ 	.word	0x0500000f


	//   ....[32]....
        /*00f0*/ 	.word	0x0500000f


	//   ....[33]....
        /*00f4*/ 	.word	0x0500000f


	//   ....[34]....
        /*00f8*/ 	.word	0x0500000f


	//   ....[35]....
        /*00fc*/ 	.word	0x0500000f


	//   ....[36]....
        /*0100*/ 	.word	0x0500000f


	//   ....[37]....
        /*0104*/ 	.word	0x0500000f


	//   ....[38]....
        /*0108*/ 	.word	0x0500000f


	//   ....[39]....
        /*010c*/ 	.word	0x0500000f


	//   ....[40]....
        /*0110*/ 	.word	0x0500000f


	//   ....[41]....
        /*0114*/ 	.word	0x0500000f


	//   ....[42]....
        /*0118*/ 	.word	0x0500000f


	//   ....[43]....
        /*011c*/ 	.word	0x0500000f


	//   ....[44]....
        /*0120*/ 	.word	0x0500000f


	//----- nvinfo : EIATTR_COOP_GROUP_INSTR_OFFSETS
	.align		4
.L_2074:
        /*0124*/ 	.byte	0x04, 0x28
        /*0126*/ 	.short	(.L_2076 - .L_2075)


	//   ....[0]....
.L_2075:
        /*0128*/ 	.word	0x000006e0


	//   ....[1]....
        /*012c*/ 	.word	0x000006f0


	//   ....[2]....
        /*0130*/ 	.word	0x00000700


	//   ....[3]....
        /*0134*/ 	.word	0x000008d0


	//   ....[4]....
        /*0138*/ 	.word	0x000008e0


	//   ....[5]....
        /*013c*/ 	.word	0x000008f0


	//   ....[6]....
        /*0140*/ 	.word	0x00000de0


	//   ....[7]....
        /*0144*/ 	.word	0x00000df0


	//   ....[8]....
        /*0148*/ 	.word	0x00000e00


	//   ....[9]....
        /*014c*/ 	.word	0x00000fd0


	//   ....[10]....
        /*0150*/ 	.word	0x00000fe0


	//   ....[11]....
        /*0154*/ 	.word	0x00000ff0


	//   ....[12]....
        /*0158*/ 	.word	0x000014b0


	//   ....[13]....
        /*015c*/ 	.word	0x000014c0


	//   ....[14]....
        /*0160*/ 	.word	0x000014d0


	//   ....[15]....
        /*0164*/ 	.word	0x000016a0


	//   ....[16]....
        /*0168*/ 	.word	0x000016b0


	//   ....[17]....
        /*016c*/ 	.word	0x000016c0


	//   ....[18]....
        /*0170*/ 	.word	0x00001ab0


	//   ....[19]....
        /*0174*/ 	.word	0x00001b00


	//   ....[20]....
        /*0178*/ 	.word	0x00001b50


	//   ....[21]....
        /*017c*/ 	.word	0x00001be0


	//   ....[22]....
        /*0180*/ 	.word	0x00001c70


	//   ....[23]....
        /*0184*/ 	.word	0x00001cc0


	//   ....[24]....
        /*0188*/ 	.word	0x00001d50


	//   ....[25]....
        /*018c*/ 	.word	0x00001df0


	//   ....[26]....
        /*0190*/ 	.word	0x00001e90


	//   ....[27]....
        /*0194*/ 	.word	0x00001f30


	//   ....[28]....
        /*0198*/ 	.word	0x00001fc0


	//   ....[29]....
        /*019c*/ 	.word	0x00002010


	//   ....[30]....
        /*01a0*/ 	.word	0x000020a0


	//   ....[31]....
        /*01a4*/ 	.word	0x00002130


	//   ....[32]....
        /*01a8*/ 	.word	0x00002180


	//   ....[33]....
        /*01ac*/ 	.word	0x00002210


	//   ....[34]....
        /*01b0*/ 	.word	0x000022b0


	//   ....[35]....
        /*01b4*/ 	.word	0x00002350


	//   ....[36]....
        /*01b8*/ 	.word	0x000023f0


	//   ....[37]....
        /*01bc*/ 	.word	0x00002480


	//   ....[38]....
        /*01c0*/ 	.word	0x000024d0


	//   ....[39]....
        /*01c4*/ 	.word	0x00002560


	//   ....[40]....
        /*01c8*/ 	.word	0x000025f0


	//   ....[41]....
        /*01cc*/ 	.word	0x00002640


	//   ....[42]....
        /*01d0*/ 	.word	0x000026d0


	//   ....[43]....
        /*01d4*/ 	.word	0x00002770


	//   ....[44]....
        /*01d8*/ 	.word	0x00002810


	//----- nvinfo : EIATTR_VRC_CTA_INIT_COUNT
	.align		4
.L_2076:
        /*01dc*/ 	.byte	0x02, 0x4a
	.zero		1
	.zero		1


	//----- nvinfo : EIATTR_SYSCALL_OFFSETS
	.align		4
        /*01e0*/ 	.byte	0x04, 0x46
        /*01e2*/ 	.short	(.L_2078 - .L_2077)


	//   ....[0]....
.L_2077:
        /*01e4*/ 	.word	0x00000190


	//----- nvinfo : EIATTR_EXIT_INSTR_OFFSETS
	.align		4
.L_2078:
        /*01e8*/ 	.byte	0x04, 0x1c
        /*01ea*/ 	.short	(.L_2080 - .L_2079)


	//   ....[0]....
.L_2079:
        /*01ec*/ 	.word	0x00000230


	//   ....[1]....
        /*01f0*/ 	.word	0x00000c40


	//   ....[2]....
        /*01f4*/ 	.word	0x00001a50


	//----- nvinfo : EIATTR_CRS_STACK_SIZE
	.align		4
.L_2080:
        /*01f8*/ 	.byte	0x04, 0x1e
        /*01fa*/ 	.short	(.L_2082 - .L_2081)
.L_2081:
        /*01fc*/ 	.word	0x00000000


	//----- nvinfo : EIATTR_CBANK_PARAM_SIZE
	.align		4
.L_2082:
        /*0200*/ 	.byte	0x03, 0x19
        /*0202*/ 	.short	0x0048


	//----- nvinfo : EIATTR_PARAM_CBANK
	.align		4
        /*0204*/ 	.byte	0x04, 0x0a
        /*0206*/ 	.short	(.L_2084 - .L_2083)
	.align		4
.L_2083:
        /*0208*/ 	.word	index@(.nv.constant0._Z17LayerNormWarpImplI10DirectLoadIffE11DirectStoreIffEfLi1ELi1ELi0ELi4ELi1ELb1EEvT_T0_lld)
        /*020c*/ 	.short	0x0380
        /*020e*/ 	.short	0x0048


	//----- nvinfo : EIATTR_SW_WAR
	.align		4
.L_2084:
        /*0210*/ 	.byte	0x04, 0x36
        /*0212*/ 	.short	(.L_2086 - .L_2085)
.L_2085:
        /*0214*/ 	.word	0x00000008
.L_2086:


//--------------------- .nv.info._Z17LayerNormWarpImplI10DirectLoadIffE11DirectStoreIffEfLi1ELi1ELi1ELi4ELi1ELb0EEvT_T0_lld --------------------------
	.section	.nv.info._Z17LayerNormWarpImplI10DirectLoadIffE11DirectStoreIffEfLi1ELi1ELi1ELi4ELi1ELb0EEvT_T0_lld,"",@"SHT_CUDA_INFO"
	.sectionflags	@""
	.align	4


	//----- nvinfo : EIATTR_CUDA_API_VERSION
	.align		4
        /*0000*/ 	.byte	0x04, 0x37
        /*0002*/ 	.short	(.L_2088 - .L_2087)
.L_2087:
        /*0004*/ 	.word	0x00000082


	//----- nvinfo : EIATTR_KPARAM_INFO
	.align		4
.L_2088:
        /*0008*/ 	.byte	0x04, 0x17
        /*000a*/ 	.short	(.L_2090 - .L_2089)
.L_2089:
        /*000c*/ 	.word	0x00000000
        /*0010*/ 	.short	0x0004
        /*0012*/ 	.short	0x0040
        /*0014*/ 	.byte	0x00, 0xf0, 0x21, 0x00


	//----- nvinfo : EIATTR_KPARAM_INFO
	.align		4
.L_2090:
        /*0018*/ 	.byte	0x04, 0x17
        /*001a*/ 	.short	(.L_2092 - .L_2091)
.L_2091:
        /*001c*/ 	.word	0x00000000
        /*0020*/ 	.short	0x0003
        /*0022*/ 	.short	0x0038
        /*0024*/ 	.byte	0x00, 0xf0, 0x21, 0x00


	//----- nvinfo : EIATTR_KPARAM_INFO
	.align		4
.L_2092:
        /*0028*/ 	.byte	0x04, 0x17
        /*002a*/ 	.short	(.L_2094 - .L_2093)
.L_2093:
        /*002c*/ 	.word	0x00000000
        /*0030*/ 	.short	0x0002
        /*0032*/ 	.short	0x0030
        /*0034*/ 	.byte	0x00, 0xf0, 0x21, 0x00


	//----- nvinfo : EIATTR_KPARAM_INFO
	.align		4
.L_2094:
        /*0038*/ 	.byte	0x04, 0x17
        /*003a*/ 	.short	(.L_2096 - .L_2095)
.L_2095:
        /*003c*/ 	.word	0x00000000
        /*0040*/ 	.short	0x0001
        /*0042*/ 	.short	0x0020
        /*0044*/ 	.byte	0x00, 0xf0, 0x41, 0x00


	//----- nvinfo : EIATTR_KPARAM_INFO
	.align		4
.L_2096:
        /*0048*/ 	.byte	0x04, 0x17
        /*004a*/ 	.short	(.L_2098 - .L_2097)
.L_2097:
        /*004c*/ 	.word	0x00000000
        /*0050*/ 	.short	0x0000
        /*0052*/ 	.short	0x0000
        /*0054*/ 	.byte	0x00, 0xf0, 0x81, 0x00


	//----- nvinfo : EIATTR_SPARSE_MMA_MASK
	.align		4
.L_2098:
        /*0058*/ 	.byte	0x03, 0x50
        /*005a*/ 	.short	0x0000


	//----- nvinfo : EIATTR_MAXREG_COUNT
	.align		4
        /*005c*/ 	.byte	0x03, 0x1b
        /*005e*/ 	.short	0x00ff


	//----- nvinfo : EIATTR_EXTERNS
	.align		4
        /*0060*/ 	.byte	0x04, 0x0f
        /*0062*/ 	.short	(.L_2100 - .L_2099)


	//   ....[0]....
	.align		4
.L_2099:
        /*0064*/ 	.word	index@(__assertfail)


	//----- nvinfo : EIATTR_MERCURY_ISA_VERSION
	.align		4
.L_2100:
        /*0068*/ 	.byte	0x03, 0x5f
        /*006a*/ 	.short	0x0101


	//----- nvinfo : EIATTR_COOP_GROUP_MASK_REGIDS
	.align		4
        /*006c*/ 	.byte	0x04, 0x29
        /*006e*/ 	.short	(.L_2102 - .L_2101)


	//   ....[0]....
.L_2101:
        /*0070*/ 	.word	0xffffffff


	//   ....[1]....
        /*0074*/ 	.word	0xffffffff


	//   ....[2]....
        /*0078*/ 	.word	0xffffffff


	//   ....[3]....
        /*007c*/ 	.word	0xffffffff


	//   ....[4]....
        /*0080*/ 	.word	0xffffffff


	//   ....[5]....
        /*0084*/ 	.word	0xffffffff


	//   ....[6]....
        /*0088*/ 	.word	0xffffffff


	//   ....[7]....
        /*008c*/ 	.word	0xffffffff


	//   ....[8]....
        /*0090*/ 	.word	0xffffffff


	//   ....[9]....
        /*0094*/ 	.word	0xffffffff


	//   ....[10]....
        /*0098*/ 	.word	0xffffffff


	//   ....[11]....
        /*009c*/ 	.word	0xffffffff


	//   ....[12]....
        /*00a0*/ 	.word	0xffffffff


	//   ....[13]....
        /*00a4*/ 	.word	0xffffffff


	//   ....[14]....
        /*00a8*/ 	.word	0xffffffff


	//   ....[15]....
        /*00ac*/ 	.word	0xffffffff


	//   ....[16]....
        /*00b0*/ 	.word	0xffffffff


	//   ....[17]....
        /*00b4*/ 	.word	0xffffffff


	//   ....[18]....
        /*00b8*/ 	.word	0xffffffff


	//   ....[19]....
        /*00bc*/ 	.word	0xffffffff


	//   ....[20]....
        /*00c0*/ 	.word	0xffffffff


	//   ....[21]....
        /*00c4*/ 	.word	0xffffffff


	//   ....[22]....
        /*00c8*/ 	.word	0xffffffff


	//   ....[23]....
        /*00cc*/ 	.word	0xffffffff


	//   ....[24]....
        /*00d0*/ 	.word	0xffffffff


	//   ....[25]....
        /*00d4*/ 	.word	0xffffffff


	//   ....[26]....
        /*00d8*/ 	.word	0xffffffff


	//   ....[27]....
        /*00dc*/ 	.word	0x0500000f


	//   ....[28]....
        /*00e0*/ 	.word	0x0500000f


	//   ....[29]....
        /*00e4*/ 	.word	0x0500000f


	//   ....[30]....
        /*00e8*/ 	.word	0x0500000f


	//   ....[31]....
        /*00ec*/ 	.word	0x0500000f


	//   ....[32]....
        /*00f0*/ 	.word	0x0500000f


	//   ....[33]....
        /*00f4*/ 	.word	0x0500000f


	//   ....[34]....
        /*00f8*/ 	.word	0x0500000f


	//   ....[35]....
        /*00fc*/ 	.word	0x0500000f


	//   ....[36]....
        /*0100*/ 	.word	0x0500000f


	//   ....[37]....
        /*0104*/ 	.word	0x0500000f


	//   ....[38]....
        /*0108*/ 	.word	0x0500000f


	//   ....[39]....
        /*010c*/ 	.word	0x0500000f


	//   ....[40]....
        /*0110*/ 	.word	0x0500000f


	//   ....[41]....
        /*0114*/ 	.word	0x0500000f


	//   ....[42]....
        /*0118*/ 	.word	0x0500000f


	//   ....[43]....
        /*011c*/ 	.word	0x0500000f


	//   ....[44]....
        /*0120*/ 	.word	0x0500000f


	//   ....[45]....
        /*0124*/ 	.word	0x0500000f


	//   ....[46]....
        /*0128*/ 	.word	0x0500000f


	//   ....[47]....
        /*012c*/ 	.word	0x0500000f


	//   ....[48]....
        /*0130*/ 	.word	0x0500000f


	//   ....[49]....
        /*0134*/ 	.word	0x0500000f


	//   ....[50]....
        /*0138*/ 	.word	0x0500000f


	//   ....[51]....
        /*013c*/ 	.word	0x0500000f


	//   ....[52]....
        /*0140*/ 	.word	0x0500000f


	//   ....[53]....
        /*0144*/ 	.word	0x0500000f


	//----- nvinfo : EIATTR_COOP_GROUP_INSTR_OFFSETS
	.align		4
.L_2102:
        /*0148*/ 	.byte	0x04, 0x28
        /*014a*/ 	.short	(.L_2104 - .L_2103)


	//   ....[0]....
.L_2103:
        /*014c*/ 	.word	0x000006c0


	//   ....[1]....
        /*0150*/ 	.word	0x000006d0


	//   ....[2]....
        /*0154*/ 	.word	0x000006e0


	//   ....[3]....
        /*0158*/ 	.word	0x00000880


	//   ....[4]....
        /*015c*/ 	.word	0x00000890


	//   ....[5]....
        /*0160*/ 	.word	0x000008a0


	//   ....[6]....
        /*0164*/ 	.word	0x00000a40


	//   ....[7]....
        /*0168*/ 	.word	0x00000a50


	//   ....[8]....
        /*016c*/ 	.word	0x00000a60


	//   ....[9]....
        /*0170*/ 	.word	0x00000df0


	//   ....[10]....
        /*0174*/ 	.word	0x00000e00


	//   ....[11]....
        /*0178*/ 	.word	0x00000e10


	//   ....[12]....
        /*017c*/ 	.word	0x00000fb0


	//   ....[13]....
        /*0180*/ 	.word	0x00000fc0


	//   ....[14]....
        /*0184*/ 	.word	0x00000fd0


	//   ....[15]....
        /*0188*/ 	.word	0x00001170


	//   ....[16]....
        /*018c*/ 	.word	0x00001180


	//   ....[17]....
        /*0190*/ 	.word	0x00001190


	//   ....[18]....
        /*0194*/ 	.word	0x000014a0


	//   ....[19]....
        /*0198*/ 	.word	0x000014b0


	//   ....[20]....
        /*019c*/ 	.word	0x000014c0


	//   ....[21]....
        /*01a0*/ 	.word	0x00001660


	//   ....[22]....
        /*01a4*/ 	.word	0x00001670


	//   ....[23]....
        /*01a8*/ 	.word	0x00001680


	//   ....[24]....
        /*01ac*/ 	.word	0x00001820


	//   ....[25]....
        /*01b0*/ 	.word	0x00001830


	//   ....[26]....
        /*01b4*/ 	.word	0x00001840


	//   ....[27]....
        /*01b8*/ 	.word	0x00001b30


	//   ....[28]....
        /*01bc*/ 	.word	0x00001b80


	//   ....[29]....
        /*01c0*/ 	.word	0x00001bd0


	//   ....[30]....
        /*01c4*/ 	.word	0x00001c60


	//   ....[31]....
        /*01c8*/ 	.word	0x00001cf0


	//   ....[32]....
        /*01cc*/ 	.word	0x00001d40


	//   ....[33]....
        /*01d0*/ 	.word	0x00001dd0


	//   ....[34]....
        /*01d4*/ 	.word	0x00001e60


	//   ....[35]....
        /*01d8*/ 	.word	0x00001eb0


	//   ....[36]....
        /*01dc*/ 	.word	0x00001f50


	//   ....[37]....
        /*01e0*/ 	.word	0x00001fe0


	//   ....[38]....
        /*01e4*/ 	.word	0x00002030


	//   ....[39]....
        /*01e8*/ 	.word	0x000020c0


	//   ....[40]....
        /*01ec*/ 	.word	0x00002150


	//   ....[41]....
        /*01f0*/ 	.word	0x000021a0


	//   ....[42]....
        /*01f4*/ 	.word	0x00002230


	//   ....[43]....
        /*01f8*/ 	.word	0x000022c0


	//   ....[44]....
        /*01fc*/ 	.word	0x00002310


	//   ....[45]....
        /*0200*/ 	.word	0x000023b0


	//   ....[46]....
        /*0204*/ 	.word	0x00002440


	//   ....[47]....
        /*0208*/ 	.word	0x00002490


	//   ....[48]....
        /*020c*/ 	.word	0x00002520


	//   ....[49]....
        /*0210*/ 	.word	0x000025b0


	//   ....[50]....
        /*0214*/ 	.word	0x00002600


	//   ....[51]....
        /*0218*/ 	.word	0x00002690


	//   ....[52]....
        /*021c*/ 	.word	0x00002720


	//   ....[53]....
        /*0220*/ 	.word	0x00002770


	//----- nvinfo : EIATTR_VRC_CTA_INIT_COUNT
	.align		4
.L_2104:
        /*0224*/ 	.byte	0x02, 0x4a
	.zero		1
	.zero		1


	//----- nvinfo : EIATTR_SYSCALL_OFFSETS
	.align		4
        /*0228*/ 	.byte	0x04, 0x46
        /*022a*/ 	.short	(.L_2106 - .L_2105)


	//   ....[0]....
.L_2105:
        /*022c*/ 	.word	0x00000190


	//----- nvinfo : EIATTR_EXIT_INSTR_OFFSETS
	.align		4
.L_2106:
        /*0230*/ 	.byte	0x04, 0x1c
        /*0232*/ 	.short	(.L_2108 - .L_2107)


	//   ....[0]....
.L_2107:
        /*0234*/ 	.word	0x00000230


	//   ....[1]....
        /*0238*/ 	.word	0x00000ce0


	//   ....[2]....
        /*023c*/ 	.word	0x00001ac0


	//----- nvinfo : EIATTR_CRS_STACK_SIZE
	.align		4
.L_2108:
        /*0240*/ 	.byte	0x04, 0x1e
        /*0242*/ 	.short	(.L_2110 - .L_2109)
.L_2109:
        /*0244*/ 	.word	0x00000000


	//----- nvinfo : EIATTR_CBANK_PARAM_SIZE
	.align		4
.L_2110:
        /*0248*/ 	.byte	0x03, 0x19
        /*024a*/ 	.short	0x0048


	//----- nvinfo : EIATTR_PARAM_CBANK
	.align		4
        /*024c*/ 	.byte	0x04, 0x0a
        /*024e*/ 	.short	(.L_2112 - .L_2111)
	.align		4
.L_2111:
        /*0250*/ 	.word	index@(.nv.constant0._Z17LayerNormWarpImplI10DirectLoadIffE11DirectStoreIffEfLi1ELi1ELi1ELi4ELi1ELb0EEvT_T0_lld)
        /*0254*/ 	.short	0x0380
        /*0256*/ 	.short	0x0048


	//----- nvinfo : EIATTR_SW_WAR
	.align		4
.L_2112:
        /*0258*/ 	.byte	0x04, 0x36
        /*025a*/ 	.short	(.L_2114 - .L_2113)
.L_2113:
        /*025c*/ 	.word	0x00000008
.L_2114:


//--------------------- .nv.info._Z17LayerNormWarpImplI10DirectLoadIffE11DirectStoreIffEfLi1ELi1ELi0ELi4ELi2ELb1EEvT_T0_lld --------------------------
	.section	.nv.info._Z17LayerNormWarpImplI10DirectLoadIffE11DirectStoreIffEfLi1ELi1ELi0ELi4ELi2ELb1EEvT_T0_lld,"",@"SHT_CUDA_INFO"
	.sectionflags	@""
	.align	4


	//----- nvinfo : EIATTR_CUDA_API_VERSION
	.align		4
        /*0000*/ 	.byte	0x04, 0x37
        /*0002*/ 	.short	(.L_2116 - .L_2115)
.L_2115:
        /*0004*/ 	.word	0x00000082


	//----- nvinfo : EIATTR_KPARAM_INFO
	.align		4
.L_2116:
        /*0008*/ 	.byte	0x04, 0x17
        /*000a*/ 	.short	(.L_2118 - .L_2117)
.L_2117:
        /*000c*/ 	.word	0x00000000
        /*0010*/ 	.short	0x0004
        /*0012*/ 	.short	0x0040
        /*0014*/ 	.byte	0x00, 0xf0, 0x21, 0x00


	//----- nvinfo : EIATTR_KPARAM_INFO
	.align		4
.L_2118:
        /*0018*/ 	.byte	0x04, 0x17
        /*001a*/ 	.short	(.L_2120 - .L_2119)
.L_2119:
        /*001c*/ 	.word	0x00000000
        /*0020*/ 	.short	0x0003
        /*0022*/ 	.short	0x0038
        /*0024*/ 	.byte	0x00, 0xf0, 0x21, 0x00


	//----- nvinfo : EIATTR_KPARAM_INFO
	.align		4
.L_2120:
        /*0028*/ 	.byte	0x04, 0x17
        /*002a*/ 	.short	(.L_2122 - .L_2121)
.L_2121:
        /*002c*/ 	.word	0x00000000
        /*0030*/ 	.short	0x0002
        /*0032*/ 	.short	0x0030
        /*0034*/ 	.byte	0x00, 0xf0, 0x21, 0x00


	//----- nvinfo : EIATTR_KPARAM_INFO
	.align		4
.L_2122:
        /*0038*/ 	.byte	0x04, 0x17
        /*003a*/ 	.short	(.L_2124 - .L_2123)
.L_2123:
        /*003c*/ 	.word	0x00000000
        /*0040*/ 	.short	0x0001
        /*0042*/ 	.short	0x0020
        /*0044*/ 	.byte	0x00, 0xf0, 0x41, 0x00


	//----- nvinfo : EIATTR_KPARAM_INFO
	.align		4
.L_2124:
        /*0048*/ 	.byte	0x04, 0x17
        /*004a*/ 	.short	(.L_2126 - .L_2125)
.L_2125:
        /*004c*/ 	.word	0x00000000
        /*0050*/ 	.short	0x0000
        /*0052*/ 	.short	0x0000
        /*0054*/ 	.byte	0x00, 0xf0, 0x81, 0x00


	//----- nvinfo : EIATTR_SPARSE_MMA_MASK
	.align		4
.L_2126:
        /*0058*/ 	.byte	0x03, 0x50
        /*005a*/ 	.short	0x0000


	//----- nvinfo : EIATTR_MAXREG_COUNT
	.align		4
        /*005c*/ 	.byte	0x03, 0x1b
        /*005e*/ 	.short	0x00ff


	//----- nvinfo : EIATTR_EXTERNS
	.align		4
        /*0060*/ 	.byte	0x04, 0x0f
        /*0062*/ 	.short	(.L_2128 - .L_2127)


	//   ....[0]....
	.align		4
.L_2127:
        /*0064*/ 	.word	index@(__assertfail)


	//----- nvinfo : EIATTR_MERCURY_ISA_VERSION
	.align		4
.L_2128:
        /*0068*/ 	.byte	0x03, 0x5f
        /*006a*/ 	.short	0x0101


	//----- nvinfo : EIATTR_COOP_GROUP_MASK_REGIDS
	.align		4
        /*006c*/ 	.byte	0x04, 0x29
        /*006e*/ 	.short	(.L_2130 - .L_2129)


	//   ....[0]....
.L_2129:
        /*0070*/ 	.word	0xffffffff


	//   ....[1]....
        /*0074*/ 	.word	0xffffffff


	//   ....[2]....
        /*0078*/ 	.word	0xffffffff


	//   ....[3]....
        /*007c*/ 	.word	0xffffffff


	//   ....[4]....
        /*0080*/ 	.word	0xffffffff


	//   ....[5]....
        /*0084*/ 	.word	0xffffffff


	//   ....[6]....
        /*0088*/ 	.word	0xffffffff


	//   ....[7]....
        /*008c*/ 	.word	0xffffffff


	//   ....[8]....
        /*0090*/ 	.word	0xffffffff


	//   ....[9]....
        /*0094*/ 	.word	0xffffffff


	//   ....[10]....
        /*0098*/ 	.word	0xffffffff


	//   ....[11]....
        /*009c*/ 	.word	0xffffffff


	//   ....[12]....
        /*00a0*/ 	.word	0x0500000f


	//   ....[13]....
        /*00a4*/ 	.word	0x0500000f


	//   ....[14]....
        /*00a8*/ 	.word	0x0500000f


	//   ....[15]....
        /*00ac*/ 	.word	0x0500000f


	//   ....[16]....
        /*00b0*/ 	.word	0x0500000f


	//   ....[17]....
        /*00b4*/ 	.word	0x0500000f


	//   ....[18]....
        /*00b8*/ 	.word	0x0500000f


	//   ....[19]....
        /*00bc*/ 	.word	0x0500000f


	//   ....[20]....
        /*00c0*/ 	.word	0x0500000f


	//   ....[21]....
        /*00c4*/ 	.word	0x0500000f


	//   ....[22]....
        /*00c8*/ 	.word	0x0500000f


	//   ....[23]....
        /*00cc*/ 	.word	0x0500000f


	//   ....[24]....
        /*00d0*/ 	.word	0x0500000f


	//   ....[25]....
        /*00d4*/ 	.word	0x0500000f


	//   ....[26]....
        /*00d8*/ 	.word	0x0500000f


	//   ....[27]....
        /*00dc*/ 	.word	0x0500000f


	//   ....[28]....
        /*00e0*/ 	.word	0x0500000f


	//   ....[29]....
        /*00e4*/ 	.word	0x0500000f


	//----- nvinfo : EIATTR_COOP_GROUP_INSTR_OFFSETS
	.align		4
.L_2130:
        /*00e8*/ 	.byte	0x04, 0x28
        /*00ea*/ 	.short	(.L_2132 - .L_2131)


	//   ....[0]....
.L_2131:
        /*00ec*/ 	.word	0x00000560


	//   ....[1]....
        /*00f0*/ 	.word	0x00000570


	//   ....[2]....
        /*00f4*/ 	.word	0x00000580


	//   ....[3]....
        /*00f8*/ 	.word	0x00000740


	//   ....[4]....
        /*00fc*/ 	.word	0x00000750


	//   ....[5]....
        /*0100*/ 	.word	0x00000760


	//   ....[6]....
        /*0104*/ 	.word	0x00000a80


	//   ....[7]....
        /*0108*/ 	.word	0x00000a90


	//   ....[8]....
        /*010c*/ 	.word	0x00000aa0


	//   ....[9]....
        /*0110*/ 	.word	0x00000c70


	//   ....[10]....
        /*0114*/ 	.word	0x00000c80


	//   ....[11]....
        /*0118*/ 	.word	0x00000c90


	//   ....[12]....
        /*011c*/ 	.word	0x00001080


	//   ....[13]....
        /*0120*/ 	.word	0x00001110


	//   ....[14]....
        /*0124*/ 	.word	0x00001160


	//   ....[15]....
        /*0128*/ 	.word	0x000011f0


	//   ....[16]....
        /*012c*/ 	.word	0x00001280


	//   ....[17]....
        /*0130*/ 	.word	0x000012d0


	//   ....[18]....
        /*0134*/ 	.word	0x00001360


	//   ....[19]....
        /*0138*/ 	.word	0x00001400


	//   ....[20]....
        /*013c*/ 	.word	0x000014a0


	//   ....[21]....
        /*0140*/ 	.word	0x00001540


	//   ....[22]....
        /*0144*/ 	.word	0x000015d0


	//   ....[23]....
        /*0148*/ 	.word	0x00001620


	//   ....[24]....
        /*014c*/ 	.word	0x000016b0


	//   ....[25]....
        /*0150*/ 	.word	0x00001740


	//   ....[26]....
        /*0154*/ 	.word	0x00001790


	//   ....[27]....
        /*0158*/ 	.word	0x00001820


	//   ....[28]....
        /*015c*/ 	.word	0x000018c0


	//   ....[29]....
        /*0160*/ 	.word	0x00001960


	//----- nvinfo : EIATTR_VRC_CTA_INIT_COUNT
	.align		4
.L_2132:
        /*0164*/ 	.byte	0x02, 0x4a
	.zero		1
	.zero		1


	//----- nvinfo : EIATTR_SYSCALL_OFFSETS
	.align		4
        /*0168*/ 	.byte	0x04, 0x46
        /*016a*/ 	.short	(.L_2134 - .L_2133)


	//   ....[0]....
.L_2133:
        /*016c*/ 	.word	0x00000160


	//----- nvinfo : EIATTR_EXIT_INSTR_OFFSETS
	.align		4
.L_2134:
        /*0170*/ 	.byte	0x04, 0x1c
        /*0172*/ 	.short	(.L_2136 - .L_2135)


	//   ....[0]....
.L_2135:
        /*0174*/ 	.word	0x00000210


	//   ....[1]....
        /*0178*/ 	.word	0x00001010


	//----- nvinfo : EIATTR_CRS_STACK_SIZE
	.align		4
.L_2136:
        /*017c*/ 	.byte	0x04, 0x1e
        /*017e*/ 	.short	(.L_2138 - .L_2137)
.L_2137:
        /*0180*/ 	.word	0x00000000


	//----- nvinfo : EIATTR_CBANK_PARAM_SIZE
	.align		4
.L_2138:
        /*0184*/ 	.byte	0x03, 0x19
        /*0186*/ 	.short	0x0048


	//----- nvinfo : EIATTR_PARAM_CBANK
	.align		4
        /*0188*/ 	.byte	0x04, 0x0a
        /*018a*/ 	.short	(.L_2140 - .L_2139)
	.align		4
.L_2139:
        /*018c*/ 	.word	index@(.nv.constant0._Z17LayerNormWarpImplI10DirectLoadIffE11DirectStoreIffEfLi1ELi1ELi0ELi4ELi2ELb1EEvT_T0_lld)
        /*0190*/ 	.short	0x0380
        /*0192*/ 	.short	0x0048


	//----- nvinfo : EIATTR_SW_WAR
	.align		4
.L_2140:
        /*0194*/ 	.byte	0x04, 0x36
        /*0196*/ 	.short	(.L_2142 - .L_2141)
.L_2141:
        /*0198*/ 	.word	0x00000008
.L_2142:


//--------------------- .nv.info._Z17LayerNormWarpImplI10DirectLoadIffE11DirectStoreIffEfLi1ELi1ELi1ELi4ELi2ELb0EEvT_T0_lld --------------------------
	.section	.nv.info._Z17LayerNormWarpImplI10DirectLoadIffE11DirectStoreIffEfLi1ELi1ELi1ELi4ELi2ELb0EEvT_T0_lld,"",@"SHT_CUDA_INFO"
	.sectionflags	@""
	.align	4


	//----- nvinfo : EIATTR_CUDA_API_VERSION
	.align		4
        /*0000*/ 	.byte	0x04, 0x37
        /*0002*/ 	.short	(.L_2144 - .L_2143)
.L_2143:
        /*0004*/ 	.word	0x00000082


	//----- nvinfo : EIATTR_KPARAM_INFO
	.align		4
.L_2144:
        /*0008*/ 	.byte	0x04, 0x17
        /*000a*/ 	.short	(.L_2146 - .L_2145)
.L_2145:
        /*000c*/ 	.word	0x00000000
        /*0010*/ 	.short	0x0004
        /*0012*/ 	.short	0x0040
        /*0014*/ 	.byte	0x00, 0xf0, 0x21, 0x00


	//----- nvinfo : EIATTR_KPARAM_INFO
	.align		4
.L_2146:
        /*0018*/ 	.byte	0x04, 0x17
        /*001a*/ 	.short	(.L_2148 - .L_2147)
.L_2147:
        /*001c*/ 	.word	0x00000000
        /*0020*/ 	.short	0x0003
        /*0022*/ 	.short	0x0038
        /*0024*/ 	.byte	0x00, 0xf0, 0x21, 0x00


	//----- nvinfo : EIATTR_KPARAM_INFO
	.align		4
.L_2148:
        /*0028*/ 	.byte	0x04, 0x17
        /*002a*/ 	.short	(.L_2150 - .L_2149)
.L_2149:
        /*002c*/ 	.word	0x00000000
        /*0030*/ 	.short	0x0002
        /*0032*/ 	.short	0x0030
        /*0034*/ 	.byte	0x00, 0xf0, 0x21, 0x00


	//----- nvinfo : EIATTR_KPARAM_INFO
	.align		4
.L_2150:
        /*0038*/ 	.byte	0x04, 0x17
        /*003a*/ 	.short	(.L_2152 - .L_2151)
.L_2151:
        /*003c*/ 	.word	0x00000000
        /*0040*/ 	.short	0x0001
        /*0042*/ 	.short	0x0020
        /*0044*/ 	.byte	0x00, 0xf0, 0x41, 0x00


	//----- nvinfo : EIATTR_KPARAM_INFO
	.align		4
.L_2152:
        /*0048*/ 	.byte	0x04, 0x17
        /*004a*/ 	.short	(.L_2154 - .L_2153)
.L_2153:
        /*004c*/ 	.word	0x00000000
        /*0050*/ 	.short	0x0000
        /*0052*/ 	.short	0x0000
        /*0054*/ 	.byte	0x00, 0xf0, 0x81, 0x00


	//----- nvinfo : EIATTR_SPARSE_MMA_MASK
	.align		4
.L_2154:
        /*0058*/ 	.byte	0x03, 0x50
        /*005a*/ 	.short	0x0000


	//----- nvinfo : EIATTR_MAXREG_COUNT
	.align		4
        /*005c*/ 	.byte	0x03, 0x1b
        /*005e*/ 	.short	0x00ff


	//----- nvinfo : EIATTR_EXTERNS
	.align		4
        /*0060*/ 	.byte	0x04, 0x0f
        /*0062*/ 	.short	(.L_2156 - .L_2155)


	//   ....[0]....
	.align		4
.L_2155:
        /*0064*/ 	.word	index@(__assertfail)


	//----- nvinfo : EIATTR_MERCURY_ISA_VERSION
	.align		4
.L_2156:
        /*0068*/ 	.byte	0x03, 0x5f
        /*006a*/ 	.short	0x0101


	//----- nvinfo : EIATTR_COOP_GROUP_MASK_REGIDS
	.align		4
        /*006c*/ 	.byte	0x04, 0x29
        /*006e*/ 	.short	(.L_2158 - .L_2157)


	//   ....[0]....
.L_2157:
        /*0070*/ 	.word	0xffffffff


	//   ....[1]....
        /*0074*/ 	.word	0xffffffff


	//   ....[2]....
        /*0078*/ 	.word	0xffffffff


	//   ....[3]....
        /*007c*/ 	.word	0xffffffff


	//   ....[4]....
        /*0080*/ 	.word	0xffffffff


	//   ....[5]....
        /*0084*/ 	.word	0xffffffff


	//   ....[6]....
        /*0088*/ 	.word	0xffffffff


	//   ....[7]....
        /*008c*/ 	.word	0xffffffff


	//   ....[8]....
        /*0090*/ 	.word	0xffffffff


	//   ....[9]....
        /*0094*/ 	.word	0xffffffff


	//   ....[10]....
        /*0098*/ 	.word	0xffffffff


	//   ....[11]....
        /*009c*/ 	.word	0xffffffff


	//   ....[12]....
        /*00a0*/ 	.word	0xffffffff


	//   ....[13]....
        /*00a4*/ 	.word	0xffffffff


	//   ....[14]....
        /*00a8*/ 	.word	0xffffffff


	//   ....[15]....
        /*00ac*/ 	.word	0xffffffff


	//   ....[16]....
        /*00b0*/ 	.word	0xffffffff


	//   ....[17]....
        /*00b4*/ 	.word	0xffffffff


	//   ....[18]....
        /*00b8*/ 	.word	0x0500000f


	//   ....[19]....
        /*00bc*/ 	.word	0x0500000f


	//   ....[20]....
        /*00c0*/ 	.word	0x0500000f


	//   ....[21]....
        /*00c4*/ 	.word	0x0500000f


	//   ....[22]....
        /*00c8*/ 	.word	0x0500000f


	//   ....[23]....
        /*00cc*/ 	.word	0x0500000f


	//   ....[24]....
        /*00d0*/ 	.word	0x0500000f


	//   ....[25]....
        /*00d4*/ 	.word	0x0500000f


	//   ....[26]....
        /*00d8*/ 	.word	0x0500000f


	//   ....[27]....
        /*00dc*/ 	.word	0x0500000f


	//   ....[28]....
        /*00e0*/ 	.word	0x0500000f


	//   ....[29]....
        /*00e4*/ 	.word	0x0500000f


	//   ....[30]....
        /*00e8*/ 	.word	0x0500000f


	//   ....[31]....
        /*00ec*/ 	.word	0x0500000f


	//   ....[32]....
        /*00f0*/ 	.word	0x0500000f


	//   ....[33]....
        /*00f4*/ 	.word	0x0500000f


	//   ....[34]....
        /*00f8*/ 	.word	0x0500000f


	//   ....[35]....
        /*00fc*/ 	.word	0x0500000f


	//----- nvinfo : EIATTR_COOP_GROUP_INSTR_OFFSETS
	.align		4
.L_2158:
        /*0100*/ 	.byte	0x04, 0x28
        /*0102*/ 	.short	(.L_2160 - .L_2159)


	//   ....[0]....
.L_2159:
        /*0104*/ 	.word	0x00000500


	//   ....[1]....
        /*0108*/ 	.word	0x00000510


	//   ....[2]....
        /*010c*/ 	.word	0x00000520


	//   ....[3]....
        /*0110*/ 	.word	0x000006a0


	//   ....[4]....
        /*0114*/ 	.word	0x000006b0


	//   ....[5]....
        /*0118*/ 	.word	0x000006c0


	//   ....[6]....
        /*011c*/ 	.word	0x00000840


	//   ....[7]....
        /*0120*/ 	.word	0x00000850


	//   ....[8]....
        /*0124*/ 	.word	0x00000860


	//   ....[9]....
        /*0128*/ 	.word	0x00000ab0


	//   ....[10]....
        /*012c*/ 	.word	0x00000ad0


	//   ....[11]....
        /*0130*/ 	.word	0x00000ae0


	//   ....[12]....
        /*0134*/ 	.word	0x00000c70


	//   ....[13]....
        /*0138*/ 	.word	0x00000c80


	//   ....[14]....
        /*013c*/ 	.word	0x00000c90


	//   ....[15]....
        /*0140*/ 	.word	0x00000e10


	//   ....[16]....
        /*0144*/ 	.word	0x00000e20


	//   ....[17]....
        /*0148*/ 	.word	0x00000e30


	//   ....[18]....
        /*014c*/ 	.word	0x00001180


	//   ....[19]....
        /*0150*/ 	.word	0x00001210


	//   ....[20]....
        /*0154*/ 	.word	0x00001260


	//   ....[21]....
        /*0158*/ 	.word	0x00001300


	//   ....[22]....
        /*015c*/ 	.word	0x00001390


	//   ....[23]....
        /*0160*/ 	.word	0x000013e0


	//   ....[24]....
        /*0164*/ 	.word	0x00001480


	//   ....[25]....
        /*0168*/ 	.word	0x00001510


	//   ....[26]....
        /*016c*/ 	.word	0x00001560


	//   ....[27]....
        /*0170*/ 	.word	0x00001620


	//   ....[28]....
        /*0174*/ 	.word	0x000016b0


	//   ....[29]....
        /*0178*/ 	.word	0x00001700


	//   ....[30]....
        /*017c*/ 	.word	0x000017a0


	//   ....[31]....
        /*0180*/ 	.word	0x00001830


	//   ....[32]....
        /*0184*/ 	.word	0x00001880


	//   ....[33]....
        /*0188*/ 	.word	0x00001920


	//   ....[34]....
        /*018c*/ 	.word	0x000019b0


	//   ....[35]....
        /*0190*/ 	.word	0x00001a00


	//----- nvinfo : EIATTR_VRC_CTA_INIT_COUNT
	.align		4
.L_2160:
        /*0194*/ 	.byte	0x02, 0x4a
	.zero		1
	.zero		1


	//----- nvinfo : EIATTR_SYSCALL_OFFSETS
	.align		4
        /*0198*/ 	.byte	0x04, 0x46
        /*019a*/ 	.short	(.L_2162 - .L_2161)


	//   ....[0]....
.L_2161:
        /*019c*/ 	.word	0x00000180


	//----- nvinfo : EIATTR_EXIT_INSTR_OFFSETS
	.align		4
.L_2162:
        /*01a0*/ 	.byte	0x04, 0x1c
        /*01a2*/ 	.short	(.L_2164 - .L_2163)


	//   ....[0]....
.L_2163:
        /*01a4*/ 	.word	0x00000230


	//   ....[1]....
        /*01a8*/ 	.word	0x00001100


	//----- nvinfo : EIATTR_CRS_STACK_SIZE
	.align		4
.L_2164:
        /*01ac*/ 	.byte	0x04, 0x1e
        /*01ae*/ 	.short	(.L_2166 - .L_2165)
.L_2165:
        /*01b0*/ 	.word	0x00000000


	//----- nvinfo : EIATTR_CBANK_PARAM_SIZE
	.align		4
.L_2166:
        /*01b4*/ 	.byte	0x03, 0x19
        /*01b6*/ 	.short	0x0048


	//----- nvinfo : EIATTR_PARAM_CBANK
	.align		4
        /*01b8*/ 	.byte	0x04, 0x0a
        /*01ba*/ 	.short	(.L_2168 - .L_2167)
	.align		4
.L_2167:
        /*01bc*/ 	.word	index@(.nv.constant0._Z17LayerNormWarpImplI10DirectLoadIffE11DirectStoreIffEfLi1ELi1ELi1ELi4ELi2ELb0EEvT_T0_lld)
        /*01c0*/ 	.short	0x0380
        /*01c2*/ 	.short	0x0048


	//----- nvinfo : EIATTR_SW_WAR
	.align		4
.L_2168:
        /*01c4*/ 	.byte	0x04, 0x36
        /*01c6*/ 	.short	(.L_2170 - .L_2169)
.L_2169:
        /*01c8*/ 	.word	0x00000008
.L_2170:


//--------------------- .nv.info._Z17LayerNormWarpImplI10DirectLoadIffE11DirectStoreIffEfLi2ELi32ELi28ELi32ELi1ELb1EEvT_T0_lld --------------------------
	.section	.nv.info._Z17LayerNormWarpImplI10DirectLoadIffE11DirectStoreIffEfLi2ELi32ELi28ELi32ELi1ELb1EEvT_T0_lld,"",@"SHT_CUDA_INFO"
	.sectionflags	@""
	.align	4


	//----- nvinfo : EIATTR_CUDA_API_VERSION
	.align		4
        /*0000*/ 	.byte	0x04, 0x37
        /*0002*/ 	.short	(.L_2172 - .L_2171)
.L_2171:
        /*0004*/ 	.word	0x00000082


	//----- nvinfo : EIATTR_KPARAM_INFO
	.align		4
.L_2172:
        /*0008*/ 	.byte	0x04, 0x17
        /*000a*/ 	.short	(.L_2174 - .L_2173)
.L_2173:
        /*000c*/ 	.word	0x00000000
        /*0010*/ 	.short	0x0004
        /*0012*/ 	.short	0x0040
        /*0014*/ 	.byte	0x00, 0xf0, 0x21, 0x00


	//----- nvinfo : EIATTR_KPARAM_INFO
	.align		4
.L_2174:
        /*0018*/ 	.byte	0x04, 0x17
        /*001a*/ 	.short	(.L_2176 - .L_2175)
.L_2175:
        /*001c*/ 	.word	0x00000000
        /*0020*/ 	.short	0x0003
        /*0022*/ 	.short	0x0038
        /*0024*/ 	.byte	0x00, 0xf0, 0x21, 0x00


	//----- nvinfo : EIATTR_KPARAM_INFO
	.align		4
.L_2176:
        /*0028*/ 	.byte	0x04, 0x17
        /*002a*/ 	.short	(.L_2178 - .L_2177)
.L_2177:
        /*002c*/ 	.word	0x00000000
        /*0030*/ 	.short	0x0002
        /*0032*/ 	.short	0x0030
        /*0034*/ 	.byte	0x00, 0xf0, 0x21, 0x00


	//----- nvinfo : EIATTR_KPARAM_INFO
	.align		4
.L_2178:
        /*0038*/ 	.byte	0x04, 0x17
        /*003a*/ 	.short	(.L_2180 - .L_2179)
.L_2179:
        /*003c*/ 	.word	0x00000000
        /*0040*/ 	.short	0x0001
        /*0042*/ 	.short	0x0020
        /*0044*/ 	.byte	0x00, 0xf0, 0x41, 0x00


	//----- nvinfo : EIATTR_KPARAM_INFO
	.align		4
.L_2180:
        /*0048*/ 	.byte	0x04, 0x17
        /*004a*/ 	.short	(.L_2182 - .L_2181)
.L_2181:
        /*004c*/ 	.word	0x00000000
        /*0050*/ 	.short	0x0000
        /*0052*/ 	.short	0x0000
        /*0054*/ 	.byte	0x00, 0xf0, 0x81, 0x00


	//----- nvinfo : EIATTR_SPARSE_MMA_MASK
	.align		4
.L_2182:
        /*0058*/ 	.byte	0x03, 0x50
        /*005a*/ 	.short	0x0000


	//----- nvinfo : EIATTR_MAXREG_COUNT
	.align		4
        /*005c*/ 	.byte	0x03, 0x1b
        /*005e*/ 	.short	0x00ff


	//----- nvinfo : EIATTR_EXTERNS
	.align		4
        /*0060*/ 	.byte	0x04, 0x0f
        /*0062*/ 	.short	(.L_2184 - .L_2183)


	//   ....[0]....
	.align		4
.L_2183:
        /*0064*/ 	.word	index@(__assertfail)


	//----- nvinfo : EIATTR_MERCURY_ISA_VERSION
	.align		4
.L_2184:
        /*0068*/ 	.byte	0x03, 0x5f
        /*006a*/ 	.short	0x0101


	//----- nvinfo : EIATTR_COOP_GROUP_MASK_REGIDS
	.align		4
        /*006c*/ 	.byte	0x04, 0x29
        /*006e*/ 	.short	(.L_2186 - .L_2185)


	//   ....[0]....
.L_2185:
        /*0070*/ 	.word	0xffffffff


	//   ....[1]....
        /*0074*/ 	.word	0xffffffff


	//   ....[2]....
        /*0078*/ 	.word	0xffffffff


	//   ....[3]....
        /*007c*/ 	.word	0xffffffff


	//   ....[4]....
        /*0080*/ 	.word	0xffffffff


	//   ....[5]....
        /*0084*/ 	.word	0xffffffff


	//   ....[6]....
        /*0088*/ 	.word	0xffffffff


	//   ....[7]....
        /*008c*/ 	.word	0xffffffff


	//   ....[8]....
        /*0090*/ 	.word	0xffffffff


	//   ....[9]....
        /*0094*/ 	.word	0xffffffff


	//   ....[10]....
        /*0098*/ 	.word	0xffffffff


	//   ....[11]....
        /*009c*/ 	.word	0xffffffff


	//   ....[12]....
        /*00a0*/ 	.word	0xffffffff


	//   ....[13]....
        /*00a4*/ 	.word	0xffffffff


	//   ....[14]....
        /*00a8*/ 	.word	0xffffffff


	//   ....[15]....
        /*00ac*/ 	.word	0xffffffff


	//   ....[16]....
        /*00b0*/ 	.word	0xffffffff


	//   ....[17]....
        /*00b4*/ 	.word	0xffffffff


	//   ....[18]....
        /*00b8*/ 	.word	0x0500000f


	//   ....[19]....
        /*00bc*/ 	.word	0x0500000f


	//   ....[20]....
        /*00c0*/ 	.word	0x0500000f


	//   ....[21]....
        /*00c4*/ 	.word	0x0500000f


	//   ....[22]....
        /*00c8*/ 	.word	0x0500000f


	//   ....[23]....
        /*00cc*/ 	.word	0x0500000f


	//   ....[24]....
        /*00d0*/ 	.word	0x0500000f


	//   ....[25]....
        /*00d4*/ 	.word	0x0500000f


	//   ....[26]....
        /*00d8*/ 	.word	0x0500000f


	//   ....[27]....
        /*00dc*/ 	.word	0x0500000f


	//   ....[28]....
        /*00e0*/ 	.word	0x0500000f


	//   ....[29]....
        /*00e4*/ 	.word	0x0500000f


	//   ....[30]....
        /*00e8*/ 	.word	0x0500000f


	//   ....[31]....
        /*00ec*/ 	.word	0x0500000f


	//   ....[32]....
        /*00f0*/ 	.word	0x0500000f


	//   ....[33]....
        /*00f4*/ 	.word	0x0500000f


	//   ....[34]....
        /*00f8*/ 	.word	0x0500000f


	//   ....[35]....
        /*00fc*/ 	.word	0x0500000f


	//----- nvinfo : EIATTR_COOP_GROUP_INSTR_OFFSETS
	.align		4
.L_2186:
        /*0100*/ 	.byte	0x04, 0x28
        /*0102*/ 	.short	(.L_2188 - .L_2187)


	//   ....[0]....
.L_2187:
        /*0104*/ 	.word	0x00003290


	//   ....[1]....
        /*0108*/ 	.word	0x000032a0


	//   ....[2]....
        /*010c*/ 	.word	0x000032b0


	//   ....[3]....
        /*0110*/ 	.word	0x00003480


	//   ....[4]....
        /*0114*/ 	.word	0x00003490


	//   ....[5]....
        /*0118*/ 	.word	0x000034a0


	//   ....[6]....
        /*011c*/ 	.word	0x00003670


	//   ....[7]....
        /*0120*/ 	.word	0x00003680


	//   ....[8]....
        /*0124*/ 	.word	0x00003690


	//   ....[9]....
        /*0128*/ 	.word	0x00003860


	//   ....[10]....
        /*012c*/ 	.word	0x00003870


	//   ....[11]....
        /*0130*/ 	.word	0x00003880


	//   ....[12]....
        /*0134*/ 	.word	0x00003a50


	//   ....[13]....
        /*0138*/ 	.word	0x00003a60


	//   ....[14]....
        /*013c*/ 	.word	0x00003a70


	//   ....[15]....
        /*0140*/ 	.word	0x00003c90


	//   ....[16]....
        /*0144*/ 	.word	0x00003ca0


	//   ....[17]....
        /*0148*/ 	.word	0x00003cb0


	//   ....[18]....
        /*014c*/ 	.word	0x00004fa0


	//   ....[19]....
        /*0150*/ 	.word	0x00005030


	//   ....[20]....
        /*0154*/ 	.word	0x00005080


	//   ....[21]....
        /*0158*/ 	.word	0x00005110


	//   ....[22]....
        /*015c*/ 	.word	0x000051a0


	//   ....[23]....
        /*0160*/ 	.word	0x000051f0


	//   ....[24]....
        /*0164*/ 	.word	0x00005280


	//   ....[25]....
        /*0168*/ 	.word	0x00005310


	//   ....[26]....
        /*016c*/ 	.word	0x00005360


	//   ....[27]....
        /*0170*/ 	.word	0x000053f0


	//   ....[28]....
        /*0174*/ 	.word	0x00005480


	//   ....[29]....
        /*0178*/ 	.word	0x000054d0


	//   ....[30]....
        /*017c*/ 	.word	0x00005560


	//   ....[31]....
        /*0180*/ 	.word	0x000055f0


	//   ....[32]....
        /*0184*/ 	.word	0x00005640


	//   ....[33]....
        /*0188*/ 	.word	0x000056d0


	//   ....[34]....
        /*018c*/ 	.word	0x00005760


	//   ....[35]....
        /*0190*/ 	.word	0x000057b0


	//----- nvinfo : EIATTR_VRC_CTA_INIT_COUNT
	.align		4
.L_2188:
        /*0194*/ 	.byte	0x02, 0x4a
	.zero		1
	.zero		1


	//----- nvinfo : EIATTR_SYSCALL_OFFSETS
	.align		4
        /*0198*/ 	.byte	0x04, 0x46
        /*019a*/ 	.short	(.L_2190 - .L_2189)


	//   ....[0]....
.L_2189:
        /*019c*/ 	.word	0x00000190


	//----- nvinfo : EIATTR_EXIT_INSTR_OFFSETS
	.align		4
.L_2190:
        /*01a0*/ 	.byte	0x04, 0x1c
        /*01a2*/ 	.short	(.L_2192 - .L_2191)


	//   ....[0]....
.L_2191:
        /*01a4*/ 	.word	0x00000210


	//   ....[1]....
        /*01a8*/ 	.word	0x00004f30


	//----- nvinfo : EIATTR_CRS_STACK_SIZE
	.align		4
.L_2192:
        /*01ac*/ 	.byte	0x04, 0x1e
        /*01ae*/ 	.short	(.L_2194 - .L_2193)
.L_2193:
        /*01b0*/ 	.word	0x00000000


	//----- nvinfo : EIATTR_CBANK_PARAM_SIZE
	.align		4
.L_2194:
        /*01b4*/ 	.byte	0x03, 0x19
        /*01b6*/ 	.short	0x0048


	//----- nvinfo : EIATTR_PARAM_CBANK
	.align		4
        /*01b8*/ 	.byte	0x04, 0x0a
        /*01ba*/ 	.short	(.L_2196 - .L_2195)
	.align		4
.L_2195:
        /*01bc*/ 	.word	index@(.nv.constant0._Z17LayerNormWarpImplI10DirectLoadIffE11DirectStoreIffEfLi2ELi32ELi28ELi32ELi1ELb1EEvT_T0_lld)
        /*01c0*/ 	.short	0x0380
        /*01c2*/ 	.short	0x0048


	//----- nvinfo : EIATTR_SW_WAR
	.align		4
.L_2196:
        /*01c4*/ 	.byte	0x04, 0x36
        /*01c6*/ 	.short	(.L_2198 - .L_2197)
.L_2197:
        /*01c8*/ 	.word	0x00000008
.L_2198:


//--------------------- .nv.info._Z17LayerNormWarpImplI10DirectLoadIffE11DirectStoreIffEfLi2ELi32ELi32ELi32ELi1ELb0EEvT_T0_lld --------------------------
	.section	.nv.info._Z17LayerNormWarpImplI10DirectLoadIffE11DirectStoreIffEfLi2ELi32ELi32ELi32ELi1ELb0EEvT_T0_lld,"",@"SHT_CUDA_INFO"
	.sectionflags	@""
	.align	4


	//----- nvinfo : EIATTR_CUDA_API_VERSION
	.align		4
        /*0000*/ 	.byte	0x04, 0x37
        /*0002*/ 	.short	(.L_2200 - .L_2199)
.L_2199:
        /*0004*/ 	.word	0x00000082


	//----- nvinfo : EIATTR_KPARAM_INFO
	.align		4
.L_2200:
        /*0008*/ 	.byte	0x04, 0x17
        /*000a*/ 	.short	(.L_2202 - .L_2201)
.L_2201:
        /*000c*/ 	.word	0x00000000
        /*0010*/ 	.short	0x0004
        /*0012*/ 	.short	0x0040
        /*0014*/ 	.byte	0x00, 0xf0, 0x21, 0x00


	//----- nvinfo : EIATTR_KPARAM_INFO
	.align		4
.L_2202:
        /*0018*/ 	.byte	0x04, 0x17
        /*001a*/ 	.short	(.L_2204 - .L_2203)
.L_2203:
        /*001c*/ 	.word	0x00000000
        /*0020*/ 	.short	0x0003
        /*0022*/ 	.short	0x0038
        /*0024*/ 	.byte	0x00, 0xf0, 0x21, 0x00


	//----- nvinfo : EIATTR_KPARAM_INFO
	.align		4
.L_2204:
        /*0028*/ 	.byte	0x04, 0x17
        /*002a*/ 	.short	(.L_2206 - .L_2205)
.L_2205:
        /*002c*/ 	.word	0x00000000
        /*0030*/ 	.short	0x0002
        /*0032*/ 	.short	0x0030
        /*0034*/ 	.byte	0x00, 0xf0, 0x21, 0x00


	//----- nvinfo : EIATTR_KPARAM_INFO
	.align		4
.L_2206:
        /*0038*/ 	.byte	0x04, 0x17
        /*003a*/ 	.short	(.L_2208 - .L_2207)
.L_2207:
        /*003c*/ 	.word	0x00000000
        /*0040*/ 	.short	0x0001
        /*0042*/ 	.short	0x0020
        /*0044*/ 	.byte	0x00, 0xf0, 0x41, 0x00


	//----- nvinfo : EIATTR_KPARAM_INFO
	.align		4
.L_2208:
        /*0048*/ 	.byte	0x04, 0x17
        /*004a*/ 	.short	(.L_2210 - .L_2209)
.L_2209:
        /*004c*/ 	.word	0x00000000
        /*0050*/ 	.short	0x0000
        /*0052*/ 	.short	0x0000
        /*0054*/ 	.byte	0x00, 0xf0, 0x81, 0x00


	//----- nvinfo : EIATTR_SPARSE_MMA_MASK
	.align		4
.L_2210:
        /*0058*/ 	.byte	0x03, 0x50
        /*005a*/ 	.short	0x0000


	//----- nvinfo : EIATTR_MAXREG_COUNT
	.align		4
        /*005c*/ 	.byte	0x03, 0x1b
        /*005e*/ 	.short	0x00ff


	//----- nvinfo : EIATTR_EXTERNS
	.align		4
        /*0060*/ 	.byte	0x04, 0x0f
        /*0062*/ 	.short	(.L_2212 - .L_2211)


	//   ....[0]....
	.align		4
.L_2211:
        /*0064*/ 	.word	index@(__assertfail)


	//----- nvinfo : EIATTR_MERCURY_ISA_VERSION
	.align		4
.L_2212:
        /*0068*/ 	.byte	0x03, 0x5f
        /*006a*/ 	.short	0x0101


	//----- nvinfo : EIATTR_COOP_GROUP_MASK_REGIDS
	.align		4
        /*006c*/ 	.byte	0x04, 0x29
        /*006e*/ 	.short	(.L_2214 - .L_2213)


	//   ....[0]....
.L_2213:
        /*0070*/ 	.word	0xffffffff


	//   ....[1]....
        /*0074*/ 	.word	0xffffffff


	//   ....[2]....
        /*0078*/ 	.word	0xffffffff


	//   ....[3]....
        /*007c*/ 	.word	0xffffffff


	//   ....[4]....
        /*0080*/ 	.word	0xffffffff


	//   ....[5]....
        /*0084*/ 	.word	0xffffffff


	//   ....[6]....
        /*0088*/ 	.word	0xffffffff


	//   ....[7]....
        /*008c*/ 	.word	0xffffffff


	//   ....[8]....
        /*0090*/ 	.word	0xffffffff


	//   ....[9]....
        /*0094*/ 	.word	0xffffffff


	//   ....[10]....
        /*0098*/ 	.word	0xffffffff


	//   ....[11]....
        /*009c*/ 	.word	0xffffffff


	//   ....[12]....
        /*00a0*/ 	.word	0xffffffff


	//   ....[13]....
        /*00a4*/ 	.word	0xffffffff


	//   ....[14]....
        /*00a8*/ 	.word	0xffffffff


	//   ....[15]....
        /*00ac*/ 	.word	0xffffffff


	//   ....[16]....
        /*00b0*/ 	.word	0xffffffff


	//   ....[17]....
        /*00b4*/ 	.word	0xffffffff


	//   ....[18]....
        /*00b8*/ 	.word	0x0500000f


	//   ....[19]....
        /*00bc*/ 	.word	0x0500000f


	//   ....[20]....
        /*00c0*/ 	.word	0x0500000f


	//   ....[21]....
        /*00c4*/ 	.word	0x0500000f


	//   ....[22]....
        /*00c8*/ 	.word	0x0500000f


	//   ....[23]....
        /*00cc*/ 	.word	0x0500000f


	//   ....[24]....
        /*00d0*/ 	.word	0x0500000f


	//   ....[25]....
        /*00d4*/ 	.word	0x0500000f


	//   ....[26]....
        /*00d8*/ 	.word	0x0500000f


	//   ....[27]....
        /*00dc*/ 	.word	0x0500000f


	//   ....[28]....
        /*00e0*/ 	.word	0x0500000f


	//   ....[29]....
        /*00e4*/ 	.word	0x0500000f


	//   ....[30]....
        /*00e8*/ 	.word	0x0500000f


	//   ....[31]....
        /*00ec*/ 	.word	0x0500000f


	//   ....[32]....
        /*00f0*/ 	.word	0x0500000f


	//   ....[33]....
        /*00f4*/ 	.word	0x0500000f


	//   ....[34]....
        /*00f8*/ 	.word	0x0500000f


	//   ....[35]....
        /*00fc*/ 	.word	0x0500000f


	//----- nvinfo : EIATTR_COOP_GROUP_INSTR_OFFSETS
	.align		4
.L_2214:
        /*0100*/ 	.byte	0x04, 0x28
        /*0102*/ 	.short	(.L_2216 - .L_2215)


	//   ....[0]....
.L_2215:
        /*0104*/ 	.word	0x00003120


	//   ....[1]....
        /*0108*/ 	.word	0x00003130


	//   ....[2]....
        /*010c*/ 	.word	0x00003140


	//   ....[3]....
        /*0110*/ 	.word	0x000032f0


	//   ....[4]....
        /*0114*/ 	.word	0x00003300


	//   ....[5]....
        /*0118*/ 	.word	0x00003310


	//   ....[6]....
        /*011c*/ 	.word	0x000034a0


	//   ....[7]....
        /*0120*/ 	.word	0x000034b0


	//   ....[8]....
        /*0124*/ 	.word	0x000034c0


	//   ....[9]....
        /*0128*/ 	.word	0x00003650


	//   ....[10]....
        /*012c*/ 	.word	0x00003660


	//   ....[11]....
        /*0130*/ 	.word	0x00003670


	//   ....[12]....
        /*0134*/ 	.word	0x00003800


	//   ....[13]....
        /*0138*/ 	.word	0x00003810


	//   ....[14]....
        /*013c*/ 	.word	0x00003820


	//   ....[15]....
        /*0140*/ 	.word	0x000039b0


	//   ....[16]....
        /*0144*/ 	.word	0x000039c0


	//   ....[17]....
        /*0148*/ 	.word	0x000039d0


	//   ....[18]....
        /*014c*/ 	.word	0x00004cc0


	//   ....[19]....
        /*0150*/ 	.word	0x00004d50


	//   ....[20]....
        /*0154*/ 	.word	0x00004da0


	//   ....[21]....
        /*0158*/ 	.word	0x00004e30


	//   ....[22]....
        /*015c*/ 	.word	0x00004ec0


	//   ....[23]....
        /*0160*/ 	.word	0x00004f10


	//   ....[24]....
        /*0164*/ 	.word	0x00004fa0


	//   ....[25]....
        /*0168*/ 	.word	0x00005030


	//   ....[26]....
        /*016c*/ 	.word	0x00005080


	//   ....[27]....
        /*0170*/ 	.word	0x00005110


	//   ....[28]....
        /*0174*/ 	.word	0x000051a0


	//   ....[29]....
        /*0178*/ 	.word	0x000051f0


	//   ....[30]....
        /*017c*/ 	.word	0x00005280


	//   ....[31]....
        /*0180*/ 	.word	0x00005310


	//   ....[32]....
        /*0184*/ 	.word	0x00005360


	//   ....[33]....
        /*0188*/ 	.word	0x000053f0


	//   ....[34]....
        /*018c*/ 	.word	0x00005480


	//   ....[35]....
        /*0190*/ 	.word	0x000054d0


	//----- nvinfo : EIATTR_VRC_CTA_INIT_COUNT
	.align		4
.L_2216:
        /*0194*/ 	.byte	0x02, 0x4a
	.zero		1
	.zero		1


	//----- nvinfo : EIATTR_SYSCALL_OFFSETS
	.align		4
        /*0198*/ 	.byte	0x04, 0x46
        /*019a*/ 	.short	(.L_2218 - .L_2217)


	//   ....[0]....
.L_2217:
        /*019c*/ 	.word	0x00000190


	//----- nvinfo : EIATTR_EXIT_INSTR_OFFSETS
	.align		4
.L_2218:
        /*01a0*/ 	.byte	0x04, 0x1c
        /*01a2*/ 	.short	(.L_2220 - .L_2219)


	//   ....[0]....
.L_2219:
        /*01a4*/ 	.word	0x00000210


	//   ....[1]....
        /*01a8*/ 	.word	0x00004c40


	//----- nvinfo : EIATTR_CRS_STACK_SIZE
	.align		4
.L_2220:
        /*01ac*/ 	.byte	0x04, 0x1e
        /*01ae*/ 	.short	(.L_2222 - .L_2221)
.L_2221:
        /*01b0*/ 	.word	0x00000000


	//----- nvinfo : EIATTR_CBANK_PARAM_SIZE
	.align		4
.L_2222:
        /*01b4*/ 	.byte	0x03, 0x19
        /*01b6*/ 	.short	0x0048


	//----- nvinfo : EIATTR_PARAM_CBANK
	.align		4
        /*01b8*/ 	.byte	0x04, 0x0a
        /*01ba*/ 	.short	(.L_2224 - .L_2223)
	.align		4
.L_2223:
        /*01bc*/ 	.word	index@(.nv.constant0._Z17LayerNormWarpImplI10DirectLoadIffE11DirectStoreIffEfLi2ELi32ELi32ELi32ELi1ELb0EEvT_T0_lld)
        /*01c0*/ 	.short	0x0380
        /*01c2*/ 	.short	0x0048


	//----- nvinfo : EIATTR_SW_WAR
	.align		4
.L_2224:
        /*01c4*/ 	.byte	0x04, 0x36
        /*01c6*/ 	.short	(.L_2226 - .L_2225)
.L_2225:
        /*01c8*/ 	.word	0x00000008
.L_2226:


//--------------------- .nv.info._Z17LayerNormWarpImplI10DirectLoadIffE11DirectStoreIffEfLi2ELi28ELi24ELi32ELi1ELb1EEvT_T0_lld --------------------------
	.section	.nv.info._Z17LayerNormWarpImplI10DirectLoadIffE11DirectStoreIffEfLi2ELi28ELi24ELi32ELi1ELb1EEvT_T0_lld,"",@"SHT_CUDA_INFO"
	.sectionflags	@""
	.align	4


	//----- nvinfo : EIATTR_CUDA_API_VERSION
	.align		4
        /*0000*/ 	.byte	0x04, 0x37
        /*0002*/ 	.short	(.L_2228 - .L_2227)
.L_2227:
        /*0004*/ 	.word	0x00000082


	//----- nvinfo : EIATTR_KPARAM_INFO
	.align		4
.L_2228:
        /*0008*/ 	.byte	0x04, 0x17
        /*000a*/ 	.short	(.L_2230 - .L_2229)
.L_2229:
        /*000c*/ 	.word	0x00000000
        /*0010*/ 	.short	0x0004
        /*0012*/ 	.short	0x0040
        /*0014*/ 	.byte	0x00, 0xf0, 0x21, 0x00


	//----- nvinfo : EIATTR_KPARAM_INFO
	.align		4
.L_2230:
        /*0018*/ 	.byte	0x04, 0x17
        /*001a*/ 	.short	(.L_2232 - .L_2231)
.L_2231:
        /*001c*/ 	.word	0x00000000
        /*0020*/ 	.short	0x0003
        /*0022*/ 	.short	0x0038
        /*0024*/ 	.byte	0x00, 0xf0, 0x21, 0x00


	//----- nvinfo : EIATTR_KPARAM_INFO
	.align		4
.L_2232:
        /*0028*/ 	.byte	0x04, 0x17
        /*002a*/ 	.short	(.L_2234 - .L_2233)
.L_2233:
        /*002c*/ 	.word	0x00000000
        /*0030*/ 	.short	0x0002
        /*0032*/ 	.short	0x0030
        /*0034*/ 	.byte	0x00, 0xf0, 0x21, 0x00


	//----- nvinfo : EIATTR_KPARAM_INFO
	.align		4
.L_2234:
        /*0038*/ 	.byte	0x04, 0x17
        /*003a*/ 	.short	(.L_2236 - .L_2235)
.L_2235:
        /*003c*/ 	.word	0x00000000
        /*0040*/ 	.short	0x0001
        /*0042*/ 	.short	0x0020
        /*0044*/ 	.byte	0x00, 0xf0, 0x41, 0x00


	//----- nvinfo : EIATTR_KPARAM_INFO
	.align		4
.L_2236:
        /*0048*/ 	.byte	0x04, 0x17
        /*004a*/ 	.short	(.L_2238 - .L_2237)
.L_2237:
        /*004c*/ 	.word	0x00000000
        /*0050*/ 	.short	0x0000
        /*0052*/ 	.short	0x0000
        /*0054*/ 	.byte	0x00, 0xf0, 0x81, 0x00


	//----- nvinfo : EIATTR_SPARSE_MMA_MASK
	.align		4
.L_2238:
        /*0058*/ 	.byte	0x03, 0x50
        /*005a*/ 	.short	0x0000


	//----- nvinfo : EIATTR_MAXREG_COUNT
	.align		4
        /*005c*/ 	.byte	0x03, 0x1b
        /*005e*/ 	.short	0x00ff


	//----- nvinfo : EIATTR_EXTERNS
	.align		4
        /*0060*/ 	.byte	0x04, 0x0f
        /*0062*/ 	.short	(.L_2240 - .L_2239)


	//   ....[0]....
	.align		4
.L_2239:
        /*0064*/ 	.word	index@(__assertfail)


	//----- nvinfo : EIATTR_MERCURY_ISA_VERSION
	.align		4
.L_2240:
        /*0068*/ 	.byte	0x03, 0x5f
        /*006a*/ 	.short	0x0101


	//----- nvinfo : EIATTR_COOP_GROUP_MASK_REGIDS
	.align		4
        /*006c*/ 	.byte	0x04, 0x29
        /*006e*/ 	.short	(.L_2242 - .L_2241)


	//   ....[0]....
.L_2241:
        /*0070*/ 	.word	0xffffffff


	//   ....[1]....
        /*0074*/ 	.word	0xffffffff


	//   ....[2]....
        /*0078*/ 	.word	0xffffffff


	//   ....[3]....
        /*007c*/ 	.word	0xffffffff


	//   ....[4]....
        /*0080*/ 	.word	0xffffffff


	//   ....[5]....
        /*0084*/ 	.word	0xffffffff


	//   ....[6]....
        /*0088*/ 	.word	0xffffffff


	//   ....[7]....
        /*008c*/ 	.word	0xffffffff


	//   ....[8]....
        /*0090*/ 	.word	0xffffffff


	//   ....[9]....
        /*0094*/ 	.word	0xffffffff


	//   ....[10]....
        /*0098*/ 	.word	0xffffffff


	//   ....[11]....
        /*009c*/ 	.word	0xffffffff


	//   ....[12]....
        /*00a0*/ 	.word	0xffffffff


	//   ....[13]....
        /*00a4*/ 	.word	0xffffffff


	//   ....[14]....
        /*00a8*/ 	.word	0xffffffff


	//   ....[15]....
        /*00ac*/ 	.word	0xffffffff


	//   ....[16]....
        /*00b0*/ 	.word	0xffffffff


	//   ....[17]....
        /*00b4*/ 	.word	0xffffffff


	//   ....[18]....
        /*00b8*/ 	.word	0x0500000f


	//   ....[19]....
        /*00bc*/ 	.word	0x0500000f


	//   ....[20]....
        /*00c0*/ 	.word	0x0500000f


	//   ....[21]....
        /*00c4*/ 	.word	0x0500000f


	//   ....[22]....
        /*00c8*/ 	.word	0x0500000f


	//   ....[23]....
        /*00cc*/ 	.word	0x0500000f


	//   ....[24]....
        /*00d0*/ 	.word	0x0500000f


	//   ....[25]....
        /*00d4*/ 	.word	0x0500000f


	//   ....[26]....
        /*00d8*/ 	.word	0x0500000f


	//   ....[27]....
        /*00dc*/ 	.word	0x0500000f


	//   ....[28]....
        /*00e0*/ 	.word	0x0500000f


	//   ....[29]....
        /*00e4*/ 	.word	0x0500000f


	//   ....[30]....
        /*00e8*/ 	.word	0x0500000f


	//   ....[31]....
        /*00ec*/ 	.word	0x0500000f


	//   ....[32]....
        /*00f0*/ 	.word	0x0500000f


	//   ....[33]....
        /*00f4*/ 	.word	0x0500000f


	//   ....[34]....
        /*00f8*/ 	.word	0x0500000f


	//   ....[35]....
        /*00fc*/ 	.word	0x0500000f


	//----- nvinfo : EIATTR_COOP_GROUP_INSTR_OFFSETS
	.align		4
.L_2242:
        /*0100*/ 	.byte	0x04, 0x28
        /*0102*/ 	.short	(.L_2244 - .L_2243)


	//   ....[0]....
.L_2243:
        /*0104*/ 	.word	0x000030d0


	//   ....[1]....
        /*0108*/ 	.word	0x000030e0


	//   ....[2]....
        /*010c*/ 	.word	0x000030f0


	//   ....[3]....
        /*0110*/ 	.word	0x000032c0


	//   ....[4]....
        /*0114*/ 	.word	0x000032d0


	//   ....[5]....
        /*0118*/ 	.word	0x000032e0


	//   ....[6]....
        /*011c*/ 	.word	0x000034b0


	//   ....[7]....
        /*0120*/ 	.word	0x000034c0


	//   ....[8]....
        /*0124*/ 	.word	0x000034d0


	//   ....[9]....
        /*0128*/ 	.word	0x000036a0


	//   ....[10]....
        /*012c*/ 	.word	0x000036b0


	//   ....[11]....
        /*0130*/ 	.word	0x000036c0


	//   ....[12]....
        /*0134*/ 	.word	0x00003890


	//   ....[13]....
        /*0138*/ 	.word	0x000038a0


	//   ....[14]....
        /*013c*/ 	.word	0x000038b0


	//   ....[15]....
        /*0140*/ 	.word	0x00003ad0


	//   ....[16]....
        /*0144*/ 	.word	0x00003ae0


	//   ....[17]....
        /*0148*/ 	.word	0x00003af0


	//   ....[18]....
        /*014c*/ 	.word	0x00004c60


	//   ....[19]....
        /*0150*/ 	.word	0x00004cf0


	//   ....[20]....
        /*0154*/ 	.word	0x00004d40


	//   ....[21]....
        /*0158*/ 	.word	0x00004dd0


	//   ....[22]....
        /*015c*/ 	.word	0x00004e60


	//   ....[23]....
        /*0160*/ 	.word	0x00004eb0


	//   ....[24]....
        /*0164*/ 	.word	0x00004f40


	//   ....[25]....
        /*0168*/ 	.word	0x00004fd0


	//   ....[26]....
        /*016c*/ 	.word	0x00005020


	//   ....[27]....
        /*0170*/ 	.word	0x000050b0


	//   ....[28]....
        /*0174*/ 	.word	0x00005140


	//   ....[29]....
        /*0178*/ 	.word	0x00005190


	//   ....[30]....
        /*017c*/ 	.word	0x00005220


	//   ....[31]....
        /*0180*/ 	.word	0x000052b0


	//   ....[32]....
        /*0184*/ 	.word	0x00005300


	//   ....[33]....
        /*0188*/ 	.word	0x00005390


	//   ....[34]....
        /*018c*/ 	.word	0x00005420


	//   ....[35]....
        /*0190*/ 	.word	0x00005470


	//----- nvinfo : EIATTR_VRC_CTA_INIT_COUNT
	.align		4
.L_2244:
        /*0194*/ 	.byte	0x02, 0x4a
	.zero		1
	.zero		1


	//----- nvinfo : EIATTR_SYSCALL_OFFSETS
	.align		4
        /*0198*/ 	.byte	0x04, 0x46
        /*019a*/ 	.short	(.L_2246 - .L_2245)


	//   ....[0]....
.L_2245:
        /*019c*/ 	.word	0x00000180


	//----- nvinfo : EIATTR_EXIT_INSTR_OFFSETS
	.align		4
.L_2246:
        /*01a0*/ 	.byte	0x04, 0x1c
        /*01a2*/ 	.short	(.L_2248 - .L_2247)


	//   ....[0]....
.L_2247:
        /*01a4*/ 	.word	0x00000200


	//   ....[1]....
        /*01a8*/ 	.word	0x00004bf0


	//----- nvinfo : EIATTR_CRS_STACK_SIZE
	.align		4
.L_2248:
        /*01ac*/ 	.byte	0x04, 0x1e
        /*01ae*/ 	.short	(.L_2250 - .L_2249)
.L_2249:
        /*01b0*/ 	.word	0x00000000


	//----- nvinfo : EIATTR_CBANK_PARAM_SIZE
	.align		4
.L_2250:
        /*01b4*/ 	.byte	0x03, 0x19
        /*01b6*/ 	.short	0x0048


	//----- nvinfo : EIATTR_PARAM_CBANK
	.align		4
        /*01b8*/ 	.byte	0x04, 0x0a
        /*01ba*/ 	.short	(.L_2252 - .L_2251)
	.align		4
.L_2251:
        /*01bc*/ 	.word	index@(.nv.constant0._Z17LayerNormWarpImplI10DirectLoadIffE11DirectStoreIffEfLi2ELi28ELi24ELi32ELi1ELb1EEvT_T0_lld)
        /*01c0*/ 	.short	0x0380
        /*01c2*/ 	.short	0x0048


	//----- nvinfo : EIATTR_SW_WAR
	.align		4
.L_2252:
        /*01c4*/ 	.byte	0x04, 0x36
        /*01c6*/ 	.short	(.L_2254 - .L_2253)
.L_2253:
        /*01c8*/ 	.word	0x00000008
.L_2254:


//--------------------- .nv.info._Z17LayerNormWarpImplI10DirectLoadIffE11DirectStoreIffEfLi2ELi28ELi28ELi32ELi1ELb0EEvT_T0_lld --------------------------
	.section	.nv.info._Z17LayerNormWarpImplI10DirectLoadIffE11DirectStoreIffEfLi2ELi28ELi28ELi32ELi1ELb0EEvT_T0_lld,"",@"SHT_CUDA_INFO"
	.sectionflags	@""
	.align	4


	//----- nvinfo : EIATTR_CUDA_API_VERSION
	.align		4
        /*0000*/ 	.byte	0x04, 0x37
        /*0002*/ 	.short	(.L_2256 - .L_2255)
.L_2255:
        /*0004*/ 	.word	0x00000082


	//----- nvinfo : EIATTR_KPARAM_INFO
	.align		4
.L_2256:
        /*0008*/ 	.byte	0x04, 0x17
        /*000a*/ 	.short	(.L_2258 - .L_2257)
.L_2257:
        /*000c*/ 	.word	0x00000000
        /*0010*/ 	.short	0x0004
        /*0012*/ 	.short	0x0040
        /*0014*/ 	.byte	0x00, 0xf0, 0x21, 0x00


	//----- nvinfo : EIATTR_KPARAM_INFO
	.align		4
.L_2258:
        /*0018*/ 	.byte	0x04, 0x17
        /*001a*/ 	.short	(.L_2260 - .L_2259)
.L_2259:
        /*001c*/ 	.word	0x00000000
        /*0020*/ 	.short	0x0003
        /*0022*/ 	.short	0x0038
        /*0024*/ 	.byte	0x00, 0xf0, 0x21, 0x00


	//----- nvinfo : EIATTR_KPARAM_INFO
	.align		4
.L_2260:
        /*0028*/ 	.byte	0x04, 0x17
        /*002a*/ 	.short	(.L_2262 - .L_2261)
.L_2261:
        /*002c*/ 	.word	0x00000000
        /*0030*/ 	.short	0x0002
        /*0032*/ 	.short	0x0030
        /*0034*/ 	.byte	0x00, 0xf0, 0x21, 0x00


	//----- nvinfo : EIATTR_KPARAM_INFO
	.align		4
.L_2262:
        /*0038*/ 	.byte	0x04, 0x17
        /*003a*/ 	.short	(.L_2264 - .L_2263)
.L_2263:
        /*003c*/ 	.word	0x00000000
        /*0040*/ 	.short	0x0001
        /*0042*/ 	.short	0x0020
        /*0044*/ 	.byte	0x00, 0xf0, 0x41, 0x00


	//----- nvinfo : EIATTR_KPARAM_INFO
	.align		4
.L_2264:
        /*0048*/ 	.byte	0x04, 0x17
        /*004a*/ 	.short	(.L_2266 - .L_2265)
.L_2265:
        /*004c*/ 	.word	0x00000000
        /*0050*/ 	.short	0x0000
        /*0052*/ 	.short	0x0000
        /*0054*/ 	.byte	0x00, 0xf0, 0x81, 0x00


	//----- nvinfo : EIATTR_SPARSE_MMA_MASK
	.align		4
.L_2266:
        /*0058*/ 	.byte	0x03, 0x50
        /*005a*/ 	.short	0x0000


	//----- nvinfo : EIATTR_MAXREG_COUNT
	.align		4
        /*005c*/ 	.byte	0x03, 0x1b
        /*005e*/ 	.short	0x00ff


	//----- nvinfo : EIATTR_EXTERNS
	.align		4
        /*0060*/ 	.byte	0x04, 0x0f
        /*0062*/ 	.short	(.L_2268 - .L_2267)


	//   ....[0]....
	.align		4
.L_2267:
        /*0064*/ 	.word	index@(__assertfail)


	//----- nvinfo : EIATTR_MERCURY_ISA_VERSION
	.align		4
.L_2268:
        /*0068*/ 	.byte	0x03, 0x5f
        /*006a*/ 	.short	0x0101


	//----- nvinfo : EIATTR_COOP_GROUP_MASK_REGIDS
	.align		4
        /*006c*/ 	.byte	0x04, 0x29
        /*006e*/ 	.short	(.L_2270 - .L_2269)


	//   ....[0]....
.L_2269:
        /*0070*/ 	.word	0xffffffff


	//   ....[1]....
        /*0074*/ 	.word	0xffffffff


	//   ....[2]....
        /*0078*/ 	.word	0xffffffff


	//   ....[3]....
        /*007c*/ 	.word	0xffffffff


	//   ....[4]....
        /*0080*/ 	.word	0xffffffff


	//   ....[5]....
        /*0084*/ 	.word	0xffffffff


	//   ....[6]....
        /*0088*/ 	.word	0xffffffff


	//   ....[7]....
        /*008c*/ 	.word	0xffffffff


	//   ....[8]....
        /*0090*/ 	.word	0xffffffff


	//   ....[9]....
        /*0094*/ 	.word	0xffffffff


	//   ....[10]....
        /*0098*/ 	.word	0xffffffff


	//   ....[11]....
        /*009c*/ 	.word	0xffffffff


	//   ....[12]....
        /*00a0*/ 	.word	0xffffffff


	//   ....[13]....
        /*00a4*/ 	.word	0xffffffff


	//   ....[14]....
        /*00a8*/ 	.word	0xffffffff


	//   ....[15]....
        /*00ac*/ 	.word	0xffffffff


	//   ....[16]....
        /*00b0*/ 	.word	0xffffffff


	//   ....[17]....
        /*00b4*/ 	.word	0xffffffff


	//   ....[18]....
        /*00b8*/ 	.word	0x0500000f


	//   ....[19]....
        /*00bc*/ 	.word	0x0500000f


	//   ....[20]....
        /*00c0*/ 	.word	0x0500000f


	//   ....[21]....
        /*00c4*/ 	.word	0x0500000f


	//   ....[22]....
        /*00c8*/ 	.word	0x0500000f


	//   ....[23]....
        /*00cc*/ 	.word	0x0500000f


	//   ....[24]....
        /*00d0*/ 	.word	0x0500000f


	//   ....[25]....
        /*00d4*/ 	.word	0x0500000f


	//   ....[26]....
        /*00d8*/ 	.word	0x0500000f


	//   ....[27]....
        /*00dc*/ 	.word	0x0500000f


	//   ....[28]....
        /*00e0*/ 	.word	0x0500000f


	//   ....[29]....
        /*00e4*/ 	.word	0x0500000f


	//   ....[30]....
        /*00e8*/ 	.word	0x0500000f


	//   ....[31]....
        /*00ec*/ 	.word	0x0500000f


	//   ....[32]....
        /*00f0*/ 	.word	0x0500000f


	//   ....[33]....
        /*00f4*/ 	.word	0x0500000f


	//   ....[34]....
        /*00f8*/ 	.word	0x0500000f


	//   ....[35]....
        /*00fc*/ 	.word	0x0500000f


	//----- nvinfo : EIATTR_COOP_GROUP_INSTR_OFFSETS
	.align		4
.L_2270:
        /*0100*/ 	.byte	0x04, 0x28
        /*0102*/ 	.short	(.L_2272 - .L_2271)


	//   ....[0]....
.L_2271:
        /*0104*/ 	.word	0x00002ba0


	//   ....[1]....
        /*0108*/ 	.word	0x00002bb0


	//   ....[2]....
        /*010c*/ 	.word	0x00002bc0


	//   ....[3]....
        /*0110*/ 	.word	0x00002d70


	//   ....[4]....
        /*0114*/ 	.word	0x00002d80


	//   ....[5]....
        /*0118*/ 	.word	0x00002d90


	//   ....[6]....
        /*011c*/ 	.word	0x00002f20


	//   ....[7]....
        /*0120*/ 	.word	0x00002f30


	//   ....[8]....
        /*0124*/ 	.word	0x00002f40


	//   ....[9]....
        /*0128*/ 	.word	0x000030d0


	//   ....[10]....
        /*012c*/ 	.word	0x000030e0


	//   ....[11]....
        /*0130*/ 	.word	0x000030f0


	//   ....[12]....
        /*0134*/ 	.word	0x00003280


	//   ....[13]....
        /*0138*/ 	.word	0x00003290


	//   ....[14]....
        /*013c*/ 	.word	0x000032a0


	//   ....[15]....
        /*0140*/ 	.word	0x00003430


	//   ....[16]....
        /*0144*/ 	.word	0x00003440


	//   ....[17]....
        /*0148*/ 	.word	0x00003450


	//   ....[18]....
        /*014c*/ 	.word	0x00004540


	//   ....[19]....
        /*0150*/ 	.word	0x000045d0


	//   ....[20]....
        /*0154*/ 	.word	0x00004620


	//   ....[21]....
        /*0158*/ 	.word	0x000046b0


	//   ....[22]....
        /*015c*/ 	.word	0x00004740


	//   ....[23]....
        /*0160*/ 	.word	0x00004790


	//   ....[24]....
        /*0164*/ 	.word	0x00004820


	//   ....[25]....
        /*0168*/ 	.word	0x000048b0


	//   ....[26]....
        /*016c*/ 	.word	0x00004900


	//   ....[27]....
        /*0170*/ 	.word	0x00004990


	//   ....[28]....
        /*0174*/ 	.word	0x00004a20


	//   ....[29]....
        /*0178*/ 	.word	0x00004a70


	//   ....[30]....
        /*017c*/ 	.word	0x00004b00


	//   ....[31]....
        /*0180*/ 	.word	0x00004b90


	//   ....[32]....
        /*0184*/ 	.word	0x00004be0


	//   ....[33]....
        /*0188*/ 	.word	0x00004c70


	//   ....[34]....
        /*018c*/ 	.word	0x00004d00


	//   ....[35]....
        /*0190*/ 	.word	0x00004d50


	//----- nvinfo : EIATTR_VRC_CTA_INIT_COUNT
	.align		4
.L_2272:
        /*0194*/ 	.byte	0x02, 0x4a
	.zero		1
	.zero		1


	//----- nvinfo : EIATTR_SYSCALL_OFFSETS
	.align		4
        /*0198*/ 	.byte	0x04, 0x46
        /*019a*/ 	.short	(.L_2274 - .L_2273)


	//   ....[0]....
.L_2273:
        /*019c*/ 	.word	0x00000190


	//----- nvinfo : EIATTR_EXIT_INSTR_OFFSETS
	.align		4
.L_2274:
        /*01a0*/ 	.byte	0x04, 0x1c
        /*01a2*/ 	.short	(.L_2276 - .L_2275)


	//   ....[0]....
.L_2275:
        /*01a4*/ 	.word	0x00000210


	//   ....[1]....
        /*01a8*/ 	.word	0x000044c0


	//----- nvinfo : EIATTR_CRS_STACK_SIZE
	.align		4
.L_2276:
        /*01ac*/ 	.byte	0x04, 0x1e
        /*01ae*/ 	.short	(.L_2278 - .L_2277)
.L_2277:
        /*01b0*/ 	.word	0x00000000


	//----- nvinfo : EIATTR_CBANK_PARAM_SIZE
	.align		4
.L_2278:
        /*01b4*/ 	.byte	0x03, 0x19
        /*01b6*/ 	.short	0x0048


	//----- nvinfo : EIATTR_PARAM_CBANK
	.align		4
        /*01b8*/ 	.byte	0x04, 0x0a
        /*01ba*/ 	.short	(.L_2280 - .L_2279)
	.align		4
.L_2279:
        /*01bc*/ 	.word	index@(.nv.constant0._Z17LayerNormWarpImplI10DirectLoadIffE11DirectStoreIffEfLi2ELi28ELi28ELi32ELi1ELb0EEvT_T0_lld)
        /*01c0*/ 	.short	0x0380
        /*01c2*/ 	.short	0x0048


	//----- nvinfo : EIATTR_SW_WAR
	.align		4
.L_2280:
        /*01c4*/ 	.byte	0x04, 0x36
        /*01c6*/ 	.short	(.L_2282 - .L_2281)
.L_2281:
        /*01c8*/ 	.word	0x00000008
.L_2282:


//--------------------- .nv.info._Z17LayerNormWarpImplI10DirectLoadIffE11DirectStoreIffEfLi2ELi24ELi20ELi32ELi1ELb1EEvT_T0_lld --------------------------
	.section	.nv.info._Z17LayerNormWarpImplI10DirectLoadIffE11DirectStoreIffEfLi2ELi24ELi20ELi32ELi1ELb1EEvT_T0_lld,"",@"SHT_CUDA_INFO"
	.sectionflags	@""
	.align	4


	//----- nvinfo : EIATTR_CUDA_API_VERSION
	.align		4
        /*0000*/ 	.byte	0x04, 0x37
        /*0002*/ 	.short	(.L_2284 - .L_2283)
.L_2283:
        /*0004*/ 	.word	0x00000082


	//----- nvinfo : EIATTR_KPARAM_INFO
	.align		4
.L_2284:
        /*0008*/ 	.byte	0x04, 0x17
        /*000a*/ 	.short	(.L_2286 - .L_2285)
.L_2285:
        /*000c*/ 	.word	0x00000000
        /*0010*/ 	.short	0x0004
        /*0012*/ 	.short	0x0040
        /*0014*/ 	.byte	0x00, 0xf0, 0x21, 0x00


	//----- nvinfo : EIATTR_KPARAM_INFO
	.align		4
.L_2286:
        /*0018*/ 	.byte	0x04, 0x17
        /*001a*/ 	.short	(.L_2288 - .L_2287)
.L_2287:
        /*001c*/ 	.word	0x00000000
        /*0020*/ 	.short	0x0003
        /*0022*/ 	.short	0x0038
        /*0024*/ 	.byte	0x00, 0xf0, 0x21, 0x00


	//----- nvinfo : EIATTR_KPARAM_INFO
	.align		4
.L_2288:
        /*0028*/ 	.byte	0x04, 0x17
        /*002a*/ 	.short	(.L_2290 - .L_2289)
.L_2289:
        /*002c*/ 	.word	0x00000000
        /*0030*/ 	.short	0x0002
        /*0032*/ 	.short	0x0030
        /*0034*/ 	.byte	0x00, 0xf0, 0x21, 0x00


	//----- nvinfo : EIATTR_KPARAM_INFO
	.align		4
.L_2290:
        /*0038*/ 	.byte	0x04, 0x17
        /*003a*/ 	.short	(.L_2292 - .L_2291)
.L_2291:
        /*003c*/ 	.word	0x00000000
        /*0040*/ 	.short	0x0001
        /*0042*/ 	.short	0x0020
        /*0044*/ 	.byte	0x00, 0xf0, 0x41, 0x00


	//----- nvinfo : EIATTR_KPARAM_INFO
	.align		4
.L_2292:
        /*0048*/ 	.byte	0x04, 0x17
        /*004a*/ 	.short	(.L_2294 - .L_2293)
.L_2293:
        /*004c*/ 	.word	0x00000000
        /*0050*/ 	.short	0x0000
        /*0052*/ 	.short	0x0000
        /*0054*/ 	.byte	0x00, 0xf0, 0x81, 0x00


	//----- nvinfo : EIATTR_SPARSE_MMA_MASK
	.align		4
.L_2294:
        /*0058*/ 	.byte	0x03, 0x50
        /*005a*/ 	.short	0x0000


	//----- nvinfo : EIATTR_MAXREG_COUNT
	.align		4
        /*005c*/ 	.byte	0x03, 0x1b
        /*005e*/ 	.short	0x00ff


	//----- nvinfo : EIATTR_EXTERNS
	.align		4
        /*0060*/ 	.byte	0x04, 0x0f
        /*0062*/ 	.short	(.L_2296 - .L_2295)


	//   ....[0]....
	.align		4
.L_2295:
        /*0064*/ 	.word	index@(__assertfail)


	//----- nvinfo : EIATTR_MERCURY_ISA_VERSION
	.align		4
.L_2296:
        /*0068*/ 	.byte	0x03, 0x5f
        /*006a*/ 	.short	0x0101


	//----- nvinfo : EIATTR_COOP_GROUP_MASK_REGIDS
	.align		4
        /*006c*/ 	.byte	0x04, 0x29
        /*006e*/ 	.short	(.L_2298 - .L_2297)


	//   ....[0]....
.L_2297:
        /*0070*/ 	.word	0xffffffff


	//   ....[1]....
        /*0074*/ 	.word	0xffffffff


	//   ....[2]....
        /*0078*/ 	.word	0xffffffff


	//   ....[3]....
        /*007c*/ 	.word	0xffffffff


	//   ....[4]....
        /*0080*/ 	.word	0xffffffff


	//   ....[5]....
        /*0084*/ 	.word	0xffffffff


	//   ....[6]....
        /*0088*/ 	.word	0xffffffff


	//   ....[7]....
        /*008c*/ 	.word	0xffffffff


	//   ....[8]....
        /*0090*/ 	.word	0xffffffff


	//   ....[9]....
        /*0094*/ 	.word	0xffffffff


	//   ....[10]....
        /*0098*/ 	.word	0xffffffff


	//   ....[11]....
        /*009c*/ 	.word	0xffffffff


	//   ....[12]....
        /*00a0*/ 	.word	0xffffffff


	//   ....[13]....
        /*00a4*/ 	.word	0xffffffff


	//   ....[14]....
        /*00a8*/ 	.word	0xffffffff


	//   ....[15]....
        /*00ac*/ 	.word	0xffffffff


	//   ....[16]....
        /*00b0*/ 	.word	0xffffffff


	//   ....[17]....
        /*00b4*/ 	.word	0xffffffff


	//   ....[18]....
        /*00b8*/ 	.word	0x0500000f


	//   ....[19]....
        /*00bc*/ 	.word	0x0500000f


	//   ....[20]....
        /*00c0*/ 	.word	0x0500000f


	//   ....[21]....
        /*00c4*/ 	.word	0x0500000f


	//   ....[22]....
        /*00c8*/ 	.word	0x0500000f


	//   ....[23]....
        /*00cc*/ 	.word	0x0500000f


	//   ....[24]....
        /*00d0*/ 	.word	0x0500000f


	//   ....[25]....
        /*00d4*/ 	.word	0x0500000f


	//   ....[26]....
        /*00d8*/ 	.word	0x0500000f


	//   ....[27]....
        /*00dc*/ 	.word	0x0500000f


	//   ....[28]....
        /*00e0*/ 	.word	0x0500000f


	//   ....[29]....
        /*00e4*/ 	.word	0x0500000f


	//   ....[30]....
        /*00e8*/ 	.word	0x0500000f


	//   ....[31]....
        /*00ec*/ 	.word	0x0500000f


	//   ....[32]....
        /*00f0*/ 	.word	0x0500000f


	//   ....[33]....
        /*00f4*/ 	.word	0x0500000f


	//   ....[34]....
        /*00f8*/ 	.word	0x0500000f


	//   ....[35]....
        /*00fc*/ 	.word	0x0500000f


	//----- nvinfo : EIATTR_COOP_GROUP_INSTR_OFFSETS
	.align		4
.L_2298:
        /*0100*/ 	.byte	0x04, 0x28
        /*0102*/ 	.short	(.L_2300 - .L_2299)


	//   ....[0]....
.L_2299:
        /*0104*/ 	.word	0x000025a0


	//   ....[1]....
        /*0108*/ 	.word	0x000025b0


	//   ....[2]....
        /*010c*/ 	.word	0x000025c0


	//   ....[3]....
        /*0110*/ 	.word	0x000027a0


	//   ....[4]....
        /*0114*/ 	.word	0x000027b0


	//   ....[5]....
        /*0118*/ 	.word	0x000027c0


	//   ....[6]....
        /*011c*/ 	.word	0x000029a0


	//   ....[7]....
        /*0120*/ 	.word	0x000029b0


	//   ....[8]....
        /*0124*/ 	.word	0x000029c0


	//   ....[9]....
        /*0128*/ 	.word	0x00002ba0


	//   ....[10]....
        /*012c*/ 	.word	0x00002bb0


	//   ....[11]....
        /*0130*/ 	.word	0x00002bc0


	//   ....[12]....
        /*0134*/ 	.word	0x00002da0


	//   ....[13]....
        /*0138*/ 	.word	0x00002db0


	//   ....[14]....
        /*013c*/ 	.word	0x00002dc0


	//   ....[15]....
        /*0140*/ 	.word	0x00002fd0


	//   ....[16]....
        /*0144*/ 	.word	0x00002fe0


	//   ....[17]....
        /*0148*/ 	.word	0x00002ff0


	//   ....[18]....
        /*014c*/ 	.word	0x00003f00


	//   ....[19]....
        /*0150*/ 	.word	0x00003f90


	//   ....[20]....
        /*0154*/ 	.word	0x00003fe0


	//   ....[21]....
        /*0158*/ 	.word	0x00004070


	//   ....[22]....
        /*015c*/ 	.word	0x00004100


	//   ....[23]....
        /*0160*/ 	.word	0x00004150


	//   ....[24]....
        /*0164*/ 	.word	0x000041e0


	//   ....[25]....
        /*0168*/ 	.word	0x00004270


	//   ....[26]....
        /*016c*/ 	.word	0x000042c0


	//   ....[27]....
        /*0170*/ 	.word	0x00004350


	//   ....[28]....
        /*0174*/ 	.word	0x000043e0


	//   ....[29]....
        /*0178*/ 	.word	0x00004430


	//   ....[30]....
        /*017c*/ 	.word	0x000044c0


	//   ....[31]....
        /*0180*/ 	.word	0x00004550


	//   ....[32]....
        /*0184*/ 	.word	0x000045a0


	//   ....[33]....
        /*0188*/ 	.word	0x00004630


	//   ....[34]....
        /*018c*/ 	.word	0x000046c0


	//   ....[35]....
        /*0190*/ 	.word	0x00004710


	//----- nvinfo : EIATTR_VRC_CTA_INIT_COUNT
	.align		4
.L_2300:
        /*0194*/ 	.byte	0x02, 0x4a
	.zero		1
	.zero		1


	//----- nvinfo : EIATTR_SYSCALL_OFFSETS
	.align		4
        /*0198*/ 	.byte	0x04, 0x46
        /*019a*/ 	.short	(.L_2302 - .L_2301)


	//   ....[0]....
.L_2301:
        /*019c*/ 	.word	0x00000190


	//----- nvinfo : EIATTR_EXIT_INSTR_OFFSETS
	.align		4
.L_2302:
        /*01a0*/ 	.byte	0x04, 0x1c
        /*01a2*/ 	.short	(.L_2304 - .L_2303)


	//   ....[0]....
.L_2303:
        /*01a4*/ 	.word	0x00000210


	//   ....[1]....
        /*01a8*/ 	.word	0x00003e90


	//----- nvinfo : EIATTR_CRS_STACK_SIZE
	.align		4
.L_2304:
        /*01ac*/ 	.byte	0x04, 0x1e
        /*01ae*/ 	.short	(.L_2306 - .L_2305)
.L_2305:
        /*01b0*/ 	.word	0x00000000


	//----- nvinfo : EIATTR_CBANK_PARAM_SIZE
	.align		4
.L_2306:
        /*01b4*/ 	.byte	0x03, 0x19
        /*01b6*/ 	.short	0x0048


	//----- nvinfo : EIATTR_PARAM_CBANK
	.align		4
        /*01b8*/ 	.byte	0x04, 0x0a
        /*01ba*/ 	.short	(.L_2308 - .L_2307)
	.align		4
.L_2307:
        /*01bc*/ 	.word	index@(.nv.constant0._Z17LayerNormWarpImplI10DirectLoadIffE11DirectStoreIffEfLi2ELi24ELi20ELi32ELi1ELb1EEvT_T0_lld)
        /*01c0*/ 	.short	0x0380
        /*01c2*/ 	.short	0x0048


	//----- nvinfo : EIATTR_SW_WAR
	.align		4
.L_2308:
        /*01c4*/ 	.byte	0x04, 0x36
        /*01c6*/ 	.short	(.L_2310 - .L_2309)
.L_2309:
        /*01c8*/ 	.word	0x00000008
.L_2310:


//--------------------- .nv.info._Z17LayerNormWarpImplI10DirectLoadIffE11DirectStoreIffEfLi2ELi24ELi24ELi32ELi1ELb0EEvT_T0_lld --------------------------
	.section	.nv.info._Z17LayerNormWarpImplI10DirectLoadIffE11DirectStoreIffEfLi2ELi24ELi24ELi32ELi1ELb0EEvT_T0_lld,"",@"SHT_CUDA_INFO"
	.sectionflags	@""
	.align	4


	//----- nvinfo : EIATTR_CUDA_API_VERSION
	.align		4
        /*0000*/ 	.byte	0x04, 0x37
        /*0002*/ 	.short	(.L_2312 - .L_2311)
.L_2311:
        /*0004*/ 	.word	0x00000082


	//----- nvinfo : EIATTR_KPARAM_INFO
	.align		4
.L_2312:
        /*0008*/ 	.byte	0x04, 0x17
        /*000a*/ 	.short	(.L_2314 - .L_2313)
.L_2313:
        /*000c*/ 	.word	0x00000000
        /*0010*/ 	.short	0x0004
        /*0012*/ 	.short	0x0040
        /*0014*/ 	.byte	0x00, 0xf0, 0x21, 0x00


	//----- nvinfo : EIATTR_KPARAM_INFO
	.align		4
.L_2314:
        /*0018*/ 	.byte	0x04, 0x17
        /*001a*/ 	.short	(.L_2316 - .L_2315)
.L_2315:
        /*001c*/ 	.word	0x00000000
        /*0020*/ 	.short	0x0003
        /*0022*/ 	.short	0x0038
        /*0024*/ 	.byte	0x00, 0xf0, 0x21, 0x00


	//----- nvinfo : EIATTR_KPARAM_INFO
	.align		4
.L_2316:
        /*0028*/ 	.byte	0x04, 0x17
        /*002a*/ 	.short	(.L_2318 - .L_2317)
.L_2317:
        /*002c*/ 	.word	0x00000000
        /*0030*/ 	.short	0x0002
        /*0032*/ 	.short	0x0030
        /*0034*/ 	.byte	0x00, 0xf0, 0x21, 0x00


	//----- nvinfo : EIATTR_KPARAM_INFO
	.align		4
.L_2318:
        /*0038*/ 	.byte	0x04, 0x17
        /*003a*/ 	.short	(.L_2320 - .L_2319)
.L_2319:
        /*003c*/ 	.word	0x00000000
        /*0040*/ 	.short	0x0001
        /*0042*/ 	.short	0x0020
        /*0044*/ 	.byte	0x00, 0xf0, 0x41, 0x00


	//----- nvinfo : EIATTR_KPARAM_INFO
	.align		4
.L_2320:
        /*0048*/ 	.byte	0x04, 0x17
        /*004a*/ 	.short	(.L_2322 - .L_2321)
.L_2321:
        /*004c*/ 	.word	0x00000000
        /*0050*/ 	.short	0x0000
        /*0052*/ 	.short	0x0000
        /*0054*/ 	.byte	0x00, 0xf0, 0x81, 0x00


	//----- nvinfo : EIATTR_SPARSE_MMA_MASK
	.align		4
.L_2322:
        /*0058*/ 	.byte	0x03, 0x50
        /*005a*/ 	.short	0x0000


	//----- nvinfo : EIATTR_MAXREG_COUNT
	.align		4
        /*005c*/ 	.byte	0x03, 0x1b
        /*005e*/ 	.short	0x00ff


	//----- nvinfo : EIATTR_EXTERNS
	.align		4
        /*0060*/ 	.byte	0x04, 0x0f
        /*0062*/ 	.short	(.L_2324 - .L_2323)


	//   ....[0]....
	.align		4
.L_2323:
        /*0064*/ 	.word	index@(__assertfail)


	//----- nvinfo : EIATTR_MERCURY_ISA_VERSION
	.align		4
.L_2324:
        /*0068*/ 	.byte	0x03, 0x5f
        /*006a*/ 	.short	0x0101


	//----- nvinfo : EIATTR_COOP_GROUP_MASK_REGIDS
	.align		4
        /*006c*/ 	.byte	0x04, 0x29
        /*006e*/ 	.short	(.L_2326 - .L_2325)


	//   ....[0]....
.L_2325:
        /*0070*/ 	.word	0xffffffff


	//   ....[1]....
        /*0074*/ 	.word	0xffffffff


	//   ....[2]....
        /*0078*/ 	.word	0xffffffff


	//   ....[3]....
        /*007c*/ 	.word	0xffffffff


	//   ....[4]....
        /*0080*/ 	.word	0xffffffff


	//   ....[5]....
        /*0084*/ 	.word	0xffffffff


	//   ....[6]....
        /*0088*/ 	.word	0xffffffff


	//   ....[7]....
        /*008c*/ 	.word	0xffffffff


	//   ....[8]....
        /*0090*/ 	.word	0xffffffff


	//   ....[9]....
        /*0094*/ 	.word	0xffffffff


	//   ....[10]....
        /*0098*/ 	.word	0xffffffff


	//   ....[11]....
        /*009c*/ 	.word	0xffffffff


	//   ....[12]....
        /*00a0*/ 	.word	0xffffffff


	//   ....[13]....
        /*00a4*/ 	.word	0xffffffff


	//   ....[14]....
        /*00a8*/ 	.word	0xffffffff


	//   ....[15]....
        /*00ac*/ 	.word	0xffffffff


	//   ....[16]....
        /*00b0*/ 	.word	0xffffffff


	//   ....[17]....
        /*00b4*/ 	.word	0xffffffff


	//   ....[18]....
        /*00b8*/ 	.word	0x0500000f


	//   ....[19]....
        /*00bc*/ 	.word	0x0500000f


	//   ....[20]....
        /*00c0*/ 	.word	0x0500000f


	//   ....[21]....
        /*00c4*/ 	.word	0x0500000f


	//   ....[22]....
        /*00c8*/ 	.word	0x0500000f


	//   ....[23]....
        /*00cc*/ 	.word	0x0500000f


	//   ....[24]....
        /*00d0*/ 	.word	0x0500000f


	//   ....[25]....
        /*00d4*/ 	.word	0x0500000f


	//   ....[26]....
        /*00d8*/ 	.word	0x0500000f


	//   ....[27]....
        /*00dc*/ 	.word	0x0500000f


	//   ....[28]....
        /*00e0*/ 	.word	0x0500000f


	//   ....[29]....
        /*00e4*/ 	.word	0x0500000f


	//   ....[30]....
        /*00e8*/ 	.word	0x0500000f


	//   ....[31]....
        /*00ec*/ 	.word	0x0500000f


	//   ....[32]....
        /*00f0*/ 	.word	0x0500000f


	//   ....[33]....
        /*00f4*/ 	.word	0x0500000f


	//   ....[34]....
        /*00f8*/ 	.word	0x0500000f


	//   ....[35]....
        /*00fc*/ 	.word	0x0500000f


	//----- nvinfo : EIATTR_COOP_GROUP_INSTR_OFFSETS
	.align		4
.L_2326:
        /*0100*/ 	.byte	0x04, 0x28
        /*0102*/ 	.short	(.L_2328 - .L_2327)


	//   ....[0]....
.L_2327:
        /*0104*/ 	.word	0x000028a0


	//   ....[1]....
        /*0108*/ 	.word	0x000028b0


	//   ....[2]....
        /*010c*/ 	.word	0x000028c0


	//   ....[3]....
        /*0110*/ 	.word	0x00002a70


	//   ....[4]....
        /*0114*/ 	.word	0x00002a80


	//   ....[5]....
        /*0118*/ 	.word	0x00002a90


	//   ....[6]....
        /*011c*/ 	.word	0x00002c30


	//   ....[7]....
        /*0120*/ 	.word	0x00002c40


	//   ....[8]....
        /*0124*/ 	.word	0x00002c50


	//   ....[9]....
        /*0128*/ 	.word	0x00002df0


	//   ....[10]....
        /*012c*/ 	.word	0x00002e00


	//   ....[11]....
        /*0130*/ 	.word	0x00002e10


	//   ....[12]....
        /*0134*/ 	.word	0x00002fb0


	//   ....[13]....
        /*0138*/ 	.word	0x00002fc0


	//   ....[14]....
        /*013c*/ 	.word	0x00002fd0


	//   ....[15]....
        /*0140*/ 	.word	0x00003170


	//   ....[16]....
        /*0144*/ 	.word	0x00003180


	//   ....[17]....
        /*0148*/ 	.word	0x00003190


	//   ....[18]....
        /*014c*/ 	.word	0x000040e0


	//   ....[19]....
        /*0150*/ 	.word	0x00004170


	//   ....[20]....
        /*0154*/ 	.word	0x000041c0


	//   ....[21]....
        /*0158*/ 	.word	0x00004250


	//   ....[22]....
        /*015c*/ 	.word	0x000042e0


	//   ....[23]....
        /*0160*/ 	.word	0x00004330


	//   ....[24]....
        /*0164*/ 	.word	0x000043c0


	//   ....[25]....
        /*0168*/ 	.word	0x00004450


	//   ....[26]....
        /*016c*/ 	.word	0x000044a0


	//   ....[27]....
        /*0170*/ 	.word	0x00004530


	//   ....[28]....
        /*0174*/ 	.word	0x000045c0


	//   ....[29]....
        /*0178*/ 	.word	0x00004610


	//   ....[30]....
        /*017c*/ 	.word	0x000046a0


	//   ....[31]....
        /*0180*/ 	.word	0x00004730


	//   ....[32]....
        /*0184*/ 	.word	0x00004780


	//   ....[33]....
        /*0188*/ 	.word	0x00004810


	//   ....[34]....
        /*018c*/ 	.word	0x000048a0


	//   ....[35]....
        /*0190*/ 	.word	0x000048f0


	//----- nvinfo : EIATTR_VRC_CTA_INIT_COUNT
	.align		4
.L_2328:
        /*0194*/ 	.byte	0x02, 0x4a
	.zero		1
	.zero		1


	//----- nvinfo : EIATTR_SYSCALL_OFFSETS
	.align		4
        /*0198*/ 	.byte	0x04, 0x46
        /*019a*/ 	.short	(.L_2330 - .L_2329)


	//   ....[0]....
.L_2329:
        /*019c*/ 	.word	0x00000180


	//----- nvinfo : EIATTR_EXIT_INSTR_OFFSETS
	.align		4
.L_2330:
        /*01a0*/ 	.byte	0x04, 0x1c
        /*01a2*/ 	.short	(.L_2332 - .L_2331)


	//   ....[0]....
.L_2331:
        /*01a4*/ 	.word	0x00000200


	//   ....[1]....
        /*01a8*/ 	.word	0x00004060


	//----- nvinfo : EIATTR_CRS_STACK_SIZE
	.align		4
.L_2332:
        /*01ac*/ 	.byte	0x04, 0x1e
        /*01ae*/ 	.short	(.L_2334 - .L_2333)
.L_2333:
        /*01b0*/ 	.word	0x00000000


	//----- nvinfo : EIATTR_CBANK_PARAM_SIZE
	.align		4
.L_2334:
        /*01b4*/ 	.byte	0x03, 0x19
        /*01b6*/ 	.short	0x0048


	//----- nvinfo : EIATTR_PARAM_CBANK
	.align		4
        /*01b8*/ 	.byte	0x04, 0x0a
        /*01ba*/ 	.short	(.L_2336 - .L_2335)
	.align		4
.L_2335:
        /*01bc*/ 	.word	index@(.nv.constant0._Z17LayerNormWarpImplI10DirectLoadIffE11DirectStoreIffEfLi2ELi24ELi24ELi32ELi1ELb0EEvT_T0_lld)
        /*01c0*/ 	.short	0x0380
        /*01c2*/ 	.short	0x0048


	//----- nvinfo : EIATTR_SW_WAR
	.align		4
.L_2336:
        /*01c4*/ 	.byte	0x04, 0x36
        /*01c6*/ 	.short	(.L_2338 - .L_2337)
.L_2337:
        /*01c8*/ 	.word	0x00000008
.L_2338:


//--------------------- .nv.info._Z17LayerNormWarpImplI10DirectLoadIffE11DirectStoreIffEfLi2ELi20ELi16ELi32ELi1ELb1EEvT_T0_lld --------------------------
	.section	.nv.info._Z17LayerNormWarpImplI10DirectLoadIffE11DirectStoreIffEfLi2ELi20ELi16ELi32ELi1ELb1EEvT_T0_lld,"",@"SHT_CUDA_INFO"
	.sectionflags	@""
	.align	4


	//----- nvinfo : EIATTR_CUDA_API_VERSION
	.align		4
        /*0000*/ 	.byte	0x04, 0x37
        /*0002*/ 	.short	(.L_2340 - .L_2339)
.L_2339:
        /*0004*/ 	.word	0x00000082


	//----- nvinfo : EIATTR_KPARAM_INFO
	.align		4
.L_2340:
        /*0008*/ 	.byte	0x04, 0x17
        /*000a*/ 	.short	(.L_2342 - .L_2341)
.L_2341:
        /*000c*/ 	.word	0x00000000
        /*0010*/ 	.short	0x0004
        /*0012*/ 	.short	0x0040
        /*0014*/ 	.byte	0x00, 0xf0, 0x21, 0x00


	//----- nvinfo : EIATTR_KPARAM_INFO
	.align		4
.L_2342:
        /*0018*/ 	.byte	0x04, 0x17
        /*001a*/ 	.short	(.L_2344 - .L_2343)
.L_2343:
        /*001c*/ 	.word	0x00000000
        /*0020*/ 	.short	0x0003
        /*0022*/ 	.short	0x0038
        /*0024*/ 	.byte	0x00, 0xf0, 0x21, 0x00


	//----- nvinfo : EIATTR_KPARAM_INFO
	.align		4
.L_2344:
        /*0028*/ 	.byte	0x04, 0x17
        /*002a*/ 	.short	(.L_2346 - .L_2345)
.L_2345:
        /*002c*/ 	.word	0x00000000
        /*0030*/ 	.short	0x0002
        /*0032*/ 	.short	0x0030
        /*0034*/ 	.byte	0x00, 0xf0, 0x21, 0x00


	//----- nvinfo : EIATTR_KPARAM_INFO
	.align		4
.L_2346:
        /*0038*/ 	.byte	0x04, 0x17
        /*003a*/ 	.short	(.L_2348 - .L_2347)
.L_2347:
        /*003c*/ 	.word	0x00000000
        /*0040*/ 	.short	0x0001
        /*0042*/ 	.short	0x0020
        /*0044*/ 	.byte	0x00, 0xf0, 0x41, 0x00


	//----- nvinfo : EIATTR_KPARAM_INFO
	.align		4
.L_2348:
        /*0048*/ 	.byte	0x04, 0x17
        /*004a*/ 	.short	(.L_2350 - .L_2349)
.L_2349:
        /*004c*/ 	.word	0x00000000
        /*0050*/ 	.short	0x0000
        /*0052*/ 	.short	0x0000
        /*0054*/ 	.byte	0x00, 0xf0, 0x81, 0x00


	//----- nvinfo : EIATTR_SPARSE_MMA_MASK
	.align		4
.L_2350:
        /*0058*/ 	.byte	0x03, 0x50
        /*005a*/ 	.short	0x0000


	//----- nvinfo : EIATTR_MAXREG_COUNT
	.align		4
        /*005c*/ 	.byte	0x03, 0x1b
        /*005e*/ 	.short	0x00ff


	//----- nvinfo : EIATTR_EXTERNS
	.align		4
        /*0060*/ 	.byte	0x04, 0x0f
        /*0062*/ 	.short	(.L_2352 - .L_2351)


	//   ....[0]....
	.align		4
.L_2351:
        /*0064*/ 	.word	index@(__assertfail)


	//----- nvinfo : EIATTR_MERCURY_ISA_VERSION
	.align		4
.L_2352:
        /*0068*/ 	.byte	0x03, 0x5f
        /*006a*/ 	.short	0x0101


	//----- nvinfo : EIATTR_COOP_GROUP_MASK_REGIDS
	.align		4
        /*006c*/ 	.byte	0x04, 0x29
        /*006e*/ 	.short	(.L_2354 - .L_2353)


	//   ....[0]....
.L_2353:
        /*0070*/ 	.word	0xffffffff


	//   ....[1]....
        /*0074*/ 	.word	0xffffffff


	//   ....[2]....
        /*0078*/ 	.word	0xffffffff


	//   ....[3]....
        /*007c*/ 	.word	0xffffffff


	//   ....[4]....
        /*0080*/ 	.word	0xffffffff


	//   ....[5]....
        /*0084*/ 	.word	0xffffffff


	//   ....[6]....
        /*0088*/ 	.word	0xffffffff


	//   ....[7]....
        /*008c*/ 	.word	0xffffffff


	//   ....[8]....
        /*0090*/ 	.word	0xffffffff


	//   ....[9]....
        /*0094*/ 	.word	0xffffffff


	//   ....[10]....
        /*0098*/ 	.word	0xffffffff


	//   ....[11]....
        /*009c*/ 	.word	0xffffffff


	//   ....[12]....
        /*00a0*/ 	.word	0xffffffff


	//   ....[13]....
        /*00a4*/ 	.word	0xffffffff


	//   ....[14]....
        /*00a8*/ 	.word	0xffffffff


	//   ....[15]....
        /*00ac*/ 	.word	0xffffffff


	//   ....[16]....
        /*00b0*/ 	.word	0xffffffff


	//   ....[17]....
        /*00b4*/ 	.word	0xffffffff


	//   ....[18]....
        /*00b8*/ 	.word	0x0500000f


	//   ....[19]....
        /*00bc*/ 	.word	0x0500000f


	//   ....[20]....
        /*00c0*/ 	.word	0x0500000f


	//   ....[21]....
        /*00c4*/ 	.word	0x0500000f


	//   ....[22]....
        /*00c8*/ 	.word	0x0500000f


	//   ....[23]....
        /*00cc*/ 	.word	0x0500000f


	//   ....[24]....
        /*00d0*/ 	.word	0x0500000f


	//   ....[25]....
        /*00d4*/ 	.word	0x0500000f


	//   ....[26]....
        /*00d8*/ 	.word	0x0500000f


	//   ....[27]....
        /*00dc*/ 	.word	0x0500000f


	//   ....[28]....
        /*00e0*/ 	.word	0x0500000f


	//   ....[29]....
        /*00e4*/ 	.word	0x0500000f


	//   ....[30]....
        /*00e8*/ 	.word	0x0500000f


	//   ....[31]....
        /*00ec*/ 	.word	0x0500000f


	//   ....[32]....
        /*00f0*/ 	.word	0x0500000f


	//   ....[33]....
        /*00f4*/ 	.word	0x0500000f


	//   ....[34]....
        /*00f8*/ 	.word	0x0500000f


	//   ....[35]....
        /*00fc*/ 	.word	0x0500000f


	//----- nvinfo : EIATTR_COOP_GROUP_INSTR_OFFSETS
	.align		4
.L_2354:
        /*0100*/ 	.byte	0x04, 0x28
        /*0102*/ 	.short	(.L_2356 - .L_2355)


	//   ....[0]....
.L_2355:
        /*0104*/ 	.word	0x00001f80


	//   ....[1]....
        /*0108*/ 	.word	0x00001f90


	//   ....[2]....
        /*010c*/ 	.word	0x00001fa0


	//   ....[3]....
        /*0110*/ 	.word	0x00002180


	//   ....[4]....
        /*0114*/ 	.word	0x00002190


	//   ....[5]....
        /*0118*/ 	.word	0x000021a0


	//   ....[6]....
        /*011c*/ 	.word	0x00002380


	//   ....[7]....
        /*0120*/ 	.word	0x00002390


	//   ....[8]....
        /*0124*/ 	.word	0x000023a0


	//   ....[9]....
        /*0128*/ 	.word	0x00002580


	//   ....[10]....
        /*012c*/ 	.word	0x00002590


	//   ....[11]....
        /*0130*/ 	.word	0x000025a0


	//   ....[12]....
        /*0134*/ 	.word	0x00002780


	//   ....[13]....
        /*0138*/ 	.word	0x00002790


	//   ....[14]....
        /*013c*/ 	.word	0x000027a0


	//   ....[15]....
        /*0140*/ 	.word	0x00002980


	//   ....[16]....
        /*0144*/ 	.word	0x00002990


	//   ....[17]....
        /*0148*/ 	.word	0x000029a0


	//   ....[18]....
        /*014c*/ 	.word	0x00003640


	//   ....[19]....
        /*0150*/ 	.word	0x000036d0


	//   ....[20]....
        /*0154*/ 	.word	0x00003720


	//   ....[21]....
        /*0158*/ 	.word	0x000037b0


	//   ....[22]....
        /*015c*/ 	.word	0x00003840


	//   ....[23]....
        /*0160*/ 	.word	0x00003890


	//   ....[24]....
        /*0164*/ 	.word	0x00003920


	//   ....[25]....
        /*0168*/ 	.word	0x000039b0


	//   ....[26]....
        /*016c*/ 	.word	0x00003a00


	//   ....[27]....
        /*0170*/ 	.word	0x00003a90


	//   ....[28]....
        /*0174*/ 	.word	0x00003b20


	//   ....[29]....
        /*0178*/ 	.word	0x00003b70


	//   ....[30]....
        /*017c*/ 	.word	0x00003c00


	//   ....[31]....
        /*0180*/ 	.word	0x00003c90


	//   ....[32]....
        /*0184*/ 	.word	0x00003ce0


	//   ....[33]....
        /*0188*/ 	.word	0x00003d70


	//   ....[34]....
        /*018c*/ 	.word	0x00003e00


	//   ....[35]....
        /*0190*/ 	.word	0x00003e50


	//----- nvinfo : EIATTR_VRC_CTA_INIT_COUNT
	.align		4
.L_2356:
        /*0194*/ 	.byte	0x02, 0x4a
	.zero		1
	.zero		1


	//----- nvinfo : EIATTR_SYSCALL_OFFSETS
	.align		4
        /*0198*/ 	.byte	0x04, 0x46
        /*019a*/ 	.short	(.L_2358 - .L_2357)


	//   ....[0]....
.L_2357:
        /*019c*/ 	.word	0x00000190


	//----- nvinfo : EIATTR_EXIT_INSTR_OFFSETS
	.align		4
.L_2358:
        /*01a0*/ 	.byte	0x04, 0x1c
        /*01a2*/ 	.short	(.L_2360 - .L_2359)


	//   ....[0]....
.L_2359:
        /*01a4*/ 	.word	0x00000230


	//   ....[1]....
        /*01a8*/ 	.word	0x000035d0


	//----- nvinfo : EIATTR_CRS_STACK_SIZE
	.align		4
.L_2360:
        /*01ac*/ 	.byte	0x04, 0x1e
        /*01ae*/ 	.short	(.L_2362 - .L_2361)
.L_2361:
        /*01b0*/ 	.word	0x00000000


	//----- nvinfo : EIATTR_CBANK_PARAM_SIZE
	.align		4
.L_2362:
        /*01b4*/ 	.byte	0x03, 0x19
        /*01b6*/ 	.short	0x0048


	//----- nvinfo : EIATTR_PARAM_CBANK
	.align		4
        /*01b8*/ 	.byte	0x04, 0x0a
        /*01ba*/ 	.short	(.L_2364 - .L_2363)
	.align		4
.L_2363:
        /*01bc*/ 	.word	index@(.nv.constant0._Z17LayerNormWarpImplI10DirectLoadIffE11DirectStoreIffEfLi2ELi20ELi16ELi32ELi1ELb1EEvT_T0_lld)
        /*01c0*/ 	.short	0x0380
        /*01c2*/ 	.short	0x0048


	//----- nvinfo : EIATTR_SW_WAR
	.align		4
.L_2364:
        /*01c4*/ 	.byte	0x04, 0x36
        /*01c6*/ 	.short	(.L_2366 - .L_2365)
.L_2365:
        /*01c8*/ 	.word	0x00000008
.L_2366:


//--------------------- .nv.info._Z17LayerNormWarpImplI10DirectLoadIffE11DirectStoreIffEfLi2ELi20ELi20ELi32ELi1ELb0EEvT_T0_lld --------------------------
	.section	.nv.info._Z17LayerNormWarpImplI10DirectLoadIffE11DirectStoreIffEfLi2ELi20ELi20ELi32ELi1ELb0EEvT_T0_lld,"",@"SHT_CUDA_INFO"
	.sectionflags	@""
	.align	4


	//----- nvinfo : EIATTR_CUDA_API_VERSION
	.align		4
        /*0000*/ 	.byte	0x04, 0x37
        /*0002*/ 	.short	(.L_2368 - .L_2367)
.L_2367:
        /*0004*/ 	.word	0x00000082


	//----- nvinfo : EIATTR_KPARAM_INFO
	.align		4
.L_2368:
        /*0008*/ 	.byte	0x04, 0x17
        /*000a*/ 	.short	(.L_2370 - .L_2369)
.L_2369:
        /*000c*/ 	.word	0x00000000
        /*0010*/ 	.short	0x0004
        /*0012*/ 	.short	0x0040
        /*0014*/ 	.byte	0x00, 0xf0, 0x21, 0x00


	//----- nvinfo : EIATTR_KPARAM_INFO
	.align		4
.L_2370:
        /*0018*/ 	.byte	0x04, 0x17
        /*001a*/ 	.short	(.L_2372 - .L_2371)
.L_2371:
        /*001c*/ 	.word	0x00000000
        /*0020*/ 	.short	0x0003
        /*0022*/ 	.short	0x0038
        /*0024*/ 	.byte	0x00, 0xf0, 0x21, 0x00


	//----- nvinfo : EIATTR_KPARAM_INFO
	.align		4
.L_2372:
        /*0028*/ 	.byte	0x04, 0x17
        /*002a*/ 	.short	(.L_2374 - .L_2373)
.L_2373:
        /*002c*/ 	.word	0x00000000
        /*0030*/ 	.short	0x0002
        /*0032*/ 	.short	0x0030
        /*0034*/ 	.byte	0x00, 0xf0, 0x21, 0x00


	//----- nvinfo : EIATTR_KPARAM_INFO
	.align		4
.L_2374:
        /*0038*/ 	.byte	0x04, 0x17
        /*003a*/ 	.short	(.L_2376 - .L_2375)
.L_2375:
        /*003c*/ 	.word	0x00000000
        /*0040*/ 	.short	0x0001
        /*0042*/ 	.short	0x0020
        /*0044*/ 	.byte	0x00, 0xf0, 0x41, 0x00


	//----- nvinfo : EIATTR_KPARAM_INFO
	.align		4
.L_2376:
        /*0048*/ 	.byte	0x04, 0x17
        /*004a*/ 	.short	(.L_2378 - .L_2377)
.L_2377:
        /*004c*/ 	.word	0x00000000
        /*0050*/ 	.short	0x0000
        /*0052*/ 	.short	0x0000
        /*0054*/ 	.byte	0x00, 0xf0, 0x81, 0x00


	//----- nvinfo : EIATTR_SPARSE_MMA_MASK
	.align		4
.L_2378:
        /*0058*/ 	.byte	0x03, 0x50
        /*005a*/ 	.short	0x0000


	//----- nvinfo : EIATTR_MAXREG_COUNT
	.align		4
        /*005c*/ 	.byte	0x03, 0x1b
        /*005e*/ 	.short	0x00ff


	//----- nvinfo : EIATTR_EXTERNS
	.align		4
        /*0060*/ 	.byte	0x04, 0x0f
        /*0062*/ 	.short	(.L_2380 - .L_2379)


	//   ....[0]....
	.align		4
.L_2379:
        /*0064*/ 	.word	index@(__assertfail)


	//----- nvinfo : EIATTR_MERCURY_ISA_VERSION
	.align		4
.L_2380:
        /*0068*/ 	.byte	0x03, 0x5f
        /*006a*/ 	.short	0x0101


	//----- nvinfo : EIATTR_COOP_GROUP_MASK_REGIDS
	.align		4
        /*006c*/ 	.byte	0x04, 0x29
        /*006e*/ 	.short	(.L_2382 - .L_2381)


	//   ....[0]....
.L_2381:
        /*0070*/ 	.word	0xffffffff


	//   ....[1]....
        /*0074*/ 	.word	0xffffffff


	//   ....[2]....
        /*0078*/ 	.word	0xffffffff


	//   ....[3]....
        /*007c*/ 	.word	0xffffffff


	//   ....[4]....
        /*0080*/ 	.word	0xffffffff


	//   ....[5]....
        /*0084*/ 	.word	0xffffffff


	//   ....[6]....
        /*0088*/ 	.word	0xffffffff


	//   ....[7]....
        /*008c*/ 	.word	0xffffffff


	//   ....[8]....
        /*0090*/ 	.word	0xffffffff


	//   ....[9]....
        /*0094*/ 	.word	0xffffffff


	//   ....[10]....
        /*0098*/ 	.word	0xffffffff


	//   ....[11]....
        /*009c*/ 	.word	0xffffffff


	//   ....[12]....
        /*00a0*/ 	.word	0xffffffff


	//   ....[13]....
        /*00a4*/ 	.word	0xffffffff


	//   ....[14]....
        /*00a8*/ 	.word	0xffffffff


	//   ....[15]....
        /*00ac*/ 	.word	0xffffffff


	//   ....[16]....
        /*00b0*/ 	.word	0xffffffff


	//   ....[17]....
        /*00b4*/ 	.word	0xffffffff


	//   ....[18]....
        /*00b8*/ 	.word	0x0500000f


	//   ....[19]....
        /*00bc*/ 	.word	0x0500000f


	//   ....[20]....
        /*00c0*/ 	.word	0x0500000f


	//   ....[21]....
        /*00c4*/ 	.word	0x0500000f


	//   ....[22]....
        /*00c8*/ 	.word	0x0500000f


	//   ....[23]....
        /*00cc*/ 	.word	0x0500000f


	//   ....[24]....
        /*00d0*/ 	.word	0x0500000f


	//   ....[25]....
        /*00d4*/ 	.word	0x0500000f


	//   ....[26]....
        /*00d8*/ 	.word	0x0500000f


	//   ....[27]....
        /*00dc*/ 	.word	0x0500000f


	//   ....[28]....
        /*00e0*/ 	.word	0x0500000f


	//   ....[29]....
        /*00e4*/ 	.word	0x0500000f


	//   ....[30]....
        /*00e8*/ 	.word	0x0500000f


	//   ....[31]....
        /*00ec*/ 	.word	0x0500000f


	//   ....[32]....
        /*00f0*/ 	.word	0x0500000f


	//   ....[33]....
        /*00f4*/ 	.word	0x0500000f


	//   ....[34]....
        /*00f8*/ 	.word	0x0500000f


	//   ....[35]....
        /*00fc*/ 	.word	0x0500000f


	//----- nvinfo : EIATTR_COOP_GROUP_INSTR_OFFSETS
	.align		4
.L_2382:
        /*0100*/ 	.byte	0x04, 0x28
        /*0102*/ 	.short	(.L_2384 - .L_2383)


	//   ....[0]....
.L_2383:
        /*0104*/ 	.word	0x00001ee0


	//   ....[1]....
        /*0108*/ 	.word	0x00001ef0


	//   ....[2]....
        /*010c*/ 	.word	0x00001f00


	//   ....[3]....
        /*0110*/ 	.word	0x000020b0


	//   ....[4]....
        /*0114*/ 	.word	0x000020c0


	//   ....[5]....
        /*0118*/ 	.word	0x000020d0


	//   ....[6]....
        /*011c*/ 	.word	0x00002260


	//   ....[7]....
        /*0120*/ 	.word	0x00002270


	//   ....[8]....
        /*0124*/ 	.word	0x00002280


	//   ....[9]....
        /*0128*/ 	.word	0x00002410


	//   ....[10]....
        /*012c*/ 	.word	0x00002420


	//   ....[11]....
        /*0130*/ 	.word	0x00002430


	//   ....[12]....
        /*0134*/ 	.word	0x000025c0


	//   ....[13]....
        /*0138*/ 	.word	0x000025d0


	//   ....[14]....
        /*013c*/ 	.word	0x000025e0


	//   ....[15]....
        /*0140*/ 	.word	0x00002770


	//   ....[16]....
        /*0144*/ 	.word	0x00002780


	//   ....[17]....
        /*0148*/ 	.word	0x00002790


	//   ....[18]....
        /*014c*/ 	.word	0x00003470


	//   ....[19]....
        /*0150*/ 	.word	0x00003500


	//   ....[20]....
        /*0154*/ 	.word	0x00003550


	//   ....[21]....
        /*0158*/ 	.word	0x000035e0


	//   ....[22]....
        /*015c*/ 	.word	0x00003670


	//   ....[23]....
        /*0160*/ 	.word	0x000036c0


	//   ....[24]....
        /*0164*/ 	.word	0x00003750


	//   ....[25]....
        /*0168*/ 	.word	0x000037e0


	//   ....[26]....
        /*016c*/ 	.word	0x00003830


	//   ....[27]....
        /*0170*/ 	.word	0x000038c0


	//   ....[28]....
        /*0174*/ 	.word	0x00003950


	//   ....[29]....
        /*0178*/ 	.word	0x000039a0


	//   ....[30]....
        /*017c*/ 	.word	0x00003a30


	//   ....[31]....
        /*0180*/ 	.word	0x00003ac0


	//   ....[32]....
        /*0184*/ 	.word	0x00003b10


	//   ....[33]....
        /*0188*/ 	.word	0x00003ba0


	//   ....[34]....
        /*018c*/ 	.word	0x00003c30


	//   ....[35]....
        /*0190*/ 	.word	0x00003c80


	//----- nvinfo : EIATTR_VRC_CTA_INIT_COUNT
	.align		4
.L_2384:
        /*0194*/ 	.byte	0x02, 0x4a
	.zero		1
	.zero		1


	//----- nvinfo : EIATTR_SYSCALL_OFFSETS
	.align		4
        /*0198*/ 	.byte	0x04, 0x46
        /*019a*/ 	.short	(.L_2386 - .L_2385)


	//   ....[0]....
.L_2385:
        /*019c*/ 	.word	0x000001a0


	//----- nvinfo : EIATTR_EXIT_INSTR_OFFSETS
	.align		4
.L_2386:
        /*01a0*/ 	.byte	0x04, 0x1c
        /*01a2*/ 	.short	(.L_2388 - .L_2387)


	//   ....[0]....
.L_2387:
        /*01a4*/ 	.word	0x00000240


	//   ....[1]....
        /*01a8*/ 	.word	0x000033f0


	//----- nvinfo : EIATTR_CRS_STACK_SIZE
	.align		4
.L_2388:
        /*01ac*/ 	.byte	0x04, 0x1e
        /*01ae*/ 	.short	(.L_2390 - .L_2389)
.L_2389:
        /*01b0*/ 	.word	0x00000000


	//----- nvinfo : EIATTR_CBANK_PARAM_SIZE
	.align		4
.L_2390:
        /*01b4*/ 	.byte	0x03, 0x19
        /*01b6*/ 	.short	0x0048


	//----- nvinfo : EIATTR_PARAM_CBANK
	.align		4
        /*01b8*/ 	.byte	0x04, 0x0a
        /*01ba*/ 	.short	(.L_2392 - .L_2391)
	.align		4
.L_2391:
        /*01bc*/ 	.word	index@(.nv.constant0._Z17LayerNormWarpImplI10DirectLoadIffE11DirectStoreIffEfLi2ELi20ELi20ELi32ELi1ELb0EEvT_T0_lld)
        /*01c0*/ 	.short	0x0380
        /*01c2*/ 	.short	0x0048


	//----- nvinfo : EIATTR_SW_WAR
	.align		4
.L_2392:
        /*01c4*/ 	.byte	0x04, 0x36
        /*01c6*/ 	.short	(.L_2394 - .L_2393)
.L_2393:
        /*01c8*/ 	.word	0x00000008
.L_2394:


//--------------------- .nv.info._Z17LayerNormWarpImplI10DirectLoadIffE11DirectStoreIffEfLi2ELi16ELi12ELi32ELi1ELb1EEvT_T0_lld --------------------------
	.section	.nv.info._Z17LayerNormWarpImplI10DirectLoadIffE11DirectStoreIffEfLi2ELi16ELi12ELi32ELi1ELb1EEvT_T0_lld,"",@"SHT_CUDA_INFO"
	.sectionflags	@""
	.align	4


	//----- nvinfo : EIATTR_CUDA_API_VERSION
	.align		4
        /*0000*/ 	.byte	0x04, 0x37
        /*0002*/ 	.short	(.L_2396 - .L_2395)
.L_2395:
        /*0004*/ 	.word	0x00000082


	//----- nvinfo : EIATTR_KPARAM_INFO
	.align		4
.L_2396:
        /*0008*/ 	.byte	0x04, 0x17
        /*000a*/ 	.short	(.L_2398 - .L_2397)
.L_2397:
        /*000c*/ 	.word	0x00000000
        /*0010*/ 	.short	0x0004
        /*0012*/ 	.short	0x0040
        /*0014*/ 	.byte	0x00, 0xf0, 0x21, 0x00


	//----- nvinfo : EIATTR_KPARAM_INFO
	.align		4
.L_2398:
        /*0018*/ 	.byte	0x04, 0x17
        /*001a*/ 	.short	(.L_2400 - .L_2399)
.L_2399:
        /*001c*/ 	.word	0x00000000
        /*0020*/ 	.short	0x0003
        /*0022*/ 	.short	0x0038
        /*0024*/ 	.byte	0x00, 0xf0, 0x21, 0x00


	//----- nvinfo : EIATTR_KPARAM_INFO
	.align		4
.L_2400:
        /*0028*/ 	.byte	0x04, 0x17
        /*002a*/ 	.short	(.L_2402 - .L_2401)
.L_2401:
        /*002c*/ 	.word	0x00000000
        /*0030*/ 	.short	0x0002
        /*0032*/ 	.short	0x0030
        /*0034*/ 	.byte	0x00, 0xf0, 0x21, 0x00


	//----- nvinfo : EIATTR_KPARAM_INFO
	.align		4
.L_2402:
        /*0038*/ 	.byte	0x04, 0x17
        /*003a*/ 	.short	(.L_2404 - .L_2403)
.L_2403:
        /*003c*/ 	.word	0x00000000
        /*0040*/ 	.short	0x0001
        /*0042*/ 	.short	0x0020
        /*0044*/ 	.byte	0x00, 0xf0, 0x41, 0x00


	//----- nvinfo : EIATTR_KPARAM_INFO
	.align		4
.L_2404:
        /*0048*/ 	.byte	0x04, 0x17
        /*004a*/ 	.short	(.L_2406 - .L_2405)
.L_2405:
        /*004c*/ 	.word	0x00000000
        /*0050*/ 	.short	0x0000
        /*0052*/ 	.short	0x0000
        /*0054*/ 	.byte	0x00, 0xf0, 0x81, 0x00


	//----- nvinfo : EIATTR_SPARSE_MMA_MASK
	.align		4
.L_2406:
        /*0058*/ 	.byte	0x03, 0x50
        /*005a*/ 	.short	0x0000


	//----- nvinfo : EIATTR_MAXREG_COUNT
	.align		4
        /*005c*/ 	.byte	0x03, 0x1b
        /*005e*/ 	.short	0x00ff


	//----- nvinfo : EIATTR_EXTERNS
	.align		4
        /*0060*/ 	.byte	0x04, 0x0f
        /*0062*/ 	.short	(.L_2408 - .L_2407)


	//   ....[0]....
	.align		4
.L_2407:
        /*0064*/ 	.word	index@(__assertfail)


	//----- nvinfo : EIATTR_MERCURY_ISA_VERSION
	.align		4
.L_2408:
        /*0068*/ 	.byte	0x03, 0x5f
        /*006a*/ 	.short	0x0101


	//----- nvinfo : EIATTR_COOP_GROUP_MASK_REGIDS
	.align		4
        /*006c*/ 	.byte	0x04, 0x29
        /*006e*/ 	.short	(.L_2410 - .L_2409)


	//   ....[0]....
.L_2409:
        /*0070*/ 	.word	0xffffffff


	//   ....[1]....
        /*0074*/ 	.word	0xffffffff


	//   ....[2]....
        /*0078*/ 	.word	0xffffffff


	//   ....[3]....
        /*007c*/ 	.word	0xffffffff


	//   ....[4]....
        /*0080*/ 	.word	0xffffffff


	//   ....[5]....
        /*0084*/ 	.word	0xffffffff


	//   ....[6]....
        /*0088*/ 	.word	0xffffffff


	//   ....[7]....
        /*008c*/ 	.word	0xffffffff


	//   ....[8]....
        /*0090*/ 	.word	0xffffffff


	//   ....[9]....
        /*0094*/ 	.word	0xffffffff


	//   ....[10]....
        /*0098*/ 	.word	0xffffffff


	//   ....[11]....
        /*009c*/ 	.word	0xffffffff


	//   ....[12]....
        /*00a0*/ 	.word	0xffffffff


	//   ....[13]....
        /*00a4*/ 	.word	0xffffffff


	//   ....[14]....
        /*00a8*/ 	.word	0xffffffff


	//   ....[15]....
        /*00ac*/ 	.word	0xffffffff


	//   ....[16]....
        /*00b0*/ 	.word	0xffffffff


	//   ....[17]....
        /*00b4*/ 	.word	0xffffffff


	//   ....[18]....
        /*00b8*/ 	.word	0x0500000f


	//   ....[19]....
        /*00bc*/ 	.word	0x0500000f


	//   ....[20]....
        /*00c0*/ 	.word	0x0500000f


	//   ....[21]....
        /*00c4*/ 	.word	0x0500000f


	//   ....[22]....
        /*00c8*/ 	.word	0x0500000f


	//   ....[23]....
        /*00cc*/ 	.word	0x0500000f


	//   ....[24]....
        /*00d0*/ 	.word	0x0500000f


	//   ....[25]....
        /*00d4*/ 	.word	0x0500000f


	//   ....[26]....
        /*00d8*/ 	.word	0x0500000f


	//   ....[27]....
        /*00dc*/ 	.word	0x0500000f


	//   ....[28]....
        /*00e0*/ 	.word	0x0500000f


	//   ....[29]....
        /*00e4*/ 	.word	0x0500000f


	//   ....[30]....
        /*00e8*/ 	.word	0x0500000f


	//   ....[31]....
        /*00ec*/ 	.word	0x0500000f


	//   ....[32]....
        /*00f0*/ 	.word	0x0500000f


	//   ....[33]....
        /*00f4*/ 	.word	0x0500000f


	//   ....[34]....
        /*00f8*/ 	.word	0x0500000f


	//   ....[35]....
        /*00fc*/ 	.word	0x0500000f


	//----- nvinfo : EIATTR_COOP_GROUP_INSTR_OFFSETS
	.align		4
.L_2410:
        /*0100*/ 	.byte	0x04, 0x28
        /*0102*/ 	.short	(.L_2412 - .L_2411)


	//   ....[0]....
.L_2411:
        /*0104*/ 	.word	0x00001c80


	//   ....[1]....
        /*0108*/ 	.word	0x00001c90


	//   ....[2]....
        /*010c*/ 	.word	0x00001ca0


	//   ....[3]....
        /*0110*/ 	.word	0x00001e80


	//   ....[4]....
        /*0114*/ 	.word	0x00001e90


	//   ....[5]....
        /*0118*/ 	.word	0x00001ea0


	//   ....[6]....
        /*011c*/ 	.word	0x00002080


	//   ....[7]....
        /*0120*/ 	.word	0x00002090


	//   ....[8]....
        /*0124*/ 	.word	0x000020a0


	//   ....[9]....
        /*0128*/ 	.word	0x00002280


	//   ....[10]....
        /*012c*/ 	.word	0x00002290


	//   ....[11]....
        /*0130*/ 	.word	0x000022a0


	//   ....[12]....
        /*0134*/ 	.word	0x00002480


	//   ....[13]....
        /*0138*/ 	.word	0x00002490


	//   ....[14]....
        /*013c*/ 	.word	0x000024a0


	//   ....[15]....
        /*0140*/ 	.word	0x00002680


	//   ....[16]....
        /*0144*/ 	.word	0x00002690


	//   ....[17]....
        /*0148*/ 	.word	0x000026a0


	//   ....[18]....
        /*014c*/ 	.word	0x000031d0


	//   ....[19]....
        /*0150*/ 	.word	0x00003260


	//   ....[20]....
        /*0154*/ 	.word	0x000032b0


	//   ....[21]....
        /*0158*/ 	.word	0x00003340


	//   ....[22]....
        /*015c*/ 	.word	0x000033d0


	//   ....[23]....
        /*0160*/ 	.word	0x00003420


	//   ....[24]....
        /*0164*/ 	.word	0x000034b0


	//   ....[25]....
        /*0168*/ 	.word	0x00003540


	//   ....[26]....
        /*016c*/ 	.word	0x00003590


	//   ....[27]....
        /*0170*/ 	.word	0x00003620


	//   ....[28]....
        /*0174*/ 	.word	0x000036b0


	//   ....[29]....
        /*0178*/ 	.word	0x00003700


	//   ....[30]....
        /*017c*/ 	.word	0x00003790


	//   ....[31]....
        /*0180*/ 	.word	0x00003820


	//   ....[32]....
        /*0184*/ 	.word	0x00003870


	//   ....[33]....
        /*0188*/ 	.word	0x00003900


	//   ....[34]....
        /*018c*/ 	.word	0x00003990


	//   ....[35]....
        /*0190*/ 	.word	0x000039e0


	//----- nvinfo : EIATTR_VRC_CTA_INIT_COUNT
	.align		4
.L_2412:
        /*0194*/ 	.byte	0x02, 0x4a
	.zero		1
	.zero		1


	//----- nvinfo : EIATTR_SYSCALL_OFFSETS
	.align		4
        /*0198*/ 	.byte	0x04, 0x46
        /*019a*/ 	.short	(.L_2414 - .L_2413)


	//   ....[0]....
.L_2413:
        /*019c*/ 	.word	0x00000180


	//----- nvinfo : EIATTR_EXIT_INSTR_OFFSETS
	.align		4
.L_2414:
        /*01a0*/ 	.byte	0x04, 0x1c
        /*01a2*/ 	.short	(.L_2416 - .L_2415)


	//   ....[0]....
.L_2415:
        /*01a4*/ 	.word	0x00000220


	//   ....[1]....
        /*01a8*/ 	.word	0x00003160


	//----- nvinfo : EIATTR_CRS_STACK_SIZE
	.align		4
.L_2416:
        /*01ac*/ 	.byte	0x04, 0x1e
        /*01ae*/ 	.short	(.L_2418 - .L_2417)
.L_2417:
        /*01b0*/ 	.word	0x00000000


	//----- nvinfo : EIATTR_CBANK_PARAM_SIZE
	.align		4
.L_2418:
        /*01b4*/ 	.byte	0x03, 0x19
        /*01b6*/ 	.short	0x0048


	//----- nvinfo : EIATTR_PARAM_CBANK
	.align		4
        /*01b8*/ 	.byte	0x04, 0x0a
        /*01ba*/ 	.short	(.L_2420 - .L_2419)
	.align		4
.L_2419:
        /*01bc*/ 	.word	index@(.nv.constant0._Z17LayerNormWarpImplI10DirectLoadIffE11DirectStoreIffEfLi2ELi16ELi12ELi32ELi1ELb1EEvT_T0_lld)
        /*01c0*/ 	.short	0x0380
        /*01c2*/ 	.short	0x0048


	//----- nvinfo : EIATTR_SW_WAR
	.align		4
.L_2420:
        /*01c4*/ 	.byte	0x04, 0x36
        /*01c6*/ 	.short	(.L_2422 - .L_2421)
.L_2421:
        /*01c8*/ 	.word	0x00000008
.L_2422:


//--------------------- .nv.info._Z17LayerNormWarpImplI10DirectLoadIffE11DirectStoreIffEfLi2ELi16ELi16ELi32ELi1ELb0EEvT_T0_lld --------------------------
	.section	.nv.info._Z17LayerNormWarpImplI10DirectLoadIffE11DirectStoreIffEfLi2ELi16ELi16ELi32ELi1ELb0EEvT_T0_lld,"",@"SHT_CUDA_INFO"
	.sectionflags	@""
	.align	4


	//----- nvinfo : EIATTR_CUDA_API_VERSION
	.align		4
        /*0000*/ 	.byte	0x04, 0x37
        /*0002*/ 	.short	(.L_2424 - .L_2423)
.L_2423:
        /*0004*/ 	.word	0x00000082


	//----- nvinfo : EIATTR_KPARAM_INFO
	.align		4
.L_2424:
        /*0008*/ 	.byte	0x04, 0x17
        /*000a*/ 	.short	(.L_2426 - .L_2425)
.L_2425:
        /*000c*/ 	.word	0x00000000
        /*0010*/ 	.short	0x0004
        /*0012*/ 	.short	0x0040
        /*0014*/ 	.byte	0x00, 0xf0, 0x21, 0x00


	//----- nvinfo : EIATTR_KPARAM_INFO
	.align		4
.L_2426:
        /*0018*/ 	.byte	0x04, 0x17
        /*001a*/ 	.short	(.L_2428 - .L_2427)
.L_2427:
        /*001c*/ 	.word	0x00000000
        /*0020*/ 	.short	0x0003
        /*0022*/ 	.short	0x0038
        /*0024*/ 	.byte	0x00, 0xf0, 0x21, 0x00


	//----- nvinfo : EIATTR_KPARAM_INFO
	.align		4
.L_2428:
        /*0028*/ 	.byte	0x04, 0x17
        /*002a*/ 	.short	(.L_2430 - .L_2429)
.L_2429:
        /*002c*/ 	.word	0x00000000
        /*0030*/ 	.short	0x0002
        /*0032*/ 	.short	0x0030
        /*0034*/ 	.byte	0x00, 0xf0, 0x21, 0x00


	//----- nvinfo : EIATTR_KPARAM_INFO
	.align		4
.L_2430:
        /*0038*/ 	.byte	0x04, 0x17
        /*003a*/ 	.short	(.L_2432 - .L_2431)
.L_2431:
        /*003c*/ 	.word	0x00000000
        /*0040*/ 	.short	0x0001
        /*0042*/ 	.short	0x0020
        /*0044*/ 	.byte	0x00, 0xf0, 0x41, 0x00


	//----- nvinfo : EIATTR_KPARAM_INFO
	.align		4
.L_2432:
        /*0048*/ 	.byte	0x04, 0x17
        /*004a*/ 	.short	(.L_2434 - .L_2433)
.L_2433:
        /*004c*/ 	.word	0x00000000
        /*0050*/ 	.short	0x0000
        /*0052*/ 	.short	0x0000
        /*0054*/ 	.byte	0x00, 0xf0, 0x81, 0x00


	//----- nvinfo : EIATTR_SPARSE_MMA_MASK
	.align		4
.L_2434:
        /*0058*/ 	.byte	0x03, 0x50
        /*005a*/ 	.short	0x0000


	//----- nvinfo : EIATTR_MAXREG_COUNT
	.align		4
        /*005c*/ 	.byte	0x03, 0x1b
        /*005e*/ 	.short	0x00ff


	//----- nvinfo : EIATTR_EXTERNS
	.align		4
        /*0060*/ 	.byte	0x04, 0x0f
        /*0062*/ 	.short	(.L_2436 - .L_2435)


	//   ....[0]....
	.align		4
.L_2435:
        /*0064*/ 	.word	index@(__assertfail)


	//----- nvinfo : EIATTR_MERCURY_ISA_VERSION
	.align		4
.L_2436:
        /*0068*/ 	.byte	0x03, 0x5f
        /*006a*/ 	.short	0x0101


	//----- nvinfo : EIATTR_COOP_GROUP_MASK_REGIDS
	.align		4
        /*006c*/ 	.byte	0x04, 0x29
        /*006e*/ 	.short	(.L_2438 - .L_2437)


	//   ....[0]....
.L_2437:
        /*0070*/ 	.word	0xffffffff


	//   ....[1]....
        /*0074*/ 	.word	0xffffffff


	//   ....[2]....
        /*0078*/ 	.word	0xffffffff


	//   ....[3]....
        /*007c*/ 	.word	0xffffffff


	//   ....[4]....
        /*0080*/ 	.word	0xffffffff


	//   ....[5]....
        /*0084*/ 	.word	0xffffffff


	//   ....[6]....
        /*0088*/ 	.word	0xffffffff


	//   ....[7]....
        /*008c*/ 	.word	0xffffffff


	//   ....[8]....
        /*0090*/ 	.word	0xffffffff


	//   ....[9]....
        /*0094*/ 	.word	0xffffffff


	//   ....[10]....
        /*0098*/ 	.word	0xffffffff


	//   ....[11]....
        /*009c*/ 	.word	0xffffffff


	//   ....[12]....
        /*00a0*/ 	.word	0xffffffff


	//   ....[13]....
        /*00a4*/ 	.word	0xffffffff


	//   ....[14]....
        /*00a8*/ 	.word	0xffffffff


	//   ....[15]....
        /*00ac*/ 	.word	0xffffffff


	//   ....[16]....
        /*00b0*/ 	.word	0xffffffff


	//   ....[17]....
        /*00b4*/ 	.word	0xffffffff


	//   ....[18]....
        /*00b8*/ 	.word	0x0500000f


	//   ....[19]....
        /*00bc*/ 	.word	0x0500000f


	//   ....[20]....
        /*00c0*/ 	.word	0x0500000f


	//   ....[21]....
        /*00c4*/ 	.word	0x0500000f


	//   ....[22]....
        /*00c8*/ 	.word	0x0500000f


	//   ....[23]....
        /*00cc*/ 	.word	0x0500000f


	//   ....[24]....
        /*00d0*/ 	.word	0x0500000f


	//   ....[25]....
        /*00d4*/ 	.word	0x0500000f


	//   ....[26]....
        /*00d8*/ 	.word	0x0500000f


	//   ....[27]....
        /*00dc*/ 	.word	0x0500000f


	//   ....[28]....
        /*00e0*/ 	.word	0x0500000f


	//   ....[29]....
        /*00e4*/ 	.word	0x0500000f


	//   ....[30]....
        /*00e8*/ 	.word	0x0500000f


	//   ....[31]....
        /*00ec*/ 	.word	0x0500000f


	//   ....[32]....
        /*00f0*/ 	.word	0x0500000f


	//   ....[33]....
        /*00f4*/ 	.word	0x0500000f


	//   ....[34]....
        /*00f8*/ 	.word	0x0500000f


	//   ....[35]....
        /*00fc*/ 	.word	0x0500000f


	//----- nvinfo : EIATTR_COOP_GROUP_INSTR_OFFSETS
	.align		4
.L_2438:
        /*0100*/ 	.byte	0x04, 0x28
        /*0102*/ 	.short	(.L_2440 - .L_2439)


	//   ....[0]....
.L_2439:
        /*0104*/ 	.word	0x00001820


	//   ....[1]....
        /*0108*/ 	.word	0x00001830


	//   ....[2]....
        /*010c*/ 	.word	0x00001840


	//   ....[3]....
        /*0110*/ 	.word	0x000019f0


	//   ....[4]....
        /*0114*/ 	.word	0x00001a00


	//   ....[5]....
        /*0118*/ 	.word	0x00001a10


	//   ....[6]....
        /*011c*/ 	.word	0x00001ba0


	//   ....[7]....
        /*0120*/ 	.word	0x00001bb0


	//   ....[8]....
        /*0124*/ 	.word	0x00001bc0


	//   ....[9]....
        /*0128*/ 	.word	0x00001d50


	//   ....[10]....
        /*012c*/ 	.word	0x00001d60


	//   ....[11]....
        /*0130*/ 	.word	0x00001d70


	//   ....[12]....
        /*0134*/ 	.word	0x00001f00


	//   ....[13]....
        /*0138*/ 	.word	0x00001f10


	//   ....[14]....
        /*013c*/ 	.word	0x00001f20


	//   ....[15]....
        /*0140*/ 	.word	0x000020b0


	//   ....[16]....
        /*0144*/ 	.word	0x000020c0


	//   ....[17]....
        /*0148*/ 	.word	0x000020d0


	//   ....[18]....
        /*014c*/ 	.word	0x00002bc0


	//   ....[19]....
        /*0150*/ 	.word	0x00002c50


	//   ....[20]....
        /*0154*/ 	.word	0x00002ca0


	//   ....[21]....
        /*0158*/ 	.word	0x00002d30


	//   ....[22]....
        /*015c*/ 	.word	0x00002dc0


	//   ....[23]....
        /*0160*/ 	.word	0x00002e10


	//   ....[24]....
        /*0164*/ 	.word	0x00002ea0


	//   ....[25]....
        /*0168*/ 	.word	0x00002f30


	//   ....[26]....
        /*016c*/ 	.word	0x00002f80


	//   ....[27]....
        /*0170*/ 	.word	0x00003010


	//   ....[28]....
        /*0174*/ 	.word	0x000030a0


	//   ....[29]....
        /*0178*/ 	.word	0x000030f0


	//   ....[30]....
        /*017c*/ 	.word	0x00003180


	//   ....[31]....
        /*0180*/ 	.word	0x00003210


	//   ....[32]....
        /*0184*/ 	.word	0x00003260


	//   ....[33]....
        /*0188*/ 	.word	0x000032f0


	//   ....[34]....
        /*018c*/ 	.word	0x00003380


	//   ....[35]....
        /*0190*/ 	.word	0x000033d0


	//----- nvinfo : EIATTR_VRC_CTA_INIT_COUNT
	.align		4
.L_2440:
        /*0194*/ 	.byte	0x02, 0x4a
	.zero		1
	.zero		1


	//----- nvinfo : EIATTR_SYSCALL_OFFSETS
	.align		4
        /*0198*/ 	.byte	0x04, 0x46
        /*019a*/ 	.short	(.L_2442 - .L_2441)


	//   ....[0]....
.L_2441:
        /*019c*/ 	.word	0x00000190


	//----- nvinfo : EIATTR_EXIT_INSTR_OFFSETS
	.align		4
.L_2442:
        /*01a0*/ 	.byte	0x04, 0x1c
        /*01a2*/ 	.short	(.L_2444 - .L_2443)


	//   ....[0]....
.L_2443:
        /*01a4*/ 	.word	0x00000210


	//   ....[1]....
        /*01a8*/ 	.word	0x00002b40


	//----- nvinfo : EIATTR_CRS_STACK_SIZE
	.align		4
.L_2444:
        /*01ac*/ 	.byte	0x04, 0x1e
        /*01ae*/ 	.short	(.L_2446 - .L_2445)
.L_2445:
        /*01b0*/ 	.word	0x00000000


	//----- nvinfo : EIATTR_CBANK_PARAM_SIZE
	.align		4
.L_2446:
        /*01b4*/ 	.byte	0x03, 0x19
        /*01b6*/ 	.short	0x0048


	//----- nvinfo : EIATTR_PARAM_CBANK
	.align		4
        /*01b8*/ 	.byte	0x04, 0x0a
        /*01ba*/ 	.short	(.L_2448 - .L_2447)
	.align		4
.L_2447:
        /*01bc*/ 	.word	index@(.nv.constant0._Z17LayerNormWarpImplI10DirectLoadIffE11DirectStoreIffEfLi2ELi16ELi16ELi32ELi1ELb0EEvT_T0_lld)
        /*01c0*/ 	.short	0x0380
        /*01c2*/ 	.short	0x0048


	//----- nvinfo : EIATTR_SW_WAR
	.align		4
.L_2448:
        /*01c4*/ 	.byte	0x04, 0x36
        /*01c6*/ 	.short	(.L_2450 - .L_2449)
.L_2449:
        /*01c8*/ 	.word	0x00000008
.L_2450:


//--------------------- .nv.info._Z17LayerNormWarpImplI10DirectLoadIffE11DirectStoreIffEfLi2ELi12ELi8ELi32ELi1ELb1EEvT_T0_lld --------------------------
	.section	.nv.info._Z17LayerNormWarpImplI10DirectLoadIffE11DirectStoreIffEfLi2ELi12ELi8ELi32ELi1ELb1EEvT_T0_lld,"",@"SHT_CUDA_INFO"
	.sectionflags	@""
	.align	4


	//----- nvinfo : EIATTR_CUDA_API_VERSION
	.align		4
        /*0000*/ 	.byte	0x04, 0x37
        /*0002*/ 	.short	(.L_2452 - .L_2451)
.L_2451:
        /*0004*/ 	.word	0x00000082


	//----- nvinfo : EIATTR_KPARAM_INFO
	.align		4
.L_2452:
        /*0008*/ 	.byte	0x04, 0x17
        /*000a*/ 	.short	(.L_2454 - .L_2453)
.L_2453:
        /*000c*/ 	.word	0x00000000
        /*0010*/ 	.short	0x0004
        /*0012*/ 	.short	0x0040
        /*0014*/ 	.byte	0x00, 0xf0, 0x21, 0x00


	//----- nvinfo : EIATTR_KPARAM_INFO
	.align		4
.L_2454:
        /*0018*/ 	.byte	0x04, 0x17
        /*001a*/ 	.short	(.L_2456 - .L_2455)
.L_2455:
        /*001c*/ 	.word	0x00000000
        /*0020*/ 	.short	0x0003
        /*0022*/ 	.short	0x0038
        /*0024*/ 	.byte	0x00, 0xf0, 0x21, 0x00


	//----- nvinfo : EIATTR_KPARAM_INFO
	.align		4
.L_2456:
        /*0028*/ 	.byte	0x04, 0x17
        /*002a*/ 	.short	(.L_2458 - .L_2457)
.L_2457:
        /*002c*/ 	.word	0x00000000
        /*0030*/ 	.short	0x0002
        /*0032*/ 	.short	0x0030
        /*0034*/ 	.byte	0x00, 0xf0, 0x21, 0x00


	//----- nvinfo : EIATTR_KPARAM_INFO
	.align		4
.L_2458:
        /*0038*/ 	.byte	0x04, 0x17
        /*003a*/ 	.short	(.L_2460 - .L_2459)
.L_2459:
        /*003c*/ 	.word	0x00000000
        /*0040*/ 	.short	0x0001
        /*0042*/ 	.short	0x0020
        /*0044*/ 	.byte	0x00, 0xf0, 0x41, 0x00


	//----- nvinfo : EIATTR_KPARAM_INFO
	.align		4
.L_2460:
        /*0048*/ 	.byte	0x04, 0x17
        /*004a*/ 	.short	(.L_2462 - .L_2461)
.L_2461:
        /*004c*/ 	.word	0x00000000
        /*0050*/ 	.short	0x0000
        /*0052*/ 	.short	0x0000
        /*0054*/ 	.byte	0x00, 0xf0, 0x81, 0x00


	//----- nvinfo : EIATTR_SPARSE_MMA_MASK
	.align		4
.L_2462:
        /*0058*/ 	.byte	0x03, 0x50
        /*005a*/ 	.short	0x0000


	//----- nvinfo : EIATTR_MAXREG_COUNT
	.align		4
        /*005c*/ 	.byte	0x03, 0x1b
        /*005e*/ 	.short	0x00ff


	//----- nvinfo : EIATTR_EXTERNS
	.align		4
        /*0060*/ 	.byte	0x04, 0x0f
        /*0062*/ 	.short	(.L_2464 - .L_2463)


	//   ....[0]....
	.align		4
.L_2463:
        /*0064*/ 	.word	index@(__assertfail)


	//----- nvinfo : EIATTR_MERCURY_ISA_VERSION
	.align		4
.L_2464:
        /*0068*/ 	.byte	0x03, 0x5f
        /*006a*/ 	.short	0x0101


	//----- nvinfo : EIATTR_COOP_GROUP_MASK_REGIDS
	.align		4
        /*006c*/ 	.byte	0x04, 0x29
        /*006e*/ 	.short	(.L_2466 - .L_2465)


	//   ....[0]....
.L_2465:
        /*0070*/ 	.word	0xffffffff


	//   ....[1]....
        /*0074*/ 	.word	0xffffffff


	//   ....[2]....
        /*0078*/ 	.word	0xffffffff


	//   ....[3]....
        /*007c*/ 	.word	0xffffffff


	//   ....[4]....
        /*0080*/ 	.word	0xffffffff


	//   ....[5]....
        /*0084*/ 	.word	0xffffffff


	//   ....[6]....
        /*0088*/ 	.word	0xffffffff


	//   ....[7]....
        /*008c*/ 	.word	0xffffffff


	//   ....[8]....
        /*0090*/ 	.word	0xffffffff


	//   ....[9]....
        /*0094*/ 	.word	0xffffffff


	//   ....[10]....
        /*0098*/ 	.word	0xffffffff


	//   ....[11]....
        /*009c*/ 	.word	0xffffffff


	//   ....[12]....
        /*00a0*/ 	.word	0xffffffff


	//   ....[13]....
        /*00a4*/ 	.word	0xffffffff


	//   ....[14]....
        /*00a8*/ 	.word	0xffffffff


	//   ....[15]....
        /*00ac*/ 	.word	0xffffffff


	//   ....[16]....
        /*00b0*/ 	.word	0xffffffff


	//   ....[17]....
        /*00b4*/ 	.word	0xffffffff


	//   ....[18]....
        /*00b8*/ 	.word	0x0500000f


	//   ....[19]....
        /*00bc*/ 	.word	0x0500000f


	//   ....[20]....
        /*00c0*/ 	.word	0x0500000f


	//   ....[21]....
        /*00c4*/ 	.word	0x0500000f


	//   ....[22]....
        /*00c8*/ 	.word	0x0500000f


	//   ....[23]....
        /*00cc*/ 	.word	0x0500000f


	//   ....[24]....
        /*00d0*/ 	.word	0x0500000f


	//   ....[25]....
        /*00d4*/ 	.word	0x0500000f


	//   ....[26]....
        /*00d8*/ 	.word	0x0500000f


	//   ....[27]....
        /*00dc*/ 	.word	0x0500000f


	//   ....[28]....
        /*00e0*/ 	.word	0x0500000f


	//   ....[29]....
        /*00e4*/ 	.word	0x0500000f


	//   ....[30]....
        /*00e8*/ 	.word	0x0500000f


	//   ....[31]....
        /*00ec*/ 	.word	0x0500000f


	//   ....[32]....
        /*00f0*/ 	.word	0x0500000f


	//   ....[33]....
        /*00f4*/ 	.word	0x0500000f


	//   ....[34]....
        /*00f8*/ 	.word	0x0500000f


	//   ....[35]....
        /*00fc*/ 	.word	0x0500000f


	//----- nvinfo : EIATTR_COOP_GROUP_INSTR_OFFSETS
	.align		4
.L_2466:
        /*0100*/ 	.byte	0x04, 0x28
        /*0102*/ 	.short	(.L_2468 - .L_2467)


	//   ....[0]....
.L_2467:
        /*0104*/ 	.word	0x00001370


	//   ....[1]....
        /*0108*/ 	.word	0x00001380


	//   ....[2]....
        /*010c*/ 	.word	0x00001390


	//   ....[3]....
        /*0110*/ 	.word	0x00001570


	//   ....[4]....
        /*0114*/ 	.word	0x00001580


	//   ....[5]....
        /*0118*/ 	.word	0x00001590


	//   ....[6]....
        /*011c*/ 	.word	0x00001770


	//   ....[7]....
        /*0120*/ 	.word	0x00001780


	//   ....[8]....
        /*0124*/ 	.word	0x00001790


	//   ....[9]....
        /*0128*/ 	.word	0x00001970


	//   ....[10]....
        /*012c*/ 	.word	0x00001980


	//   ....[11]....
        /*0130*/ 	.word	0x00001990


	//   ....[12]....
        /*0134*/ 	.word	0x00001b70


	//   ....[13]....
        /*0138*/ 	.word	0x00001b80


	//   ....[14]....
        /*013c*/ 	.word	0x00001b90


	//   ....[15]....
        /*0140*/ 	.word	0x00001d70


	//   ....[16]....
        /*0144*/ 	.word	0x00001d80


	//   ....[17]....
        /*0148*/ 	.word	0x00001d90


	//   ....[18]....
        /*014c*/ 	.word	0x00002650


	//   ....[19]....
        /*0150*/ 	.word	0x000026e0


	//   ....[20]....
        /*0154*/ 	.word	0x00002730


	//   ....[21]....
        /*0158*/ 	.word	0x000027c0


	//   ....[22]....
        /*015c*/ 	.word	0x00002850


	//   ....[23]....
        /*0160*/ 	.word	0x000028a0


	//   ....[24]....
        /*0164*/ 	.word	0x00002930


	//   ....[25]....
        /*0168*/ 	.word	0x000029c0


	//   ....[26]....
        /*016c*/ 	.word	0x00002a10


	//   ....[27]....
        /*0170*/ 	.word	0x00002aa0


	//   ....[28]....
        /*0174*/ 	.word	0x00002b30


	//   ....[29]....
        /*0178*/ 	.word	0x00002b80


	//   ....[30]....
        /*017c*/ 	.word	0x00002c10


	//   ....[31]....
        /*0180*/ 	.word	0x00002ca0


	//   ....[32]....
        /*0184*/ 	.word	0x00002cf0


	//   ....[33]....
        /*0188*/ 	.word	0x00002d80


	//   ....[34]....
        /*018c*/ 	.word	0x00002e10


	//   ....[35]....
        /*0190*/ 	.word	0x00002e60


	//----- nvinfo : EIATTR_VRC_CTA_INIT_COUNT
	.align		4
.L_2468:
        /*0194*/ 	.byte	0x02, 0x4a
	.zero		1
	.zero		1


	//----- nvinfo : EIATTR_SYSCALL_OFFSETS
	.align		4
        /*0198*/ 	.byte	0x04, 0x46
        /*019a*/ 	.short	(.L_2470 - .L_2469)


	//   ....[0]....
.L_2469:
        /*019c*/ 	.word	0x000001a0


	//----- nvinfo : EIATTR_EXIT_INSTR_OFFSETS
	.align		4
.L_2470:
        /*01a0*/ 	.byte	0x04, 0x1c
        /*01a2*/ 	.short	(.L_2472 - .L_2471)


	//   ....[0]....
.L_2471:
        /*01a4*/ 	.word	0x00000240


	//   ....[1]....
        /*01a8*/ 	.word	0x000025e0


	//----- nvinfo : EIATTR_CRS_STACK_SIZE
	.align		4
.L_2472:
        /*01ac*/ 	.byte	0x04, 0x1e
        /*01ae*/ 	.short	(.L_2474 - .L_2473)
.L_2473:
        /*01b0*/ 	.word	0x00000000


	//----- nvinfo : EIATTR_CBANK_PARAM_SIZE
	.align		4
.L_2474:
        /*01b4*/ 	.byte	0x03, 0x19
        /*01b6*/ 	.short	0x0048


	//----- nvinfo : EIATTR_PARAM_CBANK
	.align		4
        /*01b8*/ 	.byte	0x04, 0x0a
        /*01ba*/ 	.short	(.L_2476 - .L_2475)
	.align		4
.L_2475:
        /*01bc*/ 	.word	index@(.nv.constant0._Z17LayerNormWarpImplI10DirectLoadIffE11DirectStoreIffEfLi2ELi12ELi8ELi32ELi1ELb1EEvT_T0_lld)
        /*01c0*/ 	.short	0x0380
        /*01c2*/ 	.short	0x0048


	//----- nvinfo : EIATTR_SW_WAR
	.align		4
.L_2476:
        /*01c4*/ 	.byte	0x04, 0x36
        /*01c6*/ 	.short	(.L_2478 - .L_2477)
.L_2477:
        /*01c8*/ 	.word	0x00000008
.L_2478:


//--------------------- .nv.info._Z17LayerNormWarpImplI10DirectLoadIffE11DirectStoreIffEfLi2ELi12ELi12ELi32ELi1ELb0EEvT_T0_lld --------------------------
	.section	.nv.info._Z17LayerNormWarpImplI10DirectLoadIffE11DirectStoreIffEfLi2ELi12ELi12ELi32ELi1ELb0EEvT_T0_lld,"",@"SHT_CUDA_INFO"
	.sectionflags	@""
	.align	4


	//----- nvinfo : EIATTR_CUDA_API_VERSION
	.align		4
        /*0000*/ 	.byte	0x04, 0x37
        /*0002*/ 	.short	(.L_2480 - .L_2479)
.L_2479:
        /*0004*/ 	.word	0x00000082


	//----- nvinfo : EIATTR_KPARAM_INFO
	.align		4
.L_2480:
        /*0008*/ 	.byte	0x04, 0x17
        /*000a*/ 	.short	(.L_2482 - .L_2481)
.L_2481:
        /*000c*/ 	.word	0x00000000
        /*0010*/ 	.short	0x0004
        /*0012*/ 	.short	0x0040
        /*0014*/ 	.byte	0x00, 0xf0, 0x21, 0x00


	//----- nvinfo : EIATTR_KPARAM_INFO
	.align		4
.L_2482:
        /*0018*/ 	.byte	0x04, 0x17
        /*001a*/ 	.short	(.L_2484 - .L_2483)
.L_2483:
        /*001c*/ 	.word	0x00000000
        /*0020*/ 	.short	0x0003
        /*0022*/ 	.short	0x0038
        /*0024*/ 	.byte	0x00, 0xf0, 0x21, 0x00


	//----- nvinfo : EIATTR_KPARAM_INFO
	.align		4
.L_2484:
        /*0028*/ 	.byte	0x04, 0x17
        /*002a*/ 	.short	(.L_2486 - .L_2485)
.L_2485:
        /*002c*/ 	.word	0x00000000
        /*0030*/ 	.short	0x0002
        /*0032*/ 	.short	0x0030
        /*0034*/ 	.byte	0x00, 0xf0, 0x21, 0x00


	//----- nvinfo : EIATTR_KPARAM_INFO
	.align		4
.L_2486:
        /*0038*/ 	.byte	0x04, 0x17
        /*003a*/ 	.short	(.L_2488 - .L_2487)
.L_2487:
        /*003c*/ 	.word	0x00000000
        /*0040*/ 	.short	0x0001
        /*0042*/ 	.short	0x0020
        /*0044*/ 	.byte	0x00, 0xf0, 0x41, 0x00


	//----- nvinfo : EIATTR_KPARAM_INFO
	.align		4
.L_2488:
        /*0048*/ 	.byte	0x04, 0x17
        /*004a*/ 	.short	(.L_2490 - .L_2489)
.L_2489:
        /*004c*/ 	.word	0x00000000
        /*0050*/ 	.short	0x0000
        /*0052*/ 	.short	0x0000
        /*0054*/ 	.byte	0x00, 0xf0, 0x81, 0x00


	//----- nvinfo : EIATTR_SPARSE_MMA_MASK
	.align		4
.L_2490:
        /*0058*/ 	.byte	0x03, 0x50
        /*005a*/ 	.short	0x0000


	//----- nvinfo : EIATTR_MAXREG_COUNT
	.align		4
        /*005c*/ 	.byte	0x03, 0x1b
        /*005e*/ 	.short	0x00ff


	//----- nvinfo : EIATTR_EXTERNS
	.align		4
        /*0060*/ 	.byte	0x04, 0x0f
        /*0062*/ 	.short	(.L_2492 - .L_2491)


	//   ....[0]....
	.align		4
.L_2491:
        /*0064*/ 	.word	index@(__assertfail)


	//----- nvinfo : EIATTR_MERCURY_ISA_VERSION
	.align		4
.L_2492:
        /*0068*/ 	.byte	0x03, 0x5f
        /*006a*/ 	.short	0x0101


	//----- nvinfo : EIATTR_COOP_GROUP_MASK_REGIDS
	.align		4
        /*006c*/ 	.byte	0x04, 0x29
        /*006e*/ 	.short	(.L_2494 - .L_2493)


	//   ....[0]....
.L_2493:
        /*0070*/ 	.word	0xffffffff


	//   ....[1]....
        /*0074*/ 	.word	0xffffffff


	//   ....[2]....
        /*0078*/ 	.word	0xffffffff


	//   ....[3]....
        /*007c*/ 	.word	0xffffffff


	//   ....[4]....
        /*0080*/ 	.word	0xffffffff


	//   ....[5]....
        /*0084*/ 	.word	0xffffffff


	//   ....[6]....
        /*0088*/ 	.word	0xffffffff


	//   ....[7]....
        /*008c*/ 	.word	0xffffffff


	//   ....[8]....
        /*0090*/ 	.word	0xffffffff


	//   ....[9]....
        /*0094*/ 	.word	0xffffffff


	//   ....[10]....
        /*0098*/ 	.word	0xffffffff


	//   ....[11]....
        /*009c*/ 	.word	0xffffffff


	//   ....[12]....
        /*00a0*/ 	.word	0xffffffff


	//   ....[13]....
        /*00a4*/ 	.word	0xffffffff


	//   ....[14]....
        /*00a8*/ 	.word	0xffffffff


	//   ....[15]....
        /*00ac*/ 	.word	0xffffffff


	//   ....[16]....
        /*00b0*/ 	.word	0xffffffff


	//   ....[17]....
        /*00b4*/ 	.word	0xffffffff


	//   ....[18]....
        /*00b8*/ 	.word	0x0500000f


	//   ....[19]....
        /*00bc*/ 	.word	0x0500000f


	//   ....[20]....
        /*00c0*/ 	.word	0x0500000f


	//   ....[21]....
        /*00c4*/ 	.word	0x0500000f


	//   ....[22]....
        /*00c8*/ 	.word	0x0500000f


	//   ....[23]....
        /*00cc*/ 	.word	0x0500000f


	//   ....[24]....
        /*00d0*/ 	.word	0x0500000f


	//   ....[25]....
        /*00d4*/ 	.word	0x0500000f


	//   ....[26]....
        /*00d8*/ 	.word	0x0500000f


	//   ....[27]....
        /*00dc*/ 	.word	0x0500000f


	//   ....[28]....
        /*00e0*/ 	.word	0x0500000f


	//   ....[29]....
        /*00e4*/ 	.word	0x0500000f


	//   ....[30]....
        /*00e8*/ 	.word	0x0500000f


	//   ....[31]....
        /*00ec*/ 	.word	0x0500000f


	//   ....[32]....
        /*00f0*/ 	.word	0x0500000f


	//   ....[33]....
        /*00f4*/ 	.word	0x0500000f


	//   ....[34]....
        /*00f8*/ 	.word	0x0500000f


	//   ....[35]....
        /*00fc*/ 	.word	0x0500000f


	//----- nvinfo : EIATTR_COOP_GROUP_INSTR_OFFSETS
	.align		4
.L_2494:
        /*0100*/ 	.byte	0x04, 0x28
        /*0102*/ 	.short	(.L_2496 - .L_2495)


	//   ....[0]....
.L_2495:
        /*0104*/ 	.word	0x00001520


	//   ....[1]....
        /*0108*/ 	.word	0x00001530


	//   ....[2]....
        /*010c*/ 	.word	0x00001540


	//   ....[3]....
        /*0110*/ 	.word	0x000016f0


	//   ....[4]....
        /*0114*/ 	.word	0x00001700


	//   ....[5]....
        /*0118*/ 	.word	0x00001710


	//   ....[6]....
        /*011c*/ 	.word	0x000018a0


	//   ....[7]....
        /*0120*/ 	.word	0x000018b0


	//   ....[8]....
        /*0124*/ 	.word	0x000018c0


	//   ....[9]....
        /*0128*/ 	.word	0x00001a50


	//   ....[10]....
        /*012c*/ 	.word	0x00001a60


	//   ....[11]....
        /*0130*/ 	.word	0x00001a70


	//   ....[12]....
        /*0134*/ 	.word	0x00001c00


	//   ....[13]....
        /*0138*/ 	.word	0x00001c10


	//   ....[14]....
        /*013c*/ 	.word	0x00001c20


	//   ....[15]....
        /*0140*/ 	.word	0x00001db0


	//   ....[16]....
        /*0144*/ 	.word	0x00001dc0


	//   ....[17]....
        /*0148*/ 	.word	0x00001dd0


	//   ....[18]....
        /*014c*/ 	.word	0x000026c0


	//   ....[19]....
        /*0150*/ 	.word	0x00002750


	//   ....[20]....
        /*0154*/ 	.word	0x000027a0


	//   ....[21]....
        /*0158*/ 	.word	0x00002830


	//   ....[22]....
        /*015c*/ 	.word	0x000028c0


	//   ....[23]....
        /*0160*/ 	.word	0x00002910


	//   ....[24]....
        /*0164*/ 	.word	0x000029a0


	//   ....[25]....
        /*0168*/ 	.word	0x00002a30


	//   ....[26]....
        /*016c*/ 	.word	0x00002a80


	//   ....[27]....
        /*0170*/ 	.word	0x00002b10


	//   ....[28]....
        /*0174*/ 	.word	0x00002ba0


	//   ....[29]....
        /*0178*/ 	.word	0x00002bf0


	//   ....[30]....
        /*017c*/ 	.word	0x00002c80


	//   ....[31]....
        /*0180*/ 	.word	0x00002d10


	//   ....[32]....
        /*0184*/ 	.word	0x00002d60


	//   ....[33]....
        /*0188*/ 	.word	0x00002df0


	//   ....[34]....
        /*018c*/ 	.word	0x00002e80


	//   ....[35]....
        /*0190*/ 	.word	0x00002ed0


	//----- nvinfo : EIATTR_VRC_CTA_INIT_COUNT
	.align		4
.L_2496:
        /*0194*/ 	.byte	0x02, 0x4a
	.zero		1
	.zero		1


	//----- nvinfo : EIATTR_SYSCALL_OFFSETS
	.align		4
        /*0198*/ 	.byte	0x04, 0x46
        /*019a*/ 	.short	(.L_2498 - .L_2497)


	//   ....[0]....
.L_2497:
        /*019c*/ 	.word	0x00000180


	//----- nvinfo : EIATTR_EXIT_INSTR_OFFSETS
	.align		4
.L_2498:
        /*01a0*/ 	.byte	0x04, 0x1c
        /*01a2*/ 	.short	(.L_2500 - .L_2499)


	//   ....[0]....
.L_2499:
        /*01a4*/ 	.word	0x00000220


	//   ....[1]....
        /*01a8*/ 	.word	0x00002640


	//----- nvinfo : EIATTR_CRS_STACK_SIZE
	.align		4
.L_2500:
        /*01ac*/ 	.byte	0x04, 0x1e
        /*01ae*/ 	.short	(.L_2502 - .L_2501)
.L_2501:
        /*01b0*/ 	.word	0x00000000


	//----- nvinfo : EIATTR_CBANK_PARAM_SIZE
	.align		4
.L_2502:
        /*01b4*/ 	.byte	0x03, 0x19
        /*01b6*/ 	.short	0x0048


	//----- nvinfo : EIATTR_PARAM_CBANK
	.align		4
        /*01b8*/ 	.byte	0x04, 0x0a
        /*01ba*/ 	.short	(.L_2504 - .L_2503)
	.align		4
.L_2503:
        /*01bc*/ 	.word	index@(.nv.constant0._Z17LayerNormWarpImplI10DirectLoadIffE11DirectStoreIffEfLi2ELi12ELi12ELi32ELi1ELb0EEvT_T0_lld)
        /*01c0*/ 	.short	0x0380
        /*01c2*/ 	.short	0x0048


	//----- nvinfo : EIATTR_SW_WAR
	.align		4
.L_2504:
        /*01c4*/ 	.byte	0x04, 0x36
        /*01c6*/ 	.short	(.L_2506 - .L_2505)
.L_2505:
        /*01c8*/ 	.word	0x00000008
.L_2506:


//--------------------- .nv.info._Z17LayerNormWarpImplI10DirectLoadIffE11DirectStoreIffEfLi2ELi8ELi4ELi32ELi1ELb1EEvT_T0_lld --------------------------
	.section	.nv.info._Z17LayerNormWarpImplI10DirectLoadIffE11DirectStoreIffEfLi2ELi8ELi4ELi32ELi1ELb1EEvT_T0_lld,"",@"SHT_CUDA_INFO"
	.sectionflags	@""
	.align	4


	//----- nvinfo : EIATTR_CUDA_API_VERSION
	.align		4
        /*0000*/ 	.byte	0x04, 0x37
        /*0002*/ 	.short	(.L_2508 - .L_2507)
.L_2507:
        /*0004*/ 	.word	0x00000082


	//----- nvinfo : EIATTR_KPARAM_INFO
	.align		4
.L_2508:
        /*0008*/ 	.byte	0x04, 0x17
        /*000a*/ 	.short	(.L_2510 - .L_2509)
.L_2509:
        /*000c*/ 	.word	0x00000000
        /*0010*/ 	.short	0x0004
        /*0012*/ 	.short	0x0040
        /*0014*/ 	.byte	0x00, 0xf0, 0x21, 0x00


	//----- nvinfo : EIATTR_KPARAM_INFO
	.align		4
.L_2510:
        /*0018*/ 	.byte	0x04, 0x17
        /*001a*/ 	.short	(.L_2512 - .L_2511)
.L_2511:
        /*001c*/ 	.word	0x00000000
        /*0020*/ 	.short	0x0003
        /*0022*/ 	.short	0x0038
        /*0024*/ 	.byte	0x00, 0xf0, 0x21, 0x00


	//----- nvinfo : EIATTR_KPARAM_INFO
	.align		4
.L_2512:
        /*0028*/ 	.byte	0x04, 0x17
        /*002a*/ 	.short	(.L_2514 - .L_2513)
.L_2513:
        /*002c*/ 	.word	0x00000000
        /*0030*/ 	.short	0x0002
        /*0032*/ 	.short	0x0030
        /*0034*/ 	.byte	0x00, 0xf0, 0x21, 0x00


	//----- nvinfo : EIATTR_KPARAM_INFO
	.align		4
.L_2514:
        /*0038*/ 	.byte	0x04, 0x17
        /*003a*/ 	.short	(.L_2516 - .L_2515)
.L_2515:
        /*003c*/ 	.word	0x00000000
        /*0040*/ 	.short	0x0001
        /*0042*/ 	.short	0x0020
        /*0044*/ 	.byte	0x00, 0xf0, 0x41, 0x00


	//----- nvinfo : EIATTR_KPARAM_INFO
	.align		4
.L_2516:
        /*0048*/ 	.byte	0x04, 0x17
        /*004a*/ 	.short	(.L_2518 - .L_2517)
.L_2517:
        /*004c*/ 	.word	0x00000000
        /*0050*/ 	.short	0x0000
        /*0052*/ 	.short	0x0000
        /*0054*/ 	.byte	0x00, 0xf0, 0x81, 0x00


	//----- nvinfo : EIATTR_SPARSE_MMA_MASK
	.align		4
.L_2518:
        /*0058*/ 	.byte	0x03, 0x50
        /*005a*/ 	.short	0x0000


	//----- nvinfo : EIATTR_MAXREG_COUNT
	.align		4
        /*005c*/ 	.byte	0x03, 0x1b
        /*005e*/ 	.short	0x00ff


	//----- nvinfo : EIATTR_EXTERNS
	.align		4
        /*0060*/ 	.byte	0x04, 0x0f
        /*0062*/ 	.short	(.L_2520 - .L_2519)


	//   ....[0]....
	.align		4
.L_2519:
        /*0064*/ 	.word	index@(__assertfail)


	//----- nvinfo : EIATTR_MERCURY_ISA_VERSION
	.align		4
.L_2520:
        /*0068*/ 	.byte	0x03, 0x5f
        /*006a*/ 	.short	0x0101


	//----- nvinfo : EIATTR_COOP_GROUP_MASK_REGIDS
	.align		4
        /*006c*/ 	.byte	0x04, 0x29
        /*006e*/ 	.short	(.L_2522 - .L_2521)


	//   ....[0]....
.L_2521:
        /*0070*/ 	.word	0xffffffff


	//   ....[1]....
        /*0074*/ 	.word	0xffffffff


	//   ....[2]....
        /*0078*/ 	.word	0xffffffff


	//   ....[3]....
        /*007c*/ 	.word	0xffffffff


	//   ....[4]....
        /*0080*/ 	.word	0xffffffff


	//   ....[5]....
        /*0084*/ 	.word	0xffffffff


	//   ....[6]....
        /*0088*/ 	.word	0xffffffff


	//   ....[7]....
        /*008c*/ 	.word	0xffffffff


	//   ....[8]....
        /*0090*/ 	.word	0xffffffff


	//   ....[9]....
        /*0094*/ 	.word	0xffffffff


	//   ....[10]....
        /*0098*/ 	.word	0xffffffff


	//   ....[11]....
        /*009c*/ 	.word	0xffffffff


	//   ....[12]....
        /*00a0*/ 	.word	0xffffffff


	//   ....[13]....
        /*00a4*/ 	.word	0xffffffff


	//   ....[14]....
        /*00a8*/ 	.word	0xffffffff


	//   ....[15]....
        /*00ac*/ 	.word	0xffffffff


	//   ....[16]....
        /*00b0*/ 	.word	0xffffffff


	//   ....[17]....
        /*00b4*/ 	.word	0xffffffff


	//   ....[18]....
        /*00b8*/ 	.word	0x0500000f


	//   ....[19]....
        /*00bc*/ 	.word	0x0500000f


	//   ....[20]....
        /*00c0*/ 	.word	0x0500000f


	//   ....[21]....
        /*00c4*/ 	.word	0x0500000f


	//   ....[22]....
        /*00c8*/ 	.word	0x0500000f


	//   ....[23]....
        /*00cc*/ 	.word	0x0500000f


	//   ....[24]....
        /*00d0*/ 	.word	0x0500000f


	//   ....[25]....
        /*00d4*/ 	.word	0x0500000f


	//   ....[26]....
        /*00d8*/ 	.word	0x0500000f


	//   ....[27]....
        /*00dc*/ 	.word	0x0500000f


	//   ....[28]....
        /*00e0*/ 	.word	0x0500000f


	//   ....[29]....
        /*00e4*/ 	.word	0x0500000f


	//   ....[30]....
        /*00e8*/ 	.word	0x0500000f


	//   ....[31]....
        /*00ec*/ 	.word	0x0500000f


	//   ....[32]....
        /*00f0*/ 	.word	0x0500000f


	//   ....[33]....
        /*00f4*/ 	.word	0x0500000f


	//   ....[34]....
        /*00f8*/ 	.word	0x0500000f


	//   ....[35]....
        /*00fc*/ 	.word	0x0500000f


	//----- nvinfo : EIATTR_COOP_GROUP_INSTR_OFFSETS
	.align		4
.L_2522:
        /*0100*/ 	.byte	0x04, 0x28
        /*0102*/ 	.short	(.L_2524 - .L_2523)


	//   ....[0]....
.L_2523:
        /*0104*/ 	.word	0x00000de0


	//   ....[1]....
        /*0108*/ 	.word	0x00000df0


	//   ....[2]....
        /*010c*/ 	.word	0x00000e00


	//   ....[3]....
        /*0110*/ 	.word	0x00000fd0


	//   ....[4]....
        /*0114*/ 	.word	0x00000fe0


	//   ....[5]....
        /*0118*/ 	.word	0x00000ff0


	//   ....[6]....
        /*011c*/ 	.word	0x000011c0


	//   ....[7]....
        /*0120*/ 	.word	0x000011d0


	//   ....[8]....
        /*0124*/ 	.word	0x000011e0


	//   ....[9]....
        /*0128*/ 	.word	0x000013b0


	//   ....[10]....
        /*012c*/ 	.word	0x000013c0


	//   ....[11]....
        /*0130*/ 	.word	0x000013d0


	//   ....[12]....
        /*0134*/ 	.word	0x000015a0


	//   ....[13]....
        /*0138*/ 	.word	0x000015b0


	//   ....[14]....
        /*013c*/ 	.word	0x000015c0


	//   ....[15]....
        /*0140*/ 	.word	0x00001790


	//   ....[16]....
        /*0144*/ 	.word	0x000017a0


	//   ....[17]....
        /*0148*/ 	.word	0x000017b0


	//   ....[18]....
        /*014c*/ 	.word	0x00001e60


	//   ....[19]....
        /*0150*/ 	.word	0x00001ef0


	//   ....[20]....
        /*0154*/ 	.word	0x00001f40


	//   ....[21]....
        /*0158*/ 	.word	0x00001fd0


	//   ....[22]....
        /*015c*/ 	.word	0x00002060


	//   ....[23]....
        /*0160*/ 	.word	0x000020b0


	//   ....[24]....
        /*0164*/ 	.word	0x00002140


	//   ....[25]....
        /*0168*/ 	.word	0x000021d0


	//   ....[26]....
        /*016c*/ 	.word	0x00002220


	//   ....[27]....
        /*0170*/ 	.word	0x000022b0


	//   ....[28]....
        /*0174*/ 	.word	0x00002340


	//   ....[29]....
        /*0178*/ 	.word	0x00002390


	//   ....[30]....
        /*017c*/ 	.word	0x00002420


	//   ....[31]....
        /*0180*/ 	.word	0x000024b0


	//   ....[32]....
        /*0184*/ 	.word	0x00002500


	//   ....[33]....
        /*0188*/ 	.word	0x00002590


	//   ....[34]....
        /*018c*/ 	.word	0x00002620


	//   ....[35]....
        /*0190*/ 	.word	0x00002670


	//----- nvinfo : EIATTR_VRC_CTA_INIT_COUNT
	.align		4
.L_2524:
        /*0194*/ 	.byte	0x02, 0x4a
	.zero		1
	.zero		1


	//----- nvinfo : EIATTR_SYSCALL_OFFSETS
	.align		4
        /*0198*/ 	.byte	0x04, 0x46
        /*019a*/ 	.short	(.L_2526 - .L_2525)


	//   ....[0]....
.L_2525:
        /*019c*/ 	.word	0x00000190


	//----- nvinfo : EIATTR_EXIT_INSTR_OFFSETS
	.align		4
.L_2526:
        /*01a0*/ 	.byte	0x04, 0x1c
        /*01a2*/ 	.short	(.L_2528 - .L_2527)


	//   ....[0]....
.L_2527:
        /*01a4*/ 	.word	0x00000230


	//   ....[1]....
        /*01a8*/ 	.word	0x00001df0


	//----- nvinfo : EIATTR_CRS_STACK_SIZE
	.align		4
.L_2528:
        /*01ac*/ 	.byte	0x04, 0x1e
        /*01ae*/ 	.short	(.L_2530 - .L_2529)
.L_2529:
        /*01b0*/ 	.word	0x00000000


	//----- nvinfo : EIATTR_CBANK_PARAM_SIZE
	.align		4
.L_2530:
        /*01b4*/ 	.byte	0x03, 0x19
        /*01b6*/ 	.short	0x0048


	//----- nvinfo : EIATTR_PARAM_CBANK
	.align		4
        /*01b8*/ 	.byte	0x04, 0x0a
        /*01ba*/ 	.short	(.L_2532 - .L_2531)
	.align		4
.L_2531:
        /*01bc*/ 	.word	index@(.nv.constant0._Z17LayerNormWarpImplI10DirectLoadIffE11DirectStoreIffEfLi2ELi8ELi4ELi32ELi1ELb1EEvT_T0_lld)
        /*01c0*/ 	.short	0x0380
        /*01c2*/ 	.short	0x0048


	//----- nvinfo : EIATTR_SW_WAR
	.align		4
.L_2532:
        /*01c4*/ 	.byte	0x04, 0x36
        /*01c6*/ 	.short	(.L_2534 - .L_2533)
.L_2533:
        /*01c8*/ 	.word	0x00000008
.L_2534:


//--------------------- .nv.info._Z17LayerNormWarpImplI10DirectLoadIffE11DirectStoreIffEfLi2ELi8ELi8ELi32ELi1ELb0EEvT_T0_lld --------------------------
	.section	.nv.info._Z17LayerNormWarpImplI10DirectLoadIffE11DirectStoreIffEfLi2ELi8ELi8ELi32ELi1ELb0EEvT_T0_lld,"",@"SHT_CUDA_INFO"
	.sectionflags	@""
	.align	4


	//----- nvinfo : EIATTR_CUDA_API_VERSION
	.align		4
        /*0000*/ 	.byte	0x04, 0x37
        /*0002*/ 	.short	(.L_2536 - .L_2535)
.L_2535:
        /*0004*/ 	.word	0x00000082


	//----- nvinfo : EIATTR_KPARAM_INFO
	.align		4
.L_2536:
        /*0008*/ 	.byte	0x04, 0x17
        /*000a*/ 	.short	(.L_2538 - .L_2537)
.L_2537:
        /*000c*/ 	.word	0x00000000
        /*0010*/ 	.short	0x0004
        /*0012*/ 	.short	0x0040
        /*0014*/ 	.byte	0x00, 0xf0, 0x21, 0x00


	//----- nvinfo : EIATTR_KPARAM_INFO
	.align		4
.L_2538:
        /*0018*/ 	.byte	0x04, 0x17
        /*001a*/ 	.short	(.L_2540 - .L_2539)
.L_2539:
        /*001c*/ 	.word	0x00000000
        /*0020*/ 	.short	0x0003
        /*0022*/ 	.short	0x0038
        /*0024*/ 	.byte	0x00, 0xf0, 0x21, 0x00


	//----- nvinfo : EIATTR_KPARAM_INFO
	.align		4
.L_2540:
        /*0028*/ 	.byte	0x04, 0x17
        /*002a*/ 	.short	(.L_2542 - .L_2541)
.L_2541:
        /*002c*/ 	.word	0x00000000
        /*0030*/ 	.short	0x0002
        /*0032*/ 	.short	0x0030
        /*0034*/ 	.byte	0x00, 0xf0, 0x21, 0x00


	//----- nvinfo : EIATTR_KPARAM_INFO
	.align		4
.L_2542:
        /*0038*/ 	.byte	0x04, 0x17
        /*003a*/ 	.short	(.L_2544 - .L_2543)
.L_2543:
        /*003c*/ 	.word	0x00000000
        /*0040*/ 	.short	0x0001
        /*0042*/ 	.short	0x0020
        /*0044*/ 	.byte	0x00, 0xf0, 0x41, 0x00


	//----- nvinfo : EIATTR_KPARAM_INFO
	.align		4
.L_2544:
        /*0048*/ 	.byte	0x04, 0x17
        /*004a*/ 	.short	(.L_2546 - .L_2545)
.L_2545:
        /*004c*/ 	.word	0x00000000
        /*0050*/ 	.short	0x0000
        /*0052*/ 	.short	0x0000
        /*0054*/ 	.byte	0x00, 0xf0, 0x81, 0x00


	//----- nvinfo : EIATTR_SPARSE_MMA_MASK
	.align		4
.L_2546:
        /*0058*/ 	.byte	0x03, 0x50
        /*005a*/ 	.short	0x0000


	//----- nvinfo : EIATTR_MAXREG_COUNT
	.align		4
        /*005c*/ 	.byte	0x03, 0x1b
        /*005e*/ 	.short	0x00ff


	//----- nvinfo : EIATTR_EXTERNS
	.align		4
        /*0060*/ 	.byte	0x04, 0x0f
        /*0062*/ 	.short	(.L_2548 - .L_2547)


	//   ....[0]....
	.align		4
.L_2547:
        /*0064*/ 	.word	index@(__assertfail)


	//----- nvinfo : EIATTR_MERCURY_ISA_VERSION
	.align		4
.L_2548:
        /*0068*/ 	.byte	0x03, 0x5f
        /*006a*/ 	.short	0x0101


	//----- nvinfo : EIATTR_COOP_GROUP_MASK_REGIDS
	.align		4
        /*006c*/ 	.byte	0x04, 0x29
        /*006e*/ 	.short	(.L_2550 - .L_2549)


	//   ....[0]....
.L_2549:
        /*0070*/ 	.word	0xffffffff


	//   ....[1]....
        /*0074*/ 	.word	0xffffffff


	//   ....[2]....
        /*0078*/ 	.word	0xffffffff


	//   ....[3]....
        /*007c*/ 	.word	0xffffffff


	//   ....[4]....
        /*0080*/ 	.word	0xffffffff


	//   ....[5]....
        /*0084*/ 	.word	0xffffffff


	//   ....[6]....
        /*0088*/ 	.word	0xffffffff


	//   ....[7]....
        /*008c*/ 	.word	0xffffffff


	//   ....[8]....
        /*0090*/ 	.word	0xffffffff


	//   ....[9]....
        /*0094*/ 	.word	0xffffffff


	//   ....[10]....
        /*0098*/ 	.word	0xffffffff


	//   ....[11]....
        /*009c*/ 	.word	0xffffffff


	//   ....[12]....
        /*00a0*/ 	.word	0xffffffff


	//   ....[13]....
        /*00a4*/ 	.word	0xffffffff


	//   ....[14]....
        /*00a8*/ 	.word	0xffffffff


	//   ....[15]....
        /*00ac*/ 	.word	0xffffffff


	//   ....[16]....
        /*00b0*/ 	.word	0xffffffff


	//   ....[17]....
        /*00b4*/ 	.word	0xffffffff


	//   ....[18]....
        /*00b8*/ 	.word	0x0500000f


	//   ....[19]....
        /*00bc*/ 	.word	0x0500000f


	//   ....[20]....
        /*00c0*/ 	.word	0x0500000f


	//   ....[21]....
        /*00c4*/ 	.word	0x0500000f


	//   ....[22]....
        /*00c8*/ 	.word	0x0500000f


	//   ....[23]....
        /*00cc*/ 	.word	0x0500000f


	//   ....[24]....
        /*00d0*/ 	.word	0x0500000f


	//   ....[25]....
        /*00d4*/ 	.word	0x0500000f


	//   ....[26]....
        /*00d8*/ 	.word	0x0500000f


	//   ....[27]....
        /*00dc*/ 	.word	0x0500000f


	//   ....[28]....
        /*00e0*/ 	.word	0x0500000f


	//   ....[29]....
        /*00e4*/ 	.word	0x0500000f


	//   ....[30]....
        /*00e8*/ 	.word	0x0500000f


	//   ....[31]....
        /*00ec*/ 	.word	0x0500000f


	//   ....[32]....
        /*00f0*/ 	.word	0x0500000f


	//   ....[33]....
        /*00f4*/ 	.word	0x0500000f


	//   ....[34]....
        /*00f8*/ 	.word	0x0500000f


	//   ....[35]....
        /*00fc*/ 	.word	0x0500000f


	//----- nvinfo : EIATTR_COOP_GROUP_INSTR_OFFSETS
	.align		4
.L_2550:
        /*0100*/ 	.byte	0x04, 0x28
        /*0102*/ 	.short	(.L_2552 - .L_2551)


	//   ....[0]....
.L_2551:
        /*0104*/ 	.word	0x00000c40


	//   ....[1]....
        /*0108*/ 	.word	0x00000c50


	//   ....[2]....
        /*010c*/ 	.word	0x00000c60


	//   ....[3]....
        /*0110*/ 	.word	0x00000df0


	//   ....[4]....
        /*0114*/ 	.word	0x00000e00


	//   ....[5]....
        /*0118*/ 	.word	0x00000e10


	//   ....[6]....
        /*011c*/ 	.word	0x00000fa0


	//   ....[7]....
        /*0120*/ 	.word	0x00000fb0


	//   ....[8]....
        /*0124*/ 	.word	0x00000fc0


	//   ....[9]....
        /*0128*/ 	.word	0x00001150


	//   ....[10]....
        /*012c*/ 	.word	0x00001160


	//   ....[11]....
        /*0130*/ 	.word	0x00001170


	//   ....[12]....
        /*0134*/ 	.word	0x00001300


	//   ....[13]....
        /*0138*/ 	.word	0x00001310


	//   ....[14]....
        /*013c*/ 	.word	0x00001320


	//   ....[15]....
        /*0140*/ 	.word	0x000014b0


	//   ....[16]....
        /*0144*/ 	.word	0x000014c0


	//   ....[17]....
        /*0148*/ 	.word	0x000014d0


	//   ....[18]....
        /*014c*/ 	.word	0x00001b70


	//   ....[19]....
        /*0150*/ 	.word	0x00001c00


	//   ....[20]....
        /*0154*/ 	.word	0x00001c50


	//   ....[21]....
        /*0158*/ 	.word	0x00001ce0


	//   ....[22]....
        /*015c*/ 	.word	0x00001d70


	//   ....[23]....
        /*0160*/ 	.word	0x00001dc0


	//   ....[24]....
        /*0164*/ 	.word	0x00001e50


	//   ....[25]....
        /*0168*/ 	.word	0x00001ee0


	//   ....[26]....
        /*016c*/ 	.word	0x00001f30


	//   ....[27]....
        /*0170*/ 	.word	0x00001fc0


	//   ....[28]....
        /*0174*/ 	.word	0x00002050


	//   ....[29]....
        /*0178*/ 	.word	0x000020a0


	//   ....[30]....
        /*017c*/ 	.word	0x00002130


	//   ....[31]....
        /*0180*/ 	.word	0x000021c0


	//   ....[32]....
        /*0184*/ 	.word	0x00002210


	//   ....[33]....
        /*0188*/ 	.word	0x000022a0


	//   ....[34]....
        /*018c*/ 	.word	0x00002330


	//   ....[35]....
        /*0190*/ 	.word	0x00002380


	//----- nvinfo : EIATTR_VRC_CTA_INIT_COUNT
	.align		4
.L_2552:
        /*0194*/ 	.byte	0x02, 0x4a
	.zero		1
	.zero		1


	//----- nvinfo : EIATTR_SYSCALL_OFFSETS
	.align		4
        /*0198*/ 	.byte	0x04, 0x46
        /*019a*/ 	.short	(.L_2554 - .L_2553)


	//   ....[0]....
.L_2553:
        /*019c*/ 	.word	0x00000190


	//----- nvinfo : EIATTR_EXIT_INSTR_OFFSETS
	.align		4
.L_2554:
        /*01a0*/ 	.byte	0x04, 0x1c
        /*01a2*/ 	.short	(.L_2556 - .L_2555)


	//   ....[0]....
.L_2555:
        /*01a4*/ 	.word	0x00000230


	//   ....[1]....
        /*01a8*/ 	.word	0x00001af0


	//----- nvinfo : EIATTR_CRS_STACK_SIZE
	.align		4
.L_2556:
        /*01ac*/ 	.byte	0x04, 0x1e
        /*01ae*/ 	.short	(.L_2558 - .L_2557)
.L_2557:
        /*01b0*/ 	.word	0x00000000


	//----- nvinfo : EIATTR_CBANK_PARAM_SIZE
	.align		4
.L_2558:
        /*01b4*/ 	.byte	0x03, 0x19
        /*01b6*/ 	.short	0x0048


	//----- nvinfo : EIATTR_PARAM_CBANK
	.align		4
        /*01b8*/ 	.byte	0x04, 0x0a
        /*01ba*/ 	.short	(.L_2560 - .L_2559)
	.align		4
.L_2559:
        /*01bc*/ 	.word	index@(.nv.constant0._Z17LayerNormWarpImplI10DirectLoadIffE11DirectStoreIffEfLi2ELi8ELi8ELi32ELi1ELb0EEvT_T0_lld)
        /*01c0*/ 	.short	0x0380
        /*01c2*/ 	.short	0x0048


	//----- nvinfo : EIATTR_SW_WAR
	.align		4
.L_2560:
        /*01c4*/ 	.byte	0x04, 0x36
        /*01c6*/ 	.short	(.L_2562 - .L_2561)
.L_2561:
        /*01c8*/ 	.word	0x00000008
.L_2562:


//--------------------- .nv.info._Z17LayerNormWarpImplI10DirectLoadIffE11DirectStoreIffEfLi2ELi4ELi2ELi32ELi1ELb1EEvT_T0_lld --------------------------
	.section	.nv.info._Z17LayerNormWarpImplI10DirectLoadIffE11DirectStoreIffEfLi2ELi4ELi2ELi32ELi1ELb1EEvT_T0_lld,"",@"SHT_CUDA_INFO"
	.sectionflags	@""
	.align	4


	//----- nvinfo : EIATTR_CUDA_API_VERSION
	.align		4
        /*0000*/ 	.byte	0x04, 0x37
        /*0002*/ 	.short	(.L_2564 - .L_2563)
.L_2563:
        /*0004*/ 	.word	0x00000082


	//----- nvinfo : EIATTR_KPARAM_INFO
	.align		4
.L_2564:
        /*0008*/ 	.byte	0x04, 0x17
        /*000a*/ 	.short	(.L_2566 - .L_2565)
.L_2565:
        /*000c*/ 	.word	0x00000000
        /*0010*/ 	.short	0x0004
        /*0012*/ 	.short	0x0040
        /*0014*/ 	.byte	0x00, 0xf0, 0x21, 0x00


	//----- nvinfo : EIATTR_KPARAM_INFO
	.align		4
.L_2566:
        /*0018*/ 	.byte	0x04, 0x17
        /*001a*/ 	.short	(.L_2568 - .L_2567)
.L_2567:
        /*001c*/ 	.word	0x00000000
        /*0020*/ 	.short	0x0003
        /*0022*/ 	.short	0x0038
        /*0024*/ 	.byte	0x00, 0xf0, 0x21, 0x00


	//----- nvinfo : EIATTR_KPARAM_INFO
	.align		4
.L_2568:
        /*0028*/ 	.byte	0x04, 0x17
        /*002a*/ 	.short	(.L_2570 - .L_2569)
.L_2569:
        /*002c*/ 	.word	0x00000000
        /*0030*/ 	.short	0x0002
        /*0032*/ 	.short	0x0030
        /*0034*/ 	.byte	0x00, 0xf0, 0x21, 0x00


	//----- nvinfo : EIATTR_KPARAM_INFO
	.align		4
.L_2570:
        /*0038*/ 	.byte	0x04, 0x17
        /*003a*/ 	.short	(.L_2572 - .L_2571)
.L_2571:
        /*003c*/ 	.word	0x00000000
        /*0040*/ 	.short	0x0001
        /*0042*/ 	.short	0x0020
        /*0044*/ 	.byte	0x00, 0xf0, 0x41, 0x00


	//----- nvinfo : EIATTR_KPARAM_INFO
	.align		4
.L_2572:
        /*0048*/ 	.byte	0x04, 0x17
        /*004a*/ 	.short	(.L_2574 - .L_2573)
.L_2573:
        /*004c*/ 	.word	0x00000000
        /*0050*/ 	.short	0x0000
        /*0052*/ 	.short	0x0000
        /*0054*/ 	.byte	0x00, 0xf0, 0x81, 0x00


	//----- nvinfo : EIATTR_SPARSE_MMA_MASK
	.align		4
.L_2574:
        /*0058*/ 	.byte	0x03, 0x50
        /*005a*/ 	.short	0x0000


	//----- nvinfo : EIATTR_MAXREG_COUNT
	.align		4
        /*005c*/ 	.byte	0x03, 0x1b
        /*005e*/ 	.short	0x00ff


	//----- nvinfo : EIATTR_EXTERNS
	.align		4
        /*0060*/ 	.byte	0x04, 0x0f
        /*0062*/ 	.short	(.L_2576 - .L_2575)


	//   ....[0]....
	.align		4
.L_2575:
        /*0064*/ 	.word	index@(__assertfail)


	//----- nvinfo : EIATTR_MERCURY_ISA_VERSION
	.align		4
.L_2576:
        /*0068*/ 	.byte	0x03, 0x5f
        /*006a*/ 	.short	0x0101


	//----- nvinfo : EIATTR_COOP_GROUP_MASK_REGIDS
	.align		4
        /*006c*/ 	.byte	0x04, 0x29
        /*006e*/ 	.short	(.L_2578 - .L_2577)


	//   ....[0]....
.L_2577:
        /*0070*/ 	.word	0xffffffff


	//   ....[1]....
        /*0074*/ 	.word	0xffffffff


	//   ....[2]....
        /*0078*/ 	.word	0xffffffff


	//   ....[3]....
        /*007c*/ 	.word	0xffffffff


	//   ....[4]....
        /*0080*/ 	.word	0xffffffff


	//   ....[5]....
        /*0084*/ 	.word	0xffffffff


	//   ....[6]....
        /*0088*/ 	.word	0xffffffff


	//   ....[7]....
        /*008c*/ 	.word	0xffffffff


	//   ....[8]....
        /*0090*/ 	.word	0xffffffff


	//   ....[9]....
        /*0094*/ 	.word	0xffffffff


	//   ....[10]....
        /*0098*/ 	.word	0xffffffff


	//   ....[11]....
        /*009c*/ 	.word	0xffffffff


	//   ....[12]....
        /*00a0*/ 	.word	0xffffffff


	//   ....[13]....
        /*00a4*/ 	.word	0xffffffff


	//   ....[14]....
        /*00a8*/ 	.word	0xffffffff


	//   ....[15]....
        /*00ac*/ 	.word	0xffffffff


	//   ....[16]....
        /*00b0*/ 	.word	0xffffffff


	//   ....[17]....
        /*00b4*/ 	.word	0xffffffff


	//   ....[18]....
        /*00b8*/ 	.word	0x0500000f


	//   ....[19]....
        /*00bc*/ 	.word	0x0500000f


	//   ....[20]....
        /*00c0*/ 	.word	0x0500000f


	//   ....[21]....
        /*00c4*/ 	.word	0x0500000f


	//   ....[22]....
        /*00c8*/ 	.word	0x0500000f


	//   ....[23]....
        /*00cc*/ 	.word	0x0500000f


	//   ....[24]....
        /*00d0*/ 	.word	0x0500000f


	//   ....[25]....
        /*00d4*/ 	.word	0x0500000f


	//   ....[26]....
        /*00d8*/ 	.word	0x0500000f


	//   ....[27]....
        /*00dc*/ 	.word	0x0500000f


	//   ....[28]....
        /*00e0*/ 	.word	0x0500000f


	//   ....[29]....
        /*00e4*/ 	.word	0x0500000f


	//   ....[30]....
        /*00e8*/ 	.word	0x0500000f


	//   ....[31]....
        /*00ec*/ 	.word	0x0500000f


	//   ....[32]....
        /*00f0*/ 	.word	0x0500000f


	//   ....[33]....
        /*00f4*/ 	.word	0x0500000f


	//   ....[34]....
        /*00f8*/ 	.word	0x0500000f


	//   ....[35]....
        /*00fc*/ 	.word	0x0500000f


	//----- nvinfo : EIATTR_COOP_GROUP_INSTR_OFFSETS
	.align		4
.L_2578:
        /*0100*/ 	.byte	0x04, 0x28
        /*0102*/ 	.short	(.L_2580 - .L_2579)


	//   ....[0]....
.L_2579:
        /*0104*/ 	.word	0x00000720


	//   ....[1]....
        /*0108*/ 	.word	0x00000730


	//   ....[2]....
        /*010c*/ 	.word	0x00000740


	//   ....[3]....
        /*0110*/ 	.word	0x00000920


	//   ....[4]....
        /*0114*/ 	.word	0x00000930


	//   ....[5]....
        /*0118*/ 	.word	0x00000940


	//   ....[6]....
        /*011c*/ 	.word	0x00000b20


	//   ....[7]....
        /*0120*/ 	.word	0x00000b30


	//   ....[8]....
        /*0124*/ 	.word	0x00000b40


	//   ....[9]....
        /*0128*/ 	.word	0x00000d20


	//   ....[10]....
        /*012c*/ 	.word	0x00000d30


	//   ....[11]....
        /*0130*/ 	.word	0x00000d40


	//   ....[12]....
        /*0134*/ 	.word	0x00000f20


	//   ....[13]....
        /*0138*/ 	.word	0x00000f30


	//   ....[14]....
        /*013c*/ 	.word	0x00000f40


	//   ....[15]....
        /*0140*/ 	.word	0x00001120


	//   ....[16]....
        /*0144*/ 	.word	0x00001130


	//   ....[17]....
        /*0148*/ 	.word	0x00001140


	//   ....[18]....
        /*014c*/ 	.word	0x000015d0


	//   ....[19]....
        /*0150*/ 	.word	0x00001660


	//   ....[20]....
        /*0154*/ 	.word	0x000016b0


	//   ....[21]....
        /*0158*/ 	.word	0x00001740


	//   ....[22]....
        /*015c*/ 	.word	0x000017d0


	//   ....[23]....
        /*0160*/ 	.word	0x00001820


	//   ....[24]....
        /*0164*/ 	.word	0x000018b0


	//   ....[25]....
        /*0168*/ 	.word	0x00001940


	//   ....[26]....
        /*016c*/ 	.word	0x00001990


	//   ....[27]....
        /*0170*/ 	.word	0x00001a20


	//   ....[28]....
        /*0174*/ 	.word	0x00001ab0


	//   ....[29]....
        /*0178*/ 	.word	0x00001b00


	//   ....[30]....
        /*017c*/ 	.word	0x00001b90


	//   ....[31]....
        /*0180*/ 	.word	0x00001c20


	//   ....[32]....
        /*0184*/ 	.word	0x00001c70


	//   ....[33]....
        /*0188*/ 	.word	0x00001d00


	//   ....[34]....
        /*018c*/ 	.word	0x00001d90


	//   ....[35]....
        /*0190*/ 	.word	0x00001de0


	//----- nvinfo : EIATTR_VRC_CTA_INIT_COUNT
	.align		4
.L_2580:
        /*0194*/ 	.byte	0x02, 0x4a
	.zero		1
	.zero		1


	//----- nvinfo : EIATTR_SYSCALL_OFFSETS
	.align		4
        /*0198*/ 	.byte	0x04, 0x46
        /*019a*/ 	.short	(.L_2582 - .L_2581)


	//   ....[0]....
.L_2581:
        /*019c*/ 	.word	0x00000180


	//----- nvinfo : EIATTR_EXIT_INSTR_OFFSETS
	.align		4
.L_2582:
        /*01a0*/ 	.byte	0x04, 0x1c
        /*01a2*/ 	.short	(.L_2584 - .L_2583)


	//   ....[0]....
.L_2583:
        /*01a4*/ 	.word	0x00000220


	//   ....[1]....
        /*01a8*/ 	.word	0x00001560


	//----- nvinfo : EIATTR_CRS_STACK_SIZE
	.align		4
.L_2584:
        /*01ac*/ 	.byte	0x04, 0x1e
        /*01ae*/ 	.short	(.L_2586 - .L_2585)
.L_2585:
        /*01b0*/ 	.word	0x00000000


	//----- nvinfo : EIATTR_CBANK_PARAM_SIZE
	.align		4
.L_2586:
        /*01b4*/ 	.byte	0x03, 0x19
        /*01b6*/ 	.short	0x0048


	//----- nvinfo : EIATTR_PARAM_CBANK
	.align		4
        /*01b8*/ 	.byte	0x04, 0x0a
        /*01ba*/ 	.short	(.L_2588 - .L_2587)
	.align		4
.L_2587:
        /*01bc*/ 	.word	index@(.nv.constant0._Z17LayerNormWarpImplI10DirectLoadIffE11DirectStoreIffEfLi2ELi4ELi2ELi32ELi1ELb1EEvT_T0_lld)
        /*01c0*/ 	.short	0x0380
        /*01c2*/ 	.short	0x0048


	//----- nvinfo : EIATTR_SW_WAR
	.align		4
.L_2588:
        /*01c4*/ 	.byte	0x04, 0x36
        /*01c6*/ 	.short	(.L_2590 - .L_2589)
.L_2589:
        /*01c8*/ 	.word	0x00000008
.L_2590:


//--------------------- .nv.info._Z17LayerNormWarpImplI10DirectLoadIffE11DirectStoreIffEfLi2ELi4ELi4ELi32ELi1ELb0EEvT_T0_lld --------------------------
	.section	.nv.info._Z17LayerNormWarpImplI10DirectLoadIffE11DirectStoreIffEfLi2ELi4ELi4ELi32ELi1ELb0EEvT_T0_lld,"",@"SHT_CUDA_INFO"
	.sectionflags	@""
	.align	4


	//----- nvinfo : EIATTR_CUDA_API_VERSION
	.align		4
        /*0000*/ 	.byte	0x04, 0x37
        /*0002*/ 	.short	(.L_2592 - .L_2591)
.L_2591:
        /*0004*/ 	.word	0x00000082


	//----- nvinfo : EIATTR_KPARAM_INFO
	.align		4
.L_2592:
        /*0008*/ 	.byte	0x04, 0x17
        /*000a*/ 	.short	(.L_2594 - .L_2593)
.L_2593:
        /*000c*/ 	.word	0x00000000
        /*0010*/ 	.short	0x0004
        /*0012*/ 	.short	0x0040
        /*0014*/ 	.byte	0x00, 0xf0, 0x21, 0x00


	//----- nvinfo : EIATTR_KPARAM_INFO
	.align		4
.L_2594:
        /*0018*/ 	.byte	0x04, 0x17
        /*001a*/ 	.short	(.L_2596 - .L_2595)
.L_2595:
        /*001c*/ 	.word	0x00000000
        /*0020*/ 	.short	0x0003
        /*0022*/ 	.short	0x0038
        /*0024*/ 	.byte	0x00, 0xf0, 0x21, 0x00


	//----- nvinfo : EIATTR_KPARAM_INFO
	.align		4
.L_2596:
        /*0028*/ 	.byte	0x04, 0x17
        /*002a*/ 	.short	(.L_2598 - .L_2597)
.L_2597:
        /*002c*/ 	.word	0x00000000
        /*0030*/ 	.short	0x0002
        /*0032*/ 	.short	0x0030
        /*0034*/ 	.byte	0x00, 0xf0, 0x21, 0x00


	//----- nvinfo : EIATTR_KPARAM_INFO
	.align		4
.L_2598:
        /*0038*/ 	.byte	0x04, 0x17
        /*003a*/ 	.short	(.L_2600 - .L_2599)
.L_2599:
        /*003c*/ 	.word	0x00000000
        /*0040*/ 	.short	0x0001
        /*0042*/ 	.short	0x0020
        /*0044*/ 	.byte	0x00, 0xf0, 0x41, 0x00


	//----- nvinfo : EIATTR_KPARAM_INFO
	.align		4
.L_2600:
        /*0048*/ 	.byte	0x04, 0x17
        /*004a*/ 	.short	(.L_2602 - .L_2601)
.L_2601:
        /*004c*/ 	.word	0x00000000
        /*0050*/ 	.short	0x0000
        /*0052*/ 	.short	0x0000
        /*0054*/ 	.byte	0x00, 0xf0, 0x81, 0x00


	//----- nvinfo : EIATTR_SPARSE_MMA_MASK
	.align		4
.L_2602:
        /*0058*/ 	.byte	0x03, 0x50
        /*005a*/ 	.short	0x0000


	//----- nvinfo : EIATTR_MAXREG_COUNT
	.align		4
        /*005c*/ 	.byte	0x03, 0x1b
        /*005e*/ 	.short	0x00ff


	//----- nvinfo : EIATTR_EXTERNS
	.align		4
        /*0060*/ 	.byte	0x04, 0x0f
        /*0062*/ 	.short	(.L_2604 - .L_2603)


	//   ....[0]....
	.align		4
.L_2603:
        /*0064*/ 	.word	index@(__assertfail)


	//----- nvinfo : EIATTR_MERCURY_ISA_VERSION
	.align		4
.L_2604:
        /*0068*/ 	.byte	0x03, 0x5f
        /*006a*/ 	.short	0x0101


	//----- nvinfo : EIATTR_COOP_GROUP_MASK_REGIDS
	.align		4
        /*006c*/ 	.byte	0x04, 0x29
        /*006e*/ 	.short	(.L_2606 - .L_2605)


	//   ....[0]....
.L_2605:
        /*0070*/ 	.word	0xffffffff


	//   ....[1]....
        /*0074*/ 	.word	0xffffffff


	//   ....[2]....
        /*0078*/ 	.word	0xffffffff


	//   ....[3]....
        /*007c*/ 	.word	0xffffffff


	//   ....[4]....
        /*0080*/ 	.word	0xffffffff


	//   ....[5]....
        /*0084*/ 	.word	0xffffffff


	//   ....[6]....
        /*0088*/ 	.word	0xffffffff


	//   ....[7]....
        /*008c*/ 	.word	0xffffffff


	//   ....[8]....
        /*0090*/ 	.word	0xffffffff


	//   ....[9]....
        /*0094*/ 	.word	0xffffffff


	//   ....[10]....
        /*0098*/ 	.word	0xffffffff


	//   ....[11]....
        /*009c*/ 	.word	0xffffffff


	//   ....[12]....
        /*00a0*/ 	.word	0xffffffff


	//   ....[13]....
        /*00a4*/ 	.word	0xffffffff


	//   ....[14]....
        /*00a8*/ 	.word	0xffffffff


	//   ....[15]....
        /*00ac*/ 	.word	0xffffffff


	//   ....[16]....
        /*00b0*/ 	.word	0xffffffff


	//   ....[17]....
        /*00b4*/ 	.word	0xffffffff


	//   ....[18]....
        /*00b8*/ 	.word	0x0500000f


	//   ....[19]....
        /*00bc*/ 	.word	0x0500000f


	//   ....[20]....
        /*00c0*/ 	.word	0x0500000f


	//   ....[21]....
        /*00c4*/ 	.word	0x0500000f


	//   ....[22]....
        /*00c8*/ 	.word	0x0500000f


	//   ....[23]....
        /*00cc*/ 	.word	0x0500000f


	//   ....[24]....
        /*00d0*/ 	.word	0x0500000f


	//   ....[25]....
        /*00d4*/ 	.word	0x0500000f


	//   ....[26]....
        /*00d8*/ 	.word	0x0500000f


	//   ....[27]....
        /*00dc*/ 	.word	0x0500000f


	//   ....[28]....
        /*00e0*/ 	.word	0x0500000f


	//   ....[29]....
        /*00e4*/ 	.word	0x0500000f


	//   ....[30]....
        /*00e8*/ 	.word	0x0500000f


	//   ....[31]....
        /*00ec*/ 	.word	0x0500000f


	//   ....[32]....
        /*00f0*/ 	.word	0x0500000f


	//   ....[33]....
        /*00f4*/ 	.word	0x0500000f


	//   ....[34]....
        /*00f8*/ 	.word	0x0500000f


	//   ....[35]....
        /*00fc*/ 	.word	0x0500000f


	//----- nvinfo : EIATTR_COOP_GROUP_INSTR_OFFSETS
	.align		4
.L_2606:
        /*0100*/ 	.byte	0x04, 0x28
        /*0102*/ 	.short	(.L_2608 - .L_2607)


	//   ....[0]....
.L_2607:
        /*0104*/ 	.word	0x000006d0


	//   ....[1]....
        /*0108*/ 	.word	0x000006e0


	//   ....[2]....
        /*010c*/ 	.word	0x000006f0


	//   ....[3]....
        /*0110*/ 	.word	0x00000870


	//   ....[4]....
        /*0114*/ 	.word	0x00000880


	//   ....[5]....
        /*0118*/ 	.word	0x00000890


	//   ....[6]....
        /*011c*/ 	.word	0x00000a10


	//   ....[7]....
        /*0120*/ 	.word	0x00000a20


	//   ....[8]....
        /*0124*/ 	.word	0x00000a30


	//   ....[9]....
        /*0128*/ 	.word	0x00000bb0


	//   ....[10]....
        /*012c*/ 	.word	0x00000bc0


	//   ....[11]....
        /*0130*/ 	.word	0x00000bd0


	//   ....[12]....
        /*0134*/ 	.word	0x00000d50


	//   ....[13]....
        /*0138*/ 	.word	0x00000d60


	//   ....[14]....
        /*013c*/ 	.word	0x00000d70


	//   ....[15]....
        /*0140*/ 	.word	0x00000ef0


	//   ....[16]....
        /*0144*/ 	.word	0x00000f00


	//   ....[17]....
        /*0148*/ 	.word	0x00000f10


	//   ....[18]....
        /*014c*/ 	.word	0x000013a0


	//   ....[19]....
        /*0150*/ 	.word	0x00001430


	//   ....[20]....
        /*0154*/ 	.word	0x00001480


	//   ....[21]....
        /*0158*/ 	.word	0x00001520


	//   ....[22]....
        /*015c*/ 	.word	0x000015b0


	//   ....[23]....
        /*0160*/ 	.word	0x00001600


	//   ....[24]....
        /*0164*/ 	.word	0x000016a0


	//   ....[25]....
        /*0168*/ 	.word	0x00001730


	//   ....[26]....
        /*016c*/ 	.word	0x00001780


	//   ....[27]....
        /*0170*/ 	.word	0x00001820


	//   ....[28]....
        /*0174*/ 	.word	0x000018b0


	//   ....[29]....
        /*0178*/ 	.word	0x00001900


	//   ....[30]....
        /*017c*/ 	.word	0x000019a0


	//   ....[31]....
        /*0180*/ 	.word	0x00001a30


	//   ....[32]....
        /*0184*/ 	.word	0x00001a80


	//   ....[33]....
        /*0188*/ 	.word	0x00001b20


	//   ....[34]....
        /*018c*/ 	.word	0x00001bb0


	//   ....[35]....
        /*0190*/ 	.word	0x00001c00


	//----- nvinfo : EIATTR_VRC_CTA_INIT_COUNT
	.align		4
.L_2608:
        /*0194*/ 	.byte	0x02, 0x4a
	.zero		1
	.zero		1


	//----- nvinfo : EIATTR_SYSCALL_OFFSETS
	.align		4
        /*0198*/ 	.byte	0x04, 0x46
        /*019a*/ 	.short	(.L_2610 - .L_2609)


	//   ....[0]....
.L_2609:
        /*019c*/ 	.word	0x00000190


	//----- nvinfo : EIATTR_EXIT_INSTR_OFFSETS
	.align		4
.L_2610:
        /*01a0*/ 	.byte	0x04, 0x1c
        /*01a2*/ 	.short	(.L_2612 - .L_2611)


	//   ....[0]....
.L_2611:
        /*01a4*/ 	.word	0x00000230


	//   ....[1]....
        /*01a8*/ 	.word	0x00001320


	//----- nvinfo : EIATTR_CRS_STACK_SIZE
	.align		4
.L_2612:
        /*01ac*/ 	.byte	0x04, 0x1e
        /*01ae*/ 	.short	(.L_2614 - .L_2613)
.L_2613:
        /*01b0*/ 	.word	0x00000000


	//----- nvinfo : EIATTR_CBANK_PARAM_SIZE
	.align		4
.L_2614:
        /*01b4*/ 	.byte	0x03, 0x19
        /*01b6*/ 	.short	0x0048


	//----- nvinfo : EIATTR_PARAM_CBANK
	.align		4
        /*01b8*/ 	.byte	0x04, 0x0a
        /*01ba*/ 	.short	(.L_2616 - .L_2615)
	.align		4
.L_2615:
        /*01bc*/ 	.word	index@(.nv.constant0._Z17LayerNormWarpImplI10DirectLoadIffE11DirectStoreIffEfLi2ELi4ELi4ELi32ELi1ELb0EEvT_T0_lld)
        /*01c0*/ 	.short	0x0380
        /*01c2*/ 	.short	0x0048


	//----- nvinfo : EIATTR_SW_WAR
	.align		4
.L_2616:
        /*01c4*/ 	.byte	0x04, 0x36
        /*01c6*/ 	.short	(.L_2618 - .L_2617)
.L_2617:
        /*01c8*/ 	.word	0x00000008
.L_2618:


//--------------------- .nv.info._Z17LayerNormWarpImplI10DirectLoadIffE11DirectStoreIffEfLi2ELi2ELi0ELi32ELi1ELb1EEvT_T0_lld --------------------------
	.section	.nv.info._Z17LayerNormWarpImplI10DirectLoadIffE11DirectStoreIffEfLi2ELi2ELi0ELi32ELi1ELb1EEvT_T0_lld,"",@"SHT_CUDA_INFO"
	.sectionflags	@""
	.align	4


	//----- nvinfo : EIATTR_CUDA_API_VERSION
	.align		4
        /*0000*/ 	.byte	0x04, 0x37
        /*0002*/ 	.short	(.L_2620 - .L_2619)
.L_2619:
        /*0004*/ 	.word	0x00000082


	//----- nvinfo : EIATTR_KPARAM_INFO
	.align		4
.L_2620:
        /*0008*/ 	.byte	0x04, 0x17
        /*000a*/ 	.short	(.L_2622 - .L_2621)
.L_2621:
        /*000c*/ 	.word	0x00000000
        /*0010*/ 	.short	0x0004
        /*0012*/ 	.short	0x0040
        /*0014*/ 	.byte	0x00, 0xf0, 0x21, 0x00


	//----- nvinfo : EIATTR_KPARAM_INFO
	.align		4
.L_2622:
        /*0018*/ 	.byte	0x04, 0x17
        /*001a*/ 	.short	(.L_2624 - .L_2623)
.L_2623:
        /*001c*/ 	.word	0x00000000
        /*0020*/ 	.short	0x0003
        /*0022*/ 	.short	0x0038
        /*0024*/ 	.byte	0x00, 0xf0, 0x21, 0x00


	//----- nvinfo : EIATTR_KPARAM_INFO
	.align		4
.L_2624:
        /*0028*/ 	.byte	0x04, 0x17
        /*002a*/ 	.short	(.L_2626 - .L_2625)
.L_2625:
        /*002c*/ 	.word	0x00000000
        /*0030*/ 	.short	0x0002
        /*0032*/ 	.short	0x0030
        /*0034*/ 	.byte	0x00, 0xf0, 0x21, 0x00


	//----- nvinfo : EIATTR_KPARAM_INFO
	.align		4
.L_2626:
        /*0038*/ 	.byte	0x04, 0x17
        /*003a*/ 	.short	(.L_2628 - .L_2627)
.L_2627:
        /*003c*/ 	.word	0x00000000
        /*0040*/ 	.short	0x0001
        /*0042*/ 	.short	0x0020
        /*0044*/ 	.byte	0x00, 0xf0, 0x41, 0x00


	//----- nvinfo : EIATTR_KPARAM_INFO
	.align		4
.L_2628:
        /*0048*/ 	.byte	0x04, 0x17
        /*004a*/ 	.short	(.L_2630 - .L_2629)
.L_2629:
        /*004c*/ 	.word	0x00000000
        /*0050*/ 	.short	0x0000
        /*0052*/ 	.short	0x0000
        /*0054*/ 	.byte	0x00, 0xf0, 0x81, 0x00


	//----- nvinfo : EIATTR_SPARSE_MMA_MASK
	.align		4
.L_2630:
        /*0058*/ 	.byte	0x03, 0x50
        /*005a*/ 	.short	0x0000


	//----- nvinfo : EIATTR_MAXREG_COUNT
	.align		4
        /*005c*/ 	.byte	0x03, 0x1b
        /*005e*/ 	.short	0x00ff


	//----- nvinfo : EIATTR_EXTERNS
	.align		4
        /*0060*/ 	.byte	0x04, 0x0f
        /*0062*/ 	.short	(.L_2632 - .L_2631)


	//   ....[0]....
	.align		4
.L_2631:
        /*0064*/ 	.word	index@(__assertfail)


	//----- nvinfo : EIATTR_MERCURY_ISA_VERSION
	.align		4
.L_2632:
        /*0068*/ 	.byte	0x03, 0x5f
        /*006a*/ 	.short	0x0101


	//----- nvinfo : EIATTR_COOP_GROUP_MASK_REGIDS
	.align		4
        /*006c*/ 	.byte	0x04, 0x29
        /*006e*/ 	.short	(.L_2634 - .L_2633)


	//   ....[0]....
.L_2633:
        /*0070*/ 	.word	0xffffffff


	//   ....[1]....
        /*0074*/ 	.word	0xffffffff


	//   ....[2]....
        /*0078*/ 	.word	0xffffffff


	//   ....[3]....
        /*007c*/ 	.word	0xffffffff


	//   ....[4]....
        /*0080*/ 	.word	0xffffffff


	//   ....[5]....
        /*0084*/ 	.word	0xffffffff


	//   ....[6]....
        /*0088*/ 	.word	0xffffffff


	//   ....[7]....
        /*008c*/ 	.word	0xffffffff


	//   ....[8]....
        /*0090*/ 	.word	0xffffffff


	//   ....[9]....
        /*0094*/ 	.word	0xffffffff


	//   ....[10]....
        /*0098*/ 	.word	0xffffffff


	//   ....[11]....
        /*009c*/ 	.word	0xffffffff


	//   ....[12]....
        /*00a0*/ 	.word	0xffffffff


	//   ....[13]....
        /*00a4*/ 	.word	0xffffffff


	//   ....[14]....
        /*00a8*/ 	.word	0xffffffff


	//   ....[15]....
        /*00ac*/ 	.word	0x0500000f


	//   ....[16]....
        /*00b0*/ 	.word	0x0500000f


	//   ....[17]....
        /*00b4*/ 	.word	0x0500000f


	//   ....[18]....
        /*00b8*/ 	.word	0x0500000f


	//   ....[19]....
        /*00bc*/ 	.word	0x0500000f


	//   ....[20]....
        /*00c0*/ 	.word	0x0500000f


	//   ....[21]....
        /*00c4*/ 	.word	0x0500000f


	//   ....[22]....
        /*00c8*/ 	.word	0x0500000f


	//   ....[23]....
        /*00cc*/ 	.word	0x0500000f


	//   ....[24]....
        /*00d0*/ 	.word	0x0500000f


	//   ....[25]....
        /*00d4*/ 	.word	0x0500000f


	//   ....[26]....
        /*00d8*/ 	.word	0x0500000f


	//   ....[27]....
        /*00dc*/ 	.word	0x0500000f


	//   ....[28]....
        /*00e0*/ 	.word	0x0500000f


	//   ....[29]....
        /*00e4*/ 	.word	0x0500000f


	//   ....[30]....
        /*00e8*/ 	.word	0x0500000f


	//   ....[31]....
        /*00ec*/ 	.word	0x0500000f


	//   ....[32]....
        /*00f0*/ 	.word	0x0500000f


	//----- nvinfo : EIATTR_COOP_GROUP_INSTR_OFFSETS
	.align		4
.L_2634:
        /*00f4*/ 	.byte	0x04, 0x28
        /*00f6*/ 	.short	(.L_2636 - .L_2635)


	//   ....[0]....
.L_2635:
        /*00f8*/ 	.word	0x00000490


	//   ....[1]....
        /*00fc*/ 	.word	0x000004a0


	//   ....[2]....
        /*0100*/ 	.word	0x000004b0


	//   ....[3]....
        /*0104*/ 	.word	0x00000680


	//   ....[4]....
        /*0108*/ 	.word	0x00000690


	//   ....[5]....
        /*010c*/ 	.word	0x000006a0


	//   ....[6]....
        /*0110*/ 	.word	0x00000870


	//   ....[7]....
        /*0114*/ 	.word	0x00000880


	//   ....[8]....
        /*0118*/ 	.word	0x00000890


	//   ....[9]....
        /*011c*/ 	.word	0x00000a60


	//   ....[10]....
        /*0120*/ 	.word	0x00000a70


	//   ....[11]....
        /*0124*/ 	.word	0x00000a80


	//   ....[12]....
        /*0128*/ 	.word	0x00000c50


	//   ....[13]....
        /*012c*/ 	.word	0x00000c60


	//   ....[14]....
        /*0130*/ 	.word	0x00000c70


	//   ....[15]....
        /*0134*/ 	.word	0x000010e0


	//   ....[16]....
        /*0138*/ 	.word	0x00001170


	//   ....[17]....
        /*013c*/ 	.word	0x000011c0


	//   ....[18]....
        /*0140*/ 	.word	0x00001250


	//   ....[19]....
        /*0144*/ 	.word	0x000012e0


	//   ....[20]....
        /*0148*/ 	.word	0x00001330


	//   ....[21]....
        /*014c*/ 	.word	0x000013c0


	//   ....[22]....
        /*0150*/ 	.word	0x00001450


	//   ....[23]....
        /*0154*/ 	.word	0x000014a0


	//   ....[24]....
        /*0158*/ 	.word	0x00001530


	//   ....[25]....
        /*015c*/ 	.word	0x000015c0


	//   ....[26]....
        /*0160*/ 	.word	0x00001610


	//   ....[27]....
        /*0164*/ 	.word	0x000016a0


	//   ....[28]....
        /*0168*/ 	.word	0x00001730


	//   ....[29]....
        /*016c*/ 	.word	0x00001780


	//   ....[30]....
        /*0170*/ 	.word	0x00001810


	//   ....[31]....
        /*0174*/ 	.word	0x000018b0


	//   ....[32]....
        /*0178*/ 	.word	0x00001950


	//----- nvinfo : EIATTR_VRC_CTA_INIT_COUNT
	.align		4
.L_2636:
        /*017c*/ 	.byte	0x02, 0x4a
	.zero		1
	.zero		1


	//----- nvinfo : EIATTR_SYSCALL_OFFSETS
	.align		4
        /*0180*/ 	.byte	0x04, 0x46
        /*0182*/ 	.short	(.L_2638 - .L_2637)


	//   ....[0]....
.L_2637:
        /*0184*/ 	.word	0x00000180


	//----- nvinfo : EIATTR_EXIT_INSTR_OFFSETS
	.align		4
.L_2638:
        /*0188*/ 	.byte	0x04, 0x1c
        /*018a*/ 	.short	(.L_2640 - .L_2639)


	//   ....[0]....
.L_2639:
        /*018c*/ 	.word	0x00000220


	//   ....[1]....
        /*0190*/ 	.word	0x00001070


	//----- nvinfo : EIATTR_CRS_STACK_SIZE
	.align		4
.L_2640:
        /*0194*/ 	.byte	0x04, 0x1e
        /*0196*/ 	.short	(.L_2642 - .L_2641)
.L_2641:
        /*0198*/ 	.word	0x00000000


	//----- nvinfo : EIATTR_CBANK_PARAM_SIZE
	.align		4
.L_2642:
        /*019c*/ 	.byte	0x03, 0x19
        /*019e*/ 	.short	0x0048


	//----- nvinfo : EIATTR_PARAM_CBANK
	.align		4
        /*01a0*/ 	.byte	0x04, 0x0a
        /*01a2*/ 	.short	(.L_2644 - .L_2643)
	.align		4
.L_2643:
        /*01a4*/ 	.word	index@(.nv.constant0._Z17LayerNormWarpImplI10DirectLoadIffE11DirectStoreIffEfLi2ELi2ELi0ELi32ELi1ELb1EEvT_T0_lld)
        /*01a8*/ 	.short	0x0380
        /*01aa*/ 	.short	0x0048


	//----- nvinfo : EIATTR_SW_WAR
	.align		4
.L_2644:
        /*01ac*/ 	.byte	0x04, 0x36
        /*01ae*/ 	.short	(.L_2646 - .L_2645)
.L_2645:
        /*01b0*/ 	.word	0x00000008
.L_2646:


//--------------------- .nv.info._Z17LayerNormWarpImplI10DirectLoadIffE11DirectStoreIffEfLi2ELi2ELi2ELi32ELi1ELb0EEvT_T0_lld --------------------------
	.section	.nv.info._Z17LayerNormWarpImplI10DirectLoadIffE11DirectStoreIffEfLi2ELi2ELi2ELi32ELi1ELb0EEvT_T0_lld,"",@"SHT_CUDA_INFO"
	.sectionflags	@""
	.align	4


	//----- nvinfo : EIATTR_CUDA_API_VERSION
	.align		4
        /*0000*/ 	.byte	0x04, 0x37
        /*0002*/ 	.short	(.L_2648 - .L_2647)
.L_2647:
        /*0004*/ 	.word	0x00000082


	//----- nvinfo : EIATTR_KPARAM_INFO
	.align		4
.L_2648:
        /*0008*/ 	.byte	0x04, 0x17
        /*000a*/ 	.short	(.L_2650 - .L_2649)
.L_2649:
        /*000c*/ 	.word	0x00000000
        /*0010*/ 	.short	0x0004
        /*0012*/ 	.short	0x0040
        /*0014*/ 	.byte	0x00, 0xf0, 0x21, 0x00


	//----- nvinfo : EIATTR_KPARAM_INFO
	.align		4
.L_2650:
        /*0018*/ 	.byte	0x04, 0x17
        /*001a*/ 	.short	(.L_2652 - .L_2651)
.L_2651:
        /*001c*/ 	.word	0x00000000
        /*0020*/ 	.short	0x0003
        /*0022*/ 	.short	0x0038
        /*0024*/ 	.byte	0x00, 0xf0, 0x21, 0x00


	//----- nvinfo : EIATTR_KPARAM_INFO
	.align		4
.L_2652:
        /*0028*/ 	.byte	0x04, 0x17
        /*002a*/ 	.short	(.L_2654 - .L_2653)
.L_2653:
        /*002c*/ 	.word	0x00000000
        /*0030*/ 	.short	0x0002
        /*0032*/ 	.short	0x0030
        /*0034*/ 	.byte	0x00, 0xf0, 0x21, 0x00


	//----- nvinfo : EIATTR_KPARAM_INFO
	.align		4
.L_2654:
        /*0038*/ 	.byte	0x04, 0x17
        /*003a*/ 	.short	(.L_2656 - .L_2655)
.L_2655:
        /*003c*/ 	.word	0x00000000
        /*0040*/ 	.short	0x0001
        /*0042*/ 	.short	0x0020
        /*0044*/ 	.byte	0x00, 0xf0, 0x41, 0x00


	//----- nvinfo : EIATTR_KPARAM_INFO
	.align		4
.L_2656:
        /*0048*/ 	.byte	0x04, 0x17
        /*004a*/ 	.short	(.L_2658 - .L_2657)
.L_2657:
        /*004c*/ 	.word	0x00000000
        /*0050*/ 	.short	0x0000
        /*0052*/ 	.short	0x0000
        /*0054*/ 	.byte	0x00, 0xf0, 0x81, 0x00


	//----- nvinfo : EIATTR_SPARSE_MMA_MASK
	.align		4
.L_2658:
        /*0058*/ 	.byte	0x03, 0x50
        /*005a*/ 	.short	0x0000


	//----- nvinfo : EIATTR_MAXREG_COUNT
	.align		4
        /*005c*/ 	.byte	0x03, 0x1b
        /*005e*/ 	.short	0x00ff


	//----- nvinfo : EIATTR_EXTERNS
	.align		4
        /*0060*/ 	.byte	0x04, 0x0f
        /*0062*/ 	.short	(.L_2660 - .L_2659)


	//   ....[0]....
	.align		4
.L_2659:
        /*0064*/ 	.word	index@(__assertfail)


	//----- nvinfo : EIATTR_MERCURY_ISA_VERSION
	.align		4
.L_2660:
        /*0068*/ 	.byte	0x03, 0x5f
        /*006a*/ 	.short	0x0101


	//----- nvinfo : EIATTR_COOP_GROUP_MASK_REGIDS
	.align		4
        /*006c*/ 	.byte	0x04, 0x29
        /*006e*/ 	.short	(.L_2662 - .L_2661)


	//   ....[0]....
.L_2661:
        /*0070*/ 	.word	0xffffffff


	//   ....[1]....
        /*0074*/ 	.word	0xffffffff


	//   ....[2]....
        /*0078*/ 	.word	0xffffffff


	//   ....[3]....
        /*007c*/ 	.word	0xffffffff


	//   ....[4]....
        /*0080*/ 	.word	0xffffffff


	//   ....[5]....
        /*0084*/ 	.word	0xffffffff


	//   ....[6]....
        /*0088*/ 	.word	0xffffffff


	//   ....[7]....
        /*008c*/ 	.word	0xffffffff


	//   ....[8]....
        /*0090*/ 	.word	0xffffffff


	//   ....[9]....
        /*0094*/ 	.word	0xffffffff


	//   ....[10]....
        /*0098*/ 	.word	0xffffffff


	//   ....[11]....
        /*009c*/ 	.word	0xffffffff


	//   ....[12]....
        /*00a0*/ 	.word	0xffffffff


	//   ....[13]....
        /*00a4*/ 	.word	0xffffffff


	//   ....[14]....
        /*00a8*/ 	.word	0xffffffff


	//   ....[15]....
        /*00ac*/ 	.word	0xffffffff


	//   ....[16]....
        /*00b0*/ 	.word	0xffffffff


	//   ....[17]....
        /*00b4*/ 	.word	0xffffffff


	//   ....[18]....
        /*00b8*/ 	.word	0x0500000f


	//   ....[19]....
        /*00bc*/ 	.word	0x0500000f


	//   ....[20]....
        /*00c0*/ 	.word	0x0500000f


	//   ....[21]....
        /*00c4*/ 	.word	0x0500000f


	//   ....[22]....
        /*00c8*/ 	.word	0x0500000f


	//   ....[23]....
        /*00cc*/ 	.word	0x0500000f


	//   ....[24]....
        /*00d0*/ 	.word	0x0500000f


	//   ....[25]....
        /*00d4*/ 	.word	0x0500000f


	//   ....[26]....
        /*00d8*/ 	.word	0x0500000f


	//   ....[27]....
        /*00dc*/ 	.word	0x0500000f


	//   ....[28]....
        /*00e0*/ 	.word	0x0500000f


	//   ....[29]....
        /*00e4*/ 	.word	0x0500000f


	//   ....[30]....
        /*00e8*/ 	.word	0x0500000f


	//   ....[31]....
        /*00ec*/ 	.word	0x0500000f


	//   ....[32]....
        /*00f0*/ 	.word	0x0500000f


	//   ....[33]....
        /*00f4*/ 	.word	0x0500000f


	//   ....[34]....
        /*00f8*/ 	.word	0x0500000f


	//   ....[35]....
        /*00fc*/ 	.word	0x0500000f


	//----- nvinfo : EIATTR_COOP_GROUP_INSTR_OFFSETS
	.align		4
.L_2662:
        /*0100*/ 	.byte	0x04, 0x28
        /*0102*/ 	.short	(.L_2664 - .L_2663)


	//   ....[0]....
.L_2663:
        /*0104*/ 	.word	0x000004a0


	//   ....[1]....
        /*0108*/ 	.word	0x000004b0


	//   ....[2]....
        /*010c*/ 	.word	0x000004c0


	//   ....[3]....
        /*0110*/ 	.word	0x00000650


	//   ....[4]....
        /*0114*/ 	.word	0x00000660


	//   ....[5]....
        /*0118*/ 	.word	0x00000670


	//   ....[6]....
        /*011c*/ 	.word	0x00000800


	//   ....[7]....
        /*0120*/ 	.word	0x00000810


	//   ....[8]....
        /*0124*/ 	.word	0x00000820


	//   ....[9]....
        /*0128*/ 	.word	0x000009b0


	//   ....[10]....
        /*012c*/ 	.word	0x000009c0


	//   ....[11]....
        /*0130*/ 	.word	0x000009d0


	//   ....[12]....
        /*0134*/ 	.word	0x00000b60


	//   ....[13]....
        /*0138*/ 	.word	0x00000b70


	//   ....[14]....
        /*013c*/ 	.word	0x00000b80


	//   ....[15]....
        /*0140*/ 	.word	0x00000d10


	//   ....[16]....
        /*0144*/ 	.word	0x00000d20


	//   ....[17]....
        /*0148*/ 	.word	0x00000d30


	//   ....[18]....
        /*014c*/ 	.word	0x000010c0


	//   ....[19]....
        /*0150*/ 	.word	0x00001150


	//   ....[20]....
        /*0154*/ 	.word	0x000011a0


	//   ....[21]....
        /*0158*/ 	.word	0x00001240


	//   ....[22]....
        /*015c*/ 	.word	0x000012d0


	//   ....[23]....
        /*0160*/ 	.word	0x00001320


	//   ....[24]....
        /*0164*/ 	.word	0x000013c0


	//   ....[25]....
        /*0168*/ 	.word	0x00001450


	//   ....[26]....
        /*016c*/ 	.word	0x000014a0


	//   ....[27]....
        /*0170*/ 	.word	0x00001540


	//   ....[28]....
        /*0174*/ 	.word	0x000015d0


	//   ....[29]....
        /*0178*/ 	.word	0x00001620


	//   ....[30]....
        /*017c*/ 	.word	0x000016c0


	//   ....[31]....
        /*0180*/ 	.word	0x00001750


	//   ....[32]....
        /*0184*/ 	.word	0x000017a0


	//   ....[33]....
        /*0188*/ 	.word	0x00001840


	//   ....[34]....
        /*018c*/ 	.word	0x000018d0


	//   ....[35]....
        /*0190*/ 	.word	0x00001920


	//----- nvinfo : EIATTR_VRC_CTA_INIT_COUNT
	.align		4
.L_2664:
        /*0194*/ 	.byte	0x02, 0x4a
	.zero		1
	.zero		1


	//----- nvinfo : EIATTR_SYSCALL_OFFSETS
	.align		4
        /*0198*/ 	.byte	0x04, 0x46
        /*019a*/ 	.short	(.L_2666 - .L_2665)


	//   ....[0]....
.L_2665:
        /*019c*/ 	.word	0x00000190


	//----- nvinfo : EIATTR_EXIT_INSTR_OFFSETS
	.align		4
.L_2666:
        /*01a0*/ 	.byte	0x04, 0x1c
        /*01a2*/ 	.short	(.L_2668 - .L_2667)


	//   ....[0]....
.L_2667:
        /*01a4*/ 	.word	0x00000230


	//   ....[1]....
        /*01a8*/ 	.word	0x00001040


	//----- nvinfo : EIATTR_CRS_STACK_SIZE
	.align		4
.L_2668:
        /*01ac*/ 	.byte	0x04, 0x1e
        /*01ae*/ 	.short	(.L_2670 - .L_2669)
.L_2669:
        /*01b0*/ 	.word	0x00000000


	//----- nvinfo : EIATTR_CBANK_PARAM_SIZE
	.align		4
.L_2670:
        /*01b4*/ 	.byte	0x03, 0x19
        /*01b6*/ 	.short	0x0048


	//----- nvinfo : EIATTR_PARAM_CBANK
	.align		4
        /*01b8*/ 	.byte	0x04, 0x0a
        /*01ba*/ 	.short	(.L_2672 - .L_2671)
	.align		4
.L_2671:
        /*01bc*/ 	.word	index@(.nv.constant0._Z17LayerNormWarpImplI10DirectLoadIffE11DirectStoreIffEfLi2ELi2ELi2ELi32ELi1ELb0EEvT_T0_lld)
        /*01c0*/ 	.short	0x0380
        /*01c2*/ 	.short	0x0048


	//----- nvinfo : EIATTR_SW_WAR
	.align		4
.L_2672:
        /*01c4*/ 	.byte	0x04, 0x36
        /*01c6*/ 	.short	(.L_2674 - .L_2673)
.L_2673:
        /*01c8*/ 	.word	0x00000008
.L_2674:


//--------------------- .nv.info._Z17LayerNormWarpImplI10DirectLoadIffE11DirectStoreIffEfLi2ELi2ELi0ELi32ELi2ELb1EEvT_T0_lld --------------------------
	.section	.nv.info._Z17LayerNormWarpImplI10DirectLoadIffE11DirectStoreIffEfLi2ELi2ELi0ELi32ELi2ELb1EEvT_T0_lld,"",@"SHT_CUDA_INFO"
	.sectionflags	@""
	.align	4


	//----- nvinfo : EIATTR_CUDA_API_VERSION
	.align		4
        /*0000*/ 	.byte	0x04, 0x37
        /*0002*/ 	.short	(.L_2676 - .L_2675)
.L_2675:
        /*0004*/ 	.word	0x00000082


	//----- nvinfo : EIATTR_KPARAM_INFO
	.align		4
.L_2676:
        /*0008*/ 	.byte	0x04, 0x17
        /*000a*/ 	.short	(.L_2678 - .L_2677)
.L_2677:
        /*000c*/ 	.word	0x00000000
        /*0010*/ 	.short	0x0004
        /*0012*/ 	.short	0x0040
        /*0014*/ 	.byte	0x00, 0xf0, 0x21, 0x00


	//----- nvinfo : EIATTR_KPARAM_INFO
	.align		4
.L_2678:
        /*0018*/ 	.byte	0x04, 0x17
        /*001a*/ 	.short	(.L_2680 - .L_2679)
.L_2679:
        /*001c*/ 	.word	0x00000000
        /*0020*/ 	.short	0x0003
        /*0022*/ 	.short	0x0038
        /*0024*/ 	.byte	0x00, 0xf0, 0x21, 0x00


	//----- nvinfo : EIATTR_KPARAM_INFO
	.align		4
.L_2680:
        /*0028*/ 	.byte	0x04, 0x17
        /*002a*/ 	.short	(.L_2682 - .L_2681)
.L_2681:
        /*002c*/ 	.word	0x00000000
        /*0030*/ 	.short	0x0002
        /*0032*/ 	.short	0x0030
        /*0034*/ 	.byte	0x00, 0xf0, 0x21, 0x00


	//----- nvinfo : EIATTR_KPARAM_INFO
	.align		4
.L_2682:
        /*0038*/ 	.byte	0x04, 0x17
        /*003a*/ 	.short	(.L_2684 - .L_2683)
.L_2683:
        /*003c*/ 	.word	0x00000000
        /*0040*/ 	.short	0x0001
        /*0042*/ 	.short	0x0020
        /*0044*/ 	.byte	0x00, 0xf0, 0x41, 0x00


	//----- nvinfo : EIATTR_KPARAM_INFO
	.align		4
.L_2684:
        /*0048*/ 	.byte	0x04, 0x17
        /*004a*/ 	.short	(.L_2686 - .L_2685)
.L_2685:
        /*004c*/ 	.word	0x00000000
        /*0050*/ 	.short	0x0000
        /*0052*/ 	.short	0x0000
        /*0054*/ 	.byte	0x00, 0xf0, 0x81, 0x00


	//----- nvinfo : EIATTR_SPARSE_MMA_MASK
	.align		4
.L_2686:
        /*0058*/ 	.byte	0x03, 0x50
        /*005a*/ 	.short	0x0000


	//----- nvinfo : EIATTR_MAXREG_COUNT
	.align		4
        /*005c*/ 	.byte	0x03, 0x1b
        /*005e*/ 	.short	0x00ff


	//----- nvinfo : EIATTR_EXTERNS
	.align		4
        /*0060*/ 	.byte	0x04, 0x0f
        /*0062*/ 	.short	(.L_2688 - .L_2687)


	//   ....[0]....
	.align		4
.L_2687:
        /*0064*/ 	.word	index@(__assertfail)


	//----- nvinfo : EIATTR_MERCURY_ISA_VERSION
	.align		4
.L_2688:
        /*0068*/ 	.byte	0x03, 0x5f
        /*006a*/ 	.short	0x0101


	//----- nvinfo : EIATTR_COOP_GROUP_MASK_REGIDS
	.align		4
        /*006c*/ 	.byte	0x04, 0x29
        /*006e*/ 	.short	(.L_2690 - .L_2689)


	//   ....[0]....
.L_2689:
        /*0070*/ 	.word	0xffffffff


	//   ....[1]....
        /*0074*/ 	.word	0xffffffff


	//   ....[2]....
        /*0078*/ 	.word	0xffffffff


	//   ....[3]....
        /*007c*/ 	.word	0xffffffff


	//   ....[4]....
        /*0080*/ 	.word	0xffffffff


	//   ....[5]....
        /*0084*/ 	.word	0xffffffff


	//   ....[6]....
        /*0088*/ 	.word	0xffffffff


	//   ....[7]....
        /*008c*/ 	.word	0xffffffff


	//   ....[8]....
        /*0090*/ 	.word	0xffffffff


	//   ....[9]....
        /*0094*/ 	.word	0xffffffff


	//   ....[10]....
        /*0098*/ 	.word	0xffffffff


	//   ....[11]....
        /*009c*/ 	.word	0xffffffff


	//   ....[12]....
        /*00a0*/ 	.word	0xffffffff


	//   ....[13]....
        /*00a4*/ 	.word	0xffffffff


	//   ....[14]....
        /*00a8*/ 	.word	0xffffffff


	//   ....[15]....
        /*00ac*/ 	.word	0xffffffff


	//   ....[16]....
        /*00b0*/ 	.word	0xffffffff


	//   ....[17]....
        /*00b4*/ 	.word	0xffffffff


	//   ....[18]....
        /*00b8*/ 	.word	0xffffffff


	//   ....[19]....
        /*00bc*/ 	.word	0xffffffff


	//   ....[20]....
        /*00c0*/ 	.word	0xffffffff


	//   ....[21]....
        /*00c4*/ 	.word	0xffffffff


	//   ....[22]....
        /*00c8*/ 	.word	0xffffffff


	//   ....[23]....
        /*00cc*/ 	.word	0xffffffff


	//   ....[24]....
        /*00d0*/ 	.word	0xffffffff


	//   ....[25]....
        /*00d4*/ 	.word	0xffffffff


	//   ....[26]....
        /*00d8*/ 	.word	0xffffffff


	//   ....[27]....
        /*00dc*/ 	.word	0xffffffff


	//   ....[28]....
        /*00e0*/ 	.word	0xffffffff


	//   ....[29]....
        /*00e4*/ 	.word	0xffffffff


	//   ....[30]....
        /*00e8*/ 	.word	0x0500000f


	//   ....[31]....
        /*00ec*/ 	.word	0x0500000f


	//   ....[32]....
        /*00f0*/ 	.word	0x0500000f


	//   ....[33]....
        /*00f4*/ 	.word	0x0500000f


	//   ....[34]....
        /*00f8*/ 	.word	0x0500000f


	//   ....[35]....
        /*00fc*/ 	.word	0x0500000f


	//   ....[36]....
        /*0100*/ 	.word	0x0500000f


	//   ....[37]....
        /*0104*/ 	.word	0x0500000f


	//   ....[38]....
        /*0108*/ 	.word	0x0500000f


	//   ....[39]....
        /*010c*/ 	.word	0x0500000f


	//   ....[40]....
        /*0110*/ 	.word	0x0500000f


	//   ....[41]....
        /*0114*/ 	.word	0x0500000f


	//   ....[42]....
        /*0118*/ 	.word	0x0500000f


	//   ....[43]....
        /*011c*/ 	.word	0x0500000f


	//   ....[44]....
        /*0120*/ 	.word	0x0500000f


	//   ....[45]....
        /*0124*/ 	.word	0x0500000f


	//   ....[46]....
        /*0128*/ 	.word	0x0500000f


	//   ....[47]....
        /*012c*/ 	.word	0x0500000f


	//   ....[48]....
        /*0130*/ 	.word	0x0500000f


	//   ....[49]....
        /*0134*/ 	.word	0x0500000f


	//   ....[50]....
        /*0138*/ 	.word	0x0500000f


	//   ....[51]....
        /*013c*/ 	.word	0x0500000f


	//   ....[52]....
        /*0140*/ 	.word	0x0500000f


	//   ....[53]....
        /*0144*/ 	.word	0x0500000f


	//   ....[54]....
        /*0148*/ 	.word	0x0500000f


	//   ....[55]....
        /*014c*/ 	.word	0x0500000f


	//   ....[56]....
        /*0150*/ 	.word	0x0500000f


	//   ....[57]....
        /*0154*/ 	.word	0x0500000f


	//   ....[58]....
        /*0158*/ 	.word	0x0500000f


	//   ....[59]....
        /*015c*/ 	.word	0x0500000f


	//   ....[60]....
        /*0160*/ 	.word	0x0500000f


	//   ....[61]....
        /*0164*/ 	.word	0x0500000f


	//   ....[62]....
        /*0168*/ 	.word	0x0500000f


	//   ....[63]....
        /*016c*/ 	.word	0x0500000f


	//   ....[64]....
        /*0170*/ 	.word	0x0500000f


	//   ....[65]....
        /*0174*/ 	.word	0x0500000f


	//----- nvinfo : EIATTR_COOP_GROUP_INSTR_OFFSETS
	.align		4
.L_2690:
        /*0178*/ 	.byte	0x04, 0x28
        /*017a*/ 	.short	(.L_2692 - .L_2691)


	//   ....[0]....
.L_2691:
        /*017c*/ 	.word	0x00000680


	//   ....[1]....
        /*0180*/ 	.word	0x00000690


	//   ....[2]....
        /*0184*/ 	.word	0x000006a0


	//   ....[3]....
        /*0188*/ 	.word	0x00000860


	//   ....[4]....
        /*018c*/ 	.word	0x00000870


	//   ....[5]....
        /*0190*/ 	.word	0x00000880


	//   ....[6]....
        /*0194*/ 	.word	0x00000a40


	//   ....[7]....
        /*0198*/ 	.word	0x00000a50


	//   ....[8]....
        /*019c*/ 	.word	0x00000a60


	//   ....[9]....
        /*01a0*/ 	.word	0x00000c20


	//   ....[10]....
        /*01a4*/ 	.word	0x00000c30


	//   ....[11]....
        /*01a8*/ 	.word	0x00000c40


	//   ....[12]....
        /*01ac*/ 	.word	0x00000e00


	//   ....[13]....
        /*01b0*/ 	.word	0x00000e10


	//   ....[14]....
        /*01b4*/ 	.word	0x00000e20


	//   ....[15]....
        /*01b8*/ 	.word	0x00001150


	//   ....[16]....
        /*01bc*/ 	.word	0x00001160


	//   ....[17]....
        /*01c0*/ 	.word	0x00001170


	//   ....[18]....
        /*01c4*/ 	.word	0x00001340


	//   ....[19]....
        /*01c8*/ 	.word	0x00001350


	//   ....[20]....
        /*01cc*/ 	.word	0x00001360


	//   ....[21]....
        /*01d0*/ 	.word	0x00001530


	//   ....[22]....
        /*01d4*/ 	.word	0x00001540


	//   ....[23]....
        /*01d8*/ 	.word	0x00001550


	//   ....[24]....
        /*01dc*/ 	.word	0x00001720


	//   ....[25]....
        /*01e0*/ 	.word	0x00001730


	//   ....[26]....
        /*01e4*/ 	.word	0x00001740


	//   ....[27]....
        /*01e8*/ 	.word	0x00001910


	//   ....[28]....
        /*01ec*/ 	.word	0x00001920


	//   ....[29]....
        /*01f0*/ 	.word	0x00001930


	//   ....[30]....
        /*01f4*/ 	.word	0x00001d80


	//   ....[31]....
        /*01f8*/ 	.word	0x00001e10


	//   ....[32]....
        /*01fc*/ 	.word	0x00001e60


	//   ....[33]....
        /*0200*/ 	.word	0x00001ef0


	//   ....[34]....
        /*0204*/ 	.word	0x00001f80


	//   ....[35]....
        /*0208*/ 	.word	0x00001fd0


	//   ....[36]....
        /*020c*/ 	.word	0x00002060


	//   ....[37]....
        /*0210*/ 	.word	0x000020f0


	//   ....[38]....
        /*0214*/ 	.word	0x00002140


	//   ....[39]....
        /*0218*/ 	.word	0x000021d0


	//   ....[40]....
        /*021c*/ 	.word	0x00002260


	//   ....[41]....
        /*0220*/ 	.word	0x000022b0


	//   ....[42]....
        /*0224*/ 	.word	0x00002340


	//   ....[43]....
        /*0228*/ 	.word	0x000023d0


	//   ....[44]....
        /*022c*/ 	.word	0x00002420


	//   ....[45]....
        /*0230*/ 	.word	0x000024b0


	//   ....[46]....
        /*0234*/ 	.word	0x00002550


	//   ....[47]....
        /*0238*/ 	.word	0x000025f0


	//   ....[48]....
        /*023c*/ 	.word	0x00002690


	//   ....[49]....
        /*0240*/ 	.word	0x00002720


	//   ....[50]....
        /*0244*/ 	.word	0x00002770


	//   ....[51]....
        /*0248*/ 	.word	0x00002800


	//   ....[52]....
        /*024c*/ 	.word	0x00002890


	//   ....[53]....
        /*0250*/ 	.word	0x000028e0


	//   ....[54]....
        /*0254*/ 	.word	0x00002970


	//   ....[55]....
        /*0258*/ 	.word	0x00002a00


	//   ....[56]....
        /*025c*/ 	.word	0x00002a50


	//   ....[57]....
        /*0260*/ 	.word	0x00002ae0


	//   ....[58]....
        /*0264*/ 	.word	0x00002b70


	//   ....[59]....
        /*0268*/ 	.word	0x00002bc0


	//   ....[60]....
        /*026c*/ 	.word	0x00002c50


	//   ....[61]....
        /*0270*/ 	.word	0x00002ce0


	//   ....[62]....
        /*0274*/ 	.word	0x00002d30


	//   ....[63]....
        /*0278*/ 	.word	0x00002dc0


	//   ....[64]....
        /*027c*/ 	.word	0x00002e60


	//   ....[65]....
        /*0280*/ 	.word	0x00002f00


	//----- nvinfo : EIATTR_VRC_CTA_INIT_COUNT
	.align		4
.L_2692:
        /*0284*/ 	.byte	0x02, 0x4a
	.zero		1
	.zero		1


	//----- nvinfo : EIATTR_SYSCALL_OFFSETS
	.align		4
        /*0288*/ 	.byte	0x04, 0x46
        /*028a*/ 	.short	(.L_2694 - .L_2693)


	//   ....[0]....
.L_2693:
        /*028c*/ 	.word	0x00000160


	//----- nvinfo : EIATTR_EXIT_INSTR_OFFSETS
	.align		4
.L_2694:
        /*0290*/ 	.byte	0x04, 0x1c
        /*0292*/ 	.short	(.L_2696 - .L_2695)


	//   ....[0]....
.L_2695:
        /*0294*/ 	.word	0x00000210


	//   ....[1]....
        /*0298*/ 	.word	0x00001d10


	//----- nvinfo : EIATTR_CRS_STACK_SIZE
	.align		4
.L_2696:
        /*029c*/ 	.byte	0x04, 0x1e
        /*029e*/ 	.short	(.L_2698 - .L_2697)
.L_2697:
        /*02a0*/ 	.word	0x00000000


	//----- nvinfo : EIATTR_CBANK_PARAM_SIZE
	.align		4
.L_2698:
        /*02a4*/ 	.byte	0x03, 0x19
        /*02a6*/ 	.short	0x0048


	//----- nvinfo : EIATTR_PARAM_CBANK
	.align		4
        /*02a8*/ 	.byte	0x04, 0x0a
        /*02aa*/ 	.short	(.L_2700 - .L_2699)
	.align		4
.L_2699:
        /*02ac*/ 	.word	index@(.nv.constant0._Z17LayerNormWarpImplI10DirectLoadIffE11DirectStoreIffEfLi2ELi2ELi0ELi32ELi2ELb1EEvT_T0_lld)
        /*02b0*/ 	.short	0x0380
        /*02b2*/ 	.short	0x0048


	//----- nvinfo : EIATTR_SW_WAR
	.align		4
.L_2700:
        /*02b4*/ 	.byte	0x04, 0x36
        /*02b6*/ 	.short	(.L_2702 - .L_2701)
.L_2701:
        /*02b8*/ 	.word	0x00000008
.L_2702:


//--------------------- .nv.info._Z17LayerNormWarpImplI10DirectLoadIffE11DirectStoreIffEfLi2ELi2ELi2ELi32ELi2ELb0EEvT_T0_lld --------------------------
	.section	.nv.info._Z17LayerNormWarpImplI10DirectLoadIffE11DirectStoreIffEfLi2ELi2ELi2ELi32ELi2ELb0EEvT_T0_lld,"",@"SHT_CUDA_INFO"
	.sectionflags	@""
	.align	4


	//----- nvinfo : EIATTR_CUDA_API_VERSION
	.align		4
        /*0000*/ 	.byte	0x04, 0x37
        /*0002*/ 	.short	(.L_2704 - .L_2703)
.L_2703:
        /*0004*/ 	.word	0x00000082


	//----- nvinfo : EIATTR_KPARAM_INFO
	.align		4
.L_2704:
        /*0008*/ 	.byte	0x04, 0x17
        /*000a*/ 	.short	(.L_2706 - .L_2705)
.L_2705:
        /*000c*/ 	.word	0x00000000
        /*0010*/ 	.short	0x0004
        /*0012*/ 	.short	0x0040
        /*0014*/ 	.byte	0x00, 0xf0, 0x21, 0x00


	//----- nvinfo : EIATTR_KPARAM_INFO
	.align		4
.L_2706:
        /*0018*/ 	.byte	0x04, 0x17
        /*001a*/ 	.short	(.L_2708 - .L_2707)
.L_2707:
        /*001c*/ 	.word	0x00000000
        /*0020*/ 	.short	0x0003
        /*0022*/ 	.short	0x0038
        /*0024*/ 	.byte	0x00, 0xf0, 0x21, 0x00


	//----- nvinfo : EIATTR_KPARAM_INFO
	.align		4
.L_2708:
        /*0028*/ 	.byte	0x04, 0x17
        /*002a*/ 	.short	(.L_2710 - .L_2709)
.L_2709:
        /*002c*/ 	.word	0x00000000
        /*0030*/ 	.short	0x0002
        /*0032*/ 	.short	0x0030
        /*0034*/ 	.byte	0x00, 0xf0, 0x21, 0x00


	//----- nvinfo : EIATTR_KPARAM_INFO
	.align		4
.L_2710:
        /*0038*/ 	.byte	0x04, 0x17
        /*003a*/ 	.short	(.L_2712 - .L_2711)
.L_2711:
        /*003c*/ 	.word	0x00000000
        /*0040*/ 	.short	0x0001
        /*0042*/ 	.short	0x0020
        /*0044*/ 	.byte	0x00, 0xf0, 0x41, 0x00


	//----- nvinfo : EIATTR_KPARAM_INFO
	.align		4
.L_2712:
        /*0048*/ 	.byte	0x04, 0x17
        /*004a*/ 	.short	(.L_2714 - .L_2713)
.L_2713:
        /*004c*/ 	.word	0x00000000
        /*0050*/ 	.short	0x0000
        /*0052*/ 	.short	0x0000
        /*0054*/ 	.byte	0x00, 0xf0, 0x81, 0x00


	//----- nvinfo : EIATTR_SPARSE_MMA_MASK
	.align		4
.L_2714:
        /*0058*/ 	.byte	0x03, 0x50
        /*005a*/ 	.short	0x0000


	//----- nvinfo : EIATTR_MAXREG_COUNT
	.align		4
        /*005c*/ 	.byte	0x03, 0x1b
        /*005e*/ 	.short	0x00ff


	//----- nvinfo : EIATTR_EXTERNS
	.align		4
        /*0060*/ 	.byte	0x04, 0x0f
        /*0062*/ 	.short	(.L_2716 - .L_2715)


	//   ....[0]....
	.align		4
.L_2715:
        /*0064*/ 	.word	index@(__assertfail)


	//----- nvinfo : EIATTR_MERCURY_ISA_VERSION
	.align		4
.L_2716:
        /*0068*/ 	.byte	0x03, 0x5f
        /*006a*/ 	.short	0x0101


	//----- nvinfo : EIATTR_COOP_GROUP_MASK_REGIDS
	.align		4
        /*006c*/ 	.byte	0x04, 0x29
        /*006e*/ 	.short	(.L_2718 - .L_2717)


	//   ....[0]....
.L_2717:
        /*0070*/ 	.word	0xffffffff


	//   ....[1]....
        /*0074*/ 	.word	0xffffffff


	//   ....[2]....
        /*0078*/ 	.word	0xffffffff


	//   ....[3]....
        /*007c*/ 	.word	0xffffffff


	//   ....[4]....
        /*0080*/ 	.word	0xffffffff


	//   ....[5]....
        /*0084*/ 	.word	0xffffffff


	//   ....[6]....
        /*0088*/ 	.word	0xffffffff


	//   ....[7]....
        /*008c*/ 	.word	0xffffffff


	//   ....[8]....
        /*0090*/ 	.word	0xffffffff


	//   ....[9]....
        /*0094*/ 	.word	0xffffffff


	//   ....[10]....
        /*0098*/ 	.word	0xffffffff


	//   ....[11]....
        /*009c*/ 	.word	0xffffffff


	//   ....[12]....
        /*00a0*/ 	.word	0xffffffff


	//   ....[13]....
        /*00a4*/ 	.word	0xffffffff


	//   ....[14]....
        /*00a8*/ 	.word	0xffffffff


	//   ....[15]....
        /*00ac*/ 	.word	0xffffffff


	//   ....[16]....
        /*00b0*/ 	.word	0xffffffff


	//   ....[17]....
        /*00b4*/ 	.word	0xffffffff


	//   ....[18]....
        /*00b8*/ 	.word	0xffffffff


	//   ....[19]....
        /*00bc*/ 	.word	0xffffffff


	//   ....[20]....
        /*00c0*/ 	.word	0xffffffff


	//   ....[21]....
        /*00c4*/ 	.word	0xffffffff


	//   ....[22]....
        /*00c8*/ 	.word	0xffffffff


	//   ....[23]....
        /*00cc*/ 	.word	0xffffffff


	//   ....[24]....
        /*00d0*/ 	.word	0xffffffff


	//   ....[25]....
        /*00d4*/ 	.word	0xffffffff


	//   ....[26]....
        /*00d8*/ 	.word	0xffffffff


	//   ....[27]....
        /*00dc*/ 	.word	0xffffffff


	//   ....[28]....
        /*00e0*/ 	.word	0xffffffff


	//   ....[29]....
        /*00e4*/ 	.word	0xffffffff


	//   ....[30]....
        /*00e8*/ 	.word	0xffffffff


	//   ....[31]....
        /*00ec*/ 	.word	0xffffffff


	//   ....[32]....
        /*00f0*/ 	.word	0xffffffff


	//   ....[33]....
        /*00f4*/ 	.word	0xffffffff


	//   ....[34]....
        /*00f8*/ 	.word	0xffffffff


	//   ....[35]....
        /*00fc*/ 	.word	0xffffffff


	//   ....[36]....
        /*0100*/ 	.word	0x0500000f


	//   ....[37]....
        /*0104*/ 	.word	0x0500000f


	//   ....[38]....
        /*0108*/ 	.word	0x0500000f


	//   ....[39]....
        /*010c*/ 	.word	0x0500000f


	//   ....[40]....
        /*0110*/ 	.word	0x0500000f


	//   ....[41]....
        /*0114*/ 	.word	0x0500000f


	//   ....[42]....
        /*0118*/ 	.word	0x0500000f


	//   ....[43]....
        /*011c*/ 	.word	0x0500000f


	//   ....[44]....
        /*0120*/ 	.word	0x0500000f


	//   ....[45]....
        /*0124*/ 	.word	0x0500000f


	//   ....[46]....
        /*0128*/ 	.word	0x0500000f


	//   ....[47]....
        /*012c*/ 	.word	0x0500000f


	//   ....[48]....
        /*0130*/ 	.word	0x0500000f


	//   ....[49]....
        /*0134*/ 	.word	0x0500000f


	//   ....[50]....
        /*0138*/ 	.word	0x0500000f


	//   ....[51]....
        /*013c*/ 	.word	0x0500000f


	//   ....[52]....
        /*0140*/ 	.word	0x0500000f


	//   ....[53]....
        /*0144*/ 	.word	0x0500000f


	//   ....[54]....
        /*0148*/ 	.word	0x0500000f


	//   ....[55]....
        /*014c*/ 	.word	0x0500000f


	//   ....[56]....
        /*0150*/ 	.word	0x0500000f


	//   ....[57]....
        /*0154*/ 	.word	0x0500000f


	//   ....[58]....
        /*0158*/ 	.word	0x0500000f


	//   ....[59]....
        /*015c*/ 	.word	0x0500000f


	//   ....[60]....
        /*0160*/ 	.word	0x0500000f


	//   ....[61]....
        /*0164*/ 	.word	0x0500000f


	//   ....[62]....
        /*0168*/ 	.word	0x0500000f


	//   ....[63]....
        /*016c*/ 	.word	0x0500000f


	//   ....[64]....
        /*0170*/ 	.word	0x0500000f


	//   ....[65]....
        /*0174*/ 	.word	0x0500000f


	//   ....[66]....
        /*0178*/ 	.word	0x0500000f


	//   ....[67]....
        /*017c*/ 	.word	0x0500000f


	//   ....[68]....
        /*0180*/ 	.word	0x0500000f


	//   ....[69]....
        /*0184*/ 	.word	0x0500000f


	//   ....[70]....
        /*0188*/ 	.word	0x0500000f


	//   ....[71]....
        /*018c*/ 	.word	0x0500000f


	//----- nvinfo : EIATTR_COOP_GROUP_INSTR_OFFSETS
	.align		4
.L_2718:
        /*0190*/ 	.byte	0x04, 0x28
        /*0192*/ 	.short	(.L_2720 - .L_2719)


	//   ....[0]....
.L_2719:
        /*0194*/ 	.word	0x00000600


	//   ....[1]....
        /*0198*/ 	.word	0x00000610


	//   ....[2]....
        /*019c*/ 	.word	0x00000620


	//   ....[3]....
        /*01a0*/ 	.word	0x000007c0


	//   ....[4]....
        /*01a4*/ 	.word	0x000007d0


	//   ....[5]....
        /*01a8*/ 	.word	0x000007e0


	//   ....[6]....
        /*01ac*/ 	.word	0x00000970


	//   ....[7]....
        /*01b0*/ 	.word	0x00000980


	//   ....[8]....
        /*01b4*/ 	.word	0x00000990


	//   ....[9]....
        /*01b8*/ 	.word	0x00000b20


	//   ....[10]....
        /*01bc*/ 	.word	0x00000b30


	//   ....[11]....
        /*01c0*/ 	.word	0x00000b40


	//   ....[12]....
        /*01c4*/ 	.word	0x00000cd0


	//   ....[13]....
        /*01c8*/ 	.word	0x00000ce0


	//   ....[14]....
        /*01cc*/ 	.word	0x00000cf0


	//   ....[15]....
        /*01d0*/ 	.word	0x00000e80


	//   ....[16]....
        /*01d4*/ 	.word	0x00000e90


	//   ....[17]....
        /*01d8*/ 	.word	0x00000ea0


	//   ....[18]....
        /*01dc*/ 	.word	0x00001100


	//   ....[19]....
        /*01e0*/ 	.word	0x00001110


	//   ....[20]....
        /*01e4*/ 	.word	0x00001120


	//   ....[21]....
        /*01e8*/ 	.word	0x000012d0


	//   ....[22]....
        /*01ec*/ 	.word	0x000012e0


	//   ....[23]....
        /*01f0*/ 	.word	0x000012f0


	//   ....[24]....
        /*01f4*/ 	.word	0x00001490


	//   ....[25]....
        /*01f8*/ 	.word	0x000014a0


	//   ....[26]....
        /*01fc*/ 	.word	0x000014b0


	//   ....[27]....
        /*0200*/ 	.word	0x00001650


	//   ....[28]....
        /*0204*/ 	.word	0x00001660


	//   ....[29]....
        /*0208*/ 	.word	0x00001670


	//   ....[30]....
        /*020c*/ 	.word	0x00001810


	//   ....[31]....
        /*0210*/ 	.word	0x00001820


	//   ....[32]....
        /*0214*/ 	.word	0x00001830


	//   ....[33]....
        /*0218*/ 	.word	0x000019d0


	//   ....[34]....
        /*021c*/ 	.word	0x000019e0


	//   ....[35]....
        /*0220*/ 	.word	0x000019f0


	//   ....[36]....
        /*0224*/ 	.word	0x00001d80


	//   ....[37]....
        /*0228*/ 	.word	0x00001e10


	//   ....[38]....
        /*022c*/ 	.word	0x00001e60


	//   ....[39]....
        /*0230*/ 	.word	0x00001ef0


	//   ....[40]....
        /*0234*/ 	.word	0x00001f80


	//   ....[41]....
        /*0238*/ 	.word	0x00001fd0


	//   ....[42]....
        /*023c*/ 	.word	0x00002060


	//   ....[43]....
        /*0240*/ 	.word	0x000020f0


	//   ....[44]....
        /*0244*/ 	.word	0x00002140


	//   ....[45]....
        /*0248*/ 	.word	0x000021d0


	//   ....[46]....
        /*024c*/ 	.word	0x00002260


	//   ....[47]....
        /*0250*/ 	.word	0x000022b0


	//   ....[48]....
        /*0254*/ 	.word	0x00002340


	//   ....[49]....
        /*0258*/ 	.word	0x000023d0


	//   ....[50]....
        /*025c*/ 	.word	0x00002420


	//   ....[51]....
        /*0260*/ 	.word	0x000024b0


	//   ....[52]....
        /*0264*/ 	.word	0x00002540


	//   ....[53]....
        /*0268*/ 	.word	0x00002590


	//   ....[54]....
        /*026c*/ 	.word	0x00002630


	//   ....[55]....
        /*0270*/ 	.word	0x000026c0


	//   ....[56]....
        /*0274*/ 	.word	0x00002710


	//   ....[57]....
        /*0278*/ 	.word	0x000027a0


	//   ....[58]....
        /*027c*/ 	.word	0x00002830


	//   ....[59]....
        /*0280*/ 	.word	0x00002880


	//   ....[60]....
        /*0284*/ 	.word	0x00002910


	//   ....[61]....
        /*0288*/ 	.word	0x000029a0


	//   ....[62]....
        /*028c*/ 	.word	0x000029f0


	//   ....[63]....
        /*0290*/ 	.word	0x00002a80


	//   ....[64]....
        /*0294*/ 	.word	0x00002b10


	//   ....[65]....
        /*0298*/ 	.word	0x00002b60


	//   ....[66]....
        /*029c*/ 	.word	0x00002bf0


	//   ....[67]....
        /*02a0*/ 	.word	0x00002c80


	//   ....[68]....
        /*02a4*/ 	.word	0x00002cd0


	//   ....[69]....
        /*02a8*/ 	.word	0x00002d60


	//   ....[70]....
        /*02ac*/ 	.word	0x00002df0


	//   ....[71]....
        /*02b0*/ 	.word	0x00002e40


	//----- nvinfo : EIATTR_VRC_CTA_INIT_COUNT
	.align		4
.L_2720:
        /*02b4*/ 	.byte	0x02, 0x4a
	.zero		1
	.zero		1


	//----- nvinfo : EIATTR_SYSCALL_OFFSETS
	.align		4
        /*02b8*/ 	.byte	0x04, 0x46
        /*02ba*/ 	.short	(.L_2722 - .L_2721)


	//   ....[0]....
.L_2721:
        /*02bc*/ 	.word	0x00000180


	//----- nvinfo : EIATTR_EXIT_INSTR_OFFSETS
	.align		4
.L_2722:
        /*02c0*/ 	.byte	0x04, 0x1c
        /*02c2*/ 	.short	(.L_2724 - .L_2723)


	//   ....[0]....
.L_2723:
        /*02c4*/ 	.word	0x00000230


	//   ....[1]....
        /*02c8*/ 	.word	0x00001d00


	//----- nvinfo : EIATTR_CRS_STACK_SIZE
	.align		4
.L_2724:
        /*02cc*/ 	.byte	0x04, 0x1e
        /*02ce*/ 	.short	(.L_2726 - .L_2725)
.L_2725:
        /*02d0*/ 	.word	0x00000000


	//----- nvinfo : EIATTR_CBANK_PARAM_SIZE
	.align		4
.L_2726:
        /*02d4*/ 	.byte	0x03, 0x19
        /*02d6*/ 	.short	0x0048


	//----- nvinfo : EIATTR_PARAM_CBANK
	.align		4
        /*02d8*/ 	.byte	0x04, 0x0a
        /*02da*/ 	.short	(.L_2728 - .L_2727)
	.align		4
.L_2727:
        /*02dc*/ 	.word	index@(.nv.constant0._Z17LayerNormWarpImplI10DirectLoadIffE11DirectStoreIffEfLi2ELi2ELi2ELi32ELi2ELb0EEvT_T0_lld)
        /*02e0*/ 	.short	0x0380
        /*02e2*/ 	.short	0x0048


	//----- nvinfo : EIATTR_SW_WAR
	.align		4
.L_2728:
        /*02e4*/ 	.byte	0x04, 0x36
        /*02e6*/ 	.short	(.L_2730 - .L_2729)
.L_2729:
        /*02e8*/ 	.word	0x00000008
.L_2730:


//--------------------- .nv.info._Z17LayerNormWarpImplI10DirectLoadIffE11DirectStoreIffEfLi2ELi2ELi0ELi16ELi1ELb1EEvT_T0_lld --------------------------
	.section	.nv.info._Z17LayerNormWarpImplI10DirectLoadIffE11DirectStoreIffEfLi2ELi2ELi0ELi16ELi1ELb1EEvT_T0_lld,"",@"SHT_CUDA_INFO"
	.sectionflags	@""
	.align	4


	//----- nvinfo : EIATTR_CUDA_API_VERSION
	.align		4
        /*0000*/ 	.byte	0x04, 0x37
        /*0002*/ 	.short	(.L_2732 - .L_2731)
.L_2731:
        /*0004*/ 	.word	0x00000082


	//----- nvinfo : EIATTR_KPARAM_INFO
	.align		4
.L_2732:
        /*0008*/ 	.byte	0x04, 0x17
        /*000a*/ 	.short	(.L_2734 - .L_2733)
.L_2733:
        /*000c*/ 	.word	0x00000000
        /*0010*/ 	.short	0x0004
        /*0012*/ 	.short	0x0040
        /*0014*/ 	.byte	0x00, 0xf0, 0x21, 0x00


	//----- nvinfo : EIATTR_KPARAM_INFO
	.align		4
.L_2734:
        /*0018*/ 	.byte	0x04, 0x17
        /*001a*/ 	.short	(.L_2736 - .L_2735)
.L_2735:
        /*001c*/ 	.word	0x00000000
        /*0020*/ 	.short	0x0003
        /*0022*/ 	.short	0x0038
        /*0024*/ 	.byte	0x00, 0xf0, 0x21, 0x00


	//----- nvinfo : EIATTR_KPARAM_INFO
	.align		4
.L_2736:
        /*0028*/ 	.byte	0x04, 0x17
        /*002a*/ 	.short	(.L_2738 - .L_2737)
.L_2737:
        /*002c*/ 	.word	0x00000000
        /*0030*/ 	.short	0x0002
        /*0032*/ 	.short	0x0030
        /*0034*/ 	.byte	0x00, 0xf0, 0x21, 0x00


	//----- nvinfo : EIATTR_KPARAM_INFO
	.align		4
.L_2738:
        /*0038*/ 	.byte	0x04, 0x17
        /*003a*/ 	.short	(.L_2740 - .L_2739)
.L_2739:
        /*003c*/ 	.word	0x00000000
        /*0040*/ 	.short	0x0001
        /*0042*/ 	.short	0x0020
        /*0044*/ 	.byte	0x00, 0xf0, 0x41, 0x00


	//----- nvinfo : EIATTR_KPARAM_INFO
	.align		4
.L_2740:
        /*0048*/ 	.byte	0x04, 0x17
        /*004a*/ 	.short	(.L_2742 - .L_2741)
.L_2741:
        /*004c*/ 	.word	0x00000000
        /*0050*/ 	.short	0x0000
        /*0052*/ 	.short	0x0000
        /*0054*/ 	.byte	0x00, 0xf0, 0x81, 0x00


	//----- nvinfo : EIATTR_SPARSE_MMA_MASK
	.align		4
.L_2742:
        /*0058*/ 	.byte	0x03, 0x50
        /*005a*/ 	.short	0x0000


	//----- nvinfo : EIATTR_MAXREG_COUNT
	.align		4
        /*005c*/ 	.byte	0x03, 0x1b
        /*005e*/ 	.short	0x00ff


	//----- nvinfo : EIATTR_EXTERNS
	.align		4
        /*0060*/ 	.byte	0x04, 0x0f
        /*0062*/ 	.short	(.L_2744 - .L_2743)


	//   ....[0]....
	.align		4
.L_2743:
        /*0064*/ 	.word	index@(__assertfail)


	//----- nvinfo : EIATTR_MERCURY_ISA_VERSION
	.align		4
.L_2744:
        /*0068*/ 	.byte	0x03, 0x5f
        /*006a*/ 	.short	0x0101


	//----- nvinfo : EIATTR_COOP_GROUP_MASK_REGIDS
	.align		4
        /*006c*/ 	.byte	0x04, 0x29
        /*006e*/ 	.short	(.L_2746 - .L_2745)


	//   ....[0]....
.L_2745:
        /*0070*/ 	.word	0xffffffff


	//   ....[1]....
        /*0074*/ 	.word	0xffffffff


	//   ....[2]....
        /*0078*/ 	.word	0xffffffff


	//   ....[3]....
        /*007c*/ 	.word	0xffffffff


	//   ....[4]....
        /*0080*/ 	.word	0xffffffff


	//   ....[5]....
        /*0084*/ 	.word	0xffffffff


	//   ....[6]....
        /*0088*/ 	.word	0xffffffff


	//   ....[7]....
        /*008c*/ 	.word	0xffffffff


	//   ....[8]....
        /*0090*/ 	.word	0xffffffff


	//   ....[9]....
        /*0094*/ 	.word	0xffffffff


	//   ....[10]....
        /*0098*/ 	.word	0xffffffff


	//   ....[11]....
        /*009c*/ 	.word	0xffffffff


	//   ....[12]....
        /*00a0*/ 	.word	0x0500000f


	//   ....[13]....
        /*00a4*/ 	.word	0x0500000f


	//   ....[14]....
        /*00a8*/ 	.word	0x0500000f


	//   ....[15]....
        /*00ac*/ 	.word	0x0500000f


	//   ....[16]....
        /*00b0*/ 	.word	0x0500000f


	//   ....[17]....
        /*00b4*/ 	.word	0x0500000f


	//   ....[18]....
        /*00b8*/ 	.word	0x0500000f


	//   ....[19]....
        /*00bc*/ 	.word	0x0500000f


	//   ....[20]....
        /*00c0*/ 	.word	0x0500000f


	//   ....[21]....
        /*00c4*/ 	.word	0x0500000f


	//   ....[22]....
        /*00c8*/ 	.word	0x0500000f


	//   ....[23]....
        /*00cc*/ 	.word	0x0500000f


	//   ....[24]....
        /*00d0*/ 	.word	0x0500000f


	//   ....[25]....
        /*00d4*/ 	.word	0x0500000f


	//   ....[26]....
        /*00d8*/ 	.word	0x0500000f


	//----- nvinfo : EIATTR_COOP_GROUP_INSTR_OFFSETS
	.align		4
.L_2746:
        /*00dc*/ 	.byte	0x04, 0x28
        /*00de*/ 	.short	(.L_2748 - .L_2747)


	//   ....[0]....
.L_2747:
        /*00e0*/ 	.word	0x00000490


	//   ....[1]....
        /*00e4*/ 	.word	0x000004a0


	//   ....[2]....
        /*00e8*/ 	.word	0x000004b0


	//   ....[3]....
        /*00ec*/ 	.word	0x00000680


	//   ....[4]....
        /*00f0*/ 	.word	0x00000690


	//   ....[5]....
        /*00f4*/ 	.word	0x000006a0


	//   ....[6]....
        /*00f8*/ 	.word	0x00000870


	//   ....[7]....
        /*00fc*/ 	.word	0x00000880


	//   ....[8]....
        /*0100*/ 	.word	0x00000890


	//   ....[9]....
        /*0104*/ 	.word	0x00000a60


	//   ....[10]....
        /*0108*/ 	.word	0x00000a70


	//   ....[11]....
        /*010c*/ 	.word	0x00000a80


	//   ....[12]....
        /*0110*/ 	.word	0x00000ef0


	//   ....[13]....
        /*0114*/ 	.word	0x00000f80


	//   ....[14]....
        /*0118*/ 	.word	0x00000fd0


	//   ....[15]....
        /*011c*/ 	.word	0x00001060


	//   ....[16]....
        /*0120*/ 	.word	0x000010f0


	//   ....[17]....
        /*0124*/ 	.word	0x00001140


	//   ....[18]....
        /*0128*/ 	.word	0x000011d0


	//   ....[19]....
        /*012c*/ 	.word	0x00001260


	//   ....[20]....
        /*0130*/ 	.word	0x000012b0


	//   ....[21]....
        /*0134*/ 	.word	0x00001340


	//   ....[22]....
        /*0138*/ 	.word	0x000013d0


	//   ....[23]....
        /*013c*/ 	.word	0x00001420


	//   ....[24]....
        /*0140*/ 	.word	0x000014b0


	//   ....[25]....
        /*0144*/ 	.word	0x00001550


	//   ....[26]....
        /*0148*/ 	.word	0x000015f0


	//----- nvinfo : EIATTR_VRC_CTA_INIT_COUNT
	.align		4
.L_2748:
        /*014c*/ 	.byte	0x02, 0x4a
	.zero		1
	.zero		1


	//----- nvinfo : EIATTR_SYSCALL_OFFSETS
	.align		4
        /*0150*/ 	.byte	0x04, 0x46
        /*0152*/ 	.short	(.L_2750 - .L_2749)


	//   ....[0]....
.L_2749:
        /*0154*/ 	.word	0x00000180


	//----- nvinfo : EIATTR_EXIT_INSTR_OFFSETS
	.align		4
.L_2750:
        /*0158*/ 	.byte	0x04, 0x1c
        /*015a*/ 	.short	(.L_2752 - .L_2751)


	//   ....[0]....
.L_2751:
        /*015c*/ 	.word	0x00000220


	//   ....[1]....
        /*0160*/ 	.word	0x00000e80


	//----- nvinfo : EIATTR_CRS_STACK_SIZE
	.align		4
.L_2752:
        /*0164*/ 	.byte	0x04, 0x1e
        /*0166*/ 	.short	(.L_2754 - .L_2753)
.L_2753:
        /*0168*/ 	.word	0x00000000


	//----- nvinfo : EIATTR_CBANK_PARAM_SIZE
	.align		4
.L_2754:
        /*016c*/ 	.byte	0x03, 0x19
        /*016e*/ 	.short	0x0048


	//----- nvinfo : EIATTR_PARAM_CBANK
	.align		4
        /*0170*/ 	.byte	0x04, 0x0a
        /*0172*/ 	.short	(.L_2756 - .L_2755)
	.align		4
.L_2755:
        /*0174*/ 	.word	index@(.nv.constant0._Z17LayerNormWarpImplI10DirectLoadIffE11DirectStoreIffEfLi2ELi2ELi0ELi16ELi1ELb1EEvT_T0_lld)
        /*0178*/ 	.short	0x0380
        /*017a*/ 	.short	0x0048


	//----- nvinfo : EIATTR_SW_WAR
	.align		4
.L_2756:
        /*017c*/ 	.byte	0x04, 0x36
        /*017e*/ 	.short	(.L_2758 - .L_2757)
.L_2757:
        /*0180*/ 	.word	0x00000008
.L_2758:


//--------------------- .nv.info._Z17LayerNormWarpImplI10DirectLoadIffE11DirectStoreIffEfLi2ELi2ELi2ELi16ELi1ELb0EEvT_T0_lld --------------------------
	.section	.nv.info._Z17LayerNormWarpImplI10DirectLoadIffE11DirectStoreIffEfLi2ELi2ELi2ELi16ELi1ELb0EEvT_T0_lld,"",@"SHT_CUDA_INFO"
	.sectionflags	@""
	.align	4


	//----- nvinfo : EIATTR_CUDA_API_VERSION
	.align		4
        /*0000*/ 	.byte	0x04, 0x37
        /*0002*/ 	.short	(.L_2760 - .L_2759)
.L_2759:
        /*0004*/ 	.word	0x00000082


	//----- nvinfo : EIATTR_KPARAM_INFO
	.align		4
.L_2760:
        /*0008*/ 	.byte	0x04, 0x17
        /*000a*/ 	.short	(.L_2762 - .L_2761)
.L_2761:
        /*000c*/ 	.word	0x00000000
        /*0010*/ 	.short	0x0004
        /*0012*/ 	.short	0x0040
        /*0014*/ 	.byte	0x00, 0xf0, 0x21, 0x00


	//----- nvinfo : EIATTR_KPARAM_INFO
	.align		4
.L_2762:
        /*0018*/ 	.byte	0x04, 0x17
        /*001a*/ 	.short	(.L_2764 - .L_2763)
.L_2763:
        /*001c*/ 	.word	0x00000000
        /*0020*/ 	.short	0x0003
        /*0022*/ 	.short	0x0038
        /*0024*/ 	.byte	0x00, 0xf0, 0x21, 0x00


	//----- nvinfo : EIATTR_KPARAM_INFO
	.align		4
.L_2764:
        /*0028*/ 	.byte	0x04, 0x17
        /*002a*/ 	.short	(.L_2766 - .L_2765)
.L_2765:
        /*002c*/ 	.word	0x00000000
        /*0030*/ 	.short	0x0002
        /*0032*/ 	.short	0x0030
        /*0034*/ 	.byte	0x00, 0xf0, 0x21, 0x00


	//----- nvinfo : EIATTR_KPARAM_INFO
	.align		4
.L_2766:
        /*0038*/ 	.byte	0x04, 0x17
        /*003a*/ 	.short	(.L_2768 - .L_2767)
.L_2767:
        /*003c*/ 	.word	0x00000000
        /*0040*/ 	.short	0x0001
        /*0042*/ 	.short	0x0020
        /*0044*/ 	.byte	0x00, 0xf0, 0x41, 0x00


	//----- nvinfo : EIATTR_KPARAM_INFO
	.align		4
.L_2768:
        /*0048*/ 	.byte	0x04, 0x17
        /*004a*/ 	.short	(.L_2770 - .L_2769)
.L_2769:
        /*004c*/ 	.word	0x00000000
        /*0050*/ 	.short	0x0000
        /*0052*/ 	.short	0x0000
        /*0054*/ 	.byte	0x00, 0xf0, 0x81, 0x00


	//----- nvinfo : EIATTR_SPARSE_MMA_MASK
	.align		4
.L_2770:
        /*0058*/ 	.byte	0x03, 0x50
        /*005a*/ 	.short	0x0000


	//----- nvinfo : EIATTR_MAXREG_COUNT
	.align		4
        /*005c*/ 	.byte	0x03, 0x1b
        /*005e*/ 	.short	0x00ff


	//----- nvinfo : EIATTR_EXTERNS
	.align		4
        /*0060*/ 	.byte	0x04, 0x0f
        /*0062*/ 	.short	(.L_2772 - .L_2771)


	//   ....[0]....
	.align		4
.L_2771:
        /*0064*/ 	.word	index@(__assertfail)


	//----- nvinfo : EIATTR_MERCURY_ISA_VERSION
	.align		4
.L_2772:
        /*0068*/ 	.byte	0x03, 0x5f
        /*006a*/ 	.short	0x0101


	//----- nvinfo : EIATTR_COOP_GROUP_MASK_REGIDS
	.align		4
        /*006c*/ 	.byte	0x04, 0x29
        /*006e*/ 	.short	(.L_2774 - .L_2773)


	//   ....[0]....
.L_2773:
        /*0070*/ 	.word	0xffffffff


	//   ....[1]....
        /*0074*/ 	.word	0xffffffff


	//   ....[2]....
        /*0078*/ 	.word	0xffffffff


	//   ....[3]....
        /*007c*/ 	.word	0xffffffff


	//   ....[4]....
        /*0080*/ 	.word	0xffffffff


	//   ....[5]....
        /*0084*/ 	.word	0xffffffff


	//   ....[6]....
        /*0088*/ 	.word	0xffffffff


	//   ....[7]....
        /*008c*/ 	.word	0xffffffff


	//   ....[8]....
        /*0090*/ 	.word	0xffffffff


	//   ....[9]....
        /*0094*/ 	.word	0xffffffff


	//   ....[10]....
        /*0098*/ 	.word	0xffffffff


	//   ....[11]....
        /*009c*/ 	.word	0xffffffff


	//   ....[12]....
        /*00a0*/ 	.word	0xffffffff


	//   ....[13]....
        /*00a4*/ 	.word	0xffffffff


	//   ....[14]....
        /*00a8*/ 	.word	0xffffffff


	//   ....[15]....
        /*00ac*/ 	.word	0x0500000f


	//   ....[16]....
        /*00b0*/ 	.word	0x0500000f


	//   ....[17]....
        /*00b4*/ 	.word	0x0500000f


	//   ....[18]....
        /*00b8*/ 	.word	0x0500000f


	//   ....[19]....
        /*00bc*/ 	.word	0x0500000f


	//   ....[20]....
        /*00c0*/ 	.word	0x0500000f


	//   ....[21]....
        /*00c4*/ 	.word	0x0500000f


	//   ....[22]....
        /*00c8*/ 	.word	0x0500000f


	//   ....[23]....
        /*00cc*/ 	.word	0x0500000f


	//   ....[24]....
        /*00d0*/ 	.word	0x0500000f


	//   ....[25]....
        /*00d4*/ 	.word	0x0500000f


	//   ....[26]....
        /*00d8*/ 	.word	0x0500000f


	//   ....[27]....
        /*00dc*/ 	.word	0x0500000f


	//   ....[28]....
        /*00e0*/ 	.word	0x0500000f


	//   ....[29]....
        /*00e4*/ 	.word	0x0500000f


	//----- nvinfo : EIATTR_COOP_GROUP_INSTR_OFFSETS
	.align		4
.L_2774:
        /*00e8*/ 	.byte	0x04, 0x28
        /*00ea*/ 	.short	(.L_2776 - .L_2775)


	//   ....[0]....
.L_2775:
        /*00ec*/ 	.word	0x000004a0


	//   ....[1]....
        /*00f0*/ 	.word	0x000004b0


	//   ....[2]....
        /*00f4*/ 	.word	0x000004c0


	//   ....[3]....
        /*00f8*/ 	.word	0x00000670


	//   ....[4]....
        /*00fc*/ 	.word	0x00000680


	//   ....[5]....
        /*0100*/ 	.word	0x00000690


	//   ....[6]....
        /*0104*/ 	.word	0x00000830


	//   ....[7]....
        /*0108*/ 	.word	0x00000840


	//   ....[8]....
        /*010c*/ 	.word	0x00000850


	//   ....[9]....
        /*0110*/ 	.word	0x000009f0


	//   ....[10]....
        /*0114*/ 	.word	0x00000a00


	//   ....[11]....
        /*0118*/ 	.word	0x00000a10


	//   ....[12]....
        /*011c*/ 	.word	0x00000bb0


	//   ....[13]....
        /*0120*/ 	.word	0x00000bc0


	//   ....[14]....
        /*0124*/ 	.word	0x00000bd0


	//   ....[15]....
        /*0128*/ 	.word	0x00000f90


	//   ....[16]....
        /*012c*/ 	.word	0x00001020


	//   ....[17]....
        /*0130*/ 	.word	0x00001070


	//   ....[18]....
        /*0134*/ 	.word	0x00001100


	//   ....[19]....
        /*0138*/ 	.word	0x00001190


	//   ....[20]....
        /*013c*/ 	.word	0x000011e0


	//   ....[21]....
        /*0140*/ 	.word	0x00001270


	//   ....[22]....
        /*0144*/ 	.word	0x00001300


	//   ....[23]....
        /*0148*/ 	.word	0x00001350


	//   ....[24]....
        /*014c*/ 	.word	0x000013e0


	//   ....[25]....
        /*0150*/ 	.word	0x00001470


	//   ....[26]....
        /*0154*/ 	.word	0x000014c0


	//   ....[27]....
        /*0158*/ 	.word	0x00001550


	//   ....[28]....
        /*015c*/ 	.word	0x000015e0


	//   ....[29]....
        /*0160*/ 	.word	0x00001630


	//----- nvinfo : EIATTR_VRC_CTA_INIT_COUNT
	.align		4
.L_2776:
        /*0164*/ 	.byte	0x02, 0x4a
	.zero		1
	.zero		1


	//----- nvinfo : EIATTR_SYSCALL_OFFSETS
	.align		4
        /*0168*/ 	.byte	0x04, 0x46
        /*016a*/ 	.short	(.L_2778 - .L_2777)


	//   ....[0]....
.L_2777:
        /*016c*/ 	.word	0x00000190


	//----- nvinfo : EIATTR_EXIT_INSTR_OFFSETS
	.align		4
.L_2778:
        /*0170*/ 	.byte	0x04, 0x1c
        /*0172*/ 	.short	(.L_2780 - .L_2779)


	//   ....[0]....
.L_2779:
        /*0174*/ 	.word	0x00000230


	//   ....[1]....
        /*0178*/ 	.word	0x00000f10


	//----- nvinfo : EIATTR_CRS_STACK_SIZE
	.align		4
.L_2780:
        /*017c*/ 	.byte	0x04, 0x1e
        /*017e*/ 	.short	(.L_2782 - .L_2781)
.L_2781:
        /*0180*/ 	.word	0x00000000


	//----- nvinfo : EIATTR_CBANK_PARAM_SIZE
	.align		4
.L_2782:
        /*0184*/ 	.byte	0x03, 0x19
        /*0186*/ 	.short	0x0048


	//----- nvinfo : EIATTR_PARAM_CBANK
	.align		4
        /*0188*/ 	.byte	0x04, 0x0a
        /*018a*/ 	.short	(.L_2784 - .L_2783)
	.align		4
.L_2783:
        /*018c*/ 	.word	index@(.nv.constant0._Z17LayerNormWarpImplI10DirectLoadIffE11DirectStoreIffEfLi2ELi2ELi2ELi16ELi1ELb0EEvT_T0_lld)
        /*0190*/ 	.short	0x0380
        /*0192*/ 	.short	0x0048


	//----- nvinfo : EIATTR_SW_WAR
	.align		4
.L_2784:
        /*0194*/ 	.byte	0x04, 0x36
        /*0196*/ 	.short	(.L_2786 - .L_2785)
.L_2785:
        /*0198*/ 	.word	0x00000008
.L_2786:


//--------------------- .nv.info._Z17LayerNormWarpImplI10DirectLoadIffE11DirectStoreIffEfLi2ELi2ELi0ELi16ELi2ELb1EEvT_T0_lld --------------------------
	.section	.nv.info._Z17LayerNormWarpImplI10DirectLoadIffE11DirectStoreIffEfLi2ELi2ELi0ELi16ELi2ELb1EEvT_T0_lld,"",@"SHT_CUDA_INFO"
	.sectionflags	@""
	.align	4


	//----- nvinfo : EIATTR_CUDA_API_VERSION
	.align		4
        /*0000*/ 	.byte	0x04, 0x37
        /*0002*/ 	.short	(.L_2788 - .L_2787)
.L_2787:
        /*0004*/ 	.word	0x00000082


	//----- nvinfo : EIATTR_KPARAM_INFO
	.align		4
.L_2788:
        /*0008*/ 	.byte	0x04, 0x17
        /*000a*/ 	.short	(.L_2790 - .L_2789)
.L_2789:
        /*000c*/ 	.word	0x00000000
        /*0010*/ 	.short	0x0004
        /*0012*/ 	.short	0x0040
        /*0014*/ 	.byte	0x00, 0xf0, 0x21, 0x00


	//----- nvinfo : EIATTR_KPARAM_INFO
	.align		4
.L_2790:
        /*0018*/ 	.byte	0x04, 0x17
        /*001a*/ 	.short	(.L_2792 - .L_2791)
.L_2791:
        /*001c*/ 	.word	0x00000000
        /*0020*/ 	.short	0x0003
        /*0022*/ 	.short	0x0038
        /*0024*/ 	.byte	0x00, 0xf0, 0x21, 0x00


	//----- nvinfo : EIATTR_KPARAM_INFO
	.align		4
.L_2792:
        /*0028*/ 	.byte	0x04, 0x17
        /*002a*/ 	.short	(.L_2794 - .L_2793)
.L_2793:
        /*002c*/ 	.word	0x00000000
        /*0030*/ 	.short	0x0002
        /*0032*/ 	.short	0x0030
        /*0034*/ 	.byte	0x00, 0xf0, 0x21, 0x00


	//----- nvinfo : EIATTR_KPARAM_INFO
	.align		4
.L_2794:
        /*0038*/ 	.byte	0x04, 0x17
        /*003a*/ 	.short	(.L_2796 - .L_2795)
.L_2795:
        /*003c*/ 	.word	0x00000000
        /*0040*/ 	.short	0x0001
        /*0042*/ 	.short	0x0020
        /*0044*/ 	.byte	0x00, 0xf0, 0x41, 0x00


	//----- nvinfo : EIATTR_KPARAM_INFO
	.align		4
.L_2796:
        /*0048*/ 	.byte	0x04, 0x17
        /*004a*/ 	.short	(.L_2798 - .L_2797)
.L_2797:
        /*004c*/ 	.word	0x00000000
        /*0050*/ 	.short	0x0000
        /*0052*/ 	.short	0x0000
        /*0054*/ 	.byte	0x00, 0xf0, 0x81, 0x00


	//----- nvinfo : EIATTR_SPARSE_MMA_MASK
	.align		4
.L_2798:
        /*0058*/ 	.byte	0x03, 0x50
        /*005a*/ 	.short	0x0000


	//----- nvinfo : EIATTR_MAXREG_COUNT
	.align		4
        /*005c*/ 	.byte	0x03, 0x1b
        /*005e*/ 	.short	0x00ff


	//----- nvinfo : EIATTR_EXTERNS
	.align		4
        /*0060*/ 	.byte	0x04, 0x0f
        /*0062*/ 	.short	(.L_2800 - .L_2799)


	//   ....[0]....
	.align		4
.L_2799:
        /*0064*/ 	.word	index@(__assertfail)


	//----- nvinfo : EIATTR_MERCURY_ISA_VERSION
	.align		4
.L_2800:
        /*0068*/ 	.byte	0x03, 0x5f
        /*006a*/ 	.short	0x0101


	//----- nvinfo : EIATTR_COOP_GROUP_MASK_REGIDS
	.align		4
        /*006c*/ 	.byte	0x04, 0x29
        /*006e*/ 	.short	(.L_2802 - .L_2801)


	//   ....[0]....
.L_2801:
        /*0070*/ 	.word	0xffffffff


	//   ....[1]....
        /*0074*/ 	.word	0xffffffff


	//   ....[2]....
        /*0078*/ 	.word	0xffffffff


	//   ....[3]....
        /*007c*/ 	.word	0xffffffff


	//   ....[4]....
        /*0080*/ 	.word	0xffffffff


	//   ....[5]....
        /*0084*/ 	.word	0xffffffff


	//   ....[6]....
        /*0088*/ 	.word	0xffffffff


	//   ....[7]....
        /*008c*/ 	.word	0xffffffff


	//   ....[8]....
        /*0090*/ 	.word	0xffffffff


	//   ....[9]....
        /*0094*/ 	.word	0xffffffff


	//   ....[10]....
        /*0098*/ 	.word	0xffffffff


	//   ....[11]....
        /*009c*/ 	.word	0xffffffff


	//   ....[12]....
        /*00a0*/ 	.word	0xffffffff


	//   ....[13]....
        /*00a4*/ 	.word	0xffffffff


	//   ....[14]....
        /*00a8*/ 	.word	0xffffffff


	//   ....[15]....
        /*00ac*/ 	.word	0xffffffff


	//   ....[16]....
        /*00b0*/ 	.word	0xffffffff


	//   ....[17]....
        /*00b4*/ 	.word	0xffffffff


	//   ....[18]....
        /*00b8*/ 	.word	0xffffffff


	//   ....[19]....
        /*00bc*/ 	.word	0xffffffff


	//   ....[20]....
        /*00c0*/ 	.word	0xffffffff


	//   ....[21]....
        /*00c4*/ 	.word	0xffffffff


	//   ....[22]....
        /*00c8*/ 	.word	0xffffffff


	//   ....[23]....
        /*00cc*/ 	.word	0xffffffff


	//   ....[24]....
        /*00d0*/ 	.word	0x0500000f


	//   ....[25]....
        /*00d4*/ 	.word	0x0500000f


	//   ....[26]....
        /*00d8*/ 	.word	0x0500000f


	//   ....[27]....
        /*00dc*/ 	.word	0x0500000f


	//   ....[28]....
        /*00e0*/ 	.word	0x0500000f


	//   ....[29]....
        /*00e4*/ 	.word	0x0500000f


	//   ....[30]....
        /*00e8*/ 	.word	0x0500000f


	//   ....[31]....
        /*00ec*/ 	.word	0x0500000f


	//   ....[32]....
        /*00f0*/ 	.word	0x0500000f


	//   ....[33]....
        /*00f4*/ 	.word	0x0500000f


	//   ....[34]....
        /*00f8*/ 	.word	0x0500000f


	//   ....[35]....
        /*00fc*/ 	.word	0x0500000f


	//   ....[36]....
        /*0100*/ 	.word	0x0500000f


	//   ....[37]....
        /*0104*/ 	.word	0x0500000f


	//   ....[38]....
        /*0108*/ 	.word	0x0500000f


	//   ....[39]....
        /*010c*/ 	.word	0x0500000f


	//   ....[40]....
        /*0110*/ 	.word	0x0500000f


	//   ....[41]....
        /*0114*/ 	.word	0x0500000f


	//   ....[42]....
        /*0118*/ 	.word	0x0500000f


	//   ....[43]....
        /*011c*/ 	.word	0x0500000f


	//   ....[44]....
        /*0120*/ 	.word	0x0500000f


	//   ....[45]....
        /*0124*/ 	.word	0x0500000f


	//   ....[46]....
        /*0128*/ 	.word	0x0500000f


	//   ....[47]....
        /*012c*/ 	.word	0x0500000f


	//   ....[48]....
        /*0130*/ 	.word	0x0500000f


	//   ....[49]....
        /*0134*/ 	.word	0x0500000f


	//   ....[50]....
        /*0138*/ 	.word	0x0500000f


	//   ....[51]....
        /*013c*/ 	.word	0x0500000f


	//   ....[52]....
        /*0140*/ 	.word	0x0500000f


	//   ....[53]....
        /*0144*/ 	.word	0x0500000f


	//----- nvinfo : EIATTR_COOP_GROUP_INSTR_OFFSETS
	.align		4
.L_2802:
        /*0148*/ 	.byte	0x04, 0x28
        /*014a*/ 	.short	(.L_2804 - .L_2803)


	//   ....[0]....
.L_2803:
        /*014c*/ 	.word	0x00000680


	//   ....[1]....
        /*0150*/ 	.word	0x00000690


	//   ....[2]....
        /*0154*/ 	.word	0x000006a0


	//   ....[3]....
        /*0158*/ 	.word	0x00000860


	//   ....[4]....
        /*015c*/ 	.word	0x00000870


	//   ....[5]....
        /*0160*/ 	.word	0x00000880


	//   ....[6]....
        /*0164*/ 	.word	0x00000a40


	//   ....[7]....
        /*0168*/ 	.word	0x00000a50


	//   ....[8]....
        /*016c*/ 	.word	0x00000a60


	//   ....[9]....
        /*0170*/ 	.word	0x00000c20


	//   ....[10]....
        /*0174*/ 	.word	0x00000c30


	//   ....[11]....
        /*0178*/ 	.word	0x00000c40


	//   ....[12]....
        /*017c*/ 	.word	0x00000f70


	//   ....[13]....
        /*0180*/ 	.word	0x00000f80


	//   ....[14]....
        /*0184*/ 	.word	0x00000f90


	//   ....[15]....
        /*0188*/ 	.word	0x00001160


	//   ....[16]....
        /*018c*/ 	.word	0x00001170


	//   ....[17]....
        /*0190*/ 	.word	0x00001180


	//   ....[18]....
        /*0194*/ 	.word	0x00001350


	//   ....[19]....
        /*0198*/ 	.word	0x00001360


	//   ....[20]....
        /*019c*/ 	.word	0x00001370


	//   ....[21]....
        /*01a0*/ 	.word	0x00001540


	//   ....[22]....
        /*01a4*/ 	.word	0x00001550


	//   ....[23]....
        /*01a8*/ 	.word	0x00001560


	//   ....[24]....
        /*01ac*/ 	.word	0x000019b0


	//   ....[25]....
        /*01b0*/ 	.word	0x00001a40


	//   ....[26]....
        /*01b4*/ 	.word	0x00001a90


	//   ....[27]....
        /*01b8*/ 	.word	0x00001b20


	//   ....[28]....
        /*01bc*/ 	.word	0x00001bb0


	//   ....[29]....
        /*01c0*/ 	.word	0x00001c00


	//   ....[30]....
        /*01c4*/ 	.word	0x00001c90


	//   ....[31]....
        /*01c8*/ 	.word	0x00001d20


	//   ....[32]....
        /*01cc*/ 	.word	0x00001d70


	//   ....[33]....
        /*01d0*/ 	.word	0x00001e00


	//   ....[34]....
        /*01d4*/ 	.word	0x00001e90


	//   ....[35]....
        /*01d8*/ 	.word	0x00001ee0


	//   ....[36]....
        /*01dc*/ 	.word	0x00001f70


	//   ....[37]....
        /*01e0*/ 	.word	0x00002010


	//   ....[38]....
        /*01e4*/ 	.word	0x000020b0


	//   ....[39]....
        /*01e8*/ 	.word	0x00002150


	//   ....[40]....
        /*01ec*/ 	.word	0x000021e0


	//   ....[41]....
        /*01f0*/ 	.word	0x00002230


	//   ....[42]....
        /*01f4*/ 	.word	0x000022c0


	//   ....[43]....
        /*01f8*/ 	.word	0x00002350


	//   ....[44]....
        /*01fc*/ 	.word	0x000023a0


	//   ....[45]....
        /*0200*/ 	.word	0x00002430


	//   ....[46]....
        /*0204*/ 	.word	0x000024c0


	//   ....[47]....
        /*0208*/ 	.word	0x00002510


	//   ....[48]....
        /*020c*/ 	.word	0x000025a0


	//   ....[49]....
        /*0210*/ 	.word	0x00002630


	//   ....[50]....
        /*0214*/ 	.word	0x00002680


	//   ....[51]....
        /*0218*/ 	.word	0x00002710


	//   ....[52]....
        /*021c*/ 	.word	0x000027b0


	//   ....[53]....
        /*0220*/ 	.word	0x00002850


	//----- nvinfo : EIATTR_VRC_CTA_INIT_COUNT
	.align		4
.L_2804:
        /*0224*/ 	.byte	0x02, 0x4a
	.zero		1
	.zero		1


	//----- nvinfo : EIATTR_SYSCALL_OFFSETS
	.align		4
        /*0228*/ 	.byte	0x04, 0x46
        /*022a*/ 	.short	(.L_2806 - .L_2805)


	//   ....[0]....
.L_2805:
        /*022c*/ 	.word	0x00000160


	//----- nvinfo : EIATTR_EXIT_INSTR_OFFSETS
	.align		4
.L_2806:
        /*0230*/ 	.byte	0x04, 0x1c
        /*0232*/ 	.short	(.L_2808 - .L_2807)


	//   ....[0]....
.L_2807:
        /*0234*/ 	.word	0x00000210


	//   ....[1]....
        /*0238*/ 	.word	0x00001940


	//----- nvinfo : EIATTR_CRS_STACK_SIZE
	.align		4
.L_2808:
        /*023c*/ 	.byte	0x04, 0x1e
        /*023e*/ 	.short	(.L_2810 - .L_2809)
.L_2809:
        /*0240*/ 	.word	0x00000000


	//----- nvinfo : EIATTR_CBANK_PARAM_SIZE
	.align		4
.L_2810:
        /*0244*/ 	.byte	0x03, 0x19
        /*0246*/ 	.short	0x0048


	//----- nvinfo : EIATTR_PARAM_CBANK
	.align		4
        /*0248*/ 	.byte	0x04, 0x0a
        /*024a*/ 	.short	(.L_2812 - .L_2811)
	.align		4
.L_2811:
        /*024c*/ 	.word	index@(.nv.constant0._Z17LayerNormWarpImplI10DirectLoadIffE11DirectStoreIffEfLi2ELi2ELi0ELi16ELi2ELb1EEvT_T0_lld)
        /*0250*/ 	.short	0x0380
        /*0252*/ 	.short	0x0048


	//----- nvinfo : EIATTR_SW_WAR
	.align		4
.L_2812:
        /*0254*/ 	.byte	0x04, 0x36
        /*0256*/ 	.short	(.L_2814 - .L_2813)
.L_2813:
        /*0258*/ 	.word	0x00000008
.L_2814:


//--------------------- .nv.info._Z17LayerNormWarpImplI10DirectLoadIffE11DirectStoreIffEfLi2ELi2ELi2ELi16ELi2ELb0EEvT_T0_lld --------------------------
	.section	.nv.info._Z17LayerNormWarpImplI10DirectLoadIffE11DirectStoreIffEfLi2ELi2ELi2ELi16ELi2ELb0EEvT_T0_lld,"",@"SHT_CUDA_INFO"
	.sectionflags	@""
	.align	4


	//----- nvinfo : EIATTR_CUDA_API_VERSION
	.align		4
        /*0000*/ 	.byte	0x04, 0x37
        /*0002*/ 	.short	(.L_2816 - .L_2815)
.L_2815:
        /*0004*/ 	.word	0x00000082


	//----- nvinfo : EIATTR_KPARAM_INFO
	.align		4
.L_2816:
        /*0008*/ 	.byte	0x04, 0x17
        /*000a*/ 	.short	(.L_2818 - .L_2817)
.L_2817:
        /*000c*/ 	.word	0x00000000
        /*0010*/ 	.short	0x0004
        /*0012*/ 	.short	0x0040
        /*0014*/ 	.byte	0x00, 0xf0, 0x21, 0x00


	//----- nvinfo : EIATTR_KPARAM_INFO
	.align		4
.L_2818:
        /*0018*/ 	.byte	0x04, 0x17
        /*001a*/ 	.short	(.L_2820 - .L_2819)
.L_2819:
        /*001c*/ 	.word	0x00000000
        /*0020*/ 	.short	0x0003
        /*0022*/ 	.short	0x0038
        /*0024*/ 	.byte	0x00, 0xf0, 0x21, 0x00


	//----- nvinfo : EIATTR_KPARAM_INFO
	.align		4
.L_2820:
        /*0028*/ 	.byte	0x04, 0x17
        /*002a*/ 	.short	(.L_2822 - .L_2821)
.L_2821:
        /*002c*/ 	.word	0x00000000
        /*0030*/ 	.short	0x0002
        /*0032*/ 	.short	0x0030
        /*0034*/ 	.byte	0x00, 0xf0, 0x21, 0x00


	//----- nvinfo : EIATTR_KPARAM_INFO
	.align		4
.L_2822:
        /*0038*/ 	.byte	0x04, 0x17
        /*003a*/ 	.short	(.L_2824 - .L_2823)
.L_2823:
        /*003c*/ 	.word	0x00000000
        /*0040*/ 	.short	0x0001
        /*0042*/ 	.short	0x0020
        /*0044*/ 	.byte	0x00, 0xf0, 0x41, 0x00


	//----- nvinfo : EIATTR_KPARAM_INFO
	.align		4
.L_2824:
        /*0048*/ 	.byte	0x04, 0x17
        /*004a*/ 	.short	(.L_2826 - .L_2825)
.L_2825:
        /*004c*/ 	.word	0x00000000
        /*0050*/ 	.short	0x0000
        /*0052*/ 	.short	0x0000
        /*0054*/ 	.byte	0x00, 0xf0, 0x81, 0x00


	//----- nvinfo : EIATTR_SPARSE_MMA_MASK
	.align		4
.L_2826:
        /*0058*/ 	.byte	0x03, 0x50
        /*005a*/ 	.short	0x0000


	//----- nvinfo : EIATTR_MAXREG_COUNT
	.align		4
        /*005c*/ 	.byte	0x03, 0x1b
        /*005e*/ 	.short	0x00ff


	//----- nvinfo : EIATTR_EXTERNS
	.align		4
        /*0060*/ 	.byte	0x04, 0x0f
        /*0062*/ 	.short	(.L_2828 - .L_2827)


	//   ....[0]....
	.align		4
.L_2827:
        /*0064*/ 	.word	index@(__assertfail)


	//----- nvinfo : EIATTR_MERCURY_ISA_VERSION
	.align		4
.L_2828:
        /*0068*/ 	.byte	0x03, 0x5f
        /*006a*/ 	.short	0x0101


	//----- nvinfo : EIATTR_COOP_GROUP_MASK_REGIDS
	.align		4
        /*006c*/ 	.byte	0x04, 0x29
        /*006e*/ 	.short	(.L_2830 - .L_2829)


	//   ....[0]....
.L_2829:
        /*0070*/ 	.word	0xffffffff


	//   ....[1]....
        /*0074*/ 	.word	0xffffffff


	//   ....[2]....
        /*0078*/ 	.word	0xffffffff


	//   ....[3]....
        /*007c*/ 	.word	0xffffffff


	//   ....[4]....
        /*0080*/ 	.word	0xffffffff


	//   ....[5]....
        /*0084*/ 	.word	0xffffffff


	//   ....[6]....
        /*0088*/ 	.word	0xffffffff


	//   ....[7]....
        /*008c*/ 	.word	0xffffffff


	//   ....[8]....
        /*0090*/ 	.word	0xffffffff


	//   ....[9]....
        /*0094*/ 	.word	0xffffffff


	//   ....[10]....
        /*0098*/ 	.word	0xffffffff


	//   ....[11]....
        /*009c*/ 	.word	0xffffffff


	//   ....[12]....
        /*00a0*/ 	.word	0xffffffff


	//   ....[13]....
        /*00a4*/ 	.word	0xffffffff


	//   ....[14]....
        /*00a8*/ 	.word	0xffffffff


	//   ....[15]....
        /*00ac*/ 	.word	0xffffffff


	//   ....[16]....
        /*00b0*/ 	.word	0xffffffff


	//   ....[17]....
        /*00b4*/ 	.word	0xffffffff


	//   ....[18]....
        /*00b8*/ 	.word	0xffffffff


	//   ....[19]....
        /*00bc*/ 	.word	0xffffffff


	//   ....[20]....
        /*00c0*/ 	.word	0xffffffff


	//   ....[21]....
        /*00c4*/ 	.word	0xffffffff


	//   ....[22]....
        /*00c8*/ 	.word	0xffffffff


	//   ....[23]....
        /*00cc*/ 	.word	0xffffffff


	//   ....[24]....
        /*00d0*/ 	.word	0xffffffff


	//   ....[25]....
        /*00d4*/ 	.word	0xffffffff


	//   ....[26]....
        /*00d8*/ 	.word	0xffffffff


	//   ....[27]....
        /*00dc*/ 	.word	0xffffffff


	//   ....[28]....
        /*00e0*/ 	.word	0xffffffff


	//   ....[29]....
        /*00e4*/ 	.word	0xffffffff


	//   ....[30]....
        /*00e8*/ 	.word	0x0500000f


	//   ....[31]....
        /*00ec*/ 	.word	0x0500000f


	//   ....[32]....
        /*00f0*/ 	.word	0x0500000f


	//   ....[33]....
        /*00f4*/ 	.word	0x0500000f


	//   ....[34]....
        /*00f8*/ 	.word	0x0500000f


	//   ....[35]....
        /*00fc*/ 	.word	0x0500000f


	//   ....[36]....
        /*0100*/ 	.word	0x0500000f


	//   ....[37]....
        /*0104*/ 	.word	0x0500000f


	//   ....[38]....
        /*0108*/ 	.word	0x0500000f


	//   ....[39]....
        /*010c*/ 	.word	0x0500000f


	//   ....[40]....
        /*0110*/ 	.word	0x0500000f


	//   ....[41]....
        /*0114*/ 	.word	0x0500000f


	//   ....[42]....
        /*0118*/ 	.word	0x0500000f


	//   ....[43]....
        /*011c*/ 	.word	0x0500000f


	//   ....[44]....
        /*0120*/ 	.word	0x0500000f


	//   ....[45]....
        /*0124*/ 	.word	0x0500000f


	//   ....[46]....
        /*0128*/ 	.word	0x0500000f


	//   ....[47]....
        /*012c*/ 	.word	0x0500000f


	//   ....[48]....
        /*0130*/ 	.word	0x0500000f


	//   ....[49]....
        /*0134*/ 	.word	0x0500000f


	//   ....[50]....
        /*0138*/ 	.word	0x0500000f


	//   ....[51]....
        /*013c*/ 	.word	0x0500000f


	//   ....[52]....
        /*0140*/ 	.word	0x0500000f


	//   ....[53]....
        /*0144*/ 	.word	0x0500000f


	//   ....[54]....
        /*0148*/ 	.word	0x0500000f


	//   ....[55]....
        /*014c*/ 	.word	0x0500000f


	//   ....[56]....
        /*0150*/ 	.word	0x0500000f


	//   ....[57]....
        /*0154*/ 	.word	0x0500000f


	//   ....[58]....
        /*0158*/ 	.word	0x0500000f


	//   ....[59]....
        /*015c*/ 	.word	0x0500000f


	//----- nvinfo : EIATTR_COOP_GROUP_INSTR_OFFSETS
	.align		4
.L_2830:
        /*0160*/ 	.byte	0x04, 0x28
        /*0162*/ 	.short	(.L_2832 - .L_2831)


	//   ....[0]....
.L_2831:
        /*0164*/ 	.word	0x00000600


	//   ....[1]....
        /*0168*/ 	.word	0x00000620


	//   ....[2]....
        /*016c*/ 	.word	0x00000630


	//   ....[3]....
        /*0170*/ 	.word	0x000007d0


	//   ....[4]....
        /*0174*/ 	.word	0x000007e0


	//   ....[5]....
        /*0178*/ 	.word	0x000007f0


	//   ....[6]....
        /*017c*/ 	.word	0x00000980


	//   ....[7]....
        /*0180*/ 	.word	0x00000990


	//   ....[8]....
        /*0184*/ 	.word	0x000009a0


	//   ....[9]....
        /*0188*/ 	.word	0x00000b30


	//   ....[10]....
        /*018c*/ 	.word	0x00000b40


	//   ....[11]....
        /*0190*/ 	.word	0x00000b50


	//   ....[12]....
        /*0194*/ 	.word	0x00000ce0


	//   ....[13]....
        /*0198*/ 	.word	0x00000cf0


	//   ....[14]....
        /*019c*/ 	.word	0x00000d00


	//   ....[15]....
        /*01a0*/ 	.word	0x00000f80


	//   ....[16]....
        /*01a4*/ 	.word	0x00000f90


	//   ....[17]....
        /*01a8*/ 	.word	0x00000fa0


	//   ....[18]....
        /*01ac*/ 	.word	0x00001150


	//   ....[19]....
        /*01b0*/ 	.word	0x00001160


	//   ....[20]....
        /*01b4*/ 	.word	0x00001170


	//   ....[21]....
        /*01b8*/ 	.word	0x00001310


	//   ....[22]....
        /*01bc*/ 	.word	0x00001320


	//   ....[23]....
        /*01c0*/ 	.word	0x00001330


	//   ....[24]....
        /*01c4*/ 	.word	0x000014d0


	//   ....[25]....
        /*01c8*/ 	.word	0x000014e0


	//   ....[26]....
        /*01cc*/ 	.word	0x000014f0


	//   ....[27]....
        /*01d0*/ 	.word	0x00001690


	//   ....[28]....
        /*01d4*/ 	.word	0x000016a0


	//   ....[29]....
        /*01d8*/ 	.word	0x000016b0


	//   ....[30]....
        /*01dc*/ 	.word	0x00001a60


	//   ....[31]....
        /*01e0*/ 	.word	0x00001b00


	//   ....[32]....
        /*01e4*/ 	.word	0x00001b50


	//   ....[33]....
        /*01e8*/ 	.word	0x00001be0


	//   ....[34]....
        /*01ec*/ 	.word	0x00001c70


	//   ....[35]....
        /*01f0*/ 	.word	0x00001cc0


	//   ....[36]....
        /*01f4*/ 	.word	0x00001d50


	//   ....[37]....
        /*01f8*/ 	.word	0x00001de0


	//   ....[38]....
        /*01fc*/ 	.word	0x00001e30


	//   ....[39]....
        /*0200*/ 	.word	0x00001ec0


	//   ....[40]....
        /*0204*/ 	.word	0x00001f50


	//   ....[41]....
        /*0208*/ 	.word	0x00001fa0


	//   ....[42]....
        /*020c*/ 	.word	0x00002030


	//   ....[43]....
        /*0210*/ 	.word	0x000020c0


	//   ....[44]....
        /*0214*/ 	.word	0x00002110


	//   ....[45]....
        /*0218*/ 	.word	0x000021b0


	//   ....[46]....
        /*021c*/ 	.word	0x00002240


	//   ....[47]....
        /*0220*/ 	.word	0x00002290


	//   ....[48]....
        /*0224*/ 	.word	0x00002320


	//   ....[49]....
        /*0228*/ 	.word	0x000023b0


	//   ....[50]....
        /*022c*/ 	.word	0x00002400


	//   ....[51]....
        /*0230*/ 	.word	0x00002490


	//   ....[52]....
        /*0234*/ 	.word	0x00002520


	//   ....[53]....
        /*0238*/ 	.word	0x00002570


	//   ....[54]....
        /*023c*/ 	.word	0x00002600


	//   ....[55]....
        /*0240*/ 	.word	0x00002690


	//   ....[56]....
        /*0244*/ 	.word	0x000026e0


	//   ....[57]....
        /*0248*/ 	.word	0x00002770


	//   ....[58]....
        /*024c*/ 	.word	0x00002800


	//   ....[59]....
        /*0250*/ 	.word	0x00002850


	//----- nvinfo : EIATTR_VRC_CTA_INIT_COUNT
	.align		4
.L_2832:
        /*0254*/ 	.byte	0x02, 0x4a
	.zero		1
	.zero		1


	//----- nvinfo : EIATTR_SYSCALL_OFFSETS
	.align		4
        /*0258*/ 	.byte	0x04, 0x46
        /*025a*/ 	.short	(.L_2834 - .L_2833)


	//   ....[0]....
.L_2833:
        /*025c*/ 	.word	0x00000180


	//----- nvinfo : EIATTR_EXIT_INSTR_OFFSETS
	.align		4
.L_2834:
        /*0260*/ 	.byte	0x04, 0x1c
        /*0262*/ 	.short	(.L_2836 - .L_2835)


	//   ....[0]....
.L_2835:
        /*0264*/ 	.word	0x00000230


	//   ....[1]....
        /*0268*/ 	.word	0x000019e0


	//----- nvinfo : EIATTR_CRS_STACK_SIZE
	.align		4
.L_2836:
        /*026c*/ 	.byte	0x04, 0x1e
        /*026e*/ 	.short	(.L_2838 - .L_2837)
.L_2837:
        /*0270*/ 	.word	0x00000000


	//----- nvinfo : EIATTR_CBANK_PARAM_SIZE
	.align		4
.L_2838:
        /*0274*/ 	.byte	0x03, 0x19
        /*0276*/ 	.short	0x0048


	//----- nvinfo : EIATTR_PARAM_CBANK
	.align		4
        /*0278*/ 	.byte	0x04, 0x0a
        /*027a*/ 	.short	(.L_2840 - .L_2839)
	.align		4
.L_2839:
        /*027c*/ 	.word	index@(.nv.constant0._Z17LayerNormWarpImplI10DirectLoadIffE11DirectStoreIffEfLi2ELi2ELi2ELi16ELi2ELb0EEvT_T0_lld)
        /*0280*/ 	.short	0x0380
        /*0282*/ 	.short	0x0048


	//----- nvinfo : EIATTR_SW_WAR
	.align		4
.L_2840:
        /*0284*/ 	.byte	0x04, 0x36
        /*0286*/ 	.short	(.L_2842 - .L_2841)
.L_2841:
        /*0288*/ 	.word	0x00000008
.L_2842:


//--------------------- .nv.info._Z17LayerNormWarpImplI10DirectLoadIffE11DirectStoreIffEfLi2ELi2ELi0ELi8ELi1ELb1EEvT_T0_lld --------------------------
	.section	.nv.info._Z17LayerNormWarpImplI10DirectLoadIffE11DirectStoreIffEfLi2ELi2ELi0ELi8ELi1ELb1EEvT_T0_lld,"",@"SHT_CUDA_INFO"
	.sectionflags	@""
	.align	4


	//----- nvinfo : EIATTR_CUDA_API_VERSION
	.align		4
        /*0000*/ 	.byte	0x04, 0x37
        /*0002*/ 	.short	(.L_2844 - .L_2843)
.L_2843:
        /*0004*/ 	.word	0x00000082


	//----- nvinfo : EIATTR_KPARAM_INFO
	.align		4
.L_2844:
        /*0008*/ 	.byte	0x04, 0x17
        /*000a*/ 	.short	(.L_2846 - .L_2845)
.L_2845:
        /*000c*/ 	.word	0x00000000
        /*0010*/ 	.short	0x0004
        /*0012*/ 	.short	0x0040
        /*0014*/ 	.byte	0x00, 0xf0, 0x21, 0x00


	//----- nvinfo : EIATTR_KPARAM_INFO
	.align		4
.L_2846:
        /*0018*/ 	.byte	0x04, 0x17
        /*001a*/ 	.short	(.L_2848 - .L_2847)
.L_2847:
        /*001c*/ 	.word	0x00000000
        /*0020*/ 	.short	0x0003
        /*0022*/ 	.short	0x0038
        /*0024*/ 	.byte	0x00, 0xf0, 0x21, 0x00


	//----- nvinfo : EIATTR_KPARAM_INFO
	.align		4
.L_2848:
        /*0028*/ 	.byte	0x04, 0x17
        /*002a*/ 	.short	(.L_2850 - .L_2849)
.L_2849:
        /*002c*/ 	.word	0x00000000
        /*0030*/ 	.short	0x0002
        /*0032*/ 	.short	0x0030
        /*0034*/ 	.byte	0x00, 0xf0, 0x21, 0x00


	//----- nvinfo : EIATTR_KPARAM_INFO
	.align		4
.L_2850:
        /*0038*/ 	.byte	0x04, 0x17
        /*003a*/ 	.short	(.L_2852 - .L_2851)
.L_2851:
        /*003c*/ 	.word	0x00000000
        /*0040*/ 	.short	0x0001
        /*0042*/ 	.short	0x0020
        /*0044*/ 	.byte	0x00, 0xf0, 0x41, 0x00


	//----- nvinfo : EIATTR_KPARAM_INFO
	.align		4
.L_2852:
        /*0048*/ 	.byte	0x04, 0x17
        /*004a*/ 	.short	(.L_2854 - .L_2853)
.L_2853:
        /*004c*/ 	.word	0x00000000
        /*0050*/ 	.short	0x0000
        /*0052*/ 	.short	0x0000
        /*0054*/ 	.byte	0x00, 0xf0, 0x81, 0x00


	//----- nvinfo : EIATTR_SPARSE_MMA_MASK
	.align		4
.L_2854:
        /*0058*/ 	.byte	0x03, 0x50
        /*005a*/ 	.short	0x0000


	//----- nvinfo : EIATTR_MAXREG_COUNT
	.align		4
        /*005c*/ 	.byte	0x03, 0x1b
        /*005e*/ 	.short	0x00ff


	//----- nvinfo : EIATTR_EXTERNS
	.align		4
        /*0060*/ 	.byte	0x04, 0x0f
        /*0062*/ 	.short	(.L_2856 - .L_2855)


	//   ....[0]....
	.align		4
.L_2855:
        /*0064*/ 	.word	index@(__assertfail)


	//----- nvinfo : EIATTR_MERCURY_ISA_VERSION
	.align		4
.L_2856:
        /*0068*/ 	.byte	0x03, 0x5f
        /*006a*/ 	.short	0x0101


	//----- nvinfo : EIATTR_COOP_GROUP_MASK_REGIDS
	.align		4
        /*006c*/ 	.byte	0x04, 0x29
        /*006e*/ 	.short	(.L_2858 - .L_2857)


	//   ....[0]....
.L_2857:
        /*0070*/ 	.word	0xffffffff


	//   ....[1]....
        /*0074*/ 	.word	0xffffffff


	//   ....[2]....
        /*0078*/ 	.word	0xffffffff


	//   ....[3]....
        /*007c*/ 	.word	0xffffffff


	//   ....[4]....
        /*0080*/ 	.word	0xffffffff


	//   ....[5]....
        /*0084*/ 	.word	0xffffffff


	//   ....[6]....
        /*0088*/ 	.word	0xffffffff


	//   ....[7]....
        /*008c*/ 	.word	0xffffffff


	//   ....[8]....
        /*0090*/ 	.word	0xffffffff


	//   ....[9]....
        /*0094*/ 	.word	0x0500000f


	//   ....[10]....
        /*0098*/ 	.word	0x0500000f


	//   ....[11]....
        /*009c*/ 	.word	0x0500000f


	//   ....[12]....
        /*00a0*/ 	.word	0x0500000f


	//   ....[13]....
        /*00a4*/ 	.word	0x0500000f


	//   ....[14]....
        /*00a8*/ 	.word	0x0500000f


	//   ....[15]....
        /*00ac*/ 	.word	0x0500000f


	//   ....[16]....
        /*00b0*/ 	.word	0x0500000f


	//   ....[17]....
        /*00b4*/ 	.word	0x0500000f


	//   ....[18]....
        /*00b8*/ 	.word	0x0500000f


	//   ....[19]....
        /*00bc*/ 	.word	0x0500000f


	//   ....[20]....
        /*00c0*/ 	.word	0x0500000f


	//----- nvinfo : EIATTR_COOP_GROUP_INSTR_OFFSETS
	.align		4
.L_2858:
        /*00c4*/ 	.byte	0x04, 0x28
        /*00c6*/ 	.short	(.L_2860 - .L_2859)


	//   ....[0]....
.L_2859:
        /*00c8*/ 	.word	0x00000490


	//   ....[1]....
        /*00cc*/ 	.word	0x000004a0


	//   ....[2]....
        /*00d0*/ 	.word	0x000004b0


	//   ....[3]....
        /*00d4*/ 	.word	0x00000680


	//   ....[4]....
        /*00d8*/ 	.word	0x00000690


	//   ....[5]....
        /*00dc*/ 	.word	0x000006a0


	//   ....[6]....
        /*00e0*/ 	.word	0x00000870


	//   ....[7]....
        /*00e4*/ 	.word	0x00000880


	//   ....[8]....
        /*00e8*/ 	.word	0x00000890


	//   ....[9]....
        /*00ec*/ 	.word	0x00000d00


	//   ....[10]....
        /*00f0*/ 	.word	0x00000d90


	//   ....[11]....
        /*00f4*/ 	.word	0x00000de0


	//   ....[12]....
        /*00f8*/ 	.word	0x00000e70


	//   ....[13]....
        /*00fc*/ 	.word	0x00000f00


	//   ....[14]....
        /*0100*/ 	.word	0x00000f50


	//   ....[15]....
        /*0104*/ 	.word	0x00000fe0


	//   ....[16]....
        /*0108*/ 	.word	0x00001070


	//   ....[17]....
        /*010c*/ 	.word	0x000010c0


	//   ....[18]....
        /*0110*/ 	.word	0x00001150


	//   ....[19]....
        /*0114*/ 	.word	0x000011f0


	//   ....[20]....
        /*0118*/ 	.word	0x00001290


	//----- nvinfo : EIATTR_VRC_CTA_INIT_COUNT
	.align		4
.L_2860:
        /*011c*/ 	.byte	0x02, 0x4a
	.zero		1
	.zero		1


	//----- nvinfo : EIATTR_SYSCALL_OFFSETS
	.align		4
        /*0120*/ 	.byte	0x04, 0x46
        /*0122*/ 	.short	(.L_2862 - .L_2861)


	//   ....[0]....
.L_2861:
        /*0124*/ 	.word	0x00000180


	//----- nvinfo : EIATTR_EXIT_INSTR_OFFSETS
	.align		4
.L_2862:
        /*0128*/ 	.byte	0x04, 0x1c
        /*012a*/ 	.short	(.L_2864 - .L_2863)


	//   ....[0]....
.L_2863:
        /*012c*/ 	.word	0x00000220


	//   ....[1]....
        /*0130*/ 	.word	0x00000c90


	//----- nvinfo : EIATTR_CRS_STACK_SIZE
	.align		4
.L_2864:
        /*0134*/ 	.byte	0x04, 0x1e
        /*0136*/ 	.short	(.L_2866 - .L_2865)
.L_2865:
        /*0138*/ 	.word	0x00000000


	//----- nvinfo : EIATTR_CBANK_PARAM_SIZE
	.align		4
.L_2866:
        /*013c*/ 	.byte	0x03, 0x19
        /*013e*/ 	.short	0x0048


	//----- nvinfo : EIATTR_PARAM_CBANK
	.align		4
        /*0140*/ 	.byte	0x04, 0x0a
        /*0142*/ 	.short	(.L_2868 - .L_2867)
	.align		4
.L_2867:
        /*0144*/ 	.word	index@(.nv.constant0._Z17LayerNormWarpImplI10DirectLoadIffE11DirectStoreIffEfLi2ELi2ELi0ELi8ELi1ELb1EEvT_T0_lld)
        /*0148*/ 	.short	0x0380
        /*014a*/ 	.short	0x0048


	//----- nvinfo : EIATTR_SW_WAR
	.align		4
.L_2868:
        /*014c*/ 	.byte	0x04, 0x36
        /*014e*/ 	.short	(.L_2870 - .L_2869)
.L_2869:
        /*0150*/ 	.word	0x00000008
.L_2870:


//--------------------- .nv.info._Z17LayerNormWarpImplI10DirectLoadIffE11DirectStoreIffEfLi2ELi2ELi2ELi8ELi1ELb0EEvT_T0_lld --------------------------
	.section	.nv.info._Z17LayerNormWarpImplI10DirectLoadIffE11DirectStoreIffEfLi2ELi2ELi2ELi8ELi1ELb0EEvT_T0_lld,"",@"SHT_CUDA_INFO"
	.sectionflags	@""
	.align	4


	//----- nvinfo : EIATTR_CUDA_API_VERSION
	.align		4
        /*0000*/ 	.byte	0x04, 0x37
        /*0002*/ 	.short	(.L_2872 - .L_2871)
.L_2871:
        /*0004*/ 	.word	0x00000082


	//----- nvinfo : EIATTR_KPARAM_INFO
	.align		4
.L_2872:
        /*0008*/ 	.byte	0x04, 0x17
        /*000a*/ 	.short	(.L_2874 - .L_2873)
.L_2873:
        /*000c*/ 	.word	0x00000000
        /*0010*/ 	.short	0x0004
        /*0012*/ 	.short	0x0040
        /*0014*/ 	.byte	0x00, 0xf0, 0x21, 0x00


	//----- nvinfo : EIATTR_KPARAM_INFO
	.align		4
.L_2874:
        /*0018*/ 	.byte	0x04, 0x17
        /*001a*/ 	.short	(.L_2876 - .L_2875)
.L_2875:
        /*001c*/ 	.word	0x00000000
        /*0020*/ 	.short	0x0003
        /*0022*/ 	.short	0x0038
        /*0024*/ 	.byte	0x00, 0xf0, 0x21, 0x00


	//----- nvinfo : EIATTR_KPARAM_INFO
	.align		4
.L_2876:
        /*0028*/ 	.byte	0x04, 0x17
        /*002a*/ 	.short	(.L_2878 - .L_2877)
.L_2877:
        /*002c*/ 	.word	0x00000000
        /*0030*/ 	.short	0x0002
        /*0032*/ 	.short	0x0030
        /*0034*/ 	.byte	0x00, 0xf0, 0x21, 0x00


	//----- nvinfo : EIATTR_KPARAM_INFO
	.align		4
.L_2878:
        /*0038*/ 	.byte	0x04, 0x17
        /*003a*/ 	.short	(.L_2880 - .L_2879)
.L_2879:
        /*003c*/ 	.word	0x00000000
        /*0040*/ 	.short	0x0001
        /*0042*/ 	.short	0x0020
        /*0044*/ 	.byte	0x00, 0xf0, 0x41, 0x00


	//----- nvinfo : EIATTR_KPARAM_INFO
	.align		4
.L_2880:
        /*0048*/ 	.byte	0x04, 0x17
        /*004a*/ 	.short	(.L_2882 - .L_2881)
.L_2881:
        /*004c*/ 	.word	0x00000000
        /*0050*/ 	.short	0x0000
        /*0052*/ 	.short	0x0000
        /*0054*/ 	.byte	0x00, 0xf0, 0x81, 0x00


	//----- nvinfo : EIATTR_SPARSE_MMA_MASK
	.align		4
.L_2882:
        /*0058*/ 	.byte	0x03, 0x50
        /*005a*/ 	.short	0x0000


	//----- nvinfo : EIATTR_MAXREG_COUNT
	.align		4
        /*005c*/ 	.byte	0x03, 0x1b
        /*005e*/ 	.short	0x00ff


	//----- nvinfo : EIATTR_EXTERNS
	.align		4
        /*0060*/ 	.byte	0x04, 0x0f
        /*0062*/ 	.short	(.L_2884 - .L_2883)


	//   ....[0]....
	.align		4
.L_2883:
        /*0064*/ 	.word	index@(__assertfail)


	//----- nvinfo : EIATTR_MERCURY_ISA_VERSION
	.align		4
.L_2884:
        /*0068*/ 	.byte	0x03, 0x5f
        /*006a*/ 	.short	0x0101


	//----- nvinfo : EIATTR_COOP_GROUP_MASK_REGIDS
	.align		4
        /*006c*/ 	.byte	0x04, 0x29
        /*006e*/ 	.short	(.L_2886 - .L_2885)


	//   ....[0]....
.L_2885:
        /*0070*/ 	.word	0xffffffff


	//   ....[1]....
        /*0074*/ 	.word	0xffffffff


	//   ....[2]....
        /*0078*/ 	.word	0xffffffff


	//   ....[3]....
        /*007c*/ 	.word	0xffffffff


	//   ....[4]....
        /*0080*/ 	.word	0xffffffff


	//   ....[5]....
        /*0084*/ 	.word	0xffffffff


	//   ....[6]....
        /*0088*/ 	.word	0xffffffff


	//   ....[7]....
        /*008c*/ 	.word	0xffffffff


	//   ....[8]....
        /*0090*/ 	.word	0xffffffff


	//   ....[9]....
        /*0094*/ 	.word	0xffffffff


	//   ....[10]....
        /*0098*/ 	.word	0xffffffff


	//   ....[11]....
        /*009c*/ 	.word	0xffffffff


	//   ....[12]....
        /*00a0*/ 	.word	0x0500000f


	//   ....[13]....
        /*00a4*/ 	.word	0x0500000f


	//   ....[14]....
        /*00a8*/ 	.word	0x0500000f


	//   ....[15]....
        /*00ac*/ 	.word	0x0500000f


	//   ....[16]....
        /*00b0*/ 	.word	0x0500000f


	//   ....[17]....
        /*00b4*/ 	.word	0x0500000f


	//   ....[18]....
        /*00b8*/ 	.word	0x0500000f


	//   ....[19]....
        /*00bc*/ 	.word	0x0500000f


	//   ....[20]....
        /*00c0*/ 	.word	0x0500000f


	//   ....[21]....
        /*00c4*/ 	.word	0x0500000f


	//   ....[22]....
        /*00c8*/ 	.word	0x0500000f


	//   ....[23]....
        /*00cc*/ 	.word	0x0500000f


	//----- nvinfo : EIATTR_COOP_GROUP_INSTR_OFFSETS
	.align		4
.L_2886:
        /*00d0*/ 	.byte	0x04, 0x28
        /*00d2*/ 	.short	(.L_2888 - .L_2887)


	//   ....[0]....
.L_2887:
        /*00d4*/ 	.word	0x000004a0


	//   ....[1]....
        /*00d8*/ 	.word	0x000004b0


	//   ....[2]....
        /*00dc*/ 	.word	0x000004c0


	//   ....[3]....
        /*00e0*/ 	.word	0x00000670


	//   ....[4]....
        /*00e4*/ 	.word	0x00000680


	//   ....[5]....
        /*00e8*/ 	.word	0x00000690


	//   ....[6]....
        /*00ec*/ 	.word	0x00000820


	//   ....[7]....
        /*00f0*/ 	.word	0x00000830


	//   ....[8]....
        /*00f4*/ 	.word	0x00000840


	//   ....[9]....
        /*00f8*/ 	.word	0x000009d0


	//   ....[10]....
        /*00fc*/ 	.word	0x000009e0


	//   ....[11]....
        /*0100*/ 	.word	0x000009f0


	//   ....[12]....
        /*0104*/ 	.word	0x00000db0


	//   ....[13]....
        /*0108*/ 	.word	0x00000e40


	//   ....[14]....
        /*010c*/ 	.word	0x00000e90


	//   ....[15]....
        /*0110*/ 	.word	0x00000f20


	//   ....[16]....
        /*0114*/ 	.word	0x00000fb0


	//   ....[17]....
        /*0118*/ 	.word	0x00001000


	//   ....[18]....
        /*011c*/ 	.word	0x00001090


	//   ....[19]....
        /*0120*/ 	.word	0x00001120


	//   ....[20]....
        /*0124*/ 	.word	0x00001170


	//   ....[21]....
        /*0128*/ 	.word	0x00001200


	//   ....[22]....
        /*012c*/ 	.word	0x00001290


	//   ....[23]....
        /*0130*/ 	.word	0x000012e0


	//----- nvinfo : EIATTR_VRC_CTA_INIT_COUNT
	.align		4
.L_2888:
        /*0134*/ 	.byte	0x02, 0x4a
	.zero		1
	.zero		1


	//----- nvinfo : EIATTR_SYSCALL_OFFSETS
	.align		4
        /*0138*/ 	.byte	0x04, 0x46
        /*013a*/ 	.short	(.L_2890 - .L_2889)


	//   ....[0]....
.L_2889:
        /*013c*/ 	.word	0x00000190


	//----- nvinfo : EIATTR_EXIT_INSTR_OFFSETS
	.align		4
.L_2890:
        /*0140*/ 	.byte	0x04, 0x1c
        /*0142*/ 	.short	(.L_2892 - .L_2891)


	//   ....[0]....
.L_2891:
        /*0144*/ 	.word	0x00000230


	//   ....[1]....
        /*0148*/ 	.word	0x00000d30


	//----- nvinfo : EIATTR_CRS_STACK_SIZE
	.align		4
.L_2892:
        /*014c*/ 	.byte	0x04, 0x1e
        /*014e*/ 	.short	(.L_2894 - .L_2893)
.L_2893:
        /*0150*/ 	.word	0x00000000


	//----- nvinfo : EIATTR_CBANK_PARAM_SIZE
	.align		4
.L_2894:
        /*0154*/ 	.byte	0x03, 0x19
        /*0156*/ 	.short	0x0048


	//----- nvinfo : EIATTR_PARAM_CBANK
	.align		4
        /*0158*/ 	.byte	0x04, 0x0a
        /*015a*/ 	.short	(.L_2896 - .L_2895)
	.align		4
.L_2895:
        /*015c*/ 	.word	index@(.nv.constant0._Z17LayerNormWarpImplI10DirectLoadIffE11DirectStoreIffEfLi2ELi2ELi2ELi8ELi1ELb0EEvT_T0_lld)
        /*0160*/ 	.short	0x0380
        /*0162*/ 	.short	0x0048


	//----- nvinfo : EIATTR_SW_WAR
	.align		4
.L_2896:
        /*0164*/ 	.byte	0x04, 0x36
        /*0166*/ 	.short	(.L_2898 - .L_2897)
.L_2897:
        /*0168*/ 	.word	0x00000008
.L_2898:


//--------------------- .nv.info._Z17LayerNormWarpImplI10DirectLoadIffE11DirectStoreIffEfLi2ELi2ELi0ELi8ELi2ELb1EEvT_T0_lld --------------------------
	.section	.nv.info._Z17LayerNormWarpImplI10DirectLoadIffE11DirectStoreIffEfLi2ELi2ELi0ELi8ELi2ELb1EEvT_T0_lld,"",@"SHT_CUDA_INFO"
	.sectionflags	@""
	.align	4


	//----- nvinfo : EIATTR_CUDA_API_VERSION
	.align		4
        /*0000*/ 	.byte	0x04, 0x37
        /*0002*/ 	.short	(.L_2900 - .L_2899)
.L_2899:
        /*0004*/ 	.word	0x00000082


	//----- nvinfo : EIATTR_KPARAM_INFO
	.align		4
.L_2900:
        /*0008*/ 	.byte	0x04, 0x17
        /*000a*/ 	.short	(.L_2902 - .L_2901)
.L_2901:
        /*000c*/ 	.word	0x00000000
        /*0010*/ 	.short	0x0004
        /*0012*/ 	.short	0x0040
        /*0014*/ 	.byte	0x00, 0xf0, 0x21, 0x00


	//----- nvinfo : EIATTR_KPARAM_INFO
	.align		4
.L_2902:
        /*0018*/ 	.byte	0x04, 0x17
        /*001a*/ 	.short	(.L_2904 - .L_2903)
.L_2903:
        /*001c*/ 	.word	0x00000000
        /*0020*/ 	.short	0x0003
        /*0022*/ 	.short	0x0038
        /*0024*/ 	.byte	0x00, 0xf0, 0x21, 0x00


	//----- nvinfo : EIATTR_KPARAM_INFO
	.align		4
.L_2904:
        /*0028*/ 	.byte	0x04, 0x17
        /*002a*/ 	.short	(.L_2906 - .L_2905)
.L_2905:
        /*002c*/ 	.word	0x00000000
        /*0030*/ 	.short	0x0002
        /*0032*/ 	.short	0x0030
        /*0034*/ 	.byte	0x00, 0xf0, 0x21, 0x00


	//----- nvinfo : EIATTR_KPARAM_INFO
	.align		4
.L_2906:
        /*0038*/ 	.byte	0x04, 0x17
        /*003a*/ 	.short	(.L_2908 - .L_2907)
.L_2907:
        /*003c*/ 	.word	0x00000000
        /*0040*/ 	.short	0x0001
        /*0042*/ 	.short	0x0020
        /*0044*/ 	.byte	0x00, 0xf0, 0x41, 0x00


	//----- nvinfo : EIATTR_KPARAM_INFO
	.align		4
.L_2908:
        /*0048*/ 	.byte	0x04, 0x17
        /*004a*/ 	.short	(.L_2910 - .L_2909)
.L_2909:
        /*004c*/ 	.word	0x00000000
        /*0050*/ 	.short	0x0000
        /*0052*/ 	.short	0x0000
        /*0054*/ 	.byte	0x00, 0xf0, 0x81, 0x00


	//----- nvinfo : EIATTR_SPARSE_MMA_MASK
	.align		4
.L_2910:
        /*0058*/ 	.byte	0x03, 0x50
        /*005a*/ 	.short	0x0000


	//----- nvinfo : EIATTR_MAXREG_COUNT
	.align		4
        /*005c*/ 	.byte	0x03, 0x1b
        /*005e*/ 	.short	0x00ff


	//----- nvinfo : EIATTR_EXTERNS
	.align		4
        /*0060*/ 	.byte	0x04, 0x0f
        /*0062*/ 	.short	(.L_2912 - .L_2911)


	//   ....[0]....
	.align		4
.L_2911:
        /*0064*/ 	.word	index@(__assertfail)


	//----- nvinfo : EIATTR_MERCURY_ISA_VERSION
	.align		4
.L_2912:
        /*0068*/ 	.byte	0x03, 0x5f
        /*006a*/ 	.short	0x0101


	//----- nvinfo : EIATTR_COOP_GROUP_MASK_REGIDS
	.align		4
        /*006c*/ 	.byte	0x04, 0x29
        /*006e*/ 	.short	(.L_2914 - .L_2913)


	//   ....[0]....
.L_2913:
        /*0070*/ 	.word	0xffffffff


	//   ....[1]....
        /*0074*/ 	.word	0xffffffff


	//   ....[2]....
        /*0078*/ 	.word	0xffffffff


	//   ....[3]....
        /*007c*/ 	.word	0xffffffff


	//   ....[4]....
        /*0080*/ 	.word	0xffffffff


	//   ....[5]....
        /*0084*/ 	.word	0xffffffff


	//   ....[6]....
        /*0088*/ 	.word	0xffffffff


	//   ....[7]....
        /*008c*/ 	.word	0xffffffff


	//   ....[8]....
        /*0090*/ 	.word	0xffffffff


	//   ....[9]....
        /*0094*/ 	.word	0xffffffff


	//   ....[10]....
        /*0098*/ 	.word	0xffffffff


	//   ....[11]....
        /*009c*/ 	.word	0xffffffff


	//   ....[12]....
        /*00a0*/ 	.word	0xffffffff


	//   ....[13]....
        /*00a4*/ 	.word	0xffffffff


	//   ....[14]....
        /*00a8*/ 	.word	0xffffffff


	//   ....[15]....
        /*00ac*/ 	.word	0xffffffff


	//   ....[16]....
        /*00b0*/ 	.word	0xffffffff


	//   ....[17]....
        /*00b4*/ 	.word	0xffffffff


	//   ....[18]....
        /*00b8*/ 	.word	0x0500000f


	//   ....[19]....
        /*00bc*/ 	.word	0x0500000f


	//   ....[20]....
        /*00c0*/ 	.word	0x0500000f


	//   ....[21]....
        /*00c4*/ 	.word	0x0500000f


	//   ....[22]....
        /*00c8*/ 	.word	0x0500000f


	//   ....[23]....
        /*00cc*/ 	.word	0x0500000f


	//   ....[24]....
        /*00d0*/ 	.word	0x0500000f


	//   ....[25]....
        /*00d4*/ 	.word	0x0500000f


	//   ....[26]....
        /*00d8*/ 	.word	0x0500000f


	//   ....[27]....
        /*00dc*/ 	.word	0x0500000f


	//   ....[28]....
        /*00e0*/ 	.word	0x0500000f


	//   ....[29]....
        /*00e4*/ 	.word	0x0500000f


	//   ....[30]....
        /*00e8*/ 	.word	0x0500000f


	//   ....[31]....
        /*00ec*/ 	.word	0x0500000f


	//   ....[32]....
        /*00f0*/ 	.word	0x0500000f


	//   ....[33]....
        /*00f4*/ 	.word	0x0500000f


	//   ....[34]....
        /*00f8*/ 	.word	0x0500000f


	//   ....[35]....
        /*00fc*/ 	.word	0x0500000f


	//   ....[36]....
        /*0100*/ 	.word	0x0500000f


	//   ....[37]....
        /*0104*/ 	.word	0x0500000f


	//   ....[38]....
        /*0108*/ 	.word	0x0500000f


	//   ....[39]....
        /*010c*/ 	.word	0x0500000f


	//   ....[40]....
        /*0110*/ 	.word	0x0500000f


	//   ....[41]....
        /*0114*/ 	.word	0x0500000f


	//----- nvinfo : EIATTR_COOP_GROUP_INSTR_OFFSETS
	.align		4
.L_2914:
        /*0118*/ 	.byte	0x04, 0x28
        /*011a*/ 	.short	(.L_2916 - .L_2915)


	//   ....[0]....
.L_2915:
        /*011c*/ 	.word	0x00000680


	//   ....[1]....
        /*0120*/ 	.word	0x00000690


	//   ....[2]....
        /*0124*/ 	.word	0x000006a0


	//   ....[3]....
        /*0128*/ 	.word	0x00000870


	//   ....[4]....
        /*012c*/ 	.word	0x00000880


	//   ....[5]....
        /*0130*/ 	.word	0x00000890


	//   ....[6]....
        /*0134*/ 	.word	0x00000a60


	//   ....[7]....
        /*0138*/ 	.word	0x00000a70


	//   ....[8]....
        /*013c*/ 	.word	0x00000a80


	//   ....[9]....
        /*0140*/ 	.word	0x00000dc0


	//   ....[10]....
        /*0144*/ 	.word	0x00000dd0


	//   ....[11]....
        /*0148*/ 	.word	0x00000de0


	//   ....[12]....
        /*014c*/ 	.word	0x00000fb0


	//   ....[13]....
        /*0150*/ 	.word	0x00000fc0


	//   ....[14]....
        /*0154*/ 	.word	0x00000fd0


	//   ....[15]....
        /*0158*/ 	.word	0x000011a0


	//   ....[16]....
        /*015c*/ 	.word	0x000011b0


	//   ....[17]....
        /*0160*/ 	.word	0x000011c0


	//   ....[18]....
        /*0164*/ 	.word	0x00001610


	//   ....[19]....
        /*0168*/ 	.word	0x000016a0


	//   ....[20]....
        /*016c*/ 	.word	0x000016f0


	//   ....[21]....
        /*0170*/ 	.word	0x00001790


	//   ....[22]....
        /*0174*/ 	.word	0x00001820


	//   ....[23]....
        /*0178*/ 	.word	0x00001870


	//   ....[24]....
        /*017c*/ 	.word	0x00001910


	//   ....[25]....
        /*0180*/ 	.word	0x000019a0


	//   ....[26]....
        /*0184*/ 	.word	0x000019f0


	//   ....[27]....
        /*0188*/ 	.word	0x00001a90


	//   ....[28]....
        /*018c*/ 	.word	0x00001b30


	//   ....[29]....
        /*0190*/ 	.word	0x00001bd0


	//   ....[30]....
        /*0194*/ 	.word	0x00001c70


	//   ....[31]....
        /*0198*/ 	.word	0x00001d00


	//   ....[32]....
        /*019c*/ 	.word	0x00001d50


	//   ....[33]....
        /*01a0*/ 	.word	0x00001de0


	//   ....[34]....
        /*01a4*/ 	.word	0x00001e70


	//   ....[35]....
        /*01a8*/ 	.word	0x00001ec0


	//   ....[36]....
        /*01ac*/ 	.word	0x00001f50


	//   ....[37]....
        /*01b0*/ 	.word	0x00001fe0


	//   ....[38]....
        /*01b4*/ 	.word	0x00002030


	//   ....[39]....
        /*01b8*/ 	.word	0x000020c0


	//   ....[40]....
        /*01bc*/ 	.word	0x00002160


	//   ....[41]....
        /*01c0*/ 	.word	0x00002200


	//----- nvinfo : EIATTR_VRC_CTA_INIT_COUNT
	.align		4
.L_2916:
        /*01c4*/ 	.byte	0x02, 0x4a
	.zero		1
	.zero		1


	//----- nvinfo : EIATTR_SYSCALL_OFFSETS
	.align		4
        /*01c8*/ 	.byte	0x04, 0x46
        /*01ca*/ 	.short	(.L_2918 - .L_2917)


	//   ....[0]....
.L_2917:
        /*01cc*/ 	.word	0x00000160


	//----- nvinfo : EIATTR_EXIT_INSTR_OFFSETS
	.align		4
.L_2918:
        /*01d0*/ 	.byte	0x04, 0x1c
        /*01d2*/ 	.short	(.L_2920 - .L_2919)


	//   ....[0]....
.L_2919:
        /*01d4*/ 	.word	0x00000210


	//   ....[1]....
        /*01d8*/ 	.word	0x000015a0


	//----- nvinfo : EIATTR_CRS_STACK_SIZE
	.align		4
.L_2920:
        /*01dc*/ 	.byte	0x04, 0x1e
        /*01de*/ 	.short	(.L_2922 - .L_2921)
.L_2921:
        /*01e0*/ 	.word	0x00000000


	//----- nvinfo : EIATTR_CBANK_PARAM_SIZE
	.align		4
.L_2922:
        /*01e4*/ 	.byte	0x03, 0x19
        /*01e6*/ 	.short	0x0048


	//----- nvinfo : EIATTR_PARAM_CBANK
	.align		4
        /*01e8*/ 	.byte	0x04, 0x0a
        /*01ea*/ 	.short	(.L_2924 - .L_2923)
	.align		4
.L_2923:
        /*01ec*/ 	.word	index@(.nv.constant0._Z17LayerNormWarpImplI10DirectLoadIffE11DirectStoreIffEfLi2ELi2ELi0ELi8ELi2ELb1EEvT_T0_lld)
        /*01f0*/ 	.short	0x0380
        /*01f2*/ 	.short	0x0048


	//----- nvinfo : EIATTR_SW_WAR
	.align		4
.L_2924:
        /*01f4*/ 	.byte	0x04, 0x36
        /*01f6*/ 	.short	(.L_2926 - .L_2925)
.L_2925:
        /*01f8*/ 	.word	0x00000008
.L_2926:


//--------------------- .nv.info._Z17LayerNormWarpImplI10DirectLoadIffE11DirectStoreIffEfLi2ELi2ELi2ELi8ELi2ELb0EEvT_T0_lld --------------------------
	.section	.nv.info._Z17LayerNormWarpImplI10DirectLoadIffE11DirectStoreIffEfLi2ELi2ELi2ELi8ELi2ELb0EEvT_T0_lld,"",@"SHT_CUDA_INFO"
	.sectionflags	@""
	.align	4


	//----- nvinfo : EIATTR_CUDA_API_VERSION
	.align		4
        /*0000*/ 	.byte	0x04, 0x37
        /*0002*/ 	.short	(.L_2928 - .L_2927)
.L_2927:
        /*0004*/ 	.word	0x00000082


	//----- nvinfo : EIATTR_KPARAM_INFO
	.align		4
.L_2928:
        /*0008*/ 	.byte	0x04, 0x17
        /*000a*/ 	.short	(.L_2930 - .L_2929)
.L_2929:
        /*000c*/ 	.word	0x00000000
        /*0010*/ 	.short	0x0004
        /*0012*/ 	.short	0x0040
        /*0014*/ 	.byte	0x00, 0xf0, 0x21, 0x00


	//----- nvinfo : EIATTR_KPARAM_INFO
	.align		4
.L_2930:
        /*0018*/ 	.byte	0x04, 0x17
        /*001a*/ 	.short	(.L_2932 - .L_2931)
.L_2931:
        /*001c*/ 	.word	0x00000000
        /*0020*/ 	.short	0x0003
        /*0022*/ 	.short	0x0038
        /*0024*/ 	.byte	0x00, 0xf0, 0x21, 0x00


	//----- nvinfo : EIATTR_KPARAM_INFO
	.align		4
.L_2932:
        /*0028*/ 	.byte	0x04, 0x17
        /*002a*/ 	.short	(.L_2934 - .L_2933)
.L_2933:
        /*002c*/ 	.word	0x00000000
        /*0030*/ 	.short	0x0002
        /*0032*/ 	.short	0x0030
        /*0034*/ 	.byte	0x00, 0xf0, 0x21, 0x00


	//----- nvinfo : EIATTR_KPARAM_INFO
	.align		4
.L_2934:
        /*0038*/ 	.byte	0x04, 0x17
        /*003a*/ 	.short	(.L_2936 - .L_2935)
.L_2935:
        /*003c*/ 	.word	0x00000000
        /*0040*/ 	.short	0x0001
        /*0042*/ 	.short	0x0020
        /*0044*/ 	.byte	0x00, 0xf0, 0x41, 0x00


	//----- nvinfo : EIATTR_KPARAM_INFO
	.align		4
.L_2936:
        /*0048*/ 	.byte	0x04, 0x17
        /*004a*/ 	.short	(.L_2938 - .L_2937)
.L_2937:
        /*004c*/ 	.word	0x00000000
        /*0050*/ 	.short	0x0000
        /*0052*/ 	.short	0x0000
        /*0054*/ 	.byte	0x00, 0xf0, 0x81, 0x00


	//----- nvinfo : EIATTR_SPARSE_MMA_MASK
	.align		4
.L_2938:
        /*0058*/ 	.byte	0x03, 0x50
        /*005a*/ 	.short	0x0000


	//----- nvinfo : EIATTR_MAXREG_COUNT
	.align		4
        /*005c*/ 	.byte	0x03, 0x1b
        /*005e*/ 	.short	0x00ff


	//----- nvinfo : EIATTR_EXTERNS
	.align		4
        /*0060*/ 	.byte	0x04, 0x0f
        /*0062*/ 	.short	(.L_2940 - .L_2939)


	//   ....[0]....
	.align		4
.L_2939:
        /*0064*/ 	.word	index@(__assertfail)


	//----- nvinfo : EIATTR_MERCURY_ISA_VERSION
	.align		4
.L_2940:
        /*0068*/ 	.byte	0x03, 0x5f
        /*006a*/ 	.short	0x0101


	//----- nvinfo : EIATTR_COOP_GROUP_MASK_REGIDS
	.align		4
        /*006c*/ 	.byte	0x04, 0x29
        /*006e*/ 	.short	(.L_2942 - .L_2941)


	//   ....[0]....
.L_2941:
        /*0070*/ 	.word	0xffffffff


	//   ....[1]....
        /*0074*/ 	.word	0xffffffff


	//   ....[2]....
        /*0078*/ 	.word	0xffffffff


	//   ....[3]....
        /*007c*/ 	.word	0xffffffff


	//   ....[4]....
        /*0080*/ 	.word	0xffffffff


	//   ....[5]....
        /*0084*/ 	.word	0xffffffff


	//   ....[6]....
        /*0088*/ 	.word	0xffffffff


	//   ....[7]....
        /*008c*/ 	.word	0xffffffff


	//   ....[8]....
        /*0090*/ 	.word	0xffffffff


	//   ....[9]....
        /*0094*/ 	.word	0xffffffff


	//   ....[10]....
        /*0098*/ 	.word	0xffffffff


	//   ....[11]....
        /*009c*/ 	.word	0xffffffff


	//   ....[12]....
        /*00a0*/ 	.word	0xffffffff


	//   ....[13]....
        /*00a4*/ 	.word	0xffffffff


	//   ....[14]....
        /*00a8*/ 	.word	0xffffffff


	//   ....[15]....
        /*00ac*/ 	.word	0xffffffff


	//   ....[16]....
        /*00b0*/ 	.word	0xffffffff


	//   ....[17]....
        /*00b4*/ 	.word	0xffffffff


	//   ....[18]....
        /*00b8*/ 	.word	0xffffffff


	//   ....[19]....
        /*00bc*/ 	.word	0xffffffff


	//   ....[20]....
        /*00c0*/ 	.word	0xffffffff


	//   ....[21]....
        /*00c4*/ 	.word	0xffffffff


	//   ....[22]....
        /*00c8*/ 	.word	0xffffffff


	//   ....[23]....
        /*00cc*/ 	.word	0xffffffff


	//   ....[24]....
        /*00d0*/ 	.word	0x0500000f


	//   ....[25]....
        /*00d4*/ 	.word	0x0500000f


	//   ....[26]....
        /*00d8*/ 	.word	0x0500000f


	//   ....[27]....
        /*00dc*/ 	.word	0x0500000f


	//   ....[28]....
        /*00e0*/ 	.word	0x0500000f


	//   ....[29]....
        /*00e4*/ 	.word	0x0500000f


	//   ....[30]....
        /*00e8*/ 	.word	0x0500000f


	//   ....[31]....
        /*00ec*/ 	.word	0x0500000f


	//   ....[32]....
        /*00f0*/ 	.word	0x0500000f


	//   ....[33]....
        /*00f4*/ 	.word	0x0500000f


	//   ....[34]....
        /*00f8*/ 	.word	0x0500000f


	//   ....[35]....
        /*00fc*/ 	.word	0x0500000f


	//   ....[36]....
        /*0100*/ 	.word	0x0500000f


	//   ....[37]....
        /*0104*/ 	.word	0x0500000f


	//   ....[38]....
        /*0108*/ 	.word	0x0500000f


	//   ....[39]....
        /*010c*/ 	.word	0x0500000f


	//   ....[40]....
        /*0110*/ 	.word	0x0500000f


	//   ....[41]....
        /*0114*/ 	.word	0x0500000f


	//   ....[42]....
        /*0118*/ 	.word	0x0500000f


	//   ....[43]....
        /*011c*/ 	.word	0x0500000f


	//   ....[44]....
        /*0120*/ 	.word	0x0500000f


	//   ....[45]....
        /*0124*/ 	.word	0x0500000f


	//   ....[46]....
        /*0128*/ 	.word	0x0500000f


	//   ....[47]....
        /*012c*/ 	.word	0x0500000f


	//----- nvinfo : EIATTR_COOP_GROUP_INSTR_OFFSETS
	.align		4
.L_2942:
        /*0130*/ 	.byte	0x04, 0x28
        /*0132*/ 	.short	(.L_2944 - .L_2943)


	//   ....[0]....
.L_2943:
        /*0134*/ 	.word	0x000005e0


	//   ....[1]....
        /*0138*/ 	.word	0x00000600


	//   ....[2]....
        /*013c*/ 	.word	0x00000610


	//   ....[3]....
        /*0140*/ 	.word	0x000007b0


	//   ....[4]....
        /*0144*/ 	.word	0x000007c0


	//   ....[5]....
        /*0148*/ 	.word	0x000007d0


	//   ....[6]....
        /*014c*/ 	.word	0x00000960


	//   ....[7]....
        /*0150*/ 	.word	0x00000970


	//   ....[8]....
        /*0154*/ 	.word	0x00000980


	//   ....[9]....
        /*0158*/ 	.word	0x00000b10


	//   ....[10]....
        /*015c*/ 	.word	0x00000b20


	//   ....[11]....
        /*0160*/ 	.word	0x00000b30


	//   ....[12]....
        /*0164*/ 	.word	0x00000db0


	//   ....[13]....
        /*0168*/ 	.word	0x00000dc0


	//   ....[14]....
        /*016c*/ 	.word	0x00000dd0


	//   ....[15]....
        /*0170*/ 	.word	0x00000f80


	//   ....[16]....
        /*0174*/ 	.word	0x00000f90


	//   ....[17]....
        /*0178*/ 	.word	0x00000fa0


	//   ....[18]....
        /*017c*/ 	.word	0x00001140


	//   ....[19]....
        /*0180*/ 	.word	0x00001150


	//   ....[20]....
        /*0184*/ 	.word	0x00001160


	//   ....[21]....
        /*0188*/ 	.word	0x00001300


	//   ....[22]....
        /*018c*/ 	.word	0x00001310


	//   ....[23]....
        /*0190*/ 	.word	0x00001320


	//   ....[24]....
        /*0194*/ 	.word	0x000016d0


	//   ....[25]....
        /*0198*/ 	.word	0x00001770


	//   ....[26]....
        /*019c*/ 	.word	0x000017c0


	//   ....[27]....
        /*01a0*/ 	.word	0x00001850


	//   ....[28]....
        /*01a4*/ 	.word	0x000018e0


	//   ....[29]....
        /*01a8*/ 	.word	0x00001930


	//   ....[30]....
        /*01ac*/ 	.word	0x000019c0


	//   ....[31]....
        /*01b0*/ 	.word	0x00001a50


	//   ....[32]....
        /*01b4*/ 	.word	0x00001aa0


	//   ....[33]....
        /*01b8*/ 	.word	0x00001b30


	//   ....[34]....
        /*01bc*/ 	.word	0x00001bc0


	//   ....[35]....
        /*01c0*/ 	.word	0x00001c10


	//   ....[36]....
        /*01c4*/ 	.word	0x00001cb0


	//   ....[37]....
        /*01c8*/ 	.word	0x00001d40


	//   ....[38]....
        /*01cc*/ 	.word	0x00001d90


	//   ....[39]....
        /*01d0*/ 	.word	0x00001e20


	//   ....[40]....
        /*01d4*/ 	.word	0x00001eb0


	//   ....[41]....
        /*01d8*/ 	.word	0x00001f00


	//   ....[42]....
        /*01dc*/ 	.word	0x00001f90


	//   ....[43]....
        /*01e0*/ 	.word	0x00002020


	//   ....[44]....
        /*01e4*/ 	.word	0x00002070


	//   ....[45]....
        /*01e8*/ 	.word	0x00002100


	//   ....[46]....
        /*01ec*/ 	.word	0x00002190


	//   ....[47]....
        /*01f0*/ 	.word	0x000021e0


	//----- nvinfo : EIATTR_VRC_CTA_INIT_COUNT
	.align		4
.L_2944:
        /*01f4*/ 	.byte	0x02, 0x4a
	.zero		1
	.zero		1


	//----- nvinfo : EIATTR_SYSCALL_OFFSETS
	.align		4
        /*01f8*/ 	.byte	0x04, 0x46
        /*01fa*/ 	.short	(.L_2946 - .L_2945)


	//   ....[0]....
.L_2945:
        /*01fc*/ 	.word	0x00000180


	//----- nvinfo : EIATTR_EXIT_INSTR_OFFSETS
	.align		4
.L_2946:
        /*0200*/ 	.byte	0x04, 0x1c
        /*0202*/ 	.short	(.L_2948 - .L_2947)


	//   ....[0]....
.L_2947:
        /*0204*/ 	.word	0x00000230


	//   ....[1]....
        /*0208*/ 	.word	0x00001650


	//----- nvinfo : EIATTR_CRS_STACK_SIZE
	.align		4
.L_2948:
        /*020c*/ 	.byte	0x04, 0x1e
        /*020e*/ 	.short	(.L_2950 - .L_2949)
.L_2949:
        /*0210*/ 	.word	0x00000000


	//----- nvinfo : EIATTR_CBANK_PARAM_SIZE
	.align		4
.L_2950:
        /*0214*/ 	.byte	0x03, 0x19
        /*0216*/ 	.short	0x0048


	//----- nvinfo : EIATTR_PARAM_CBANK
	.align		4
        /*0218*/ 	.byte	0x04, 0x0a
        /*021a*/ 	.short	(.L_2952 - .L_2951)
	.align		4
.L_2951:
        /*021c*/ 	.word	index@(.nv.constant0._Z17LayerNormWarpImplI10DirectLoadIffE11DirectStoreIffEfLi2ELi2ELi2ELi8ELi2ELb0EEvT_T0_lld)
        /*0220*/ 	.short	0x0380
        /*0222*/ 	.short	0x0048


	//----- nvinfo : EIATTR_SW_WAR
	.align		4
.L_2952:
        /*0224*/ 	.byte	0x04, 0x36
        /*0226*/ 	.short	(.L_2954 - .L_2953)
.L_2953:
        /*0228*/ 	.word	0x00000008
.L_2954:


//--------------------- .nv.info._Z17LayerNormWarpImplI10DirectLoadIffE11DirectStoreIffEfLi2ELi2ELi0ELi4ELi1ELb1EEvT_T0_lld --------------------------
	.section	.nv.info._Z17LayerNormWarpImplI10DirectLoadIffE11DirectStoreIffEfLi2ELi2ELi0ELi4ELi1ELb1EEvT_T0_lld,"",@"SHT_CUDA_INFO"
	.sectionflags	@""
	.align	4


	//----- nvinfo : EIATTR_CUDA_API_VERSION
	.align		4
        /*0000*/ 	.byte	0x04, 0x37
        /*0002*/ 	.short	(.L_2956 - .L_2955)
.L_2955:
        /*0004*/ 	.word	0x00000082


	//----- nvinfo : EIATTR_KPARAM_INFO
	.align		4
.L_2956:
        /*0008*/ 	.byte	0x04, 0x17
        /*000a*/ 	.short	(.L_2958 - .L_2957)
.L_2957:
        /*000c*/ 	.word	0x00000000
        /*0010*/ 	.short	0x0004
        /*0012*/ 	.short	0x0040
        /*0014*/ 	.byte	0x00, 0xf0, 0x21, 0x00


	//----- nvinfo : EIATTR_KPARAM_INFO
	.align		4
.L_2958:
        /*0018*/ 	.byte	0x04, 0x17
        /*001a*/ 	.short	(.L_2960 - .L_2959)
.L_2959:
        /*001c*/ 	.word	0x00000000
        /*0020*/ 	.short	0x0003
        /*0022*/ 	.short	0x0038
        /*0024*/ 	.byte	0x00, 0xf0, 0x21, 0x00


	//----- nvinfo : EIATTR_KPARAM_INFO
	.align		4
.L_2960:
        /*0028*/ 	.byte	0x04, 0x17
        /*002a*/ 	.short	(.L_2962 - .L_2961)
.L_2961:
        /*002c*/ 	.word	0x00000000
        /*0030*/ 	.short	0x0002
        /*0032*/ 	.short	0x0030
        /*0034*/ 	.byte	0x00, 0xf0, 0x21, 0x00


	//----- nvinfo : EIATTR_KPARAM_INFO
	.align		4
.L_2962:
        /*0038*/ 	.byte	0x04, 0x17
        /*003a*/ 	.short	(.L_2964 - .L_2963)
.L_2963:
        /*003c*/ 	.word	0x00000000
        /*0040*/ 	.short	0x0001
        /*0042*/ 	.short	0x0020
        /*0044*/ 	.byte	0x00, 0xf0, 0x41, 0x00


	//----- nvinfo : EIATTR_KPARAM_INFO
	.align		4
.L_2964:
        /*0048*/ 	.byte	0x04, 0x17
        /*004a*/ 	.short	(.L_2966 - .L_2965)
.L_2965:
        /*004c*/ 	.word	0x00000000
        /*0050*/ 	.short	0x0000
        /*0052*/ 	.short	0x0000
        /*0054*/ 	.byte	0x00, 0xf0, 0x81, 0x00


	//----- nvinfo : EIATTR_SPARSE_MMA_MASK
	.align		4
.L_2966:
        /*0058*/ 	.byte	0x03, 0x50
        /*005a*/ 	.short	0x0000


	//----- nvinfo : EIATTR_MAXREG_COUNT
	.align		4
        /*005c*/ 	.byte	0x03, 0x1b
        /*005e*/ 	.short	0x00ff


	//----- nvinfo : EIATTR_EXTERNS
	.align		4
        /*0060*/ 	.byte	0x04, 0x0f
        /*0062*/ 	.short	(.L_2968 - .L_2967)


	//   ....[0]....
	.align		4
.L_2967:
        /*0064*/ 	.word	index@(__assertfail)


	//----- nvinfo : EIATTR_MERCURY_ISA_VERSION
	.align		4
.L_2968:
        /*0068*/ 	.byte	0x03, 0x5f
        /*006a*/ 	.short	0x0101


	//----- nvinfo : EIATTR_COOP_GROUP_MASK_REGIDS
	.align		4
        /*006c*/ 	.byte	0x04, 0x29
        /*006e*/ 	.short	(.L_2970 - .L_2969)


	//   ....[0]....
.L_2969:
        /*0070*/ 	.word	0xffffffff


	//   ....[1]....
        /*0074*/ 	.word	0xffffffff


	//   ....[2]....
        /*0078*/ 	.word	0xffffffff


	//   ....[3]....
        /*007c*/ 	.word	0xffffffff


	//   ....[4]....
        /*0080*/ 	.word	0xffffffff


	//   ....[5]....
        /*0084*/ 	.word	0xffffffff


	//   ....[6]....
        /*0088*/ 	.word	0x0500000f


	//   ....[7]....
        /*008c*/ 	.word	0x0500000f


	//   ....[8]....
        /*0090*/ 	.word	0x0500000f


	//   ....[9]....
        /*0094*/ 	.word	0x0500000f


	//   ....[10]....
        /*0098*/ 	.word	0x0500000f


	//   ....[11]....
        /*009c*/ 	.word	0x0500000f


	//   ....[12]....
        /*00a0*/ 	.word	0x0500000f


	//   ....[13]....
        /*00a4*/ 	.word	0x0500000f


	//   ....[14]....
        /*00a8*/ 	.word	0x0500000f


	//----- nvinfo : EIATTR_COOP_GROUP_INSTR_OFFSETS
	.align		4
.L_2970:
        /*00ac*/ 	.byte	0x04, 0x28
        /*00ae*/ 	.short	(.L_2972 - .L_2971)


	//   ....[0]....
.L_2971:
        /*00b0*/ 	.word	0x00000480


	//   ....[1]....
        /*00b4*/ 	.word	0x00000490


	//   ....[2]....
        /*00b8*/ 	.word	0x000004a0


	//   ....[3]....
        /*00bc*/ 	.word	0x00000670


	//   ....[4]....
        /*00c0*/ 	.word	0x00000680


	//   ....[5]....
        /*00c4*/ 	.word	0x00000690


	//   ....[6]....
        /*00c8*/ 	.word	0x00000b00


	//   ....[7]....
        /*00cc*/ 	.word	0x00000b90


	//   ....[8]....
        /*00d0*/ 	.word	0x00000be0


	//   ....[9]....
        /*00d4*/ 	.word	0x00000c70


	//   ....[10]....
        /*00d8*/ 	.word	0x00000d00


	//   ....[11]....
        /*00dc*/ 	.word	0x00000d50


	//   ....[12]....
        /*00e0*/ 	.word	0x00000de0


	//   ....[13]....
        /*00e4*/ 	.word	0x00000e80


	//   ....[14]....
        /*00e8*/ 	.word	0x00000f20


	//----- nvinfo : EIATTR_VRC_CTA_INIT_COUNT
	.align		4
.L_2972:
        /*00ec*/ 	.byte	0x02, 0x4a
	.zero		1
	.zero		1


	//----- nvinfo : EIATTR_SYSCALL_OFFSETS
	.align		4
        /*00f0*/ 	.byte	0x04, 0x46
        /*00f2*/ 	.short	(.L_2974 - .L_2973)


	//   ....[0]....
.L_2973:
        /*00f4*/ 	.word	0x00000180


	//----- nvinfo : EIATTR_EXIT_INSTR_OFFSETS
	.align		4
.L_2974:
        /*00f8*/ 	.byte	0x04, 0x1c
        /*00fa*/ 	.short	(.L_2976 - .L_2975)


	//   ....[0]....
.L_2975:
        /*00fc*/ 	.word	0x00000220


	//   ....[1]....
        /*0100*/ 	.word	0x00000a90


	//----- nvinfo : EIATTR_CRS_STACK_SIZE
	.align		4
.L_2976:
        /*0104*/ 	.byte	0x04, 0x1e
        /*0106*/ 	.short	(.L_2978 - .L_2977)
.L_2977:
        /*0108*/ 	.word	0x00000000


	//----- nvinfo : EIATTR_CBANK_PARAM_SIZE
	.align		4
.L_2978:
        /*010c*/ 	.byte	0x03, 0x19
        /*010e*/ 	.short	0x0048


	//----- nvinfo : EIATTR_PARAM_CBANK
	.align		4
        /*0110*/ 	.byte	0x04, 0x0a
        /*0112*/ 	.short	(.L_2980 - .L_2979)
	.align		4
.L_2979:
        /*0114*/ 	.word	index@(.nv.constant0._Z17LayerNormWarpImplI10DirectLoadIffE11DirectStoreIffEfLi2ELi2ELi0ELi4ELi1ELb1EEvT_T0_lld)
        /*0118*/ 	.short	0x0380
        /*011a*/ 	.short	0x0048


	//----- nvinfo : EIATTR_SW_WAR
	.align		4
.L_2980:
        /*011c*/ 	.byte	0x04, 0x36
        /*011e*/ 	.short	(.L_2982 - .L_2981)
.L_2981:
        /*0120*/ 	.word	0x00000008
.L_2982:


//--------------------- .nv.info._Z17LayerNormWarpImplI10DirectLoadIffE11DirectStoreIffEfLi2ELi2ELi2ELi4ELi1ELb0EEvT_T0_lld --------------------------
	.section	.nv.info._Z17LayerNormWarpImplI10DirectLoadIffE11DirectStoreIffEfLi2ELi2ELi2ELi4ELi1ELb0EEvT_T0_lld,"",@"SHT_CUDA_INFO"
	.sectionflags	@""
	.align	4


	//----- nvinfo : EIATTR_CUDA_API_VERSION
	.align		4
        /*0000*/ 	.byte	0x04, 0x37
        /*0002*/ 	.short	(.L_2984 - .L_2983)
.L_2983:
        /*0004*/ 	.word	0x00000082


	//----- nvinfo : EIATTR_KPARAM_INFO
	.align		4
.L_2984:
        /*0008*/ 	.byte	0x04, 0x17
        /*000a*/ 	.short	(.L_2986 - .L_2985)
.L_2985:
        /*000c*/ 	.word	0x00000000
        /*0010*/ 	.short	0x0004
        /*0012*/ 	.short	0x0040
        /*0014*/ 	.byte	0x00, 0xf0, 0x21, 0x00


	//----- nvinfo : EIATTR_KPARAM_INFO
	.align		4
.L_2986:
        /*0018*/ 	.byte	0x04, 0x17
        /*001a*/ 	.short	(.L_2988 - .L_2987)
.L_2987:
        /*001c*/ 	.word	0x00000000
        /*0020*/ 	.short	0x0003
        /*0022*/ 	.short	0x0038
        /*0024*/ 	.byte	0x00, 0xf0, 0x21, 0x00


	//----- nvinfo : EIATTR_KPARAM_INFO
	.align		4
.L_2988:
        /*0028*/ 	.byte	0x04, 0x17
        /*002a*/ 	.short	(.L_2990 - .L_2989)
.L_2989:
        /*002c*/ 	.word	0x00000000
        /*0030*/ 	.short	0x0002
        /*0032*/ 	.short	0x0030
        /*0034*/ 	.byte	0x00, 0xf0, 0x21, 0x00


	//----- nvinfo : EIATTR_KPARAM_INFO
	.align		4
.L_2990:
        /*0038*/ 	.byte	0x04, 0x17
        /*003a*/ 	.short	(.L_2992 - .L_2991)
.L_2991:
        /*003c*/ 	.word	0x00000000
        /*0040*/ 	.short	0x0001
        /*0042*/ 	.short	0x0020
        /*0044*/ 	.byte	0x00, 0xf0, 0x41, 0x00


	//----- nvinfo : EIATTR_KPARAM_INFO
	.align		4
.L_2992:
        /*0048*/ 	.byte	0x04, 0x17
        /*004a*/ 	.short	(.L_2994 - .L_2993)
.L_2993:
        /*004c*/ 	.word	0x00000000
        /*0050*/ 	.short	0x0000
        /*0052*/ 	.short	0x0000
        /*0054*/ 	.byte	0x00, 0xf0, 0x81, 0x00


	//----- nvinfo : EIATTR_SPARSE_MMA_MASK
	.align		4
.L_2994:
        /*0058*/ 	.byte	0x03, 0x50
        /*005a*/ 	.short	0x0000


	//----- nvinfo : EIATTR_MAXREG_COUNT
	.align		4
        /*005c*/ 	.byte	0x03, 0x1b
        /*005e*/ 	.short	0x00ff


	//----- nvinfo : EIATTR_EXTERNS
	.align		4
        /*0060*/ 	.byte	0x04, 0x0f
        /*0062*/ 	.short	(.L_2996 - .L_2995)


	//   ....[0]....
	.align		4
.L_2995:
        /*0064*/ 	.word	index@(__assertfail)


	//----- nvinfo : EIATTR_MERCURY_ISA_VERSION
	.align		4
.L_2996:
        /*0068*/ 	.byte	0x03, 0x5f
        /*006a*/ 	.short	0x0101


	//----- nvinfo : EIATTR_COOP_GROUP_MASK_REGIDS
	.align		4
        /*006c*/ 	.byte	0x04, 0x29
        /*006e*/ 	.short	(.L_2998 - .L_2997)


	//   ....[0]....
.L_2997:
        /*0070*/ 	.word	0xffffffff


	//   ....[1]....
        /*0074*/ 	.word	0xffffffff


	//   ....[2]....
        /*0078*/ 	.word	0xffffffff


	//   ....[3]....
        /*007c*/ 	.word	0xffffffff


	//   ....[4]....
        /*0080*/ 	.word	0xffffffff


	//   ....[5]....
        /*0084*/ 	.word	0xffffffff


	//   ....[6]....
        /*0088*/ 	.word	0xffffffff


	//   ....[7]....
        /*008c*/ 	.word	0xffffffff


	//   ....[8]....
        /*0090*/ 	.word	0xffffffff


	//   ....[9]....
        /*0094*/ 	.word	0x0500000f


	//   ....[10]....
        /*0098*/ 	.word	0x0500000f


	//   ....[11]....
        /*009c*/ 	.word	0x0500000f


	//   ....[12]....
        /*00a0*/ 	.word	0x0500000f


	//   ....[13]....
        /*00a4*/ 	.word	0x0500000f


	//   ....[14]....
        /*00a8*/ 	.word	0x0500000f


	//   ....[15]....
        /*00ac*/ 	.word	0x0500000f


	//   ....[16]....
        /*00b0*/ 	.word	0x0500000f


	//   ....[17]....
        /*00b4*/ 	.word	0x0500000f


	//----- nvinfo : EIATTR_COOP_GROUP_INSTR_OFFSETS
	.align		4
.L_2998:
        /*00b8*/ 	.byte	0x04, 0x28
        /*00ba*/ 	.short	(.L_3000 - .L_2999)


	//   ....[0]....
.L_2999:
        /*00bc*/ 	.word	0x000004a0


	//   ....[1]....
        /*00c0*/ 	.word	0x000004b0


	//   ....[2]....
        /*00c4*/ 	.word	0x000004c0


	//   ....[3]....
        /*00c8*/ 	.word	0x00000650


	//   ....[4]....
        /*00cc*/ 	.word	0x00000660


	//   ....[5]....
        /*00d0*/ 	.word	0x00000670


	//   ....[6]....
        /*00d4*/ 	.word	0x000007f0


	//   ....[7]....
        /*00d8*/ 	.word	0x00000800


	//   ....[8]....
        /*00dc*/ 	.word	0x00000810


	//   ....[9]....
        /*00e0*/ 	.word	0x00000bc0


	//   ....[10]....
        /*00e4*/ 	.word	0x00000c50


	//   ....[11]....
        /*00e8*/ 	.word	0x00000ca0


	//   ....[12]....
        /*00ec*/ 	.word	0x00000d40


	//   ....[13]....
        /*00f0*/ 	.word	0x00000dd0


	//   ....[14]....
        /*00f4*/ 	.word	0x00000e20


	//   ....[15]....
        /*00f8*/ 	.word	0x00000ec0


	//   ....[16]....
        /*00fc*/ 	.word	0x00000f50


	//   ....[17]....
        /*0100*/ 	.word	0x00000fa0


	//----- nvinfo : EIATTR_VRC_CTA_INIT_COUNT
	.align		4
.L_3000:
        /*0104*/ 	.byte	0x02, 0x4a
	.zero		1
	.zero		1


	//----- nvinfo : EIATTR_SYSCALL_OFFSETS
	.align		4
        /*0108*/ 	.byte	0x04, 0x46
        /*010a*/ 	.short	(.L_3002 - .L_3001)


	//   ....[0]....
.L_3001:
        /*010c*/ 	.word	0x00000190


	//----- nvinfo : EIATTR_EXIT_INSTR_OFFSETS
	.align		4
.L_3002:
        /*0110*/ 	.byte	0x04, 0x1c
        /*0112*/ 	.short	(.L_3004 - .L_3003)


	//   ....[0]....
.L_3003:
        /*0114*/ 	.word	0x00000230


	//   ....[1]....
        /*0118*/ 	.word	0x00000b40


	//----- nvinfo : EIATTR_CRS_STACK_SIZE
	.align		4
.L_3004:
        /*011c*/ 	.byte	0x04, 0x1e
        /*011e*/ 	.short	(.L_3006 - .L_3005)
.L_3005:
        /*0120*/ 	.word	0x00000000


	//----- nvinfo : EIATTR_CBANK_PARAM_SIZE
	.align		4
.L_3006:
        /*0124*/ 	.byte	0x03, 0x19
        /*0126*/ 	.short	0x0048


	//----- nvinfo : EIATTR_PARAM_CBANK
	.align		4
        /*0128*/ 	.byte	0x04, 0x0a
        /*012a*/ 	.short	(.L_3008 - .L_3007)
	.align		4
.L_3007:
        /*012c*/ 	.word	index@(.nv.constant0._Z17LayerNormWarpImplI10DirectLoadIffE11DirectStoreIffEfLi2ELi2ELi2ELi4ELi1ELb0EEvT_T0_lld)
        /*0130*/ 	.short	0x0380
        /*0132*/ 	.short	0x0048


	//----- nvinfo : EIATTR_SW_WAR
	.align		4
.L_3008:
        /*0134*/ 	.byte	0x04, 0x36
        /*0136*/ 	.short	(.L_3010 - .L_3009)
.L_3009:
        /*0138*/ 	.word	0x00000008
.L_3010:


//--------------------- .nv.info._Z17LayerNormWarpImplI10DirectLoadIffE11DirectStoreIffEfLi2ELi2ELi0ELi4ELi2ELb1EEvT_T0_lld --------------------------
	.section	.nv.info._Z17LayerNormWarpImplI10DirectLoadIffE11DirectStoreIffEfLi2ELi2ELi0ELi4ELi2ELb1EEvT_T0_lld,"",@"SHT_CUDA_INFO"
	.sectionflags	@""
	.align	4


	//----- nvinfo : EIATTR_CUDA_API_VERSION
	.align		4
        /*0000*/ 	.byte	0x04, 0x37
        /*0002*/ 	.short	(.L_3012 - .L_3011)
.L_3011:
        /*0004*/ 	.word	0x00000082


	//----- nvinfo : EIATTR_KPARAM_INFO
	.align		4
.L_3012:
        /*0008*/ 	.byte	0x04, 0x17
        /*000a*/ 	.short	(.L_3014 - .L_3013)
.L_3013:
        /*000c*/ 	.word	0x00000000
        /*0010*/ 	.short	0x0004
        /*0012*/ 	.short	0x0040
        /*0014*/ 	.byte	0x00, 0xf0, 0x21, 0x00


	//----- nvinfo : EIATTR_KPARAM_INFO
	.align		4
.L_3014:
        /*0018*/ 	.byte	0x04, 0x17
        /*001a*/ 	.short	(.L_3016 - .L_3015)
.L_3015:
        /*001c*/ 	.word	0x00000000
        /*0020*/ 	.short	0x0003
        /*0022*/ 	.short	0x0038
        /*0024*/ 	.byte	0x00, 0xf0, 0x21, 0x00


	//----- nvinfo : EIATTR_KPARAM_INFO
	.align		4
.L_3016:
        /*0028*/ 	.byte	0x04, 0x17
        /*002a*/ 	.short	(.L_3018 - .L_3017)
.L_3017:
        /*002c*/ 	.word	0x00000000
        /*0030*/ 	.short	0x0002
        /*0032*/ 	.short	0x0030
        /*0034*/ 	.byte	0x00, 0xf0, 0x21, 0x00


	//----- nvinfo : EIATTR_KPARAM_INFO
	.align		4
.L_3018:
        /*0038*/ 	.byte	0x04, 0x17
        /*003a*/ 	.short	(.L_3020 - .L_3019)
.L_3019:
        /*003c*/ 	.word	0x00000000
        /*0040*/ 	.short	0x0001
        /*0042*/ 	.short	0x0020
        /*0044*/ 	.byte	0x00, 0xf0, 0x41, 0x00


	//----- nvinfo : EIATTR_KPARAM_INFO
	.align		4
.L_3020:
        /*0048*/ 	.byte	0x04, 0x17
        /*004a*/ 	.short	(.L_3022 - .L_3021)
.L_3021:
        /*004c*/ 	.word	0x00000000
        /*0050*/ 	.short	0x0000
        /*0052*/ 	.short	0x0000
        /*0054*/ 	.byte	0x00, 0xf0, 0x81, 0x00


	//----- nvinfo : EIATTR_SPARSE_MMA_MASK
	.align		4
.L_3022:
        /*0058*/ 	.byte	0x03, 0x50
        /*005a*/ 	.short	0x0000


	//----- nvinfo : EIATTR_MAXREG_COUNT
	.align		4
        /*005c*/ 	.byte	0x03, 0x1b
        /*005e*/ 	.short	0x00ff


	//----- nvinfo : EIATTR_EXTERNS
	.align		4
        /*0060*/ 	.byte	0x04, 0x0f
        /*0062*/ 	.short	(.L_3024 - .L_3023)


	//   ....[0]....
	.align		4
.L_3023:
        /*0064*/ 	.word	index@(__assertfail)


	//----- nvinfo : EIATTR_MERCURY_ISA_VERSION
	.align		4
.L_3024:
        /*0068*/ 	.byte	0x03, 0x5f
        /*006a*/ 	.short	0x0101


	//----- nvinfo : EIATTR_COOP_GROUP_MASK_REGIDS
	.align		4
        /*006c*/ 	.byte	0x04, 0x29
        /*006e*/ 	.short	(.L_3026 - .L_3025)


	//   ....[0]....
.L_3025:
        /*0070*/ 	.word	0xffffffff


	//   ....[1]....
        /*0074*/ 	.word	0xffffffff


	//   ....[2]....
        /*0078*/ 	.word	0xffffffff


	//   ....[3]....
        /*007c*/ 	.word	0xffffffff


	//   ....[4]....
        /*0080*/ 	.word	0xffffffff


	//   ....[5]....
        /*0084*/ 	.word	0xffffffff


	//   ....[6]....
        /*0088*/ 	.word	0xffffffff


	//   ....[7]....
        /*008c*/ 	.word	0xffffffff


	//   ....[8]....
        /*0090*/ 	.word	0xffffffff


	//   ....[9]....
        /*0094*/ 	.word	0xffffffff


	//   ....[10]....
        /*0098*/ 	.word	0xffffffff


	//   ....[11]....
        /*009c*/ 	.word	0xffffffff


	//   ....[12]....
        /*00a0*/ 	.word	0x0500000f


	//   ....[13]....
        /*00a4*/ 	.word	0x0500000f


	//   ....[14]....
        /*00a8*/ 	.word	0x0500000f


	//   ....[15]....
        /*00ac*/ 	.word	0x0500000f


	//   ....[16]....
        /*00b0*/ 	.word	0x0500000f


	//   ....[17]....
        /*00b4*/ 	.word	0x0500000f


	//   ....[18]....
        /*00b8*/ 	.word	0x0500000f


	//   ....[19]....
        /*00bc*/ 	.word	0x0500000f


	//   ....[20]....
        /*00c0*/ 	.word	0x0500000f


	//   ....[21]....
        /*00c4*/ 	.word	0x0500000f


	//   ....[22]....
        /*00c8*/ 	.word	0x0500000f


	//   ....[23]....
        /*00cc*/ 	.word	0x0500000f


	//   ....[24]....
        /*00d0*/ 	.word	0x0500000f


	//   ....[25]....
        /*00d4*/ 	.word	0x0500000f


	//   ....[26]....
        /*00d8*/ 	.word	0x0500000f


	//   ....[27]....
        /*00dc*/ 	.word	0x0500000f


	//   ....[28]....
        /*00e0*/ 	.word	0x0500000f


	//   ....[29]....
        /*00e4*/ 	.word	0x0500000f


	//----- nvinfo : EIATTR_COOP_GROUP_INSTR_OFFSETS
	.align		4
.L_3026:
        /*00e8*/ 	.byte	0x04, 0x28
        /*00ea*/ 	.short	(.L_3028 - .L_3027)


	//   ....[0]....
.L_3027:
        /*00ec*/ 	.word	0x00000680


	//   ....[1]....
        /*00f0*/ 	.word	0x00000690


	//   ....[2]....
        /*00f4*/ 	.word	0x000006a0


	//   ....[3]....
        /*00f8*/ 	.word	0x00000860


	//   ....[4]....
        /*00fc*/ 	.word	0x00000870


	//   ....[5]....
        /*0100*/ 	.word	0x00000880


	//   ....[6]....
        /*0104*/ 	.word	0x00000bb0


	//   ....[7]....
        /*0108*/ 	.word	0x00000bc0


	//   ....[8]....
        /*010c*/ 	.word	0x00000bd0


	//   ....[9]....
        /*0110*/ 	.word	0x00000da0


	//   ....[10]....
        /*0114*/ 	.word	0x00000db0


	//   ....[11]....
        /*0118*/ 	.word	0x00000dc0


	//   ....[12]....
        /*011c*/ 	.word	0x00001210


	//   ....[13]....
        /*0120*/ 	.word	0x000012a0


	//   ....[14]....
        /*0124*/ 	.word	0x000012f0


	//   ....[15]....
        /*0128*/ 	.word	0x00001380


	//   ....[16]....
        /*012c*/ 	.word	0x00001410


	//   ....[17]....
        /*0130*/ 	.word	0x00001460


	//   ....[18]....
        /*0134*/ 	.word	0x000014f0


	//   ....[19]....
        /*0138*/ 	.word	0x00001590


	//   ....[20]....
        /*013c*/ 	.word	0x00001630


	//   ....[21]....
        /*0140*/ 	.word	0x000016d0


	//   ....[22]....
        /*0144*/ 	.word	0x00001760


	//   ....[23]....
        /*0148*/ 	.word	0x000017b0


	//   ....[24]....
        /*014c*/ 	.word	0x00001840


	//   ....[25]....
        /*0150*/ 	.word	0x000018d0


	//   ....[26]....
        /*0154*/ 	.word	0x00001920


	//   ....[27]....
        /*0158*/ 	.word	0x000019b0


	//   ....[28]....
        /*015c*/ 	.word	0x00001a50


	//   ....[29]....
        /*0160*/ 	.word	0x00001af0


	//----- nvinfo : EIATTR_VRC_CTA_INIT_COUNT
	.align		4
.L_3028:
        /*0164*/ 	.byte	0x02, 0x4a
	.zero		1
	.zero		1


	//----- nvinfo : EIATTR_SYSCALL_OFFSETS
	.align		4
        /*0168*/ 	.byte	0x04, 0x46
        /*016a*/ 	.short	(.L_3030 - .L_3029)


	//   ....[0]....
.L_3029:
        /*016c*/ 	.word	0x00000160


	//----- nvinfo : EIATTR_EXIT_INSTR_OFFSETS
	.align		4
.L_3030:
        /*0170*/ 	.byte	0x04, 0x1c
        /*0172*/ 	.short	(.L_3032 - .L_3031)


	//   ....[0]....
.L_3031:
        /*0174*/ 	.word	0x00000210


	//   ....[1]....
        /*0178*/ 	.word	0x000011a0


	//----- nvinfo : EIATTR_CRS_STACK_SIZE
	.align		4
.L_3032:
        /*017c*/ 	.byte	0x04, 0x1e
        /*017e*/ 	.short	(.L_3034 - .L_3033)
.L_3033:
        /*0180*/ 	.word	0x00000000


	//----- nvinfo : EIATTR_CBANK_PARAM_SIZE
	.align		4
.L_3034:
        /*0184*/ 	.byte	0x03, 0x19
        /*0186*/ 	.short	0x0048


	//----- nvinfo : EIATTR_PARAM_CBANK
	.align		4
        /*0188*/ 	.byte	0x04, 0x0a
        /*018a*/ 	.short	(.L_3036 - .L_3035)
	.align		4
.L_3035:
        /*018c*/ 	.word	index@(.nv.constant0._Z17LayerNormWarpImplI10DirectLoadIffE11DirectStoreIffEfLi2ELi2ELi0ELi4ELi2ELb1EEvT_T0_lld)
        /*0190*/ 	.short	0x0380
        /*0192*/ 	.short	0x0048


	//----- nvinfo : EIATTR_SW_WAR
	.align		4
.L_3036:
        /*0194*/ 	.byte	0x04, 0x36
        /*0196*/ 	.short	(.L_3038 - .L_3037)
.L_3037:
        /*0198*/ 	.word	0x00000008
.L_3038:


//--------------------- .nv.info._Z17LayerNormWarpImplI10DirectLoadIffE11DirectStoreIffEfLi2ELi2ELi2ELi4ELi2ELb0EEvT_T0_lld --------------------------
	.section	.nv.info._Z17LayerNormWarpImplI10DirectLoadIffE11DirectStoreIffEfLi2ELi2ELi2ELi4ELi2ELb0EEvT_T0_lld,"",@"SHT_CUDA_INFO"
	.sectionflags	@""
	.align	4


	//----- nvinfo : EIATTR_CUDA_API_VERSION
	.align		4
        /*0000*/ 	.byte	0x04, 0x37
        /*0002*/ 	.short	(.L_3040 - .L_3039)
.L_3039:
        /*0004*/ 	.word	0x00000082


	//----- nvinfo : EIATTR_KPARAM_INFO
	.align		4
.L_3040:
        /*0008*/ 	.byte	0x04, 0x17
        /*000a*/ 	.short	(.L_3042 - .L_3041)
.L_3041:
        /*000c*/ 	.word	0x00000000
        /*0010*/ 	.short	0x0004
        /*0012*/ 	.short	0x0040
        /*0014*/ 	.byte	0x00, 0xf0, 0x21, 0x00


	//----- nvinfo : EIATTR_KPARAM_INFO
	.align		4
.L_3042:
        /*0018*/ 	.byte	0x04, 0x17
        /*001a*/ 	.short	(.L_3044 - .L_3043)
.L_3043:
        /*001c*/ 	.word	0x00000000
        /*0020*/ 	.short	0x0003
        /*0022*/ 	.short	0x0038
        /*0024*/ 	.byte	0x00, 0xf0, 0x21, 0x00


	//----- nvinfo : EIATTR_KPARAM_INFO
	.align		4
.L_3044:
        /*0028*/ 	.byte	0x04, 0x17
        /*002a*/ 	.short	(.L_3046 - .L_3045)
.L_3045:
        /*002c*/ 	.word	0x00000000
        /*0030*/ 	.short	0x0002
        /*0032*/ 	.short	0x0030
        /*0034*/ 	.byte	0x00, 0xf0, 0x21, 0x00


	//----- nvinfo : EIATTR_KPARAM_INFO
	.align		4
.L_3046:
        /*0038*/ 	.byte	0x04, 0x17
        /*003a*/ 	.short	(.L_3048 - .L_3047)
.L_3047:
        /*003c*/ 	.word	0x00000000
        /*0040*/ 	.short	0x0001
        /*0042*/ 	.short	0x0020
        /*0044*/ 	.byte	0x00, 0xf0, 0x41, 0x00


	//----- nvinfo : EIATTR_KPARAM_INFO
	.align		4
.L_3048:
        /*0048*/ 	.byte	0x04, 0x17
        /*004a*/ 	.short	(.L_3050 - .L_3049)
.L_3049:
        /*004c*/ 	.word	0x00000000
        /*0050*/ 	.short	0x0000
        /*0052*/ 	.short	0x0000
        /*0054*/ 	.byte	0x00, 0xf0, 0x81, 0x00


	//----- nvinfo : EIATTR_SPARSE_MMA_MASK
	.align		4
.L_3050:
        /*0058*/ 	.byte	0x03, 0x50
        /*005a*/ 	.short	0x0000


	//----- nvinfo : EIATTR_MAXREG_COUNT
	.align		4
        /*005c*/ 	.byte	0x03, 0x1b
        /*005e*/ 	.short	0x00ff


	//----- nvinfo : EIATTR_EXTERNS
	.align		4
        /*0060*/ 	.byte	0x04, 0x0f
        /*0062*/ 	.short	(.L_3052 - .L_3051)


	//   ....[0]....
	.align		4
.L_3051:
        /*0064*/ 	.word	index@(__assertfail)


	//----- nvinfo : EIATTR_MERCURY_ISA_VERSION
	.align		4
.L_3052:
        /*0068*/ 	.byte	0x03, 0x5f
        /*006a*/ 	.short	0x0101


	//----- nvinfo : EIATTR_COOP_GROUP_MASK_REGIDS
	.align		4
        /*006c*/ 	.byte	0x04, 0x29
        /*006e*/ 	.short	(.L_3054 - .L_3053)


	//   ....[0]....
.L_3053:
        /*0070*/ 	.word	0xffffffff


	//   ....[1]....
        /*0074*/ 	.word	0xffffffff


	//   ....[2]....
        /*0078*/ 	.word	0xffffffff


	//   ....[3]....
        /*007c*/ 	.word	0xffffffff


	//   ....[4]....
        /*0080*/ 	.word	0xffffffff


	//   ....[5]....
        /*0084*/ 	.word	0xffffffff


	//   ....[6]....
        /*0088*/ 	.word	0xffffffff


	//   ....[7]....
        /*008c*/ 	.word	0xffffffff


	//   ....[8]....
        /*0090*/ 	.word	0xffffffff


	//   ....[9]....
        /*0094*/ 	.word	0xffffffff


	//   ....[10]....
        /*0098*/ 	.word	0xffffffff


	//   ....[11]....
        /*009c*/ 	.word	0xffffffff


	//   ....[12]....
        /*00a0*/ 	.word	0xffffffff


	//   ....[13]....
        /*00a4*/ 	.word	0xffffffff


	//   ....[14]....
        /*00a8*/ 	.word	0xffffffff


	//   ....[15]....
        /*00ac*/ 	.word	0xffffffff


	//   ....[16]....
        /*00b0*/ 	.word	0xffffffff


	//   ....[17]....
        /*00b4*/ 	.word	0xffffffff


	//   ....[18]....
        /*00b8*/ 	.word	0x0500000f


	//   ....[19]....
        /*00bc*/ 	.word	0x0500000f


	//   ....[20]....
        /*00c0*/ 	.word	0x0500000f


	//   ....[21]....
        /*00c4*/ 	.word	0x0500000f


	//   ....[22]....
        /*00c8*/ 	.word	0x0500000f


	//   ....[23]....
        /*00cc*/ 	.word	0x0500000f


	//   ....[24]....
        /*00d0*/ 	.word	0x0500000f


	//   ....[25]....
        /*00d4*/ 	.word	0x0500000f


	//   ....[26]....
        /*00d8*/ 	.word	0x0500000f


	//   ....[27]....
        /*00dc*/ 	.word	0x0500000f


	//   ....[28]....
        /*00e0*/ 	.word	0x0500000f


	//   ....[29]....
        /*00e4*/ 	.word	0x0500000f


	//   ....[30]....
        /*00e8*/ 	.word	0x0500000f


	//   ....[31]....
        /*00ec*/ 	.word	0x0500000f


	//   ....[32]....
        /*00f0*/ 	.word	0x0500000f


	//   ....[33]....
        /*00f4*/ 	.word	0x0500000f


	//   ....[34]....
        /*00f8*/ 	.word	0x0500000f


	//   ....[35]....
        /*00fc*/ 	.word	0x0500000f


	//----- nvinfo : EIATTR_COOP_GROUP_INSTR_OFFSETS
	.align		4
.L_3054:
        /*0100*/ 	.byte	0x04, 0x28
        /*0102*/ 	.short	(.L_3056 - .L_3055)


	//   ....[0]....
.L_3055:
        /*0104*/ 	.word	0x000005e0


	//   ....[1]....
        /*0108*/ 	.word	0x00000600


	//   ....[2]....
        /*010c*/ 	.word	0x00000610


	//   ....[3]....
        /*0110*/ 	.word	0x000007b0


	//   ....[4]....
        /*0114*/ 	.word	0x000007c0


	//   ....[5]....
        /*0118*/ 	.word	0x000007d0


	//   ....[6]....
        /*011c*/ 	.word	0x00000960


	//   ....[7]....
        /*0120*/ 	.word	0x00000970


	//   ....[8]....
        /*0124*/ 	.word	0x00000980


	//   ....[9]....
        /*0128*/ 	.word	0x00000c00


	//   ....[10]....
        /*012c*/ 	.word	0x00000c10


	//   ....[11]....
        /*0130*/ 	.word	0x00000c20


	//   ....[12]....
        /*0134*/ 	.word	0x00000dd0


	//   ....[13]....
        /*0138*/ 	.word	0x00000de0


	//   ....[14]....
        /*013c*/ 	.word	0x00000df0


	//   ....[15]....
        /*0140*/ 	.word	0x00000f90


	//   ....[16]....
        /*0144*/ 	.word	0x00000fa0


	//   ....[17]....
        /*0148*/ 	.word	0x00000fb0


	//   ....[18]....
        /*014c*/ 	.word	0x00001360


	//   ....[19]....
        /*0150*/ 	.word	0x00001400


	//   ....[20]....
        /*0154*/ 	.word	0x00001450


	//   ....[21]....
        /*0158*/ 	.word	0x000014e0


	//   ....[22]....
        /*015c*/ 	.word	0x00001570


	//   ....[23]....
        /*0160*/ 	.word	0x000015c0


	//   ....[24]....
        /*0164*/ 	.word	0x00001650


	//   ....[25]....
        /*0168*/ 	.word	0x000016e0


	//   ....[26]....
        /*016c*/ 	.word	0x00001730


	//   ....[27]....
        /*0170*/ 	.word	0x000017d0


	//   ....[28]....
        /*0174*/ 	.word	0x00001860


	//   ....[29]....
        /*0178*/ 	.word	0x000018b0


	//   ....[30]....
        /*017c*/ 	.word	0x00001940


	//   ....[31]....
        /*0180*/ 	.word	0x000019d0


	//   ....[32]....
        /*0184*/ 	.word	0x00001a20


	//   ....[33]....
        /*0188*/ 	.word	0x00001ab0


	//   ....[34]....
        /*018c*/ 	.word	0x00001b40


	//   ....[35]....
        /*0190*/ 	.word	0x00001b90


	//----- nvinfo : EIATTR_VRC_CTA_INIT_COUNT
	.align		4
.L_3056:
        /*0194*/ 	.byte	0x02, 0x4a
	.zero		1
	.zero		1


	//----- nvinfo : EIATTR_SYSCALL_OFFSETS
	.align		4
        /*0198*/ 	.byte	0x04, 0x46
        /*019a*/ 	.short	(.L_3058 - .L_3057)


	//   ....[0]....
.L_3057:
        /*019c*/ 	.word	0x00000180


	//----- nvinfo : EIATTR_EXIT_INSTR_OFFSETS
	.align		4
.L_3058:
        /*01a0*/ 	.byte	0x04, 0x1c
        /*01a2*/ 	.short	(.L_3060 - .L_3059)


	//   ....[0]....
.L_3059:
        /*01a4*/ 	.word	0x00000230


	//   ....[1]....
        /*01a8*/ 	.word	0x000012e0


	//----- nvinfo : EIATTR_CRS_STACK_SIZE
	.align		4
.L_3060:
        /*01ac*/ 	.byte	0x04, 0x1e
        /*01ae*/ 	.short	(.L_3062 - .L_3061)
.L_3061:
        /*01b0*/ 	.word	0x00000000


	//----- nvinfo : EIATTR_CBANK_PARAM_SIZE
	.align		4
.L_3062:
        /*01b4*/ 	.byte	0x03, 0x19
        /*01b6*/ 	.short	0x0048


	//----- nvinfo : EIATTR_PARAM_CBANK
	.align		4
        /*01b8*/ 	.byte	0x04, 0x0a
        /*01ba*/ 	.short	(.L_3064 - .L_3063)
	.align		4
.L_3063:
        /*01bc*/ 	.word	index@(.nv.constant0._Z17LayerNormWarpImplI10DirectLoadIffE11DirectStoreIffEfLi2ELi2ELi2ELi4ELi2ELb0EEvT_T0_lld)
        /*01c0*/ 	.short	0x0380
        /*01c2*/ 	.short	0x0048


	//----- nvinfo : EIATTR_SW_WAR
	.align		4
.L_3064:
        /*01c4*/ 	.byte	0x04, 0x36
        /*01c6*/ 	.short	(.L_3066 - .L_3065)
.L_3065:
        /*01c8*/ 	.word	0x00000008
.L_3066:


//--------------------- .nv.callgraph             --------------------------
	.section	.nv.callgraph,"",@"SHT_CUDA_CALLGRAPH"
	.align	4
	.sectionentsize	8
	.align		4
        /*0000*/ 	.word	0x00000000
	.align		4
        /*0004*/ 	.word	0xffffffff
	.align		4
        /*0008*/ 	.word	index@(_Z26LayerNormBlockUncachedImplI10DirectLoadIffE11DirectStoreIffEfLi2ELi1024EEvT_T0_lld)
	.align		4
        /*000c*/ 	.word	index@(__assertfail)
	.align		4
        /*0010*/ 	.word	index@(_Z26LayerNormBlockUncachedImplI10DirectLoadIffE11DirectStoreIffEfLi4ELi1024EEvT_T0_lld)
	.align		4
        /*0014*/ 	.word	index@(__assertfail)
	.align		4
        /*0018*/ 	.word	index@(_Z22LayerNormBlockSMemImplI10DirectLoadIffE11DirectStoreIffEfLi2ELi1024EEvT_T0_lld)
	.align		4
        /*001c*/ 	.word	index@(__assertfail)
	.align		4
        /*0020*/ 	.word	index@(_Z22LayerNormBlockSMemImplI10DirectLoadIffE11DirectStoreIffEfLi2ELi512EEvT_T0_lld)
	.align		4
        /*0024*/ 	.word	index@(__assertfail)
	.align		4
        /*0028*/ 	.word	index@(_Z22LayerNormBlockSMemImplI10DirectLoadIffE11DirectStoreIffEfLi2ELi256EEvT_T0_lld)
	.align		4
        /*002c*/ 	.word	index@(__assertfail)
	.align		4
        /*0030*/ 	.word	index@(_Z22LayerNormBlockSMemImplI10DirectLoadIffE11DirectStoreIffEfLi2ELi128EEvT_T0_lld)
	.align		4
        /*0034*/ 	.word	index@(__assertfail)
	.align		4
        /*0038*/ 	.word	index@(_Z22LayerNormBlockSMemImplI10DirectLoadIffE11DirectStoreIffEfLi4ELi1024EEvT_T0_lld)
	.align		4
        /*003c*/ 	.word	index@(__assertfail)
	.align		4
        /*0040*/ 	.word	index@(_Z22LayerNormBlockSMemImplI10DirectLoadIffE11DirectStoreIffEfLi4ELi512EEvT_T0_lld)
	.align		4
        /*0044*/ 	.word	index@(__assertfail)
	.align		4
        /*0048*/ 	.word	index@(_Z22LayerNormBlockSMemImplI10DirectLoadIffE11DirectStoreIffEfLi4ELi256EEvT_T0_lld)
	.align		4
        /*004c*/ 	.word	index@(__assertfail)
	.align		4
        /*0050*/ 	.word	index@(_Z22LayerNormBlockSMemImplI10DirectLoadIffE11DirectStoreIffEfLi4ELi128EEvT_T0_lld)
	.align		4
        /*0054*/ 	.word	index@(__assertfail)
	.align		4
        /*0058*/ 	.word	index@(_Z17LayerNormWarpImplI10DirectLoadIffE11DirectStoreIffEfLi1ELi32ELi28ELi32ELi1ELb1EEvT_T0_lld)
	.align		4
        /*005c*/ 	.word	index@(__assertfail)
	.align		4
        /*0060*/ 	.word	index@(_Z17LayerNormWarpImplI10DirectLoadIffE11DirectStoreIffEfLi1ELi32ELi32ELi32ELi1ELb0EEvT_T0_lld)
	.align		4
        /*0064*/ 	.word	index@(__assertfail)
	.align		4
        /*0068*/ 	.word	index@(_Z17LayerNormWarpImplI10DirectLoadIffE11DirectStoreIffEfLi1ELi28ELi24ELi32ELi1ELb1EEvT_T0_lld)
	.align		4
        /*006c*/ 	.word	index@(__assertfail)
	.align		4
        /*0070*/ 	.word	index@(_Z17LayerNormWarpImplI10DirectLoadIffE11DirectStoreIffEfLi1ELi28ELi28ELi32ELi1ELb0EEvT_T0_lld)
	.align		4
        /*0074*/ 	.word	index@(__assertfail)
	.align		4
        /*0078*/ 	.word	index@(_Z17LayerNormWarpImplI10DirectLoadIffE11DirectStoreIffEfLi1ELi24ELi20ELi32ELi1ELb1EEvT_T0_lld)
	.align		4
        /*007c*/ 	.word	index@(__assertfail)
	.align		4
        /*0080*/ 	.word	index@(_Z17LayerNormWarpImplI10DirectLoadIffE11DirectStoreIffEfLi1ELi24ELi24ELi32ELi1ELb0EEvT_T0_lld)
	.align		4
        /*0084*/ 	.word	index@(__assertfail)
	.align		4
        /*0088*/ 	.word	index@(_Z17LayerNormWarpImplI10DirectLoadIffE11DirectStoreIffEfLi1ELi20ELi16ELi32ELi1ELb1EEvT_T0_lld)
	.align		4
        /*008c*/ 	.word	index@(__assertfail)
	.align		4
        /*0090*/ 	.word	index@(_Z17LayerNormWarpImplI10DirectLoadIffE11DirectStoreIffEfLi1ELi20ELi20ELi32ELi1ELb0EEvT_T0_lld)
	.align		4
        /*0094*/ 	.word	index@(__assertfail)
	.align		4
        /*0098*/ 	.word	index@(_Z17LayerNormWarpImplI10DirectLoadIffE11DirectStoreIffEfLi1ELi16ELi12ELi32ELi1ELb1EEvT_T0_lld)
	.align		4
        /*009c*/ 	.word	index@(__assertfail)
	.align		4
        /*00a0*/ 	.word	index@(_Z17LayerNormWarpImplI10DirectLoadIffE11DirectStoreIffEfLi1ELi16ELi16ELi32ELi1ELb0EEvT_T0_lld)
	.align		4
        /*00a4*/ 	.word	index@(__assertfail)
	.align		4
        /*00a8*/ 	.word	index@(_Z17LayerNormWarpImplI10DirectLoadIffE11DirectStoreIffEfLi1ELi12ELi8ELi32ELi1ELb1EEvT_T0_lld)
	.align		4
        /*00ac*/ 	.word	index@(__assertfail)
	.align		4
        /*00b0*/ 	.word	index@(_Z17LayerNormWarpImplI10DirectLoadIffE11DirectStoreIffEfLi1ELi12ELi12ELi32ELi1ELb0EEvT_T0_lld)
	.align		4
        /*00b4*/ 	.word	index@(__assertfail)
	.align		4
        /*00b8*/ 	.word	index@(_Z17LayerNormWarpImplI10DirectLoadIffE11DirectStoreIffEfLi1ELi8ELi4ELi32ELi1ELb1EEvT_T0_lld)
	.align		4
        /*00bc*/ 	.word	index@(__assertfail)
	.align		4
        /*00c0*/ 	.word	index@(_Z17LayerNormWarpImplI10DirectLoadIffE11DirectStoreIffEfLi1ELi8ELi8ELi32ELi1ELb0EEvT_T0_lld)
	.align		4
        /*00c4*/ 	.word	index@(__assertfail)
	.align		4
        /*00c8*/ 	.word	index@(_Z17LayerNormWarpImplI10DirectLoadIffE11DirectStoreIffEfLi1ELi4ELi2ELi32ELi1ELb1EEvT_T0_lld)
	.align		4
        /*00cc*/ 	.word	index@(__assertfail)
	.align		4
        /*00d0*/ 	.word	index@(_Z17LayerNormWarpImplI10DirectLoadIffE11DirectStoreIffEfLi1ELi4ELi4ELi32ELi1ELb0EEvT_T0_lld)
	.align		4
        /*00d4*/ 	.word	index@(__assertfail)
	.align		4
        /*00d8*/ 	.word	index@(_Z17LayerNormWarpImplI10DirectLoadIffE11DirectStoreIffEfLi1ELi2ELi1ELi32ELi1ELb1EEvT_T0_lld)
	.align		4
        /*00dc*/ 	.word	index@(__assertfail)
	.align		4
        /*00e0*/ 	.word	index@(_Z17LayerNormWarpImplI10DirectLoadIffE11DirectStoreIffEfLi1ELi2ELi2ELi32ELi1ELb0EEvT_T0_lld)
	.align		4
        /*00e4*/ 	.word	index@(__assertfail)
	.align		4
        /*00e8*/ 	.word	index@(_Z17LayerNormWarpImplI10DirectLoadIffE11DirectStoreIffEfLi1ELi1ELi0ELi32ELi1ELb1EEvT_T0_lld)
	.align		4
        /*00ec*/ 	.word	index@(__assertfail)
	.align		4
        /*00f0*/ 	.word	index@(_Z17LayerNormWarpImplI10DirectLoadIffE11DirectStoreIffEfLi1ELi1ELi1ELi32ELi1ELb0EEvT_T0_lld)
	.align		4
        /*00f4*/ 	.word	index@(__assertfail)
	.align		4
        /*00f8*/ 	.word	index@(_Z17LayerNormWarpImplI10DirectLoadIffE11DirectStoreIffEfLi1ELi1ELi0ELi32ELi2ELb1EEvT_T0_lld)
	.align		4
        /*00fc*/ 	.word	index@(__assertfail)
	.align		4
        /*0100*/ 	.word	index@(_Z17LayerNormWarpImplI10DirectLoadIffE11DirectStoreIffEfLi1ELi1ELi1ELi32ELi2ELb0EEvT_T0_lld)
	.align		4
        /*0104*/ 	.word	index@(__assertfail)
	.align		4
        /*0108*/ 	.word	index@(_Z17LayerNormWarpImplI10DirectLoadIffE11DirectStoreIffEfLi1ELi1ELi0ELi16ELi1ELb1EEvT_T0_lld)
	.align		4
        /*010c*/ 	.word	index@(__assertfail)
	.align		4
        /*0110*/ 	.word	index@(_Z17LayerNormWarpImplI10DirectLoadIffE11DirectStoreIffEfLi1ELi1ELi1ELi16ELi1ELb0EEvT_T0_lld)
	.align		4
        /*0114*/ 	.word	index@(__assertfail)
	.align		4
        /*0118*/ 	.word	index@(_Z17LayerNormWarpImplI10DirectLoadIffE11DirectStoreIffEfLi1ELi1ELi0ELi16ELi2ELb1EEvT_T0_lld)
	.align		4
        /*011c*/ 	.word	index@(__assertfail)
	.align		4
        /*0120*/ 	.word	index@(_Z17LayerNormWarpImplI10DirectLoadIffE11DirectStoreIffEfLi1ELi1ELi1ELi16ELi2ELb0EEvT_T0_lld)
	.align		4
        /*0124*/ 	.word	index@(__assertfail)
	.align		4
        /*0128*/ 	.word	index@(_Z17LayerNormWarpImplI10DirectLoadIffE11DirectStoreIffEfLi1ELi1ELi0ELi8ELi1ELb1EEvT_T0_lld)
	.align		4
        /*012c*/ 	.word	index@(__assertfail)
	.align		4
        /*0130*/ 	.word	index@(_Z17LayerNormWarpImplI10DirectLoadIffE11DirectStoreIffEfLi1ELi1ELi1ELi8ELi1ELb0EEvT_T0_lld)
	.align		4
        /*0134*/ 	.word	index@(__assertfail)
	.align		4
        /*0138*/ 	.word	index@(_Z17LayerNormWarpImplI10DirectLoadIffE11DirectStoreIffEfLi1ELi1ELi0ELi8ELi2ELb1EEvT_T0_lld)
	.align		4
        /*013c*/ 	.word	index@(__assertfail)
	.align		4
        /*0140*/ 	.word	index@(_Z17LayerNormWarpImplI10DirectLoadIffE11DirectStoreIffEfLi1ELi1ELi1ELi8ELi2ELb0EEvT_T0_lld)
	.align		4
        /*0144*/ 	.word	index@(__assertfail)
	.align		4
        /*0148*/ 	.word	index@(_Z17LayerNormWarpImplI10DirectLoadIffE11DirectStoreIffEfLi1ELi1ELi0ELi4ELi1ELb1EEvT_T0_lld)
	.align		4
        /*014c*/ 	.word	index@(__assertfail)
	.align		4
        /*0150*/ 	.word	index@(_Z17LayerNormWarpImplI10DirectLoadIffE11DirectStoreIffEfLi1ELi1ELi1ELi4ELi1ELb0EEvT_T0_lld)
	.align		4
        /*0154*/ 	.word	index@(__assertfail)
	.align		4
        /*0158*/ 	.word	index@(_Z17LayerNormWarpImplI10DirectLoadIffE11DirectStoreIffEfLi1ELi1ELi0ELi4ELi2ELb1EEvT_T0_lld)
	.align		4
        /*015c*/ 	.word	index@(__assertfail)
	.align		4
        /*0160*/ 	.word	index@(_Z17LayerNormWarpImplI10DirectLoadIffE11DirectStoreIffEfLi1ELi1ELi1ELi4ELi2ELb0EEvT_T0_lld)
	.align		4
        /*0164*/ 	.word	index@(__assertfail)
	.align		4
        /*0168*/ 	.word	index@(_Z17LayerNormWarpImplI10DirectLoadIffE11DirectStoreIffEfLi2ELi32ELi28ELi32ELi1ELb1EEvT_T0_lld)
	.align		4
        /*016c*/ 	.word	index@(__assertfail)
	.align		4
        /*0170*/ 	.word	index@(_Z17LayerNormWarpImplI10DirectLoadIffE11DirectStoreIffEfLi2ELi32ELi32ELi32ELi1ELb0EEvT_T0_lld)
	.align		4
        /*0174*/ 	.word	index@(__assertfail)
	.align		4
        /*0178*/ 	.word	index@(_Z17LayerNormWarpImplI10DirectLoadIffE11DirectStoreIffEfLi2ELi28ELi24ELi32ELi1ELb1EEvT_T0_lld)
	.align		4
        /*017c*/ 	.word	index@(__assertfail)
	.align		4
        /*0180*/ 	.word	index@(_Z17LayerNormWarpImplI10DirectLoadIffE11DirectStoreIffEfLi2ELi28ELi28ELi32ELi1ELb0EEvT_T0_lld)
	.align		4
        /*0184*/ 	.word	index@(__assertfail)
	.align		4
        /*0188*/ 	.word	index@(_Z17LayerNormWarpImplI10DirectLoadIffE11DirectStoreIffEfLi2ELi24ELi20ELi32ELi1ELb1EEvT_T0_lld)
	.align		4
        /*018c*/ 	.word	index@(__assertfail)
	.align		4
        /*0190*/ 	.word	index@(_Z17LayerNormWarpImplI10DirectLoadIffE11DirectStoreIffEfLi2ELi24ELi24ELi32ELi1ELb0EEvT_T0_lld)
	.align		4
        /*0194*/ 	.word	index@(__assertfail)
	.align		4
        /*0198*/ 	.word	index@(_Z17LayerNormWarpImplI10DirectLoadIffE11DirectStoreIffEfLi2ELi20ELi16ELi32ELi1ELb1EEvT_T0_lld)
	.align		4
        /*019c*/ 	.word	index@(__assertfail)
	.align		4
        /*01a0*/ 	.word	index@(_Z17LayerNormWarpImplI10DirectLoadIffE11DirectStoreIffEfLi2ELi20ELi20ELi32ELi1ELb0EEvT_T0_lld)
	.align		4
        /*01a4*/ 	.word	index@(__assertfail)
	.align		4
        /*01a8*/ 	.word	index@(_Z17LayerNormWarpImplI10DirectLoadIffE11DirectStoreIffEfLi2ELi16ELi12ELi32ELi1ELb1EEvT_T0_lld)
	.align		4
        /*01ac*/ 	.word	index@(__assertfail)
	.align		4
        /*01b0*/ 	.word	index@(_Z17LayerNormWarpImplI10DirectLoadIffE11DirectStoreIffEfLi2ELi16ELi16ELi32ELi1ELb0EEvT_T0_lld)
	.align		4
        /*01b4*/ 	.word	index@(__assertfail)
	.align		4
        /*01b8*/ 	.word	index@(_Z17LayerNormWarpImplI10DirectLoadIffE11DirectStoreIffEfLi2ELi12ELi8ELi32ELi1ELb1EEvT_T0_lld)
	.align		4
        /*01bc*/ 	.word	index@(__assertfail)
	.align		4
        /*01c0*/ 	.word	index@(_Z17LayerNormWarpImplI10DirectLoadIffE11DirectStoreIffEfLi2ELi12ELi12ELi32ELi1ELb0EEvT_T0_lld)
	.align		4
        /*01c4*/ 	.word	index@(__assertfail)
	.align		4
        /*01c8*/ 	.word	index@(_Z17LayerNormWarpImplI10DirectLoadIffE11DirectStoreIffEfLi2ELi8ELi4ELi32ELi1ELb1EEvT_T0_lld)
	.align		4
        /*01cc*/ 	.word	index@(__assertfail)
	.align		4
        /*01d0*/ 	.word	index@(_Z17LayerNormWarpImplI10DirectLoadIffE11DirectStoreIffEfLi2ELi8ELi8ELi32ELi1ELb0EEvT_T0_lld)
	.align		4
        /*01d4*/ 	.word	index@(__assertfail)
	.align		4
        /*01d8*/ 	.word	index@(_Z17LayerNormWarpImplI10DirectLoadIffE11DirectStoreIffEfLi2ELi4ELi2ELi32ELi1ELb1EEvT_T0_lld)
	.align		4
        /*01dc*/ 	.word	index@(__assertfail)
	.align		4
        /*01e0*/ 	.word	index@(_Z17LayerNormWarpImplI10DirectLoadIffE11DirectStoreIffEfLi2ELi4ELi4ELi32ELi1ELb0EEvT_T0_lld)
	.align		4
        /*01e4*/ 	.word	index@(__assertfail)
	.align		4
        /*01e8*/ 	.word	index@(_Z17LayerNormWarpImplI10DirectLoadIffE11DirectStoreIffEfLi2ELi2ELi0ELi32ELi1ELb1EEvT_T0_lld)
	.align		4
        /*01ec*/ 	.word	index@(__assertfail)
	.align		4
        /*01f0*/ 	.word	index@(_Z17LayerNormWarpImplI10DirectLoadIffE11DirectStoreIffEfLi2ELi2ELi2ELi32ELi1ELb0EEvT_T0_lld)
	.align		4
        /*01f4*/ 	.word	index@(__assertfail)
	.align		4
        /*01f8*/ 	.word	index@(_Z17LayerNormWarpImplI10DirectLoadIffE11DirectStoreIffEfLi2ELi2ELi0ELi32ELi2ELb1EEvT_T0_lld)
	.align		4
        /*01fc*/ 	.word	index@(__assertfail)
	.align		4
        /*0200*/ 	.word	index@(_Z17LayerNormWarpImplI10DirectLoadIffE11DirectStoreIffEfLi2ELi2ELi2ELi32ELi2ELb0EEvT_T0_lld)
	.align		4
        /*0204*/ 	.word	index@(__assertfail)
	.align		4
        /*0208*/ 	.word	index@(_Z17LayerNormWarpImplI10DirectLoadIffE11DirectStoreIffEfLi2ELi2ELi0ELi16ELi1ELb1EEvT_T0_lld)
	.align		4
        /*020c*/ 	.word	index@(__assertfail)
	.align		4
        /*0210*/ 	.word	index@(_Z17LayerNormWarpImplI10DirectLoadIffE11DirectStoreIffEfLi2ELi2ELi2ELi16ELi1ELb0EEvT_T0_lld)
	.align		4
        /*0214*/ 	.word	index@(__assertfail)
	.align		4
        /*0218*/ 	.word	index@(_Z17LayerNormWarpImplI10DirectLoadIffE11DirectStoreIffEfLi2ELi2ELi0ELi16ELi2ELb1EEvT_T0_lld)
	.align		4
        /*021c*/ 	.word	index@(__assertfail)
	.align		4
        /*0220*/ 	.word	index@(_Z17LayerNormWarpImplI10DirectLoadIffE11DirectStoreIffEfLi2ELi2ELi2ELi16ELi2ELb0EEvT_T0_lld)
	.align		4
        /*0224*/ 	.word	index@(__assertfail)
	.align		4
        /*0228*/ 	.word	index@(_Z17LayerNormWarpImplI10DirectLoadIffE11DirectStoreIffEfLi2ELi2ELi0ELi8ELi1ELb1EEvT_T0_lld)
	.align		4
        /*022c*/ 	.word	index@(__assertfail)
	.align		4
        /*0230*/ 	.word	index@(_Z17LayerNormWarpImplI10DirectLoadIffE11DirectStoreIffEfLi2ELi2ELi2ELi8ELi1ELb0EEvT_T0_lld)
	.align		4
        /*0234*/ 	.word	index@(__assertfail)
	.align		4
        /*0238*/ 	.word	index@(_Z17LayerNormWarpImplI10DirectLoadIffE11DirectStoreIffEfLi2ELi2ELi0ELi8ELi2ELb1EEvT_T0_lld)
	.align		4
        /*023c*/ 	.word	index@(__assertfail)
	.align		4
        /*0240*/ 	.word	index@(_Z17LayerNormWarpImplI10DirectLoadIffE11DirectStoreIffEfLi2ELi2ELi2ELi8ELi2ELb0EEvT_T0_lld)
	.align		4
        /*0244*/ 	.word	index@(__assertfail)
	.align		4
        /*0248*/ 	.word	index@(_Z17LayerNormWarpImplI10DirectLoadIffE11DirectStoreIffEfLi2ELi2ELi0ELi4ELi1ELb1EEvT_T0_lld)
	.align		4
        /*024c*/ 	.word	index@(__assertfail)
	.align		4
        /*0250*/ 	.word	index@(_Z17LayerNormWarpImplI10DirectLoadIffE11DirectStoreIffEfLi2ELi2ELi2ELi4ELi1ELb0EEvT_T0_lld)
	.align		4
        /*0254*/ 	.word	index@(__assertfail)
	.align		4
        /*0258*/ 	.word	index@(_Z17LayerNormWarpImplI10DirectLoadIffE11DirectStoreIffEfLi2ELi2ELi0ELi4ELi2ELb1EEvT_T0_lld)
	.align		4
        /*025c*/ 	.word	index@(__assertfail)
	.align		4
        /*0260*/ 	.word	index@(_Z17LayerNormWarpImplI10DirectLoadIffE11DirectStoreIffEfLi2ELi2ELi2ELi4ELi2ELb0EEvT_T0_lld)
	.align		4
        /*0264*/ 	.word	index@(__assertfail)
	.align		4
        /*0268*/ 	.word	0x00000000
	.align		4
        /*026c*/ 	.word	0xfffffffe
	.align		4
        /*0270*/ 	.word	0x00000000
	.align		4
        /*0274*/ 	.word	0xfffffffd
	.align		4
        /*0278*/ 	.word	0x00000000
	.align		4
        /*027c*/ 	.word	0xfffffffc


//--------------------- .nv.constant4             --------------------------
	.section	.nv.constant4,"a",@progbits
	.align	8
	.align		8
.nv.constant4:
        /*0000*/ 	.dword	__unnamed_1
	.align		8
        /*0008*/ 	.dword	__unnamed_2
	.align		8
        /*0010*/ 	.dword	__unnamed_3
	.align		8
        /*0018*/ 	.dword	__unnamed_4
	.align		8
        /*0020*/ 	.dword	__unnamed_5
	.align		8
        /*0028*/ 	.dword	__unnamed_6
	.align		8
        /*0030*/ 	.dword	__unnamed_7
	.align		8
        /*0038*/ 	.dword	__unnamed_8
	.align		8
        /*0040*/ 	.dword	__unnamed_9
	.align		8
        /*0048*/ 	.dword	__unnamed_10
	.align		8
        /*0050*/ 	.dword	__unnamed_11
	.align		8
        /*0058*/ 	.dword	__unnamed_12
	.align		8
        /*0060*/ 	.dword	__unnamed_13
	.align		8
        /*0068*/ 	.dword	__unnamed_14
	.align		8
        /*0070*/ 	.dword	__unnamed_15
	.align		8
        /*0078*/ 	.dword	__unnamed_16
	.align		8
        /*0080*/ 	.dword	__unnamed_17
	.align		8
        /*0088*/ 	.dword	__unnamed_18
	.align		8
        /*0090*/ 	.dword	__unnamed_19
	.align		8
        /*0098*/ 	.dword	__unnamed_20
	.align		8
        /*00a0*/ 	.dword	__unnamed_21
	.align		8
        /*00a8*/ 	.dword	__unnamed_22
	.align		8
        /*00b0*/ 	.dword	__unnamed_23
	.align		8
        /*00b8*/ 	.dword	__unnamed_24
	.align		8
        /*00c0*/ 	.dword	__unnamed_25
	.align		8
        /*00c8*/ 	.dword	__unnamed_26
	.align		8
        /*00d0*/ 	.dword	__unnamed_27
	.align		8
        /*00d8*/ 	.dword	__unnamed_28
	.align		8
        /*00e0*/ 	.dword	__unnamed_29
	.align		8
        /*00e8*/ 	.dword	__unnamed_30
	.align		8
        /*00f0*/ 	.dword	__unnamed_31
	.align		8
        /*00f8*/ 	.dword	__unnamed_32
	.align		8
        /*0100*/ 	.dword	__unnamed_33
	.align		8
        /*0108*/ 	.dword	__unnamed_34
	.align		8
        /*0110*/ 	.dword	__unnamed_35
	.align		8
        /*0118*/ 	.dword	__unnamed_36
	.align		8
        /*0120*/ 	.dword	__unnamed_37
	.align		8
        /*0128*/ 	.dword	__unnamed_38
	.align		8
        /*0130*/ 	.dword	__unnamed_39
	.align		8
        /*0138*/ 	.dword	__unnamed_40
	.align		8
        /*0140*/ 	.dword	__unnamed_41
	.align		8
        /*0148*/ 	.dword	__unnamed_42
	.align		8
        /*0150*/ 	.dword	__unnamed_43
	.align		8
        /*0158*/ 	.dword	__unnamed_44
	.align		8
        /*0160*/ 	.dword	__unnamed_45
	.align		8
        /*0168*/ 	.dword	__unnamed_46
	.align		8
        /*0170*/ 	.dword	__unnamed_47
	.align		8
        /*0178*/ 	.dword	__unnamed_48
	.align		8
        /*0180*/ 	.dword	__unnamed_49
	.align		8
        /*0188*/ 	.dword	__unnamed_50
	.align		8
        /*0190*/ 	.dword	__unnamed_51
	.align		8
        /*0198*/ 	.dword	__unnamed_52
	.align		8
        /*01a0*/ 	.dword	__unnamed_53
	.align		8
        /*01a8*/ 	.dword	__unnamed_54
	.align		8
        /*01b0*/ 	.dword	__unnamed_55
	.align		8
        /*01b8*/ 	.dword	__unnamed_56
	.align		8
        /*01c0*/ 	.dword	__unnamed_57
	.align		8
        /*01c8*/ 	.dword	__unnamed_58
	.align		8
        /*01d0*/ 	.dword	__unnamed_59
	.align		8
        /*01d8*/ 	.dword	__unnamed_60
	.align		8
        /*01e0*/ 	.dword	__unnamed_61
	.align		8
        /*01e8*/ 	.dword	__unnamed_62
	.align		8
        /*01f0*/ 	.dword	__unnamed_63
	.align		8
        /*01f8*/ 	.dword	__unnamed_64
	.align		8
        /*0200*/ 	.dword	__unnamed_65
	.align		8
        /*0208*/ 	.dword	__unnamed_66
	.align		8
        /*0210*/ 	.dword	__unnamed_67
	.align		8
        /*0218*/ 	.dword	__unnamed_68
	.align		8
        /*0220*/ 	.dword	__unnamed_69
	.align		8
        /*0228*/ 	.dword	__unnamed_70
	.align		8
        /*0230*/ 	.dword	__unnamed_71
	.align		8
        /*0238*/ 	.dword	__unnamed_72
	.align		8
        /*0240*/ 	.dword	__unnamed_73
	.align		8
        /*0248*/ 	.dword	__unnamed_74
	.align		8
        /*0250*/ 	.dword	__unnamed_75
	.align		8
        /*0258*/ 	.dword	__unnamed_76
	.align		8
        /*0260*/ 	.dword	_ZN34_INTERNAL_570185be_4_k_cu_a3a723b24cuda3std3__45__cpo5beginE
	.align		8
        /*0268*/ 	.dword	_ZN34_INTERNAL_570185be_4_k_cu_a3a723b24cuda3std3__45__cpo3endE
	.align		8
        /*0270*/ 	.dword	_ZN34_INTERNAL_570185be_4_k_cu_a3a723b24cuda3std3__45__cpo6cbeginE
	.align		8
        /*0278*/ 	.dword	_ZN34_INTERNAL_570185be_4_k_cu_a3a723b24cuda3std3__45__cpo4cendE
	.align		8
        /*0280*/ 	.dword	_ZN34_INTERNAL_570185be_4_k_cu_a3a723b24cuda3std3__45__cpo6rbeginE
	.align		8
        /*0288*/ 	.dword	_ZN34_INTERNAL_570185be_4_k_cu_a3a723b24cuda3std3__45__cpo4rendE
	.align		8
        /*0290*/ 	.dword	_ZN34_INTERNAL_570185be_4_k_cu_a3a723b24cuda3std3__45__cpo7crbeginE
	.align		8
        /*0298*/ 	.dword	_ZN34_INTERNAL_570185be_4_k_cu_a3a723b24cuda3std3__45__cpo5crendE
	.align		8
        /*02a0*/ 	.dword	_ZN34_INTERNAL_570185be_4_k_cu_a3a723b24cuda3std3__436_GLOBAL__N__570185be_4_k_cu_a3a723b26ignoreE
	.align		8
        /*02a8*/ 	.dword	_ZN34_INTERNAL_570185be_4_k_cu_a3a723b24cuda3std3__419piecewise_constructE
	.align		8
        /*02b0*/ 	.dword	_ZN34_INTERNAL_570185be_4_k_cu_a3a723b24cuda3std3__48in_placeE
	.align		8
        /*02b8*/ 	.dword	_ZN34_INTERNAL_570185be_4_k_cu_a3a723b24cuda3std3__420unreachable_sentinelE
	.align		8
        /*02c0*/ 	.dword	_ZN34_INTERNAL_570185be_4_k_cu_a3a723b24cuda3std3__47nulloptE
	.align		8
        /*02c8*/ 	.dword	_ZN34_INTERNAL_570185be_4_k_cu_a3a723b24cuda3std3__48unexpectE
	.align		8
        /*02d0*/ 	.dword	_ZN34_INTERNAL_570185be_4_k_cu_a3a723b24cuda3std6ranges3__45__cpo4swapE
	.align		8
        /*02d8*/ 	.dword	_ZN34_INTERNAL_570185be_4_k_cu_a3a723b24cuda3std6ranges3__45__cpo9iter_moveE
	.align		8
        /*02e0*/ 	.dword	_ZN34_INTERNAL_570185be_4_k_cu_a3a723b24cuda3std6ranges3__45__cpo5beginE
	.align		8
        /*02e8*/ 	.dword	_ZN34_INTERNAL_570185be_4_k_cu_a3a723b24cuda3std6ranges3__45__cpo3endE
	.align		8
        /*02f0*/ 	.dword	_ZN34_INTERNAL_570185be_4_k_cu_a3a723b24cuda3std6ranges3__45__cpo6cbeginE
	.align		8
        /*02f8*/ 	.dword	_ZN34_INTERNAL_570185be_4_k_cu_a3a723b24cuda3std6ranges3__45__cpo4cendE
	.align		8
        /*0300*/ 	.dword	_ZN34_INTERNAL_570185be_4_k_cu_a3a723b24cuda3std6ranges3__45__cpo7advanceE
	.align		8
        /*0308*/ 	.dword	_ZN34_INTERNAL_570185be_4_k_cu_a3a723b24cuda3std6ranges3__45__cpo9iter_swapE
	.align		8
        /*0310*/ 	.dword	_ZN34_INTERNAL_570185be_4_k_cu_a3a723b24cuda3std6ranges3__45__cpo4nextE
	.align		8
        /*0318*/ 	.dword	_ZN34_INTERNAL_570185be_4_k_cu_a3a723b24cuda3std6ranges3__45__cpo4prevE
	.align		8
        /*0320*/ 	.dword	_ZN34_INTERNAL_570185be_4_k_cu_a3a723b24cuda3std6ranges3__45__cpo4dataE
	.align		8
        /*0328*/ 	.dword	_ZN34_INTERNAL_570185be_4_k_cu_a3a723b24cuda3std6ranges3__45__cpo5cdataE
	.align		8
        /*0330*/ 	.dword	_ZN34_INTERNAL_570185be_4_k_cu_a3a723b24cuda3std6ranges3__45__cpo4sizeE
	.align		8
        /*0338*/ 	.dword	_ZN34_INTERNAL_570185be_4_k_cu_a3a723b24cuda3std6ranges3__45__cpo5ssizeE
	.align		8
        /*0340*/ 	.dword	_ZN34_INTERNAL_570185be_4_k_cu_a3a723b24cuda3std6ranges3__45__cpo8distanceE
	.align		8
        /*0348*/ 	.dword	_ZN34_INTERNAL_570185be_4_k_cu_a3a723b26thrust24THRUST_300001_SM_1000_NS6system6detail10sequential3seqE
	.align		8
        /*0350*/ 	.dword	_ZN34_INTERNAL_570185be_4_k_cu_a3a723b26thrust24THRUST_300001_SM_1000_NS12placeholders2_1E
	.align		8
        /*0358*/ 	.dword	_ZN34_INTERNAL_570185be_4_k_cu_a3a723b26thrust24THRUST_300001_SM_1000_NS12placeholders2_2E
	.align		8
        /*0360*/ 	.dword	_ZN34_INTERNAL_570185be_4_k_cu_a3a723b26thrust24THRUST_300001_SM_1000_NS12placeholders2_3E
	.align		8
        /*0368*/ 	.dword	_ZN34_INTERNAL_570185be_4_k_cu_a3a723b26thrust24THRUST_300001_SM_1000_NS12placeholders2_4E
	.align		8
        /*0370*/ 	.dword	_ZN34_INTERNAL_570185be_4_k_cu_a3a723b26thrust24THRUST_300001_SM_1000_NS12placeholders2_5E
	.align		8
        /*0378*/ 	.dword	_ZN34_INTERNAL_570185be_4_k_cu_a3a723b26thrust24THRUST_300001_SM_1000_NS12placeholders2_6E
	.align		8
        /*0380*/ 	.dword	_ZN34_INTERNAL_570185be_4_k_cu_a3a723b26thrust24THRUST_300001_SM_1000_NS12placeholders2_7E
	.align		8
        /*0388*/ 	.dword	_ZN34_INTERNAL_570185be_4_k_cu_a3a723b26thrust24THRUST_300001_SM_1000_NS12placeholders2_8E
	.align		8
        /*0390*/ 	.dword	_ZN34_INTERNAL_570185be_4_k_cu_a3a723b26thrust24THRUST_300001_SM_1000_NS12placeholders2_9E
	.align		8
        /*0398*/ 	.dword	_ZN34_INTERNAL_570185be_4_k_cu_a3a723b26thrust24THRUST_300001_SM_1000_NS12placeholders3_10E
	.align		8
        /*03a0*/ 	.dword	$str
	.align		8
        /*03a8*/ 	.dword	$str$1
	.align		8
        /*03b0*/ 	.dword	$str$2
	.align		8
        /*03b8*/ 	.dword	__assertfail


//--------------------- .text._ZN3cub18CUB_300001_SM_10006detail11EmptyKernelIvEEvv --------------------------
	.section	.text._ZN3cub18CUB_300001_SM_10006detail11EmptyKernelIvEEvv,"ax",@progbits
	.align	128
        .global         _ZN3cub18CUB_300001_SM_10006detail11EmptyKernelIvEEvv
        .type           _ZN3cub18CUB_300001_SM_10006detail11EmptyKernelIvEEvv,@function
        .size           _ZN3cub18CUB_300001_SM_10006detail11EmptyKernelIvEEvv,(.L_x_7706 - _ZN3cub18CUB_300001_SM_10006detail11EmptyKernelIvEEvv)
        .other          _ZN3cub18CUB_300001_SM_10006detail11EmptyKernelIvEEvv,@"STO_CUDA_ENTRY STV_DEFAULT"
_ZN3cub18CUB_300001_SM_10006detail11EmptyKernelIvEEvv:
.text._ZN3cub18CUB_300001_SM_10006detail11EmptyKernelIvEEvv:
[----:B------:R-:W-:Y:S01]  /*0000*/  LDC R1, c[0x0][0x37c] ;  /* 0x0000df00ff017b82 */ /* 0x000fe20000000800 */
[----:B------:R-:W-:Y:S05]  /*0010*/  EXIT ;  /* 0x000000000000794d */ /* 0x000fea0003800000 */
.L_x_0:
[----:B------:R-:W-:-:S00]  /*0020*/  BRA `(.L_x_0) ;  /* 0xfffffffc00fc7947 */ /* 0x000fc0000383ffff */
[----:B------:R-:W-:-:S00]  /*0030*/  NOP ;  /* 0x0000000000007918 */ /* 0x000fc00000000000 */
        /* <DEDUP_REMOVED lines=12> */
.L_x_7706:


//--------------------- .text._Z26LayerNormBlockUncachedImplI10DirectLoadIffE11DirectStoreIffEfLi1ELi1024EEvT_T0_lld --------------------------
	.section	.text._Z26LayerNormBlockUncachedImplI10DirectLoadIffE11DirectStoreIffEfLi1ELi1024EEvT_T0_lld,"ax",@progbits
	.align	128
        .global         _Z26LayerNormBlockUncachedImplI10DirectLoadIffE11DirectStoreIffEfLi1ELi1024EEvT_T0_lld
        .type           _Z26LayerNormBlockUncachedImplI10DirectLoadIffE11DirectStoreIffEfLi1ELi1024EEvT_T0_lld,@function
        .size           _Z26LayerNormBlockUncachedImplI10DirectLoadIffE11DirectStoreIffEfLi1ELi1024EEvT_T0_lld,(.L_x_7623 - _Z26LayerNormBlockUncachedImplI10DirectLoadIffE11DirectStoreIffEfLi1ELi1024EEvT_T0_lld)
        .other          _Z26LayerNormBlockUncachedImplI10DirectLoadIffE11DirectStoreIffEfLi1ELi1024EEvT_T0_lld,@"STO_CUDA_ENTRY STV_DEFAULT"
_Z26LayerNormBlockUncachedImplI10DirectLoadIffE11DirectStoreIffEfLi1ELi1024EEvT_T0_lld:
.text._Z26LayerNormBlockUncachedImplI10DirectLoadIffE11DirectStoreIffEfLi1ELi1024EEvT_T0_lld:
[----:B------:R-:W-:Y:S08]  /*0000*/  LDC R1, c[0x0][0x37c] ;  /* 0x0000df00ff017b82 */ /* 0x000ff00000000800 */
[----:B------:R-:W0:Y:S08]  /*0010*/  S2UR UR8, SR_CTAID.X ;  /* 0x00000000000879c3 */ /* 0x000e300000002500 */
[----:B------:R-:W0:Y:S02]  /*0020*/  LDC.64 R2, c[0x0][0x3b0] ;  /* 0x0000ec00ff027b82 */ /* 0x000e240000000a00 */
[----:B0-----:R-:W-:-:S04]  /*0030*/  ISETP.LE.U32.AND P0, PT, R2, UR8, PT ;  /* 0x0000000802007c0c */ /* 0x001fc8000bf03070 */
[----:B------:R-:W-:-:S13]  /*0040*/  ISETP.GE.AND.EX P0, PT, RZ, R3, PT, P0 ;  /* 0x00000003ff00720c */ /* 0x000fda0003f06300 */
[----:B------:R-:W-:Y:S05]  /*0050*/  @P0 EXIT ;  /* 0x000000000000094d */ /* 0x000fea0003800000 */
[----:B------:R-:W0:Y:S01]  /*0060*/  S2R R23, SR_TID.X ;  /* 0x0000000000177919 */ /* 0x000e220000002100 */
[----:B------:R-:W1:Y:S01]  /*0070*/  S2UR UR6, SR_CgaCtaId ;  /* 0x00000000000679c3 */ /* 0x000e620000008800 */
[----:B------:R-:W2:Y:S01]  /*0080*/  LDCU.64 UR16, c[0x0][0x3c0] ;  /* 0x00007800ff1077ac */ /* 0x000ea20008000a00 */
[----:B------:R-:W3:Y:S06]  /*0090*/  LDCU UR9, c[0x0][0x3b8] ;  /* 0x00007700ff0977ac */ /* 0x000eec0008000800 */
[----:B------:R-:W4:Y:S01]  /*00a0*/  LDC.64 R2, c[0x0][0x388] ;  /* 0x0000e200ff027b82 */ /* 0x000f220000000a00 */
[----:B------:R-:W5:Y:S01]  /*00b0*/  LDCU UR7, c[0x0][0x360] ;  /* 0x00006c00ff0777ac */ /* 0x000f620008000800 */
[----:B------:R-:W-:Y:S01]  /*00c0*/  UMOV UR4, 0x400 ;  /* 0x0000040000047882 */ /* 0x000fe20000000000 */
[----:B------:R-:W0:Y:S05]  /*00d0*/  LDCU.64 UR14, c[0x0][0x358] ;  /* 0x00006b00ff0e77ac */ /* 0x000e2a0008000a00 */
[----:B------:R-:W3:Y:S01]  /*00e0*/  LDC.64 R28, c[0x0][0x390] ;  /* 0x0000e400ff1c7b82 */ /* 0x000ee20000000a00 */
[----:B------:R-:W-:Y:S01]  /*00f0*/  UIADD3 UR5, UPT, UPT, UR4, 0x80, URZ ;  /* 0x0000008004057890 */ /* 0x000fe2000fffe0ff */
[----:B--2---:R-:W2:Y:S01]  /*0100*/  F2F.F32.F64 R0, UR16 ;  /* 0x0000001000007d10 */ /* 0x004ea20008301000 */
[----:B------:R-:W2:Y:S01]  /*0110*/  LDCU UR12, c[0x0][0x370] ;  /* 0x00006e00ff0c77ac */ /* 0x000ea20008000800 */
[----:B-1----:R-:W-:-:S02]  /*0120*/  ULEA UR11, UR6, UR4, 0x18 ;  /* 0x00000004060b7291 */ /* 0x002fc4000f8ec0ff */
[----:B------:R-:W-:Y:S02]  /*0130*/  UIADD3 UR4, UPT, UPT, UR4, 0x100, URZ ;  /* 0x0000010004047890 */ /* 0x000fe4000fffe0ff */
[----:B------:R-:W-:Y:S02]  /*0140*/  ULEA UR5, UR6, UR5, 0x18 ;  /* 0x0000000506057291 */ /* 0x000fe4000f8ec0ff */
[----:B------:R-:W-:Y:S01]  /*0150*/  ULEA UR6, UR6, UR4, 0x18 ;  /* 0x0000000406067291 */ /* 0x000fe2000f8ec0ff */
[----:B0-----:R-:W-:Y:S01]  /*0160*/  LOP3.LUT R22, RZ, R23, RZ, 0x33, !PT ;  /* 0x00000017ff167212 */ /* 0x001fe200078e33ff */
[C---:B----4-:R-:W-:Y:S01]  /*0170*/  IMAD.WIDE.U32 R2, R23.reuse, 0x4, R2 ;  /* 0x0000000417027825 */ /* 0x050fe200078e0002 */
[C---:B------:R-:W-:Y:S01]  /*0180*/  SHF.L.U32 R27, R23.reuse, 0x2, RZ ;  /* 0x00000002171b7819 */ /* 0x040fe200000006ff */
[----:B-----5:R-:W-:Y:S01]  /*0190*/  USHF.R.U32.HI UR7, URZ, 0x5, UR7 ;  /* 0x00000005ff077899 */ /* 0x020fe20008011607 */
[----:B---3--:R-:W-:Y:S01]  /*01a0*/  IADD3 R22, PT, PT, R22, UR9, RZ ;  /* 0x0000000916167c10 */ /* 0x008fe2000fffe0ff */
[----:B------:R-:W-:Y:S01]  /*01b0*/  UMOV UR4, URZ ;  /* 0x000000ff00047c82 */ /* 0x000fe20008000000 */
[----:B--2---:R-:W-:-:S02]  /*01c0*/  LEA.HI R0, R23, UR5, RZ, 0x1d ;  /* 0x0000000517007c11 */ /* 0x004fc4000f8fe8ff */
[----:B------:R-:W-:Y:S01]  /*01d0*/  LEA.HI R21, R22, 0x1, RZ, 0x16 ;  /* 0x0000000116157811 */ /* 0x000fe200078fb0ff */
[----:B------:R-:W-:Y:S01]  /*01e0*/  IMAD.WIDE.U32 R28, R23, 0x4, R28 ;  /* 0x00000004171c7825 */ /* 0x000fe200078e001c */
[----:B------:R-:W-:Y:S02]  /*01f0*/  LOP3.LUT R27, R27, 0x7c, RZ, 0xc0, !PT ;  /* 0x0000007c1b1b7812 */ /* 0x000fe400078ec0ff */
[C---:B------:R-:W-:Y:S02]  /*0200*/  LOP3.LUT R25, R21.reuse, 0x7ffff8, RZ, 0xc0, !PT ;  /* 0x007ffff815197812 */ /* 0x040fe400078ec0ff */
[----:B------:R-:W-:Y:S02]  /*0210*/  LOP3.LUT R24, R21, 0x7, RZ, 0xc0, !PT ;  /* 0x0000000715187812 */ /* 0x000fe400078ec0ff */
[C---:B------:R-:W-:Y:S02]  /*0220*/  LEA.HI R2, R23.reuse, UR11, RZ, 0x1d ;  /* 0x0000000b17027c11 */ /* 0x040fe4000f8fe8ff */
[----:B------:R-:W-:-:S02]  /*0230*/  LEA.HI R0, R23, UR6, RZ, 0x1d ;  /* 0x0000000617007c11 */ /* 0x000fc4000f8fe8ff */
[----:B------:R-:W-:Y:S02]  /*0240*/  LOP3.LUT R21, R21, 0x3, RZ, 0xc0, !PT ;  /* 0x0000000315157812 */ /* 0x000fe400078ec0ff */
[----:B------:R-:W-:Y:S02]  /*0250*/  IADD3 R25, PT, PT, -R25, RZ, RZ ;  /* 0x000000ff19197210 */ /* 0x000fe40007ffe1ff */
[----:B------:R-:W-:-:S07]  /*0260*/  IADD3 R26, PT, PT, R24, -0x1, RZ ;  /* 0xffffffff181a7810 */ /* 0x000fce0007ffe0ff */
.L_x_87:
[----:B------:R-:W0:Y:S01]  /*0270*/  LDCU UR9, c[0x0][0x3b8] ;  /* 0x00007700ff0977ac */ /* 0x000e220008000800 */
[----:B------:R-:W-:Y:S01]  /*0280*/  BSSY.RECONVERGENT B0, `(.L_x_1) ;  /* 0x000017e000007945 */ /* 0x000fe20003800200 */
[----:B------:R-:W-:Y:S01]  /*0290*/  HFMA2 R12, -RZ, RZ, 0, 0 ;  /* 0x00000000ff0c7431 */ /* 0x000fe200000001ff */
[----:B------:R-:W-:Y:S01]  /*02a0*/  MOV R16, RZ ;  /* 0x000000ff00107202 */ /* 0x000fe20000000f00 */
[----:B--234-:R-:W-:Y:S01]  /*02b0*/  HFMA2 R2, -RZ, RZ, 0, 0 ;  /* 0x00000000ff027431 */ /* 0x01cfe200000001ff */
[----:B0-----:R-:W-:-:S13]  /*02c0*/  ISETP.GE.AND P2, PT, R23, UR9, PT ;  /* 0x0000000917007c0c */ /* 0x001fda000bf46270 */
[----:B------:R-:W-:Y:S05]  /*02d0*/  @P2 BRA `(.L_x_2) ;  /* 0x0000001400e02947 */ /* 0x000fea0003800000 */
[----:B------:R-:W-:Y:S01]  /*02e0*/  ISETP.GE.U32.AND P0, PT, R22, 0x1c00, PT ;  /* 0x00001c001600780c */ /* 0x000fe20003f06070 */
[----:B------:R-:W-:Y:S01]  /*02f0*/  BSSY.RECONVERGENT B3, `(.L_x_3) ;  /* 0x00000bb000037945 */ /* 0x000fe20003800200 */
[----:B------:R-:W-:Y:S02]  /*0300*/  MOV R2, RZ ;  /* 0x000000ff00027202 */ /* 0x000fe40000000f00 */
[----:B------:R-:W-:Y:S02]  /*0310*/  MOV R20, R23 ;  /* 0x0000001700147202 */ /* 0x000fe40000000f00 */
[----:B------:R-:W-:Y:S02]  /*0320*/  MOV R16, RZ ;  /* 0x000000ff00107202 */ /* 0x000fe40000000f00 */
[----:B------:R-:W-:-:S05]  /*0330*/  MOV R12, RZ ;  /* 0x000000ff000c7202 */ /* 0x000fca0000000f00 */
[----:B------:R-:W-:Y:S05]  /*0340*/  @!P0 BRA `(.L_x_4) ;  /* 0x0000000800d48947 */ /* 0x000fea0003800000 */
[----:B------:R-:W0:Y:S01]  /*0350*/  LDC.64 R2, c[0x0][0x398] ;  /* 0x0000e600ff027b82 */ /* 0x000e220000000a00 */
[----:B------:R-:W1:Y:S01]  /*0360*/  LDCU.64 UR16, c[0x0][0x380] ;  /* 0x00007000ff1077ac */ /* 0x000e620008000a00 */
[----:B------:R-:W-:Y:S01]  /*0370*/  HFMA2 R5, -RZ, RZ, 0, 0 ;  /* 0x00000000ff057431 */ /* 0x000fe200000001ff */
[----:B------:R-:W-:Y:S02]  /*0380*/  MOV R4, R23 ;  /* 0x0000001700047202 */ /* 0x000fe40000000f00 */
[----:B------:R-:W-:Y:S02]  /*0390*/  MOV R18, R25 ;  /* 0x0000001900127202 */ /* 0x000fe40000000f00 */
[----:B------:R-:W-:Y:S01]  /*03a0*/  MOV R20, R23 ;  /* 0x0000001700147202 */ /* 0x000fe20000000f00 */
[C---:B0-----:R-:W-:Y:S02]  /*03b0*/  IMAD R0, R2.reuse, UR4, RZ ;  /* 0x0000000402007c24 */ /* 0x041fe4000f8e02ff */
[----:B------:R-:W-:Y:S01]  /*03c0*/  IMAD.WIDE.U32 R4, R2, UR8, R4 ;  /* 0x0000000802047c25 */ /* 0x000fe2000f8e0004 */
[----:B------:R-:W-:-:S03]  /*03d0*/  MOV R2, RZ ;  /* 0x000000ff00027202 */ /* 0x000fc60000000f00 */
[----:B------:R-:W-:Y:S01]  /*03e0*/  IMAD R3, R3, UR8, R0 ;  /* 0x0000000803037c24 */ /* 0x000fe2000f8e0200 */
[----:B-1----:R-:W-:-:S04]  /*03f0*/  LEA R0, P0, R4, UR16, 0x2 ;  /* 0x0000001004007c11 */ /* 0x002fc8000f8010ff */
[----:B------:R-:W-:Y:S02]  /*0400*/  IADD3 R5, PT, PT, R5, R3, RZ ;  /* 0x0000000305057210 */ /* 0x000fe40007ffe0ff */
[----:B------:R-:W-:Y:S02]  /*0410*/  IADD3 R0, P1, PT, R0, 0x4000, RZ ;  /* 0x0000400000007810 */ /* 0x000fe40007f3e0ff */
[----:B------:R-:W-:-:S04]  /*0420*/  LEA.HI.X R5, R4, UR17, R5, 0x2, P0 ;  /* 0x0000001104057c11 */ /* 0x000fc800080f1405 */
[----:B------:R-:W-:-:S07]  /*0430*/  IADD3.X R5, PT, PT, RZ, R5, RZ, P1, !PT ;  /* 0x00000005ff057210 */ /* 0x000fce0000ffe4ff */
.L_x_21:
[----:B------:R-:W-:-:S05]  /*0440*/  MOV R4, R0 ;  /* 0x0000000000047202 */ /* 0x000fca0000000f00 */
[----:B------:R-:W2:Y:S01]  /*0450*/  LDG.E R8, desc[UR14][R4.64+-0x4000] ;  /* 0xffc0000e04087981 */ /* 0x000ea2000c1e1900 */
[----:B------:R-:W-:Y:S01]  /*0460*/  FADD R15, R2, 1 ;  /* 0x3f800000020f7421 */ /* 0x000fe20000000000 */
[----:B------:R-:W-:Y:S03]  /*0470*/  BSSY.RECONVERGENT B4, `(.L_x_5) ;  /* 0x000000e000047945 */ /* 0x000fe60003800200 */
[----:B------:R-:W0:Y:S02]  /*0480*/  MUFU.RCP R0, R15 ;  /* 0x0000000f00007308 */ /* 0x000e240000001000 */
[----:B0-----:R-:W-:-:S04]  /*0490*/  FFMA R3, -R15, R0, 1 ;  /* 0x3f8000000f037423 */ /* 0x001fc80000000100 */
[----:B------:R-:W-:Y:S01]  /*04a0*/  FFMA R3, R0, R3, R0 ;  /* 0x0000000300037223 */ /* 0x000fe20000000000 */
[----:B--2---:R-:W-:-:S04]  /*04b0*/  FADD R2, R8, -R12 ;  /* 0x8000000c08027221 */ /* 0x004fc80000000000 */
[----:B------:R-:W0:Y:S01]  /*04c0*/  FCHK P0, R2, R15 ;  /* 0x0000000f02007302 */ /* 0x000e220000000000 */
[----:B------:R-:W-:-:S04]  /*04d0*/  FFMA R0, R2, R3, RZ ;  /* 0x0000000302007223 */ /* 0x000fc800000000ff */
[----:B------:R-:W-:-:S04]  /*04e0*/  FFMA R6, -R15, R0, R2 ;  /* 0x000000000f067223 */ /* 0x000fc80000000102 */
[----:B------:R-:W-:Y:S01]  /*04f0*/  FFMA R3, R3, R6, R0 ;  /* 0x0000000603037223 */ /* 0x000fe20000000000 */
[----:B0-----:R-:W-:Y:S06]  /*0500*/  @!P0 BRA `(.L_x_6) ;  /* 0x0000000000108947 */ /* 0x001fec0003800000 */
[----:B------:R-:W-:Y:S02]  /*0510*/  MOV R0, R2 ;  /* 0x0000000200007202 */ /* 0x000fe40000000f00 */
[----:B------:R-:W-:Y:S02]  /*0520*/  MOV R3, R15 ;  /* 0x0000000f00037202 */ /* 0x000fe40000000f00 */
[----:B------:R-:W-:-:S07]  /*0530*/  MOV R6, 0x550 ;  /* 0x0000055000067802 */ /* 0x000fce0000000f00 */
[----:B------:R-:W-:Y:S05]  /*0540*/  CALL.REL.NOINC `($__internal_0_$__cuda_sm3x_div_rn_noftz_f32_slowpath) ;  /* 0x0000003000547944 */ /* 0x000fea0003c00000 */
.L_x_6:
[----:B------:R-:W-:Y:S05]  /*0550*/  BSYNC.RECONVERGENT B4 ;  /* 0x0000000000047941 */ /* 0x000fea0003800200 */
.L_x_5:
[----:B------:R-:W2:Y:S01]  /*0560*/  LDG.E R9, desc[UR14][R4.64+-0x3000] ;  /* 0xffd0000e04097981 */ /* 0x000ea2000c1e1900 */
[----:B------:R-:W-:Y:S01]  /*0570*/  FADD R15, R15, 1 ;  /* 0x3f8000000f0f7421 */ /* 0x000fe20000000000 */
[----:B------:R-:W-:Y:S01]  /*0580*/  FADD R12, R3, R12 ;  /* 0x0000000c030c7221 */ /* 0x000fe20000000000 */
[----:B------:R-:W-:Y:S02]  /*0590*/  BSSY.RECONVERGENT B4, `(.L_x_7) ;  /* 0x000000f000047945 */ /* 0x000fe40003800200 */
[----:B------:R-:W0:Y:S01]  /*05a0*/  MUFU.RCP R6, R15 ;  /* 0x0000000f00067308 */ /* 0x000e220000001000 */
[----:B------:R-:W-:-:S04]  /*05b0*/  FADD R19, R8, -R12 ;  /* 0x8000000c08137221 */ /* 0x000fc80000000000 */
[----:B------:R-:W-:Y:S01]  /*05c0*/  FFMA R19, R2, R19, R16 ;  /* 0x0000001302137223 */ /* 0x000fe20000000010 */
[----:B0-----:R-:W-:-:S04]  /*05d0*/  FFMA R3, -R15, R6, 1 ;  /* 0x3f8000000f037423 */ /* 0x001fc80000000106 */
[----:B------:R-:W-:Y:S01]  /*05e0*/  FFMA R6, R6, R3, R6 ;  /* 0x0000000306067223 */ /* 0x000fe20000000006 */
[----:B--2---:R-:W-:-:S04]  /*05f0*/  FADD R0, -R12, R9 ;  /* 0x000000090c007221 */ /* 0x004fc80000000100 */
[----:B------:R-:W0:Y:S01]  /*0600*/  FCHK P0, R0, R15 ;  /* 0x0000000f00007302 */ /* 0x000e220000000000 */
[----:B------:R-:W-:-:S04]  /*0610*/  FFMA R3, R0, R6, RZ ;  /* 0x0000000600037223 */ /* 0x000fc800000000ff */
[----:B------:R-:W-:-:S04]  /*0620*/  FFMA R7, -R15, R3, R0 ;  /* 0x000000030f077223 */ /* 0x000fc80000000100 */
[----:B------:R-:W-:Y:S01]  /*0630*/  FFMA R3, R6, R7, R3 ;  /* 0x0000000706037223 */ /* 0x000fe20000000003 */
[----:B0-----:R-:W-:Y:S06]  /*0640*/  @!P0 BRA `(.L_x_8) ;  /* 0x00000000000c8947 */ /* 0x001fec0003800000 */
[----:B------:R-:W-:Y:S02]  /*0650*/  MOV R3, R15 ;  /* 0x0000000f00037202 */ /* 0x000fe40000000f00 */
[----:B------:R-:W-:-:S07]  /*0660*/  MOV R6, 0x680 ;  /* 0x0000068000067802 */ /* 0x000fce0000000f00 */
[----:B------:R-:W-:Y:S05]  /*0670*/  CALL.REL.NOINC `($__internal_0_$__cuda_sm3x_div_rn_noftz_f32_slowpath) ;  /* 0x0000003000087944 */ /* 0x000fea0003c00000 */
.L_x_8:
[----:B------:R-:W-:Y:S05]  /*0680*/  BSYNC.RECONVERGENT B4 ;  /* 0x0000000000047941 */ /* 0x000fea0003800200 */
.L_x_7:
        /* <DEDUP_REMOVED lines=19> */
.L_x_10:
[----:B------:R-:W-:Y:S05]  /*07c0*/  BSYNC.RECONVERGENT B4 ;  /* 0x0000000000047941 */ /* 0x000fea0003800200 */
.L_x_9:
        /* <DEDUP_REMOVED lines=18> */
.L_x_12:
[----:B------:R-:W-:Y:S05]  /*08f0*/  BSYNC.RECONVERGENT B4 ;  /* 0x0000000000047941 */ /* 0x000fea0003800200 */
.L_x_11:
        /* <DEDUP_REMOVED lines=19> */
.L_x_14:
[----:B------:R-:W-:Y:S05]  /*0a30*/  BSYNC.RECONVERGENT B4 ;  /* 0x0000000000047941 */ /* 0x000fea0003800200 */
.L_x_13:
        /* <DEDUP_REMOVED lines=18> */
.L_x_16:
[----:B------:R-:W-:Y:S05]  /*0b60*/  BSYNC.RECONVERGENT B4 ;  /* 0x0000000000047941 */ /* 0x000fea0003800200 */
.L_x_15:
        /* <DEDUP_REMOVED lines=19> */
[----:B------:R-:W-:-:S07]  /*0ca0*/  MOV R6, R3 ;  /* 0x0000000300067202 */ /* 0x000fce0000000f00 */
.L_x_18:
[----:B------:R-:W-:Y:S05]  /*0cb0*/  BSYNC.RECONVERGENT B4 ;  /* 0x0000000000047941 */ /* 0x000fea0003800200 */
.L_x_17:
[----:B------:R-:W2:Y:S01]  /*0cc0*/  LDG.E R9, desc[UR14][R4.64+0x3000] ;  /* 0x0030000e04097981 */ /* 0x000ea2000c1e1900 */
[----:B------:R-:W-:Y:S01]  /*0cd0*/  FADD R15, R15, 1 ;  /* 0x3f8000000f0f7421 */ /* 0x000fe20000000000 */
[----:B------:R-:W-:Y:S01]  /*0ce0*/  FADD R12, R12, R6 ;  /* 0x000000060c0c7221 */ /* 0x000fe20000000000 */
[----:B------:R-:W-:Y:S02]  /*0cf0*/  BSSY.RECONVERGENT B4, `(.L_x_19) ;  /* 0x0000011000047945 */ /* 0x000fe40003800200 */
[----:B------:R-:W0:Y:S01]  /*0d00*/  MUFU.RCP R3, R15 ;  /* 0x0000000f00037308 */ /* 0x000e220000001000 */
[----:B------:R-:W-:-:S04]  /*0d10*/  FADD R8, R8, -R12 ;  /* 0x8000000c08087221 */ /* 0x000fc80000000000 */
[----:B------:R-:W-:Y:S01]  /*0d20*/  FFMA R8, R2, R8, R19 ;  /* 0x0000000802087223 */ /* 0x000fe20000000013 */
[----:B------:R-:W-:Y:S01]  /*0d30*/  MOV R2, R15 ;  /* 0x0000000f00027202 */ /* 0x000fe20000000f00 */
        /* <DEDUP_REMOVED lines=12> */
.L_x_20:
[----:B------:R-:W-:Y:S05]  /*0e00*/  BSYNC.RECONVERGENT B4 ;  /* 0x0000000000047941 */ /* 0x000fea0003800200 */
.L_x_19:
[----:B------:R-:W-:Y:S01]  /*0e10*/  IADD3 R18, PT, PT, R18, 0x8, RZ ;  /* 0x0000000812127810 */ /* 0x000fe20007ffe0ff */
[----:B------:R-:W-:Y:S01]  /*0e20*/  FADD R12, R12, R3 ;  /* 0x000000030c0c7221 */ /* 0x000fe20000000000 */
[----:B------:R-:W-:Y:S02]  /*0e30*/  IADD3 R0, P1, PT, R4, 0x8000, RZ ;  /* 0x0000800004007810 */ /* 0x000fe40007f3e0ff */
[----:B------:R-:W-:Y:S01]  /*0e40*/  ISETP.NE.AND P0, PT, R18, RZ, PT ;  /* 0x000000ff1200720c */ /* 0x000fe20003f05270 */
[----:B------:R-:W-:Y:S01]  /*0e50*/  FADD R9, R9, -R12 ;  /* 0x8000000c09097221 */ /* 0x000fe20000000000 */
[----:B------:R-:W-:Y:S02]  /*0e60*/  IADD3.X R5, PT, PT, RZ, R5, RZ, P1, !PT ;  /* 0x00000005ff057210 */ /* 0x000fe40000ffe4ff */
[----:B------:R-:W-:Y:S01]  /*0e70*/  IADD3 R20, PT, PT, R20, 0x2000, RZ ;  /* 0x0000200014147810 */ /* 0x000fe20007ffe0ff */
[----:B------:R-:W-:-:S08]  /*0e80*/  FFMA R16, R16, R9, R8 ;  /* 0x0000000910107223 */ /* 0x000fd00000000008 */
[----:B------:R-:W-:Y:S05]  /*0e90*/  @P0 BRA `(.L_x_21) ;  /* 0xfffffff400680947 */ /* 0x000fea000383ffff */
.L_x_4:
[----:B------:R-:W-:Y:S05]  /*0ea0*/  BSYNC.RECONVERGENT B3 ;  /* 0x0000000000037941 */ /* 0x000fea0003800200 */
.L_x_3:
[----:B------:R-:W-:-:S13]  /*0eb0*/  ISETP.NE.AND P0, PT, R24, RZ, PT ;  /* 0x000000ff1800720c */ /* 0x000fda0003f05270 */
[----:B------:R-:W-:Y:S05]  /*0ec0*/  @!P0 BRA `(.L_x_2) ;  /* 0x0000000800e48947 */ /* 0x000fea0003800000 */
[----:B------:R-:W-:Y:S01]  /*0ed0*/  ISETP.GE.U32.AND P0, PT, R26, 0x3, PT ;  /* 0x000000031a00780c */ /* 0x000fe20003f06070 */
[----:B------:R-:W-:-:S12]  /*0ee0*/  BSSY.RECONVERGENT B3, `(.L_x_22) ;  /* 0x000005d000037945 */ /* 0x000fd80003800200 */
[----:B------:R-:W-:Y:S05]  /*0ef0*/  @!P0 BRA `(.L_x_23) ;  /* 0x00000004006c8947 */ /* 0x000fea0003800000 */
[----:B------:R-:W0:Y:S01]  /*0f00*/  LDC.64 R6, c[0x0][0x398] ;  /* 0x0000e600ff067b82 */ /* 0x000e220000000a00 */
[----:B------:R-:W1:Y:S01]  /*0f10*/  LDCU.64 UR16, c[0x0][0x380] ;  /* 0x00007000ff1077ac */ /* 0x000e620008000a00 */
[----:B------:R-:W-:Y:S01]  /*0f20*/  HFMA2 R5, -RZ, RZ, 0, 0 ;  /* 0x00000000ff057431 */ /* 0x000fe200000001ff */
[----:B------:R-:W-:Y:S01]  /*0f30*/  MOV R4, R20 ;  /* 0x0000001400047202 */ /* 0x000fe20000000f00 */
[----:B0-----:R-:W-:-:S04]  /*0f40*/  IMAD R0, R6, UR4, RZ ;  /* 0x0000000406007c24 */ /* 0x001fc8000f8e02ff */
[----:B------:R-:W-:-:S04]  /*0f50*/  IMAD.WIDE.U32 R4, R6, UR8, R4 ;  /* 0x0000000806047c25 */ /* 0x000fc8000f8e0004 */
[----:B------:R-:W-:Y:S01]  /*0f60*/  IMAD R3, R7, UR8, R0 ;  /* 0x0000000807037c24 */ /* 0x000fe2000f8e0200 */
[----:B-1----:R-:W-:-:S04]  /*0f70*/  LEA R8, P0, R4, UR16, 0x2 ;  /* 0x0000001004087c11 */ /* 0x002fc8000f8010ff */
[----:B------:R-:W-:-:S04]  /*0f80*/  IADD3 R3, PT, PT, R3, R5, RZ ;  /* 0x0000000503037210 */ /* 0x000fc80007ffe0ff */
[----:B------:R-:W-:-:S05]  /*0f90*/  LEA.HI.X R9, R4, UR17, R3, 0x2, P0 ;  /* 0x0000001104097c11 */ /* 0x000fca00080f1403 */
[----:B------:R-:W2:Y:S01]  /*0fa0*/  LDG.E R5, desc[UR14][R8.64] ;  /* 0x0000000e08057981 */ /* 0x000ea2000c1e1900 */
[----:B------:R-:W-:Y:S01]  /*0fb0*/  FADD R2, R2, 1 ;  /* 0x3f80000002027421 */ /* 0x000fe20000000000 */
[----:B------:R-:W-:Y:S03]  /*0fc0*/  BSSY.RECONVERGENT B4, `(.L_x_24) ;  /* 0x000000d000047945 */ /* 0x000fe60003800200 */
[----:B------:R-:W0:Y:S02]  /*0fd0*/  MUFU.RCP R3, R2 ;  /* 0x0000000200037308 */ /* 0x000e240000001000 */
        /* <DEDUP_REMOVED lines=11> */
.L_x_25:
[----:B------:R-:W-:Y:S05]  /*1090*/  BSYNC.RECONVERGENT B4 ;  /* 0x0000000000047941 */ /* 0x000fea0003800200 */
.L_x_24:
        /* <DEDUP_REMOVED lines=19> */
.L_x_27:
[----:B------:R-:W-:Y:S05]  /*11d0*/  BSYNC.RECONVERGENT B4 ;  /* 0x0000000000047941 */ /* 0x000fea0003800200 */
.L_x_26:
        /* <DEDUP_REMOVED lines=18> */
[----:B------:R-:W-:-:S07]  /*1300*/  MOV R7, R3 ;  /* 0x0000000300077202 */ /* 0x000fce0000000f00 */
.L_x_29:
[----:B------:R-:W-:Y:S05]  /*1310*/  BSYNC.RECONVERGENT B4 ;  /* 0x0000000000047941 */ /* 0x000fea0003800200 */
.L_x_28:
        /* <DEDUP_REMOVED lines=14> */
[----:B------:R-:W-:Y:S01]  /*1400*/  MOV R2, R3 ;  /* 0x0000000300027202 */ /* 0x000fe20000000f00 */
[----:B0-----:R-:W-:Y:S06]  /*1410*/  @!P0 BRA `(.L_x_31) ;  /* 0x0000000000108947 */ /* 0x001fec0003800000 */
[----:B------:R-:W-:Y:S02]  /*1420*/  MOV R0, R16 ;  /* 0x0000001000007202 */ /* 0x000fe40000000f00 */
[----:B------:R-:W-:-:S07]  /*1430*/  MOV R6, 0x1450 ;  /* 0x0000145000067802 */ /* 0x000fce0000000f00 */
[----:B------:R-:W-:Y:S05]  /*1440*/  CALL.REL.NOINC `($__internal_0_$__cuda_sm3x_div_rn_noftz_f32_slowpath) ;  /* 0x0000002000947944 */ /* 0x000fea0003c00000 */
[----:B------:R-:W-:-:S07]  /*1450*/  MOV R5, R3 ;  /* 0x0000000300057202 */ /* 0x000fce0000000f00 */
.L_x_31:
[----:B------:R-:W-:Y:S05]  /*1460*/  BSYNC.RECONVERGENT B4 ;  /* 0x0000000000047941 */ /* 0x000fea0003800200 */
.L_x_30:
[----:B------:R-:W-:Y:S01]  /*1470*/  FADD R12, R12, R5 ;  /* 0x000000050c0c7221 */ /* 0x000fe20000000000 */
[----:B------:R-:W-:-:S03]  /*1480*/  IADD3 R20, PT, PT, R20, 0x1000, RZ ;  /* 0x0000100014147810 */ /* 0x000fc60007ffe0ff */
[----:B------:R-:W-:-:S04]  /*1490*/  FADD R3, R8, -R12 ;  /* 0x8000000c08037221 */ /* 0x000fc80000000000 */
[----:B------:R-:W-:-:S07]  /*14a0*/  FFMA R16, R16, R3, R4 ;  /* 0x0000000310107223 */ /* 0x000fce0000000004 */
.L_x_23:
[----:B------:R-:W-:Y:S05]  /*14b0*/  BSYNC.RECONVERGENT B3 ;  /* 0x0000000000037941 */ /* 0x000fea0003800200 */
.L_x_22:
[----:B------:R-:W-:-:S13]  /*14c0*/  ISETP.NE.AND P0, PT, R21, RZ, PT ;  /* 0x000000ff1500720c */ /* 0x000fda0003f05270 */
[----:B------:R-:W-:Y:S05]  /*14d0*/  @!P0 BRA `(.L_x_2) ;  /* 0x0000000400608947 */ /* 0x000fea0003800000 */
[----:B------:R-:W-:Y:S01]  /*14e0*/  LOP3.LUT P0, RZ, R22, 0xc00, RZ, 0xc0, !PT ;  /* 0x00000c0016ff7812 */ /* 0x000fe2000780c0ff */
        /* <DEDUP_REMOVED lines=29> */
.L_x_35:
[----:B------:R-:W-:Y:S05]  /*16c0*/  BSYNC.RECONVERGENT B4 ;  /* 0x0000000000047941 */ /* 0x000fea0003800200 */
.L_x_34:
        /* <DEDUP_REMOVED lines=16> */
[----:B------:R-:W-:-:S07]  /*17d0*/  MOV R6, 0x17f0 ;  /* 0x000017f000067802 */ /* 0x000fce0000000f00 */
[----:B------:R-:W-:Y:S05]  /*17e0*/  CALL.REL.NOINC `($__internal_0_$__cuda_sm3x_div_rn_noftz_f32_slowpath) ;  /* 0x0000001c00ac7944 */ /* 0x000fea0003c00000 */
[----:B------:R-:W-:-:S07]  /*17f0*/  MOV R5, R3 ;  /* 0x0000000300057202 */ /* 0x000fce0000000f00 */
.L_x_37:
[----:B------:R-:W-:Y:S05]  /*1800*/  BSYNC.RECONVERGENT B4 ;  /* 0x0000000000047941 */ /* 0x000fea0003800200 */
.L_x_36:
[----:B------:R-:W-:Y:S01]  /*1810*/  FADD R12, R12, R5 ;  /* 0x000000050c0c7221 */ /* 0x000fe20000000000 */
[----:B------:R-:W-:-:S03]  /*1820*/  IADD3 R20, PT, PT, R20, 0x800, RZ ;  /* 0x0000080014147810 */ /* 0x000fc60007ffe0ff */
[----:B------:R-:W-:-:S04]  /*1830*/  FADD R3, R8, -R12 ;  /* 0x8000000c08037221 */ /* 0x000fc80000000000 */
[----:B------:R-:W-:-:S07]  /*1840*/  FFMA R16, R0, R3, R16 ;  /* 0x0000000300107223 */ /* 0x000fce0000000010 */
.L_x_33:
[----:B------:R-:W-:Y:S05]  /*1850*/  BSYNC.RECONVERGENT B3 ;  /* 0x0000000000037941 */ /* 0x000fea0003800200 */
.L_x_32:
[----:B------:R-:W-:-:S13]  /*1860*/  LOP3.LUT P0, RZ, R22, 0x400, RZ, 0xc0, !PT ;  /* 0x0000040016ff7812 */ /* 0x000fda000780c0ff */
[----:B------:R-:W-:Y:S05]  /*1870*/  @P0 BRA `(.L_x_2) ;  /* 0x0000000000780947 */ /* 0x000fea0003800000 */
        /* <DEDUP_REMOVED lines=16> */
[----:B------:R-:W-:Y:S01]  /*1980*/  MOV R2, R9 ;  /* 0x0000000900027202 */ /* 0x000fe20000000f00 */
        /* <DEDUP_REMOVED lines=9> */
.L_x_39:
[----:B------:R-:W-:Y:S05]  /*1a20*/  BSYNC.RECONVERGENT B3 ;  /* 0x0000000000037941 */ /* 0x000fea0003800200 */
.L_x_38:
[----:B------:R-:W-:-:S04]  /*1a30*/  FADD R12, R12, R3 ;  /* 0x000000030c0c7221 */ /* 0x000fc80000000000 */
[----:B------:R-:W-:-:S04]  /*1a40*/  FADD R3, R4, -R12 ;  /* 0x8000000c04037221 */ /* 0x000fc80000000000 */
[----:B------:R-:W-:-:S07]  /*1a50*/  FFMA R16, R0, R3, R16 ;  /* 0x0000000300107223 */ /* 0x000fce0000000010 */
.L_x_2:
[----:B------:R-:W-:Y:S05]  /*1a60*/  BSYNC.RECONVERGENT B0 ;  /* 0x0000000000007941 */ /* 0x000fea0003800200 */
.L_x_1:
[----:B------:R-:W0:Y:S01]  /*1a70*/  SHFL.DOWN PT, R0, R2, 0x10, 0x1f ;  /* 0x0a001f0002007f89 */ /* 0x000e2200000e0000 */
[----:B------:R-:W-:Y:S03]  /*1a80*/  BSSY.RECONVERGENT B0, `(.L_x_40) ;  /* 0x000001a000007945 */ /* 0x000fe60003800200 */
[----:B------:R1:W2:Y:S04]  /*1a90*/  SHFL.DOWN PT, R8, R12, 0x10, 0x1f ;  /* 0x0a001f000c087f89 */ /* 0x0002a800000e0000 */
[----:B------:R1:W3:Y:S01]  /*1aa0*/  SHFL.DOWN PT, R5, R16, 0x10, 0x1f ;  /* 0x0a001f0010057f89 */ /* 0x0002e200000e0000 */
[----:B0-----:R-:W-:-:S13]  /*1ab0*/  FSETP.NEU.AND P0, PT, R0, RZ, PT ;  /* 0x000000ff0000720b */ /* 0x001fda0003f0d000 */
[----:B-123--:R-:W-:Y:S05]  /*1ac0*/  @!P0 BRA `(.L_x_41) ;  /* 0x0000000000548947 */ /* 0x00efea0003800000 */
[----:B------:R-:W-:Y:S01]  /*1ad0*/  FADD R4, R2, R0 ;  /* 0x0000000002047221 */ /* 0x000fe20000000000 */
[----:B------:R-:W-:Y:S03]  /*1ae0*/  BSSY.RECONVERGENT B3, `(.L_x_42) ;  /* 0x000000c000037945 */ /* 0x000fe60003800200 */
[----:B------:R-:W0:Y:S08]  /*1af0*/  MUFU.RCP R3, R4 ;  /* 0x0000000400037308 */ /* 0x000e300000001000 */
[----:B------:R-:W1:Y:S01]  /*1b00*/  FCHK P0, R0, R4 ;  /* 0x0000000400007302 */ /* 0x000e620000000000 */
[----:B0-----:R-:W-:-:S04]  /*1b10*/  FFMA R6, -R4, R3, 1 ;  /* 0x3f80000004067423 */ /* 0x001fc80000000103 */
[----:B------:R-:W-:-:S04]  /*1b20*/  FFMA R3, R3, R6, R3 ;  /* 0x0000000603037223 */ /* 0x000fc80000000003 */
[----:B------:R-:W-:-:S04]  /*1b30*/  FFMA R6, R0, R3, RZ ;  /* 0x0000000300067223 */ /* 0x000fc800000000ff */
[----:B------:R-:W-:-:S04]  /*1b40*/  FFMA R7, -R4, R6, R0 ;  /* 0x0000000604077223 */ /* 0x000fc80000000100 */
[----:B------:R-:W-:Y:S01]  /*1b50*/  FFMA R3, R3, R7, R6 ;  /* 0x0000000703037223 */ /* 0x000fe20000000006 */
[----:B-1----:R-:W-:Y:S06]  /*1b60*/  @!P0 BRA `(.L_x_43) ;  /* 0x00000000000c8947 */ /* 0x002fec0003800000 */
[----:B------:R-:W-:Y:S02]  /*1b70*/  MOV R3, R4 ;  /* 0x0000000400037202 */ /* 0x000fe40000000f00 */
[----:B------:R-:W-:-:S07]  /*1b80*/  MOV R6, 0x1ba0 ;  /* 0x00001ba000067802 */ /* 0x000fce0000000f00 */
[----:B------:R-:W-:Y:S05]  /*1b90*/  CALL.REL.NOINC `($__internal_0_$__cuda_sm3x_div_rn_noftz_f32_slowpath) ;  /* 0x0000001800c07944 */ /* 0x000fea0003c00000 */
.L_x_43:
[----:B------:R-:W-:Y:S05]  /*1ba0*/  BSYNC.RECONVERGENT B3 ;  /* 0x0000000000037941 */ /* 0x000fea0003800200 */
.L_x_42:
[----:B------:R-:W-:-:S04]  /*1bb0*/  FADD R7, -R12, R8 ;  /* 0x000000080c077221 */ /* 0x000fc80000000100 */
[C---:B------:R-:W-:Y:S01]  /*1bc0*/  FMUL R9, R7.reuse, R7 ;  /* 0x0000000707097220 */ /* 0x040fe20000400000 */
[----:B------:R-:W-:-:S03]  /*1bd0*/  FFMA R12, R7, R3, R12 ;  /* 0x00000003070c7223 */ /* 0x000fc6000000000c */
[----:B------:R-:W-:Y:S01]  /*1be0*/  FMUL R0, R2, R9 ;  /* 0x0000000902007220 */ /* 0x000fe20000400000 */
[----:B------:R-:W-:-:S03]  /*1bf0*/  MOV R2, R4 ;  /* 0x0000000400027202 */ /* 0x000fc60000000f00 */
[----:B------:R-:W-:-:S04]  /*1c00*/  FFMA R5, R0, R3, R5 ;  /* 0x0000000300057223 */ /* 0x000fc80000000005 */
[----:B------:R-:W-:-:S07]  /*1c10*/  FADD R16, R16, R5 ;  /* 0x0000000510107221 */ /* 0x000fce0000000000 */
.L_x_41:
[----:B------:R-:W-:Y:S05]  /*1c20*/  BSYNC.RECONVERGENT B0 ;  /* 0x0000000000007941 */ /* 0x000fea0003800200 */
.L_x_40:
        /* <DEDUP_REMOVED lines=19> */
.L_x_47:
[----:B------:R-:W-:Y:S05]  /*1d60*/  BSYNC.RECONVERGENT B3 ;  /* 0x0000000000037941 */ /* 0x000fea0003800200 */
.L_x_46:
[----:B------:R-:W-:-:S04]  /*1d70*/  FADD R7, -R12, R8 ;  /* 0x000000080c077221 */ /* 0x000fc80000000100 */
[C---:B------:R-:W-:Y:S01]  /*1d80*/  FMUL R9, R7.reuse, R7 ;  /* 0x0000000707097220 */ /* 0x040fe20000400000 */
[----:B------:R-:W-:-:S03]  /*1d90*/  FFMA R12, R7, R3, R12 ;  /* 0x00000003070c7223 */ /* 0x000fc6000000000c */
[----:B------:R-:W-:Y:S01]  /*1da0*/  FMUL R0, R2, R9 ;  /* 0x0000000902007220 */ /* 0x000fe20000400000 */
[----:B------:R-:W-:-:S03]  /*1db0*/  MOV R2, R4 ;  /* 0x0000000400027202 */ /* 0x000fc60000000f00 */
[----:B------:R-:W-:-:S04]  /*1dc0*/  FFMA R5, R0, R3, R5 ;  /* 0x0000000300057223 */ /* 0x000fc80000000005 */
[----:B------:R-:W-:-:S07]  /*1dd0*/  FADD R16, R16, R5 ;  /* 0x0000000510107221 */ /* 0x000fce0000000000 */
.L_x_45:
[----:B------:R-:W-:Y:S05]  /*1de0*/  BSYNC.RECONVERGENT B0 ;  /* 0x0000000000007941 */ /* 0x000fea0003800200 */
.L_x_44:
        /* <DEDUP_REMOVED lines=19> */
.L_x_51:
[----:B------:R-:W-:Y:S05]  /*1f20*/  BSYNC.RECONVERGENT B3 ;  /* 0x0000000000037941 */ /* 0x000fea0003800200 */
.L_x_50:
[----:B------:R-:W-:-:S04]  /*1f30*/  FADD R7, -R12, R8 ;  /* 0x000000080c077221 */ /* 0x000fc80000000100 */
[C---:B------:R-:W-:Y:S01]  /*1f40*/  FMUL R9, R7.reuse, R7 ;  /* 0x0000000707097220 */ /* 0x040fe20000400000 */
[----:B------:R-:W-:-:S03]  /*1f50*/  FFMA R12, R7, R3, R12 ;  /* 0x00000003070c7223 */ /* 0x000fc6000000000c */
[----:B------:R-:W-:Y:S01]  /*1f60*/  FMUL R0, R2, R9 ;  /* 0x0000000902007220 */ /* 0x000fe20000400000 */
[----:B------:R-:W-:-:S03]  /*1f70*/  MOV R2, R4 ;  /* 0x0000000400027202 */ /* 0x000fc60000000f00 */
[----:B------:R-:W-:-:S04]  /*1f80*/  FFMA R5, R0, R3, R5 ;  /* 0x0000000300057223 */ /* 0x000fc80000000005 */
[----:B------:R-:W-:-:S07]  /*1f90*/  FADD R16, R16, R5 ;  /* 0x0000000510107221 */ /* 0x000fce0000000000 */
.L_x_49:
[----:B------:R-:W-:Y:S05]  /*1fa0*/  BSYNC.RECONVERGENT B0 ;  /* 0x0000000000007941 */ /* 0x000fea0003800200 */
.L_x_48:
        /* <DEDUP_REMOVED lines=19> */
.L_x_55:
[----:B------:R-:W-:Y:S05]  /*20e0*/  BSYNC.RECONVERGENT B3 ;  /* 0x0000000000037941 */ /* 0x000fea0003800200 */
.L_x_54:
[----:B------:R-:W-:-:S04]  /*20f0*/  FADD R7, -R12, R8 ;  /* 0x000000080c077221 */ /* 0x000fc80000000100 */
[C---:B------:R-:W-:Y:S01]  /*2100*/  FMUL R9, R7.reuse, R7 ;  /* 0x0000000707097220 */ /* 0x040fe20000400000 */
[----:B------:R-:W-:-:S03]  /*2110*/  FFMA R12, R7, R3, R12 ;  /* 0x00000003070c7223 */ /* 0x000fc6000000000c */
[----:B------:R-:W-:Y:S01]  /*2120*/  FMUL R0, R2, R9 ;  /* 0x0000000902007220 */ /* 0x000fe20000400000 */
[----:B------:R-:W-:-:S03]  /*2130*/  MOV R2, R4 ;  /* 0x0000000400027202 */ /* 0x000fc60000000f00 */
[----:B------:R-:W-:-:S04]  /*2140*/  FFMA R5, R0, R3, R5 ;  /* 0x0000000300057223 */ /* 0x000fc80000000005 */
[----:B------:R-:W-:-:S07]  /*2150*/  FADD R16, R16, R5 ;  /* 0x0000000510107221 */ /* 0x000fce0000000000 */
.L_x_53:
[----:B------:R-:W-:Y:S05]  /*2160*/  BSYNC.RECONVERGENT B0 ;  /* 0x0000000000007941 */ /* 0x000fea0003800200 */
.L_x_52:
        /* <DEDUP_REMOVED lines=19> */
.L_x_59:
[----:B------:R-:W-:Y:S05]  /*22a0*/  BSYNC.RECONVERGENT B3 ;  /* 0x0000000000037941 */ /* 0x000fea0003800200 */
.L_x_58:
[----:B------:R-:W-:-:S04]  /*22b0*/  FADD R7, -R12, R8 ;  /* 0x000000080c077221 */ /* 0x000fc80000000100 */
[C---:B------:R-:W-:Y:S01]  /*22c0*/  FMUL R9, R7.reuse, R7 ;  /* 0x0000000707097220 */ /* 0x040fe20000400000 */
[----:B------:R-:W-:-:S03]  /*22d0*/  FFMA R12, R7, R3, R12 ;  /* 0x00000003070c7223 */ /* 0x000fc6000000000c */
[----:B------:R-:W-:Y:S01]  /*22e0*/  FMUL R0, R2, R9 ;  /* 0x0000000902007220 */ /* 0x000fe20000400000 */
[----:B------:R-:W-:-:S03]  /*22f0*/  MOV R2, R4 ;  /* 0x0000000400027202 */ /* 0x000fc60000000f00 */
[----:B------:R-:W-:-:S04]  /*2300*/  FFMA R5, R0, R3, R5 ;  /* 0x0000000300057223 */ /* 0x000fc80000000005 */
[----:B------:R-:W-:-:S07]  /*2310*/  FADD R16, R16, R5 ;  /* 0x0000000510107221 */ /* 0x000fce0000000000 */
.L_x_57:
[----:B------:R-:W-:Y:S05]  /*2320*/  BSYNC.RECONVERGENT B0 ;  /* 0x0000000000007941 */ /* 0x000fea0003800200 */
.L_x_56:
[----:B------:R-:W-:Y:S01]  /*2330*/  BAR.SYNC.DEFER_BLOCKING 0x0 ;  /* 0x0000000000007b1d */ /* 0x000fe20000010000 */
[C---:B------:R-:W-:Y:S02]  /*2340*/  LOP3.LUT P3, RZ, R23.reuse, 0x1f, RZ, 0xc0, !PT ;  /* 0x0000001f17ff7812 */ /* 0x040fe4000786c0ff */
[C---:B------:R-:W-:Y:S02]  /*2350*/  ISETP.GT.U32.AND P0, PT, R23.reuse, 0x1f, PT ;  /* 0x0000001f1700780c */ /* 0x040fe40003f04070 */
[C---:B------:R-:W-:Y:S02]  /*2360*/  LEA.HI R4, R23.reuse, UR11, RZ, 0x1d ;  /* 0x0000000b17047c11 */ /* 0x040fe4000f8fe8ff */
[C---:B------:R-:W-:Y:S02]  /*2370*/  LEA.HI R3, R23.reuse, UR5, RZ, 0x1d ;  /* 0x0000000517037c11 */ /* 0x040fe4000f8fe8ff */
[----:B------:R-:W-:-:S05]  /*2380*/  LEA.HI R0, R23, UR6, RZ, 0x1d ;  /* 0x0000000617007c11 */ /* 0x000fca000f8fe8ff */
[----:B------:R0:W-:Y:S04]  /*2390*/  @!P3 STS [R4], R12 ;  /* 0x0000000c0400b388 */ /* 0x0001e80000000800 */
[----:B------:R0:W-:Y:S04]  /*23a0*/  @!P3 STS [R3], R16 ;  /* 0x000000100300b388 */ /* 0x0001e80000000800 */
[----:B------:R0:W-:Y:S01]  /*23b0*/  @!P3 STS [R0], R2 ;  /* 0x000000020000b388 */ /* 0x0001e20000000800 */
[----:B------:R-:W-:Y:S06]  /*23c0*/  BAR.SYNC.DEFER_BLOCKING 0x0 ;  /* 0x0000000000007b1d */ /* 0x000fec0000010000 */
[----:B------:R-:W-:Y:S05]  /*23d0*/  @P0 BRA `(.L_x_60) ;  /* 0x0000000800600947 */ /* 0x000fea0003800000 */
[----:B------:R-:W-:Y:S01]  /*23e0*/  ISETP.GE.U32.AND P0, PT, R23, UR7, PT ;  /* 0x0000000717007c0c */ /* 0x000fe2000bf06070 */
[----:B0-----:R-:W-:Y:S01]  /*23f0*/  HFMA2 R2, -RZ, RZ, 0, 0 ;  /* 0x00000000ff027431 */ /* 0x001fe200000001ff */
[----:B------:R-:W-:-:S11]  /*2400*/  CS2R R4, SRZ ;  /* 0x0000000000047805 */ /* 0x000fd6000001ff00 */
[----:B------:R-:W0:Y:S04]  /*2410*/  @!P0 LDS R2, [R27+UR6] ;  /* 0x000000061b028984 */ /* 0x000e280008000800 */
[----:B------:R-:W1:Y:S04]  /*2420*/  @!P0 LDS R4, [R27+UR11] ;  /* 0x0000000b1b048984 */ /* 0x000e680008000800 */
[----:B------:R-:W2:Y:S01]  /*2430*/  @!P0 LDS R5, [R27+UR5] ;  /* 0x000000051b058984 */ /* 0x000ea20008000800 */
[----:B------:R-:W-:Y:S05]  /*2440*/  WARPSYNC.ALL ;  /* 0x0000000000007948 */ /* 0x000fea0003800000 */
[----:B------:R-:W-:Y:S01]  /*2450*/  BSSY.RECONVERGENT B0, `(.L_x_61) ;  /* 0x000001b000007945 */ /* 0x000fe20003800200 */
[----:B0-----:R-:W0:Y:S04]  /*2460*/  SHFL.DOWN PT, R0, R2, 0x10, 0x1f ;  /* 0x0a001f0002007f89 */ /* 0x001e2800000e0000 */
[----:B-1----:R1:W3:Y:S04]  /*2470*/  SHFL.DOWN PT, R12, R4, 0x10, 0x1f ;  /* 0x0a001f00040c7f89 */ /* 0x0022e800000e0000 */
[----:B--2---:R1:W2:Y:S01]  /*2480*/  SHFL.DOWN PT, R9, R5, 0x10, 0x1f ;  /* 0x0a001f0005097f89 */ /* 0x0042a200000e0000 */
        /* <DEDUP_REMOVED lines=15> */
.L_x_64:
[----:B------:R-:W-:Y:S05]  /*2580*/  BSYNC.RECONVERGENT B3 ;  /* 0x0000000000037941 */ /* 0x000fea0003800200 */
.L_x_63:
[----:B------:R-:W-:-:S04]  /*2590*/  FADD R7, -R4, R12 ;  /* 0x0000000c04077221 */ /* 0x000fc80000000100 */
[C---:B------:R-:W-:Y:S01]  /*25a0*/  FMUL R11, R7.reuse, R7 ;  /* 0x00000007070b7220 */ /* 0x040fe20000400000 */
[----:B------:R-:W-:-:S03]  /*25b0*/  FFMA R4, R7, R3, R4 ;  /* 0x0000000307047223 */ /* 0x000fc60000000004 */
[----:B------:R-:W-:Y:S01]  /*25c0*/  FMUL R0, R2, R11 ;  /* 0x0000000b02007220 */ /* 0x000fe20000400000 */
[----:B------:R-:W-:-:S03]  /*25d0*/  MOV R2, R8 ;  /* 0x0000000800027202 */ /* 0x000fc60000000f00 */
[----:B------:R-:W-:-:S04]  /*25e0*/  FFMA R0, R0, R3, R9 ;  /* 0x0000000300007223 */ /* 0x000fc80000000009 */
[----:B------:R-:W-:-:S07]  /*25f0*/  FADD R5, R5, R0 ;  /* 0x0000000005057221 */ /* 0x000fce0000000000 */
.L_x_62:
[----:B------:R-:W-:Y:S05]  /*2600*/  BSYNC.RECONVERGENT B0 ;  /* 0x0000000000007941 */ /* 0x000fea0003800200 */
.L_x_61:
        /* <DEDUP_REMOVED lines=19> */
.L_x_68:
[----:B------:R-:W-:Y:S05]  /*2740*/  BSYNC.RECONVERGENT B3 ;  /* 0x0000000000037941 */ /* 0x000fea0003800200 */
.L_x_67:
[----:B------:R-:W-:-:S04]  /*2750*/  FADD R7, -R4, R12 ;  /* 0x0000000c04077221 */ /* 0x000fc80000000100 */
[C---:B------:R-:W-:Y:S01]  /*2760*/  FMUL R11, R7.reuse, R7 ;  /* 0x00000007070b7220 */ /* 0x040fe20000400000 */
[----:B------:R-:W-:-:S03]  /*2770*/  FFMA R4, R7, R3, R4 ;  /* 0x0000000307047223 */ /* 0x000fc60000000004 */
[----:B------:R-:W-:Y:S01]  /*2780*/  FMUL R0, R2, R11 ;  /* 0x0000000b02007220 */ /* 0x000fe20000400000 */
[----:B------:R-:W-:-:S03]  /*2790*/  MOV R2, R8 ;  /* 0x0000000800027202 */ /* 0x000fc60000000f00 */
[----:B------:R-:W-:-:S04]  /*27a0*/  FFMA R0, R0, R3, R9 ;  /* 0x0000000300007223 */ /* 0x000fc80000000009 */
[----:B------:R-:W-:-:S07]  /*27b0*/  FADD R5, R5, R0 ;  /* 0x0000000005057221 */ /* 0x000fce0000000000 */
.L_x_66:
[----:B------:R-:W-:Y:S05]  /*27c0*/  BSYNC.RECONVERGENT B0 ;  /* 0x0000000000007941 */ /* 0x000fea0003800200 */
.L_x_65:
        /* <DEDUP_REMOVED lines=19> */
.L_x_72:
[----:B------:R-:W-:Y:S05]  /*2900*/  BSYNC.RECONVERGENT B3 ;  /* 0x0000000000037941 */ /* 0x000fea0003800200 */
.L_x_71:
[----:B------:R-:W-:-:S04]  /*2910*/  FADD R7, -R4, R12 ;  /* 0x0000000c04077221 */ /* 0x000fc80000000100 */
[C---:B------:R-:W-:Y:S01]  /*2920*/  FMUL R11, R7.reuse, R7 ;  /* 0x00000007070b7220 */ /* 0x040fe20000400000 */
[----:B------:R-:W-:-:S03]  /*2930*/  FFMA R4, R7, R3, R4 ;  /* 0x0000000307047223 */ /* 0x000fc60000000004 */
[----:B------:R-:W-:Y:S01]  /*2940*/  FMUL R0, R2, R11 ;  /* 0x0000000b02007220 */ /* 0x000fe20000400000 */
[----:B------:R-:W-:-:S03]  /*2950*/  MOV R2, R8 ;  /* 0x0000000800027202 */ /* 0x000fc60000000f00 */
[----:B------:R-:W-:-:S04]  /*2960*/  FFMA R0, R0, R3, R9 ;  /* 0x0000000300007223 */ /* 0x000fc80000000009 */
[----:B------:R-:W-:-:S07]  /*2970*/  FADD R5, R5, R0 ;  /* 0x0000000005057221 */ /* 0x000fce0000000000 */
.L_x_70:
[----:B------:R-:W-:Y:S05]  /*2980*/  BSYNC.RECONVERGENT B0 ;  /* 0x0000000000007941 */ /* 0x000fea0003800200 */
.L_x_69:
        /* <DEDUP_REMOVED lines=19> */
.L_x_76:
[----:B------:R-:W-:Y:S05]  /*2ac0*/  BSYNC.RECONVERGENT B3 ;  /* 0x0000000000037941 */ /* 0x000fea0003800200 */
.L_x_75:
[----:B------:R-:W-:-:S04]  /*2ad0*/  FADD R7, -R4, R12 ;  /* 0x0000000c04077221 */ /* 0x000fc80000000100 */
[C---:B------:R-:W-:Y:S01]  /*2ae0*/  FMUL R11, R7.reuse, R7 ;  /* 0x00000007070b7220 */ /* 0x040fe20000400000 */
[----:B------:R-:W-:-:S03]  /*2af0*/  FFMA R4, R7, R3, R4 ;  /* 0x0000000307047223 */ /* 0x000fc60000000004 */
[----:B------:R-:W-:Y:S01]  /*2b00*/  FMUL R0, R2, R11 ;  /* 0x0000000b02007220 */ /* 0x000fe20000400000 */
[----:B------:R-:W-:-:S03]  /*2b10*/  MOV R2, R8 ;  /* 0x0000000800027202 */ /* 0x000fc60000000f00 */
[----:B------:R-:W-:-:S04]  /*2b20*/  FFMA R0, R0, R3, R9 ;  /* 0x0000000300007223 */ /* 0x000fc80000000009 */
[----:B------:R-:W-:-:S07]  /*2b30*/  FADD R5, R5, R0 ;  /* 0x0000000005057221 */ /* 0x000fce0000000000 */
.L_x_74:
[----:B------:R-:W-:Y:S05]  /*2b40*/  BSYNC.RECONVERGENT B0 ;  /* 0x0000000000007941 */ /* 0x000fea0003800200 */
.L_x_73:
        /* <DEDUP_REMOVED lines=19> */
.L_x_80:
[----:B------:R-:W-:Y:S05]  /*2c80*/  BSYNC.RECONVERGENT B3 ;  /* 0x0000000000037941 */ /* 0x000fea0003800200 */
.L_x_79:
[----:B------:R-:W-:-:S04]  /*2c90*/  FADD R7, -R4, R12 ;  /* 0x0000000c04077221 */ /* 0x000fc80000000100 */
[C---:B------:R-:W-:Y:S01]  /*2ca0*/  FMUL R11, R7.reuse, R7 ;  /* 0x00000007070b7220 */ /* 0x040fe20000400000 */
[----:B------:R-:W-:-:S03]  /*2cb0*/  FFMA R4, R7, R3, R4 ;  /* 0x0000000307047223 */ /* 0x000fc60000000004 */
[----:B------:R-:W-:Y:S01]  /*2cc0*/  FMUL R0, R2, R11 ;  /* 0x0000000b02007220 */ /* 0x000fe20000400000 */
[----:B------:R-:W-:-:S03]  /*2cd0*/  MOV R2, R8 ;  /* 0x0000000800027202 */ /* 0x000fc60000000f00 */
[----:B------:R-:W-:-:S04]  /*2ce0*/  FFMA R0, R0, R3, R9 ;  /* 0x0000000300007223 */ /* 0x000fc80000000009 */
[----:B------:R-:W-:-:S07]  /*2cf0*/  FADD R5, R5, R0 ;  /* 0x0000000005057221 */ /* 0x000fce0000000000 */
.L_x_78:
[----:B------:R-:W-:Y:S05]  /*2d00*/  BSYNC.RECONVERGENT B0 ;  /* 0x0000000000007941 */ /* 0x000fea0003800200 */
.L_x_77:
[----:B------:R-:W0:Y:S01]  /*2d10*/  @!P3 S2R R3, SR_CgaCtaId ;  /* 0x000000000003b919 */ /* 0x000e220000008800 */
[----:B------:R-:W-:-:S04]  /*2d20*/  @!P3 MOV R0, 0x400 ;  /* 0x000004000000b802 */ /* 0x000fc80000000f00 */
[----:B0-----:R-:W-:-:S05]  /*2d30*/  @!P3 LEA R3, R3, R0, 0x18 ;  /* 0x000000000303b211 */ /* 0x001fca00078ec0ff */
[----:B------:R1:W-:Y:S04]  /*2d40*/  @!P3 STS.64 [R3+0x180], R4 ;  /* 0x000180040300b388 */ /* 0x0003e80000000a00 */
[----:B------:R1:W-:Y:S02]  /*2d50*/  @!P3 STS [R3+0x188], R2 ;  /* 0x000188020300b388 */ /* 0x0003e40000000800 */
.L_x_60:
[----:B------:R-:W-:Y:S05]  /*2d60*/  WARPSYNC.ALL ;  /* 0x0000000000007948 */ /* 0x000fea0003800000 */
[----:B------:R-:W2:Y:S08]  /*2d70*/  S2UR UR10, SR_CgaCtaId ;  /* 0x00000000000a79c3 */ /* 0x000eb00000008800 */
[----:B------:R-:W-:Y:S06]  /*2d80*/  BAR.SYNC.DEFER_BLOCKING 0x0 ;  /* 0x0000000000007b1d */ /* 0x000fec0000010000 */
[----:B------:R-:W-:-:S02]  /*2d90*/  UMOV UR9, 0x400 ;  /* 0x0000040000097882 */ /* 0x000fc40000000000 */
[----:B--2---:R-:W-:-:S09]  /*2da0*/  ULEA UR9, UR10, UR9, 0x18 ;  /* 0x000000090a097291 */ /* 0x004fd2000f8ec0ff */
[----:B01----:R-:W0:Y:S02]  /*2db0*/  LDS.128 R4, [UR9+0x180] ;  /* 0x00018009ff047984 */ /* 0x003e240008000c00 */
[----:B0-----:R-:W0:Y:S08]  /*2dc0*/  MUFU.RCP R3, R6 ;  /* 0x0000000600037308 */ /* 0x001e300000001000 */
[----:B------:R-:W1:Y:S01]  /*2dd0*/  FCHK P0, R5, R6 ;  /* 0x0000000605007302 */ /* 0x000e620000000000 */
[----:B0-----:R-:W-:-:S04]  /*2de0*/  FFMA R0, R3, -R6, 1 ;  /* 0x3f80000003007423 */ /* 0x001fc80000000806 */
[----:B------:R-:W-:-:S04]  /*2df0*/  FFMA R0, R3, R0, R3 ;  /* 0x0000000003007223 */ /* 0x000fc80000000003 */
[----:B------:R-:W-:-:S04]  /*2e00*/  FFMA R2, R0, R5, RZ ;  /* 0x0000000500027223 */ /* 0x000fc800000000ff */
[----:B------:R-:W-:-:S04]  /*2e10*/  FFMA R3, R2, -R6, R5 ;  /* 0x8000000602037223 */ /* 0x000fc80000000005 */
[----:B------:R-:W-:Y:S01]  /*2e20*/  FFMA R3, R0, R3, R2 ;  /* 0x0000000300037223 */ /* 0x000fe20000000002 */
[----:B-1----:R-:W-:Y:S06]  /*2e30*/  @!P0 BRA `(.L_x_81) ;  /* 0x0000000000108947 */ /* 0x002fec0003800000 */
[----:B------:R-:W-:Y:S02]  /*2e40*/  MOV R3, R6 ;  /* 0x0000000600037202 */ /* 0x000fe40000000f00 */
[----:B------:R-:W-:Y:S02]  /*2e50*/  MOV R0, R5 ;  /* 0x0000000500007202 */ /* 0x000fe40000000f00 */
[----:B------:R-:W-:-:S07]  /*2e60*/  MOV R6, 0x2e80 ;  /* 0x00002e8000067802 */ /* 0x000fce0000000f00 */
[----:B------:R-:W-:Y:S05]  /*2e70*/  CALL.REL.NOINC `($__internal_0_$__cuda_sm3x_div_rn_noftz_f32_slowpath) ;  /* 0x0000000800087944 */ /* 0x000fea0003c00000 */
.L_x_81:
[----:B------:R-:W0:Y:S01]  /*2e80*/  LDCU UR9, c[0x0][0x3b8] ;  /* 0x00007700ff0977ac */ /* 0x000e220008000800 */
[----:B------:R-:W-:Y:S01]  /*2e90*/  BSSY.RECONVERGENT B0, `(.L_x_82) ;  /* 0x0000079000007945 */ /* 0x000fe20003800200 */
[----:B------:R-:W1:Y:S03]  /*2ea0*/  LDCU.64 UR18, c[0x0][0x380] ;  /* 0x00007000ff1277ac */ /* 0x000e660008000a00 */
[----:B------:R-:W-:Y:S05]  /*2eb0*/  @P2 BRA `(.L_x_83) ;  /* 0x0000000400d82947 */ /* 0x000fea0003800000 */
[----:B------:R-:W2:Y:S01]  /*2ec0*/  LDCU.64 UR16, c[0x0][0x3c0] ;  /* 0x00007800ff1077ac */ /* 0x000ea20008000a00 */
[----:B------:R-:W-:Y:S01]  /*2ed0*/  FMNMX R3, RZ, R3, !PT ;  /* 0x00000003ff037209 */ /* 0x000fe20007800000 */
[----:B------:R-:W-:Y:S01]  /*2ee0*/  BSSY.RECONVERGENT B1, `(.L_x_84) ;  /* 0x000003d000017945 */ /* 0x000fe20003800200 */
[----:B------:R-:W-:Y:S02]  /*2ef0*/  ISETP.NE.AND P1, PT, R21, RZ, PT ;  /* 0x000000ff1500720c */ /* 0x000fe40003f25270 */
[----:B------:R-:W-:Y:S01]  /*2f00*/  MOV R5, R23 ;  /* 0x0000001700057202 */ /* 0x000fe20000000f00 */
[----:B--2---:R-:W2:Y:S02]  /*2f10*/  F2F.F32.F64 R0, UR16 ;  /* 0x0000001000007d10 */ /* 0x004ea40008301000 */
[----:B--2---:R-:W-:-:S05]  /*2f20*/  FADD R3, R0, R3 ;  /* 0x0000000300037221 */ /* 0x004fca0000000000 */
[----:B------:R-:W-:-:S13]  /*2f30*/  FSETP.GEU.AND P0, PT, |R3|, 1.175494350822287508e-38, PT ;  /* 0x008000000300780b */ /* 0x000fda0003f0e200 */
[----:B------:R-:W-:-:S04]  /*2f40*/  @!P0 FMUL R3, R3, 16777216 ;  /* 0x4b80000003038820 */ /* 0x000fc80000400000 */
[----:B------:R-:W2:Y:S02]  /*2f50*/  MUFU.RSQ R0, R3 ;  /* 0x0000000300007308 */ /* 0x000ea40000001400 */
[----:B--2---:R-:W-:Y:S01]  /*2f60*/  @!P0 FMUL R0, R0, 4096 ;  /* 0x4580000000008820 */ /* 0x004fe20000400000 */
[----:B------:R-:W-:Y:S06]  /*2f70*/  @!P1 BRA `(.L_x_85) ;  /* 0x0000000000cc9947 */ /* 0x000fec0003800000 */
[----:B------:R-:W2:Y:S01]  /*2f80*/  LDC.64 R6, c[0x0][0x398] ;  /* 0x0000e600ff067b82 */ /* 0x000ea20000000a00 */
[----:B------:R-:W3:Y:S01]  /*2f90*/  LDCU.64 UR16, c[0x0][0x380] ;  /* 0x00007000ff1077ac */ /* 0x000ee20008000a00 */
[----:B------:R-:W-:Y:S01]  /*2fa0*/  HFMA2 R9, -RZ, RZ, 0, 0 ;  /* 0x00000000ff097431 */ /* 0x000fe200000001ff */
[----:B------:R-:W-:Y:S01]  /*2fb0*/  MOV R8, R23 ;  /* 0x0000001700087202 */ /* 0x000fe20000000f00 */
[----:B------:R-:W4:Y:S04]  /*2fc0*/  LDG.E R12, desc[UR14][R28.64] ;  /* 0x0000000e1c0c7981 */ /* 0x000f28000c1e1900 */
[----:B------:R-:W5:Y:S01]  /*2fd0*/  LDC.64 R16, c[0x0][0x388] ;  /* 0x0000e200ff107b82 */ /* 0x000f620000000a00 */
[C---:B--2---:R-:W-:Y:S02]  /*2fe0*/  IMAD R10, R6.reuse, UR4, RZ ;  /* 0x00000004060a7c24 */ /* 0x044fe4000f8e02ff */
[----:B------:R-:W-:-:S04]  /*2ff0*/  IMAD.WIDE.U32 R2, R6, UR8, R8 ;  /* 0x0000000806027c25 */ /* 0x000fc8000f8e0008 */
[----:B------:R-:W-:Y:S01]  /*3000*/  IMAD R7, R7, UR8, R10 ;  /* 0x0000000807077c24 */ /* 0x000fe2000f8e020a */
[C---:B---3--:R-:W-:Y:S01]  /*3010*/  LEA R6, P0, R2.reuse, UR16, 0x2 ;  /* 0x0000001002067c11 */ /* 0x048fe2000f8010ff */
[----:B-----5:R-:W-:Y:S01]  /*3020*/  IMAD.WIDE.U32 R16, R23, 0x4, R16 ;  /* 0x0000000417107825 */ /* 0x020fe200078e0010 */
[----:B------:R-:W2:Y:S02]  /*3030*/  LDC.64 R10, c[0x0][0x3a8] ;  /* 0x0000ea00ff0a7b82 */ /* 0x000ea40000000a00 */
[----:B------:R-:W-:Y:S02]  /*3040*/  IADD3 R7, PT, PT, R3, R7, RZ ;  /* 0x0000000703077210 */ /* 0x000fe40007ffe0ff */
[----:B------:R-:W4:Y:S02]  /*3050*/  LDG.E R5, desc[UR14][R16.64] ;  /* 0x0000000e10057981 */ /* 0x000f24000c1e1900 */
[----:B------:R-:W-:Y:S02]  /*3060*/  LEA.HI.X R7, R2, UR17, R7, 0x2, P0 ;  /* 0x0000001102077c11 */ /* 0x000fe400080f1407 */
[----:B------:R-:W3:Y:S03]  /*3070*/  LDC.64 R2, c[0x0][0x3a0] ;  /* 0x0000e800ff027b82 */ /* 0x000ee60000000a00 */
[----:B------:R-:W5:Y:S01]  /*3080*/  LDG.E R13, desc[UR14][R6.64] ;  /* 0x0000000e060d7981 */ /* 0x000f62000c1e1900 */
[----:B--2---:R-:W-:-:S02]  /*3090*/  IMAD R14, R10, UR4, RZ ;  /* 0x000000040a0e7c24 */ /* 0x004fc4000f8e02ff */
[----:B------:R-:W-:-:S04]  /*30a0*/  IMAD.WIDE.U32 R8, R10, UR8, R8 ;  /* 0x000000080a087c25 */ /* 0x000fc8000f8e0008 */
[----:B------:R-:W-:Y:S01]  /*30b0*/  IMAD R11, R11, UR8, R14 ;  /* 0x000000080b0b7c24 */ /* 0x000fe2000f8e020e */
[----:B---3--:R-:W-:-:S04]  /*30c0*/  LEA R2, P0, R8, R2, 0x2 ;  /* 0x0000000208027211 */ /* 0x008fc800078010ff */
[----:B------:R-:W-:-:S04]  /*30d0*/  IADD3 R11, PT, PT, R9, R11, RZ ;  /* 0x0000000b090b7210 */ /* 0x000fc80007ffe0ff */
[----:B------:R-:W-:Y:S02]  /*30e0*/  LEA.HI.X R3, R8, R3, R11, 0x2, P0 ;  /* 0x0000000308037211 */ /* 0x000fe400000f140b */
[----:B------:R-:W-:Y:S02]  /*30f0*/  ISETP.NE.AND P0, PT, R21, 0x1, PT ;  /* 0x000000011500780c */ /* 0x000fe40003f05270 */
[----:B------:R-:W-:Y:S01]  /*3100*/  LOP3.LUT R15, R23, 0x400, RZ, 0xfc, !PT ;  /* 0x00000400170f7812 */ /* 0x000fe200078efcff */
[----:B-----5:R-:W-:-:S04]  /*3110*/  FADD R13, -R4, R13 ;  /* 0x0000000d040d7221 */ /* 0x020fc80000000100 */
[----:B------:R-:W-:-:S04]  /*3120*/  FMUL R13, R0, R13 ;  /* 0x0000000d000d7220 */ /* 0x000fc80000400000 */
[----:B----4-:R-:W-:-:S05]  /*3130*/  FFMA R13, R5, R13, R12 ;  /* 0x0000000d050d7223 */ /* 0x010fca000000000c */
[----:B------:R2:W-:Y:S01]  /*3140*/  STG.E desc[UR14][R2.64], R13 ;  /* 0x0000000d02007986 */ /* 0x0005e2000c10190e */
[----:B------:R-:W-:Y:S01]  /*3150*/  MOV R5, R15 ;  /* 0x0000000f00057202 */ /* 0x000fe20000000f00 */
[----:B------:R-:W-:Y:S06]  /*3160*/  @!P0 BRA `(.L_x_85) ;  /* 0x0000000000508947 */ /* 0x000fec0003800000 */
[----:B------:R-:W3:Y:S04]  /*3170*/  LDG.E R5, desc[UR14][R6.64+0x1000] ;  /* 0x0010000e06057981 */ /* 0x000ee8000c1e1900 */
[----:B------:R-:W4:Y:S04]  /*3180*/  LDG.E R8, desc[UR14][R16.64+0x1000] ;  /* 0x0010000e10087981 */ /* 0x000f28000c1e1900 */
[----:B------:R-:W4:Y:S01]  /*3190*/  LDG.E R9, desc[UR14][R28.64+0x1000] ;  /* 0x0010000e1c097981 */ /* 0x000f22000c1e1900 */
[----:B------:R-:W-:Y:S02]  /*31a0*/  ISETP.NE.AND P0, PT, R21, 0x2, PT ;  /* 0x000000021500780c */ /* 0x000fe40003f05270 */
[----:B------:R-:W-:Y:S01]  /*31b0*/  LOP3.LUT R15, R23, 0x800, RZ, 0xfc, !PT ;  /* 0x00000800170f7812 */ /* 0x000fe200078efcff */
[----:B---3--:R-:W-:-:S04]  /*31c0*/  FADD R5, -R4, R5 ;  /* 0x0000000504057221 */ /* 0x008fc80000000100 */
[----:B------:R-:W-:-:S04]  /*31d0*/  FMUL R5, R0, R5 ;  /* 0x0000000500057220 */ /* 0x000fc80000400000 */
[----:B----4-:R-:W-:Y:S01]  /*31e0*/  FFMA R9, R8, R5, R9 ;  /* 0x0000000508097223 */ /* 0x010fe20000000009 */
[----:B------:R-:W-:-:S04]  /*31f0*/  MOV R5, R15 ;  /* 0x0000000f00057202 */ /* 0x000fc80000000f00 */
[----:B------:R3:W-:Y:S01]  /*3200*/  STG.E desc[UR14][R2.64+0x1000], R9 ;  /* 0x0010000902007986 */ /* 0x0007e2000c10190e */
[----:B------:R-:W-:Y:S05]  /*3210*/  @!P0 BRA `(.L_x_85) ;  /* 0x0000000000248947 */ /* 0x000fea0003800000 */
[----:B------:R-:W3:Y:S04]  /*3220*/  LDG.E R7, desc[UR14][R6.64+0x2000] ;  /* 0x0020000e06077981 */ /* 0x000ee8000c1e1900 */
[----:B------:R-:W4:Y:S04]  /*3230*/  LDG.E R5, desc[UR14][R16.64+0x2000] ;  /* 0x0020000e10057981 */ /* 0x000f28000c1e1900 */
[----:B------:R-:W4:Y:S01]  /*3240*/  LDG.E R8, desc[UR14][R28.64+0x2000] ;  /* 0x0020000e1c087981 */ /* 0x000f22000c1e1900 */
[----:B------:R-:W-:Y:S01]  /*3250*/  LOP3.LUT R15, R23, 0xc00, RZ, 0xfc, !PT ;  /* 0x00000c00170f7812 */ /* 0x000fe200078efcff */
[----:B---3--:R-:W-:-:S04]  /*3260*/  FADD R9, -R4, R7 ;  /* 0x0000000704097221 */ /* 0x008fc80000000100 */
[----:B------:R-:W-:-:S04]  /*3270*/  FMUL R9, R0, R9 ;  /* 0x0000000900097220 */ /* 0x000fc80000400000 */
[----:B----4-:R-:W-:Y:S01]  /*3280*/  FFMA R9, R5, R9, R8 ;  /* 0x0000000905097223 */ /* 0x010fe20000000008 */
[----:B------:R-:W-:-:S04]  /*3290*/  MOV R5, R15 ;  /* 0x0000000f00057202 */ /* 0x000fc80000000f00 */
[----:B------:R4:W-:Y:S03]  /*32a0*/  STG.E desc[UR14][R2.64+0x2000], R9 ;  /* 0x0020000902007986 */ /* 0x0009e6000c10190e */
.L_x_85:
[----:B01----:R-:W-:Y:S05]  /*32b0*/  BSYNC.RECONVERGENT B1 ;  /* 0x0000000000017941 */ /* 0x003fea0003800200 */
.L_x_84:
[----:B------:R-:W-:-:S13]  /*32c0*/  ISETP.GE.U32.AND P0, PT, R22, 0xc00, PT ;  /* 0x00000c001600780c */ /* 0x000fda0003f06070 */
[----:B------:R-:W-:Y:S05]  /*32d0*/  @!P0 BRA `(.L_x_83) ;  /* 0x0000000000d08947 */ /* 0x000fea0003800000 */
.L_x_86:
[----:B0-----:R-:W0:Y:S01]  /*32e0*/  LDC.64 R10, c[0x0][0x398] ;  /* 0x0000e600ff0a7b82 */ /* 0x001e220000000a00 */
[----:B--234-:R-:W-:Y:S01]  /*32f0*/  HFMA2 R3, -RZ, RZ, 0, 0 ;  /* 0x00000000ff037431 */ /* 0x01cfe200000001ff */
[----:B------:R-:W-:-:S06]  /*3300*/  MOV R2, R5 ;  /* 0x0000000500027202 */ /* 0x000fcc0000000f00 */
[----:B------:R-:W1:Y:S08]  /*3310*/  LDC.64 R14, c[0x0][0x3a8] ;  /* 0x0000ea00ff0e7b82 */ /* 0x000e700000000a00 */
[----:B------:R-:W2:Y:S01]  /*3320*/  LDC.64 R8, c[0x0][0x3a0] ;  /* 0x0000e800ff087b82 */ /* 0x000ea20000000a00 */
[----:B0-----:R-:W-:-:S07]  /*3330*/  IMAD R16, R10, UR4, RZ ;  /* 0x000000040a107c24 */ /* 0x001fce000f8e02ff */
[----:B------:R-:W0:Y:S01]  /*3340*/  LDC.64 R6, c[0x0][0x390] ;  /* 0x0000e400ff067b82 */ /* 0x000e220000000a00 */
[----:B------:R-:W-:Y:S02]  /*3350*/  IMAD R16, R11, UR8, R16 ;  /* 0x000000080b107c24 */ /* 0x000fe4000f8e0210 */
[----:B------:R-:W-:-:S04]  /*3360*/  IMAD.WIDE.U32 R10, R10, UR8, R2 ;  /* 0x000000080a0a7c25 */ /* 0x000fc8000f8e0002 */
[----:B-1----:R-:W-:Y:S01]  /*3370*/  IMAD.WIDE.U32 R12, R14, UR8, R2 ;  /* 0x000000080e0c7c25 */ /* 0x002fe2000f8e0002 */
[----:B------:R-:W-:Y:S01]  /*3380*/  IADD3 R16, PT, PT, R16, R11, RZ ;  /* 0x0000000b10107210 */ /* 0x000fe20007ffe0ff */
[----:B------:R-:W1:Y:S02]  /*3390*/  LDC.64 R2, c[0x0][0x388] ;  /* 0x0000e200ff027b82 */ /* 0x000e640000000a00 */
[----:B------:R-:W-:Y:S01]  /*33a0*/  IMAD R17, R14, UR4, RZ ;  /* 0x000000040e117c24 */ /* 0x000fe2000f8e02ff */
[----:B------:R-:W-:-:S03]  /*33b0*/  LEA R14, P0, R10, UR18, 0x2 ;  /* 0x000000120a0e7c11 */ /* 0x000fc6000f8010ff */
[----:B------:R-:W-:Y:S01]  /*33c0*/  IMAD R17, R15, UR8, R17 ;  /* 0x000000080f117c24 */ /* 0x000fe2000f8e0211 */
[----:B------:R-:W-:Y:S02]  /*33d0*/  LEA.HI.X R15, R10, UR19, R16, 0x2, P0 ;  /* 0x000000130a0f7c11 */ /* 0x000fe400080f1410 */
[C---:B--2---:R-:W-:Y:S02]  /*33e0*/  LEA R8, P0, R12.reuse, R8, 0x2 ;  /* 0x000000080c087211 */ /* 0x044fe400078010ff */
[----:B------:R-:W-:Y:S01]  /*33f0*/  IADD3 R17, PT, PT, R17, R13, RZ ;  /* 0x0000000d11117210 */ /* 0x000fe20007ffe0ff */
[----:B------:R-:W2:Y:S01]  /*3400*/  LDG.E R10, desc[UR14][R14.64] ;  /* 0x0000000e0e0a7981 */ /* 0x000ea2000c1e1900 */
[----:B0-----:R-:W-:Y:S02]  /*3410*/  IMAD.WIDE.U32 R6, R5, 0x4, R6 ;  /* 0x0000000405067825 */ /* 0x001fe400078e0006 */
[----:B------:R-:W-:-:S03]  /*3420*/  LEA.HI.X R9, R12, R9, R17, 0x2, P0 ;  /* 0x000000090c097211 */ /* 0x000fc600000f1411 */
[----:B------:R-:W3:Y:S01]  /*3430*/  LDG.E R12, desc[UR14][R6.64] ;  /* 0x0000000e060c7981 */ /* 0x000ee2000c1e1900 */
[----:B-1----:R-:W-:-:S05]  /*3440*/  IMAD.WIDE.U32 R2, R5, 0x4, R2 ;  /* 0x0000000405027825 */ /* 0x002fca00078e0002 */
[----:B------:R-:W3:Y:S01]  /*3450*/  LDG.E R11, desc[UR14][R2.64] ;  /* 0x0000000e020b7981 */ /* 0x000ee2000c1e1900 */
[----:B--2---:R-:W-:-:S04]  /*3460*/  FADD R10, -R4, R10 ;  /* 0x0000000a040a7221 */ /* 0x004fc80000000100 */
[----:B------:R-:W-:-:S04]  /*3470*/  FMUL R10, R0, R10 ;  /* 0x0000000a000a7220 */ /* 0x000fc80000400000 */
[----:B---3--:R-:W-:-:S05]  /*3480*/  FFMA R10, R11, R10, R12 ;  /* 0x0000000a0b0a7223 */ /* 0x008fca000000000c */
[----:B------:R0:W-:Y:S04]  /*3490*/  STG.E desc[UR14][R8.64], R10 ;  /* 0x0000000a08007986 */ /* 0x0001e8000c10190e */
[----:B------:R-:W2:Y:S04]  /*34a0*/  LDG.E R12, desc[UR14][R14.64+0x1000] ;  /* 0x0010000e0e0c7981 */ /* 0x000ea8000c1e1900 */
[----:B------:R-:W3:Y:S04]  /*34b0*/  LDG.E R11, desc[UR14][R6.64+0x1000] ;  /* 0x0010000e060b7981 */ /* 0x000ee8000c1e1900 */
[----:B0-----:R-:W3:Y:S01]  /*34c0*/  LDG.E R10, desc[UR14][R2.64+0x1000] ;  /* 0x0010000e020a7981 */ /* 0x001ee2000c1e1900 */
        /* <DEDUP_REMOVED lines=13> */
[----:B------:R-:W3:Y:S01]  /*35a0*/  LDG.E R13, desc[UR14][R6.64+0x3000] ;  /* 0x0030000e060d7981 */ /* 0x000ee2000c1e1900 */
[----:B------:R-:W-:-:S04]  /*35b0*/  IADD3 R5, PT, PT, R5, 0x1000, RZ ;  /* 0x0000100005057810 */ /* 0x000fc80007ffe0ff */
[----:B------:R-:W-:Y:S01]  /*35c0*/  ISETP.GE.AND P0, PT, R5, UR9, PT ;  /* 0x0000000905007c0c */ /* 0x000fe2000bf06270 */
[----:B--2---:R-:W-:-:S04]  /*35d0*/  FADD R11, -R4, R11 ;  /* 0x0000000b040b7221 */ /* 0x004fc80000000100 */
[----:B------:R-:W-:-:S04]  /*35e0*/  FMUL R11, R0, R11 ;  /* 0x0000000b000b7220 */ /* 0x000fc80000400000 */
[----:B---3--:R-:W-:-:S05]  /*35f0*/  FFMA R11, R12, R11, R13 ;  /* 0x0000000b0c0b7223 */ /* 0x008fca000000000d */
[----:B------:R0:W-:Y:S01]  /*3600*/  STG.E desc[UR14][R8.64+0x3000], R11 ;  /* 0x0030000b08007986 */ /* 0x0001e2000c10190e */
[----:B------:R-:W-:Y:S05]  /*3610*/  @!P0 BRA `(.L_x_86) ;  /* 0xfffffffc00308947 */ /* 0x000fea000383ffff */
.L_x_83:
[----:B01----:R-:W-:Y:S05]  /*3620*/  BSYNC.RECONVERGENT B0 ;  /* 0x0000000000007941 */ /* 0x003fea0003800200 */
.L_x_82:
[----:B------:R-:W0:Y:S01]  /*3630*/  LDCU.64 UR16, c[0x0][0x3b0] ;  /* 0x00007600ff1077ac */ /* 0x000e220008000a00 */
[----:B------:R-:W-:-:S04]  /*3640*/  UIADD3 UR8, UP0, UPT, UR12, UR8, URZ ;  /* 0x000000080c087290 */ /* 0x000fc8000ff1e0ff */
[----:B------:R-:W-:Y:S02]  /*3650*/  UIADD3.X UR4, UPT, UPT, URZ, UR4, URZ, UP0, !UPT ;  /* 0x00000004ff047290 */ /* 0x000fe400087fe4ff */
[----:B0-----:R-:W-:-:S04]  /*3660*/  UISETP.GE.U32.AND UP0, UPT, UR8, UR16, UPT ;  /* 0x000000100800728c */ /* 0x001fc8000bf06070 */
[----:B------:R-:W-:-:S09]  /*3670*/  UISETP.GE.AND.EX UP0, UPT, UR4, UR17, UPT, UP0 ;  /* 0x000000110400728c */ /* 0x000fd2000bf06300 */
[----:B------:R-:W-:Y:S05]  /*3680*/  BRA.U !UP0, `(.L_x_87) ;  /* 0xffffffc908f87547 */ /* 0x000fea000b83ffff */
[----:B------:R-:W-:Y:S05]  /*3690*/  EXIT ;  /* 0x000000000000794d */ /* 0x000fea0003800000 */
        .weak           $__internal_0_$__cuda_sm3x_div_rn_noftz_f32_slowpath
        .type           $__internal_0_$__cuda_sm3x_div_rn_noftz_f32_slowpath,@function
        .size           $__internal_0_$__cuda_sm3x_div_rn_noftz_f32_slowpath,(.L_x_7623 - $__internal_0_$__cuda_sm3x_div_rn_noftz_f32_slowpath)
$__internal_0_$__cuda_sm3x_div_rn_noftz_f32_slowpath:
[----:B------:R-:W-:Y:S01]  /*36a0*/  SHF.R.U32.HI R11, RZ, 0x17, R3 ;  /* 0x00000017ff0b7819 */ /* 0x000fe20000011603 */
[----:B------:R-:W-:Y:S01]  /*36b0*/  BSSY.RECONVERGENT B1, `(.L_x_88) ;  /* 0x0000063000017945 */ /* 0x000fe20003800200 */
[----:B------:R-:W-:Y:S02]  /*36c0*/  SHF.R.U32.HI R17, RZ, 0x17, R0 ;  /* 0x00000017ff117819 */ /* 0x000fe40000011600 */
[----:B------:R-:W-:Y:S02]  /*36d0*/  LOP3.LUT R11, R11, 0xff, RZ, 0xc0, !PT ;  /* 0x000000ff0b0b7812 */ /* 0x000fe400078ec0ff */
[----:B------:R-:W-:Y:S02]  /*36e0*/  LOP3.LUT R17, R17, 0xff, RZ, 0xc0, !PT ;  /* 0x000000ff11117812 */ /* 0x000fe400078ec0ff */
[----:B------:R-:W-:Y:S02]  /*36f0*/  IADD3 R10, PT, PT, R11, -0x1, RZ ;  /* 0xffffffff0b0a7810 */ /* 0x000fe40007ffe0ff */
[----:B------:R-:W-:-:S02]  /*3700*/  IADD3 R14, PT, PT, R17, -0x1, RZ ;  /* 0xffffffff110e7810 */ /* 0x000fc40007ffe0ff */
[----:B------:R-:W-:Y:S02]  /*3710*/  ISETP.GT.U32.AND P0, PT, R10, 0xfd, PT ;  /* 0x000000fd0a00780c */ /* 0x000fe40003f04070 */
[----:B------:R-:W-:Y:S02]  /*3720*/  MOV R13, R0 ;  /* 0x00000000000d7202 */ /* 0x000fe40000000f00 */
[----:B------:R-:W-:-:S13]  /*3730*/  ISETP.GT.U32.OR P0, PT, R14, 0xfd, P0 ;  /* 0x000000fd0e00780c */ /* 0x000fda0000704470 */
[----:B------:R-:W-:Y:S01]  /*3740*/  @!P0 MOV R7, RZ ;  /* 0x000000ff00078202 */ /* 0x000fe20000000f00 */
[----:B------:R-:W-:Y:S06]  /*3750*/  @!P0 BRA `(.L_x_89) ;  /* 0x00000000005c8947 */ /* 0x000fec0003800000 */
[----:B------:R-:W-:Y:S02]  /*3760*/  FSETP.GTU.FTZ.AND P0, PT, |R0|, +INF , PT ;  /* 0x7f8000000000780b */ /* 0x000fe40003f1c200 */
[----:B------:R-:W-:-:S04]  /*3770*/  FSETP.GTU.FTZ.AND P1, PT, |R3|, +INF , PT ;  /* 0x7f8000000300780b */ /* 0x000fc80003f3c200 */
[----:B------:R-:W-:-:S13]  /*3780*/  PLOP3.LUT P0, PT, P0, P1, PT, 0xf8, 0x8f ;  /* 0x00000000008f781c */ /* 0x000fda0000703f70 */
[----:B------:R-:W-:Y:S05]  /*3790*/  @P0 BRA `(.L_x_90) ;  /* 0x00000004004c0947 */ /* 0x000fea0003800000 */
[----:B------:R-:W-:-:S13]  /*37a0*/  LOP3.LUT P0, RZ, R3, 0x7fffffff, R13, 0xc8, !PT ;  /* 0x7fffffff03ff7812 */ /* 0x000fda000780c80d */
[----:B------:R-:W-:Y:S05]  /*37b0*/  @!P0 BRA `(.L_x_91) ;  /* 0x00000004003c8947 */ /* 0x000fea0003800000 */
[C---:B------:R-:W-:Y:S02]  /*37c0*/  FSETP.NEU.FTZ.AND P4, PT, |R0|.reuse, +INF , PT ;  /* 0x7f8000000000780b */ /* 0x040fe40003f9d200 */
[----:B------:R-:W-:Y:S02]  /*37d0*/  FSETP.NEU.FTZ.AND P1, PT, |R3|, +INF , PT ;  /* 0x7f8000000300780b */ /* 0x000fe40003f3d200 */
[----:B------:R-:W-:-:S11]  /*37e0*/  FSETP.NEU.FTZ.AND P0, PT, |R0|, +INF , PT ;  /* 0x7f8000000000780b */ /* 0x000fd60003f1d200 */
[----:B------:R-:W-:Y:S05]  /*37f0*/  @!P1 BRA !P4, `(.L_x_91) ;  /* 0x00000004002c9947 */ /* 0x000fea0006000000 */
[----:B------:R-:W-:-:S04]  /*3800*/  LOP3.LUT P4, RZ, R13, 0x7fffffff, RZ, 0xc0, !PT ;  /* 0x7fffffff0dff7812 */ /* 0x000fc8000788c0ff */
[----:B------:R-:W-:-:S13]  /*3810*/  PLOP3.LUT P1, PT, P1, P4, PT, 0x2f, 0xf2 ;  /* 0x0000000000f2781c */ /* 0x000fda0000f28577 */
[----:B------:R-:W-:Y:S05]  /*3820*/  @P1 BRA `(.L_x_92) ;  /* 0x0000000400181947 */ /* 0x000fea0003800000 */
[----:B------:R-:W-:-:S04]  /*3830*/  LOP3.LUT P1, RZ, R3, 0x7fffffff, RZ, 0xc0, !PT ;  /* 0x7fffffff03ff7812 */ /* 0x000fc8000782c0ff */
[----:B------:R-:W-:-:S13]  /*3840*/  PLOP3.LUT P0, PT, P0, P1, PT, 0x2f, 0xf2 ;  /* 0x0000000000f2781c */ /* 0x000fda0000702577 */
[----:B------:R-:W-:Y:S05]  /*3850*/  @P0 BRA `(.L_x_93) ;  /* 0x0000000400000947 */ /* 0x000fea0003800000 */
[----:B------:R-:W-:Y:S02]  /*3860*/  ISETP.GE.AND P0, PT, R14, RZ, PT ;  /* 0x000000ff0e00720c */ /* 0x000fe40003f06270 */
[----:B------:R-:W-:-:S11]  /*3870*/  ISETP.GE.AND P1, PT, R10, RZ, PT ;  /* 0x000000ff0a00720c */ /* 0x000fd60003f26270 */
[----:B------:R-:W-:Y:S01]  /*3880*/  @P0 MOV R7, RZ ;  /* 0x000000ff00070202 */ /* 0x000fe20000000f00 */
[----:B------:R-:W-:Y:S01]  /*3890*/  @!P0 FFMA R13, R0, 1.84467440737095516160e+19, RZ ;  /* 0x5f800000000d8823 */ /* 0x000fe200000000ff */
[----:B------:R-:W-:Y:S01]  /*38a0*/  @!P0 MOV R7, 0xffffffc0 ;  /* 0xffffffc000078802 */ /* 0x000fe20000000f00 */
[----:B------:R-:W-:-:S03]  /*38b0*/  @!P1 FFMA R3, R3, 1.84467440737095516160e+19, RZ ;  /* 0x5f80000003039823 */ /* 0x000fc600000000ff */
[----:B------:R-:W-:-:S07]  /*38c0*/  @!P1 IADD3 R7, PT, PT, R7, 0x40, RZ ;  /* 0x0000004007079810 */ /* 0x000fce0007ffe0ff */
.L_x_89:
[----:B------:R-:W-:Y:S01]  /*38d0*/  LEA R10, R11, 0xc0800000, 0x17 ;  /* 0xc08000000b0a7811 */ /* 0x000fe200078eb8ff */
[----:B------:R-:W-:Y:S01]  /*38e0*/  BSSY.RECONVERGENT B2, `(.L_x_94) ;  /* 0x0000036000027945 */ /* 0x000fe20003800200 */
[----:B------:R-:W-:Y:S02]  /*38f0*/  IADD3 R17, PT, PT, R17, -0x7f, RZ ;  /* 0xffffff8111117810 */ /* 0x000fe40007ffe0ff */
[----:B------:R-:W-:-:S04]  /*3900*/  IADD3 R3, PT, PT, -R10, R3, RZ ;  /* 0x000000030a037210 */ /* 0x000fc80007ffe1ff */
[----:B------:R-:W0:Y:S01]  /*3910*/  MUFU.RCP R10, R3 ;  /* 0x00000003000a7308 */ /* 0x000e220000001000 */
[----:B------:R-:W-:-:S04]  /*3920*/  FADD.FTZ R14, -R3, -RZ ;  /* 0x800000ff030e7221 */ /* 0x000fc80000010100 */
[----:B0-----:R-:W-:-:S04]  /*3930*/  FFMA R3, R10, R14, 1 ;  /* 0x3f8000000a037423 */ /* 0x001fc8000000000e */
[----:B------:R-:W-:Y:S01]  /*3940*/  FFMA R10, R10, R3, R10 ;  /* 0x000000030a0a7223 */ /* 0x000fe2000000000a */
[C---:B------:R-:W-:Y:S01]  /*3950*/  IMAD R3, R17.reuse, -0x800000, R13 ;  /* 0xff80000011037824 */ /* 0x040fe200078e020d */
[----:B------:R-:W-:-:S03]  /*3960*/  IADD3 R17, PT, PT, R17, 0x7f, -R11 ;  /* 0x0000007f11117810 */ /* 0x000fc60007ffe80b */
[----:B------:R-:W-:-:S04]  /*3970*/  FFMA R11, R3, R10, RZ ;  /* 0x0000000a030b7223 */ /* 0x000fc800000000ff */
[----:B------:R-:W-:-:S04]  /*3980*/  FFMA R13, R14, R11, R3 ;  /* 0x0000000b0e0d7223 */ /* 0x000fc80000000003 */
[----:B------:R-:W-:Y:S01]  /*3990*/  FFMA R11, R10, R13, R11 ;  /* 0x0000000d0a0b7223 */ /* 0x000fe2000000000b */
[----:B------:R-:W-:-:S03]  /*39a0*/  IADD3 R13, PT, PT, R17, R7, RZ ;  /* 0x00000007110d7210 */ /* 0x000fc60007ffe0ff */
[----:B------:R-:W-:-:S04]  /*39b0*/  FFMA R14, R14, R11, R3 ;  /* 0x0000000b0e0e7223 */ /* 0x000fc80000000003 */
[----:B------:R-:W-:-:S05]  /*39c0*/  FFMA R3, R10, R14, R11 ;  /* 0x0000000e0a037223 */ /* 0x000fca000000000b */
[----:B------:R-:W-:-:S04]  /*39d0*/  SHF.R.U32.HI R7, RZ, 0x17, R3 ;  /* 0x00000017ff077819 */ /* 0x000fc80000011603 */
[----:B------:R-:W-:-:S04]  /*39e0*/  LOP3.LUT R7, R7, 0xff, RZ, 0xc0, !PT ;  /* 0x000000ff07077812 */ /* 0x000fc800078ec0ff */
[----:B------:R-:W-:-:S04]  /*39f0*/  IADD3 R7, PT, PT, R7, R13, RZ ;  /* 0x0000000d07077210 */ /* 0x000fc80007ffe0ff */
[----:B------:R-:W-:-:S04]  /*3a00*/  IADD3 R17, PT, PT, R7, -0x1, RZ ;  /* 0xffffffff07117810 */ /* 0x000fc80007ffe0ff */
[----:B------:R-:W-:-:S13]  /*3a10*/  ISETP.GE.U32.AND P0, PT, R17, 0xfe, PT ;  /* 0x000000fe1100780c */ /* 0x000fda0003f06070 */
[----:B------:R-:W-:Y:S05]  /*3a20*/  @!P0 BRA `(.L_x_95) ;  /* 0x0000000000808947 */ /* 0x000fea0003800000 */
[----:B------:R-:W-:-:S13]  /*3a30*/  ISETP.GT.AND P0, PT, R7, 0xfe, PT ;  /* 0x000000fe0700780c */ /* 0x000fda0003f04270 */
[----:B------:R-:W-:Y:S05]  /*3a40*/  @P0 BRA `(.L_x_96) ;  /* 0x00000000006c0947 */ /* 0x000fea0003800000 */
[----:B------:R-:W-:-:S13]  /*3a50*/  ISETP.GE.AND P0, PT, R7, 0x1, PT ;  /* 0x000000010700780c */ /* 0x000fda0003f06270 */
[----:B------:R-:W-:Y:S05]  /*3a60*/  @P0 BRA `(.L_x_97) ;  /* 0x0000000000740947 */ /* 0x000fea0003800000 */
[----:B------:R-:W-:Y:S02]  /*3a70*/  ISETP.GE.AND P0, PT, R7, -0x18, PT ;  /* 0xffffffe80700780c */ /* 0x000fe40003f06270 */
[----:B------:R-:W-:-:S11]  /*3a80*/  LOP3.LUT R3, R3, 0x80000000, RZ, 0xc0, !PT ;  /* 0x8000000003037812 */ /* 0x000fd600078ec0ff */
[----:B------:R-:W-:Y:S05]  /*3a90*/  @!P0 BRA `(.L_x_97) ;  /* 0x0000000000688947 */ /* 0x000fea0003800000 */
[CCC-:B------:R-:W-:Y:S01]  /*3aa0*/  FFMA.RZ R13, R10.reuse, R14.reuse, R11.reuse ;  /* 0x0000000e0a0d7223 */ /* 0x1c0fe2000000c00b */
[CCC-:B------:R-:W-:Y:S01]  /*3ab0*/  FFMA.RP R17, R10.reuse, R14.reuse, R11.reuse ;  /* 0x0000000e0a117223 */ /* 0x1c0fe2000000800b */
[----:B------:R-:W-:Y:S01]  /*3ac0*/  FFMA.RM R11, R10, R14, R11 ;  /* 0x0000000e0a0b7223 */ /* 0x000fe2000000400b */
[----:B------:R-:W-:Y:S02]  /*3ad0*/  ISETP.NE.AND P4, PT, R7, RZ, PT ;  /* 0x000000ff0700720c */ /* 0x000fe40003f85270 */
[----:B------:R-:W-:Y:S02]  /*3ae0*/  LOP3.LUT R10, R13, 0x7fffff, RZ, 0xc0, !PT ;  /* 0x007fffff0d0a7812 */ /* 0x000fe400078ec0ff */
[----:B------:R-:W-:Y:S02]  /*3af0*/  FSETP.NEU.FTZ.AND P0, PT, R17, R11, PT ;  /* 0x0000000b1100720b */ /* 0x000fe40003f1d000 */
[----:B------:R-:W-:Y:S02]  /*3b00*/  IADD3 R11, PT, PT, R7, 0x20, RZ ;  /* 0x00000020070b7810 */ /* 0x000fe40007ffe0ff */
[----:B------:R-:W-:-:S02]  /*3b10*/  LOP3.LUT R10, R10, 0x800000, RZ, 0xfc, !PT ;  /* 0x008000000a0a7812 */ /* 0x000fc400078efcff */
[C---:B------:R-:W-:Y:S02]  /*3b20*/  ISETP.NE.AND P1, PT, R7.reuse, RZ, PT ;  /* 0x000000ff0700720c */ /* 0x040fe40003f25270 */
[----:B------:R-:W-:Y:S02]  /*3b30*/  IADD3 R7, PT, PT, -R7, RZ, RZ ;  /* 0x000000ff07077210 */ /* 0x000fe40007ffe1ff */
[----:B------:R-:W-:Y:S02]  /*3b40*/  SHF.L.U32 R11, R10, R11, RZ ;  /* 0x0000000b0a0b7219 */ /* 0x000fe400000006ff */
[----:B------:R-:W-:Y:S02]  /*3b50*/  SEL R7, R7, RZ, P4 ;  /* 0x000000ff07077207 */ /* 0x000fe40002000000 */
[----:B------:R-:W-:Y:S02]  /*3b60*/  ISETP.NE.AND P1, PT, R11, RZ, P1 ;  /* 0x000000ff0b00720c */ /* 0x000fe40000f25270 */
[----:B------:R-:W-:-:S02]  /*3b70*/  SHF.R.U32.HI R10, RZ, R7, R10 ;  /* 0x00000007ff0a7219 */ /* 0x000fc4000001160a */
[----:B------:R-:W-:Y:S02]  /*3b80*/  PLOP3.LUT P0, PT, P0, P1, PT, 0xf8, 0x8f ;  /* 0x00000000008f781c */ /* 0x000fe40000703f70 */
[----:B------:R-:W-:Y:S02]  /*3b90*/  SHF.R.U32.HI R7, RZ, 0x1, R10 ;  /* 0x00000001ff077819 */ /* 0x000fe4000001160a */
[----:B------:R-:W-:-:S04]  /*3ba0*/  SEL R11, RZ, 0x1, !P0 ;  /* 0x00000001ff0b7807 */ /* 0x000fc80004000000 */
[----:B------:R-:W-:-:S04]  /*3bb0*/  LOP3.LUT R11, R11, 0x1, R7, 0xf8, !PT ;  /* 0x000000010b0b7812 */ /* 0x000fc800078ef807 */
[----:B------:R-:W-:-:S04]  /*3bc0*/  LOP3.LUT R10, R11, R10, RZ, 0xc0, !PT ;  /* 0x0000000a0b0a7212 */ /* 0x000fc800078ec0ff */
[----:B------:R-:W-:-:S04]  /*3bd0*/  IADD3 R7, PT, PT, R7, R10, RZ ;  /* 0x0000000a07077210 */ /* 0x000fc80007ffe0ff */
[----:B------:R-:W-:Y:S01]  /*3be0*/  LOP3.LUT R3, R7, R3, RZ, 0xfc, !PT ;  /* 0x0000000307037212 */ /* 0x000fe200078efcff */
[----:B------:R-:W-:Y:S06]  /*3bf0*/  BRA `(.L_x_97) ;  /* 0x0000000000107947 */ /* 0x000fec0003800000 */
.L_x_96:
[----:B------:R-:W-:-:S04]  /*3c00*/  LOP3.LUT R3, R3, 0x80000000, RZ, 0xc0, !PT ;  /* 0x8000000003037812 */ /* 0x000fc800078ec0ff */
[----:B------:R-:W-:Y:S01]  /*3c10*/  LOP3.LUT R3, R3, 0x7f800000, RZ, 0xfc, !PT ;  /* 0x7f80000003037812 */ /* 0x000fe200078efcff */
[----:B------:R-:W-:Y:S06]  /*3c20*/  BRA `(.L_x_97) ;  /* 0x0000000000047947 */ /* 0x000fec0003800000 */
.L_x_95:
[----:B------:R-:W-:-:S07]  /*3c30*/  LEA R3, R13, R3, 0x17 ;  /* 0x000000030d037211 */ /* 0x000fce00078eb8ff */
.L_x_97:
[----:B------:R-:W-:Y:S05]  /*3c40*/  BSYNC.RECONVERGENT B2 ;  /* 0x0000000000027941 */ /* 0x000fea0003800200 */
.L_x_94:
[----:B------:R-:W-:Y:S05]  /*3c50*/  BRA `(.L_x_98) ;  /* 0x0000000000207947 */ /* 0x000fea0003800000 */
.L_x_93:
[----:B------:R-:W-:-:S04]  /*3c60*/  LOP3.LUT R3, R3, 0x80000000, R13, 0x48, !PT ;  /* 0x8000000003037812 */ /* 0x000fc800078e480d */
[----:B------:R-:W-:Y:S01]  /*3c70*/  LOP3.LUT R3, R3, 0x7f800000, RZ, 0xfc, !PT ;  /* 0x7f80000003037812 */ /* 0x000fe200078efcff */
[----:B------:R-:W-:Y:S06]  /*3c80*/  BRA `(.L_x_98) ;  /* 0x0000000000147947 */ /* 0x000fec0003800000 */
.L_x_92:
[----:B------:R-:W-:Y:S01]  /*3c90*/  LOP3.LUT R3, R3, 0x80000000, R13, 0x48, !PT ;  /* 0x8000000003037812 */ /* 0x000fe200078e480d */
[----:B------:R-:W-:Y:S06]  /*3ca0*/  BRA `(.L_x_98) ;  /* 0x00000000000c7947 */ /* 0x000fec0003800000 */
.L_x_91:
[----:B------:R-:W0:Y:S01]  /*3cb0*/  MUFU.RSQ R3, -QNAN ;  /* 0xffc0000000037908 */ /* 0x000e220000001400 */
[----:B------:R-:W-:Y:S05]  /*3cc0*/  BRA `(.L_x_98) ;  /* 0x0000000000047947 */ /* 0x000fea0003800000 */
.L_x_90:
[----:B------:R-:W-:-:S07]  /*3cd0*/  FADD.FTZ R3, R0, R3 ;  /* 0x0000000300037221 */ /* 0x000fce0000010000 */
.L_x_98:
[----:B------:R-:W-:Y:S05]  /*3ce0*/  BSYNC.RECONVERGENT B1 ;  /* 0x0000000000017941 */ /* 0x000fea0003800200 */
.L_x_88:
[----:B------:R-:W-:-:S04]  /*3cf0*/  HFMA2 R7, -RZ, RZ, 0, 0 ;  /* 0x00000000ff077431 */ /* 0x000fc800000001ff */
[----:B0-----:R-:W-:Y:S05]  /*3d00*/  RET.REL.NODEC R6 `(_Z26LayerNormBlockUncachedImplI10DirectLoadIffE11DirectStoreIffEfLi1ELi1024EEvT_T0_lld) ;  /* 0xffffffc006bc7950 */ /* 0x001fea0003c3ffff */
.L_x_99:
        /* <DEDUP_REMOVED lines=15> */
.L_x_7623:


//--------------------- .text._Z26LayerNormBlockUncachedImplI10DirectLoadIffE11DirectStoreIffEfLi2ELi1024EEvT_T0_lld --------------------------
	.section	.text._Z26LayerNormBlockUncachedImplI10DirectLoadIffE11DirectStoreIffEfLi2ELi1024EEvT_T0_lld,"ax",@progbits
	.align	128
        .global         _Z26LayerNormBlockUncachedImplI10DirectLoadIffE11DirectStoreIffEfLi2ELi1024EEvT_T0_lld
        .type           _Z26LayerNormBlockUncachedImplI10DirectLoadIffE11DirectStoreIffEfLi2ELi1024EEvT_T0_lld,@function
        .size           _Z26LayerNormBlockUncachedImplI10DirectLoadIffE11DirectStoreIffEfLi2ELi1024EEvT_T0_lld,(.L_x_7624 - _Z26LayerNormBlockUncachedImplI10DirectLoadIffE11DirectStoreIffEfLi2ELi1024EEvT_T0_lld)
        .other          _Z26LayerNormBlockUncachedImplI10DirectLoadIffE11DirectStoreIffEfLi2ELi1024EEvT_T0_lld,@"STO_CUDA_ENTRY STV_DEFAULT"
_Z26LayerNormBlockUncachedImplI10DirectLoadIffE11DirectStoreIffEfLi2ELi1024EEvT_T0_lld:
.text._Z26LayerNormBlockUncachedImplI10DirectLoadIffE11DirectStoreIffEfLi2ELi1024EEvT_T0_lld:
[----:B------:R-:W0:Y:S01]  /*0000*/  LDC R1, c[0x0][0x37c] ;  /* 0x0000df00ff017b82 */ /* 0x000e220000000800 */
[----:B------:R-:W1:Y:S02]  /*0010*/  LDCU UR4, c[0x0][0x3b8] ;  /* 0x00007700ff0477ac */ /* 0x000e640008000800 */
[----:B-1----:R-:W-:-:S04]  /*0020*/  ULOP3.LUT UR4, UR4, 0x1, URZ, 0xc0, !UPT ;  /* 0x0000000104047892 */ /* 0x002fc8000f8ec0ff */
[----:B------:R-:W-:-:S04]  /*0030*/  UISETP.NE.U32.AND UP0, UPT, UR4, 0x1, UPT ;  /* 0x000000010400788c */ /* 0x000fc8000bf05070 */
[----:B------:R-:W-:-:S09]  /*0040*/  UISETP.NE.U32.AND.EX UP0, UPT, URZ, URZ, UPT, UP0 ;  /* 0x000000ffff00728c */ /* 0x000fd2000bf05100 */
[----:B------:R-:W-:Y:S05]  /*0050*/  BRA.U UP0, `(.L_x_100) ;  /* 0x0000000100407547 */ /* 0x000fea000b800000 */
[----:B------:R-:W-:Y:S01]  /*0060*/  MOV R0, 0x3b8 ;  /* 0x000003b800007802 */ /* 0x000fe20000000f00 */
[----:B------:R-:W1:Y:S01]  /*0070*/  LDCU.64 UR4, c[0x4][0x3b0] ;  /* 0x01007600ff0477ac */ /* 0x000e620008000a00 */
[----:B------:R-:W-:Y:S02]  /*0080*/  HFMA2 R8, -RZ, RZ, 0, 4.9412250518798828125e-05 ;  /* 0x0000033dff087431 */ /* 0x000fe400000001ff */
[----:B------:R-:W-:Y:S01]  /*0090*/  IMAD.MOV.U32 R12, RZ, RZ, 0x1 ;  /* 0x00000001ff0c7424 */ /* 0x000fe200078e00ff */
[----:B------:R2:W3:Y:S01]  /*00a0*/  LDC.64 R2, c[0x4][R0] ;  /* 0x0100000000027b82 */ /* 0x0004e20000000a00 */
[----:B------:R-:W4:Y:S01]  /*00b0*/  LDCU.64 UR6, c[0x4][0x3a8] ;  /* 0x01007500ff0677ac */ /* 0x000f220008000a00 */
[----:B------:R-:W-:Y:S01]  /*00c0*/  MOV R13, RZ ;  /* 0x000000ff000d7202 */ /* 0x000fe20000000f00 */
[----:B------:R-:W5:Y:S01]  /*00d0*/  LDCU.64 UR8, c[0x4][0x258] ;  /* 0x01004b00ff0877ac */ /* 0x000f620008000a00 */
[----:B-1----:R-:W-:Y:S01]  /*00e0*/  MOV R4, UR4 ;  /* 0x0000000400047c02 */ /* 0x002fe20008000f00 */
[----:B------:R-:W-:Y:S01]  /*00f0*/  IMAD.U32 R5, RZ, RZ, UR5 ;  /* 0x00000005ff057e24 */ /* 0x000fe2000f8e00ff */
[----:B----4-:R-:W-:Y:S01]  /*0100*/  MOV R6, UR6 ;  /* 0x0000000600067c02 */ /* 0x010fe20008000f00 */
[----:B------:R-:W-:Y:S01]  /*0110*/  IMAD.U32 R7, RZ, RZ, UR7 ;  /* 0x00000007ff077e24 */ /* 0x000fe2000f8e00ff */
[----:B-----5:R-:W-:Y:S01]  /*0120*/  MOV R10, UR8 ;  /* 0x00000008000a7c02 */ /* 0x020fe20008000f00 */
[----:B--2---:R-:W-:-:S07]  /*0130*/  IMAD.U32 R11, RZ, RZ, UR9 ;  /* 0x00000009ff0b7e24 */ /* 0x004fce000f8e00ff */
[----:B------:R-:W-:-:S07]  /*0140*/  LEPC R20, `(.L_x_100) ;  /* 0x000000001014794e */ /* 0x000fce0000000000 */
[----:B0--3--:R-:W-:Y:S05]  /*0150*/  CALL.ABS.NOINC R2 ;  /* 0x0000000002007343 */ /* 0x009fea0003c00000 */
.L_x_100:
[----:B------:R-:W1:Y:S08]  /*0160*/  S2UR UR4, SR_CTAID.X ;  /* 0x00000000000479c3 */ /* 0x000e700000002500 */
[----:B------:R-:W1:Y:S02]  /*0170*/  LDC.64 R2, c[0x0][0x3b0] ;  /* 0x0000ec00ff027b82 */ /* 0x000e640000000a00 */
[----:B-1----:R-:W-:-:S04]  /*0180*/  ISETP.LE.U32.AND P0, PT, R2, UR4, PT ;  /* 0x0000000402007c0c */ /* 0x002fc8000bf03070 */
[----:B------:R-:W-:-:S13]  /*0190*/  ISETP.GE.AND.EX P0, PT, RZ, R3, PT, P0 ;  /* 0x00000003ff00720c */ /* 0x000fda0003f06300 */
[----:B------:R-:W-:Y:S05]  /*01a0*/  @P0 EXIT ;  /* 0x000000000000094d */ /* 0x000fea0003800000 */
[----:B------:R-:W1:Y:S01]  /*01b0*/  S2R R0, SR_TID.X ;  /* 0x0000000000007919 */ /* 0x000e620000002100 */
[----:B------:R-:W2:Y:S01]  /*01c0*/  LDC R26, c[0x0][0x3b8] ;  /* 0x0000ee00ff1a7b82 */ /* 0x000ea20000000800 */
[----:B------:R-:W-:Y:S01]  /*01d0*/  MOV R19, UR4 ;  /* 0x0000000400137c02 */ /* 0x000fe20008000f00 */
[----:B------:R-:W-:-:S06]  /*01e0*/  IMAD.MOV.U32 R23, RZ, RZ, RZ ;  /* 0x000000ffff177224 */ /* 0x000fcc00078e00ff */
[----:B------:R-:W3:Y:S08]  /*01f0*/  LDC.64 R2, c[0x0][0x388] ;  /* 0x0000e200ff027b82 */ /* 0x000ef00000000a00 */
[----:B------:R-:W4:Y:S08]  /*0200*/  LDC.64 R4, c[0x0][0x390] ;  /* 0x0000e400ff047b82 */ /* 0x000f300000000a00 */
[----:B------:R-:W0:Y:S01]  /*0210*/  LDC.64 R28, c[0x0][0x358] ;  /* 0x0000d600ff1c7b82 */ /* 0x000e220000000a00 */
[----:B--2---:R-:W-:-:S04]  /*0220*/  LEA.HI R26, R26, R26, RZ, 0x1 ;  /* 0x0000001a1a1a7211 */ /* 0x004fc800078f08ff */
[----:B------:R-:W-:Y:S02]  /*0230*/  SHF.R.S32.HI R26, RZ, 0x1, R26 ;  /* 0x00000001ff1a7819 */ /* 0x000fe4000001141a */
[----:B-1----:R-:W-:-:S05]  /*0240*/  LOP3.LUT R7, RZ, R0, RZ, 0x33, !PT ;  /* 0x00000000ff077212 */ /* 0x002fca00078e33ff */
[----:B------:R-:W-:-:S05]  /*0250*/  IMAD.IADD R6, R26, 0x1, R7 ;  /* 0x000000011a067824 */ /* 0x000fca00078e0207 */
[----:B------:R-:W-:Y:S01]  /*0260*/  LEA.HI R27, R6, 0x1, RZ, 0x16 ;  /* 0x00000001061b7811 */ /* 0x000fe200078fb0ff */
[----:B---3--:R-:W-:-:S03]  /*0270*/  IMAD.WIDE.U32 R6, R0, 0x8, R2 ;  /* 0x0000000800067825 */ /* 0x008fc600078e0002 */
[----:B------:R-:W-:Y:S01]  /*0280*/  LOP3.LUT R27, R27, 0x3, RZ, 0xc0, !PT ;  /* 0x000000031b1b7812 */ /* 0x000fe200078ec0ff */
[----:B----4-:R-:W-:-:S07]  /*0290*/  IMAD.WIDE.U32 R2, R0, 0x8, R4 ;  /* 0x0000000800027825 */ /* 0x010fce00078e0004 */
.L_x_187:
[----:B------:R-:W1:Y:S01]  /*02a0*/  S2R R14, SR_TID.X ;  /* 0x00000000000e7919 */ /* 0x000e620000002100 */
[----:B------:R-:W-:Y:S01]  /*02b0*/  BSSY.RECONVERGENT B0, `(.L_x_101) ;  /* 0x0000161000007945 */ /* 0x000fe20003800200 */
[----:B------:R-:W-:Y:S01]  /*02c0*/  HFMA2 R0, -RZ, RZ, 0, 0 ;  /* 0x00000000ff007431 */ /* 0x000fe200000001ff */
[----:B------:R-:W-:Y:S02]  /*02d0*/  CS2R R2, SRZ ;  /* 0x0000000000027805 */ /* 0x000fe4000001ff00 */
[----:B-1----:R-:W-:-:S13]  /*02e0*/  ISETP.GE.AND P0, PT, R14, R26, PT ;  /* 0x0000001a0e00720c */ /* 0x002fda0003f06270 */
[----:B---34-:R-:W-:Y:S05]  /*02f0*/  @P0 BRA `(.L_x_102) ;  /* 0x0000001400700947 */ /* 0x018fea0003800000 */
[----:B------:R-:W-:Y:S01]  /*0300*/  ISETP.NE.AND P0, PT, R27, RZ, PT ;  /* 0x000000ff1b00720c */ /* 0x000fe20003f05270 */
[----:B------:R-:W-:Y:S01]  /*0310*/  BSSY.RECONVERGENT B3, `(.L_x_103) ;  /* 0x000007f000037945 */ /* 0x000fe20003800200 */
[----:B------:R-:W-:Y:S01]  /*0320*/  CS2R R2, SRZ ;  /* 0x0000000000027805 */ /* 0x000fe2000001ff00 */
[----:B------:R-:W-:Y:S01]  /*0330*/  IMAD.MOV.U32 R22, RZ, RZ, R14 ;  /* 0x000000ffff167224 */ /* 0x000fe200078e000e */
[----:B------:R-:W-:-:S09]  /*0340*/  MOV R0, RZ ;  /* 0x000000ff00007202 */ /* 0x000fd20000000f00 */
[----:B------:R-:W-:Y:S05]  /*0350*/  @!P0 BRA `(.L_x_104) ;  /* 0x0000000400e88947 */ /* 0x000fea0003800000 */
[----:B------:R-:W1:Y:S01]  /*0360*/  LDCU.64 UR4, c[0x0][0x398] ;  /* 0x00007300ff0477ac */ /* 0x000e620008000a00 */
[----:B------:R-:W-:Y:S01]  /*0370*/  MOV R7, RZ ;  /* 0x000000ff00077202 */ /* 0x000fe20000000f00 */
[----:B------:R-:W-:Y:S01]  /*0380*/  IMAD.SHL.U32 R6, R14, 0x2, RZ ;  /* 0x000000020e067824 */ /* 0x000fe200078e00ff */
[----:B------:R-:W2:Y:S01]  /*0390*/  LDC.64 R4, c[0x0][0x380] ;  /* 0x0000e000ff047b82 */ /* 0x000ea20000000a00 */
[----:B-1----:R-:W-:Y:S02]  /*03a0*/  IMAD R0, R23, UR4, RZ ;  /* 0x0000000417007c24 */ /* 0x002fe4000f8e02ff */
[----:B------:R-:W-:Y:S01]  /*03b0*/  IMAD.WIDE.U32 R6, R19, UR4, R6 ;  /* 0x0000000413067c25 */ /* 0x000fe2000f8e0006 */
[----:B0-----:R-:W-:-:S03]  /*03c0*/  R2UR UR4, R28 ;  /* 0x000000001c0472ca */ /* 0x001fc600000e0000 */
[----:B------:R-:W-:Y:S01]  /*03d0*/  IMAD R3, R19, UR5, R0 ;  /* 0x0000000513037c24 */ /* 0x000fe2000f8e0200 */
[----:B------:R-:W-:-:S03]  /*03e0*/  R2UR UR5, R29 ;  /* 0x000000001d0572ca */ /* 0x000fc600000e0000 */
[----:B------:R-:W-:-:S05]  /*03f0*/  IMAD.IADD R10, R7, 0x1, R3 ;  /* 0x00000001070a7824 */ /* 0x000fca00078e0203 */
[----:B------:R-:W-:-:S04]  /*0400*/  LEA.HI R0, P0, R10, R6, RZ, 0x1 ;  /* 0x000000060a007211 */ /* 0x000fc800078108ff */
[----:B------:R-:W-:Y:S01]  /*0410*/  SHF.L.U32 R9, R0, 0x2, RZ ;  /* 0x0000000200097819 */ /* 0x000fe200000006ff */
[----:B------:R-:W-:-:S03]  /*0420*/  IMAD.X R3, RZ, RZ, R10, P0 ;  /* 0x000000ffff037224 */ /* 0x000fc600000e060a */
[----:B------:R-:W-:Y:S02]  /*0430*/  LOP3.LUT R9, R9, 0xfffffff8, RZ, 0xc0, !PT ;  /* 0xfffffff809097812 */ /* 0x000fe400078ec0ff */
[----:B------:R-:W-:Y:S02]  /*0440*/  SHF.L.U64.HI R0, R0, 0x2, R3 ;  /* 0x0000000200007819 */ /* 0x000fe40000010203 */
[----:B--2---:R-:W-:-:S04]  /*0450*/  IADD3 R8, P0, PT, R9, R4, RZ ;  /* 0x0000000409087210 */ /* 0x004fc80007f1e0ff */
[----:B------:R-:W-:-:S06]  /*0460*/  IADD3.X R9, PT, PT, R0, R5, RZ, P0, !PT ;  /* 0x0000000500097210 */ /* 0x000fcc00007fe4ff */
[----:B------:R-:W2:Y:S01]  /*0470*/  LDG.E.64 R8, desc[UR4][R8.64] ;  /* 0x0000000408087981 */ /* 0x000ea2000c1e1b00 */
[----:B------:R-:W-:Y:S02]  /*0480*/  ISETP.NE.AND P0, PT, R27, 0x1, PT ;  /* 0x000000011b00780c */ /* 0x000fe40003f05270 */
[----:B------:R-:W-:Y:S01]  /*0490*/  LOP3.LUT R22, R14, 0x400, RZ, 0xfc, !PT ;  /* 0x000004000e167812 */ /* 0x000fe200078efcff */
[----:B--2---:R-:W-:-:S04]  /*04a0*/  FADD R2, RZ, R8 ;  /* 0x00000008ff027221 */ /* 0x004fc80000000000 */
[--C-:B------:R-:W-:Y:S01]  /*04b0*/  FADD R0, R9, -R2.reuse ;  /* 0x8000000209007221 */ /* 0x100fe20000000000 */
[----:B------:R-:W-:-:S03]  /*04c0*/  FADD R3, R8, -R2 ;  /* 0x8000000208037221 */ /* 0x000fc60000000000 */
[----:B------:R-:W-:Y:S01]  /*04d0*/  FFMA R2, R0, 0.5, R2 ;  /* 0x3f00000000027823 */ /* 0x000fe20000000002 */
[----:B------:R-:W-:-:S03]  /*04e0*/  FFMA R3, R8, R3, RZ ;  /* 0x0000000308037223 */ /* 0x000fc600000000ff */
[----:B------:R-:W-:-:S04]  /*04f0*/  FADD R11, R9, -R2 ;  /* 0x80000002090b7221 */ /* 0x000fc80000000000 */
[----:B------:R-:W-:Y:S01]  /*0500*/  FFMA R0, R0, R11, R3 ;  /* 0x0000000b00007223 */ /* 0x000fe20000000003 */
[----:B------:R-:W-:Y:S01]  /*0510*/  IMAD.MOV.U32 R3, RZ, RZ, 0x40000000 ;  /* 0x40000000ff037424 */ /* 0x000fe200078e00ff */
[----:B------:R-:W-:Y:S06]  /*0520*/  @!P0 BRA `(.L_x_104) ;  /* 0x0000000400748947 */ /* 0x000fec0003800000 */
[----:B------:R-:W-:Y:S02]  /*0530*/  IADD3 R8, P0, PT, R6, 0x800, RZ ;  /* 0x0000080006087810 */ /* 0x000fe40007f1e0ff */
[----:B------:R-:W-:Y:S02]  /*0540*/  R2UR UR4, R28 ;  /* 0x000000001c0472ca */ /* 0x000fe400000e0000 */
[----:B------:R-:W-:Y:S02]  /*0550*/  IADD3.X R3, PT, PT, RZ, R10, RZ, P0, !PT ;  /* 0x0000000aff037210 */ /* 0x000fe400007fe4ff */
[----:B------:R-:W-:Y:S02]  /*0560*/  R2UR UR5, R29 ;  /* 0x000000001d0572ca */ /* 0x000fe400000e0000 */
[----:B------:R-:W-:-:S04]  /*0570*/  LEA.HI R8, P0, R3, R8, RZ, 0x1 ;  /* 0x0000000803087211 */ /* 0x000fc800078108ff */
[----:B------:R-:W-:Y:S01]  /*0580*/  IADD3.X R3, PT, PT, RZ, R3, RZ, P0, !PT ;  /* 0x00000003ff037210 */ /* 0x000fe200007fe4ff */
[----:B------:R-:W-:-:S03]  /*0590*/  IMAD.SHL.U32 R13, R8, 0x4, RZ ;  /* 0x00000004080d7824 */ /* 0x000fc600078e00ff */
[----:B------:R-:W-:Y:S02]  /*05a0*/  SHF.L.U64.HI R8, R8, 0x2, R3 ;  /* 0x0000000208087819 */ /* 0x000fe40000010203 */
[----:B------:R-:W-:-:S04]  /*05b0*/  LOP3.LUT R13, R13, 0xfffffff8, RZ, 0xc0, !PT ;  /* 0xfffffff80d0d7812 */ /* 0x000fc800078ec0ff */
[----:B------:R-:W-:-:S05]  /*05c0*/  IADD3 R12, P0, PT, R13, R4, RZ ;  /* 0x000000040d0c7210 */ /* 0x000fca0007f1e0ff */
[----:B------:R-:W-:-:S06]  /*05d0*/  IMAD.X R13, R8, 0x1, R5, P0 ;  /* 0x00000001080d7824 */ /* 0x000fcc00000e0605 */
[----:B------:R-:W2:Y:S01]  /*05e0*/  LDG.E.64 R12, desc[UR4][R12.64] ;  /* 0x000000040c0c7981 */ /* 0x000ea2000c1e1b00 */
[----:B------:R-:W-:Y:S02]  /*05f0*/  HFMA2 R5, -RZ, RZ, 1.666015625, -0.052093505859375 ;  /* 0x3eaaaaabff057431 */ /* 0x000fe400000001ff */
[----:B------:R-:W-:Y:S01]  /*0600*/  IMAD.MOV.U32 R4, RZ, RZ, 0x40400000 ;  /* 0x40400000ff047424 */ /* 0x000fe200078e00ff */
[----:B------:R-:W-:Y:S01]  /*0610*/  BSSY.RECONVERGENT B4, `(.L_x_105) ;  /* 0x000000e000047945 */ /* 0x000fe20003800200 */
[----:B------:R-:W-:Y:S02]  /*0620*/  LOP3.LUT R22, R14, 0x800, RZ, 0xfc, !PT ;  /* 0x000008000e167812 */ /* 0x000fe400078efcff */
[----:B------:R-:W-:-:S04]  /*0630*/  FFMA R4, R5, -R4, 1 ;  /* 0x3f80000005047423 */ /* 0x000fc80000000804 */
[----:B------:R-:W-:Y:S01]  /*0640*/  FFMA R4, R4, R5, 0.3333333432674407959 ;  /* 0x3eaaaaab04047423 */ /* 0x000fe20000000005 */
[----:B--2---:R-:W-:-:S04]  /*0650*/  FADD R3, -R2, R12 ;  /* 0x0000000c02037221 */ /* 0x004fc80000000100 */
[----:B------:R-:W0:Y:S01]  /*0660*/  FCHK P0, R3, 3 ;  /* 0x4040000003007902 */ /* 0x000e220000000000 */
[----:B------:R-:W-:-:S04]  /*0670*/  FFMA R5, R3, R4, RZ ;  /* 0x0000000403057223 */ /* 0x000fc800000000ff */
[----:B------:R-:W-:-:S04]  /*0680*/  FFMA R8, R5, -3, R3 ;  /* 0xc040000005087823 */ /* 0x000fc80000000003 */
[----:B------:R-:W-:Y:S01]  /*0690*/  FFMA R8, R4, R8, R5 ;  /* 0x0000000804087223 */ /* 0x000fe20000000005 */
[----:B0-----:R-:W-:Y:S06]  /*06a0*/  @!P0 BRA `(.L_x_106) ;  /* 0x0000000000108947 */ /* 0x001fec0003800000 */
[----:B------:R-:W-:Y:S01]  /*06b0*/  MOV R5, R3 ;  /* 0x0000000300057202 */ /* 0x000fe20000000f00 */
[----:B------:R-:W-:Y:S01]  /*06c0*/  IMAD.MOV.U32 R4, RZ, RZ, 0x40400000 ;  /* 0x40400000ff047424 */ /* 0x000fe200078e00ff */
[----:B------:R-:W-:-:S07]  /*06d0*/  MOV R14, 0x6f0 ;  /* 0x000006f0000e7802 */ /* 0x000fce0000000f00 */
[----:B------:R-:W-:Y:S05]  /*06e0*/  CALL.REL.NOINC `($__internal_1_$__cuda_sm3x_div_rn_noftz_f32_slowpath) ;  /* 0x0000004800907944 */ /* 0x000fea0003c00000 */
.L_x_106:
[----:B------:R-:W-:Y:S05]  /*06f0*/  BSYNC.RECONVERGENT B4 ;  /* 0x0000000000047941 */ /* 0x000fea0003800200 */
.L_x_105:
[----:B------:R-:W-:Y:S01]  /*0700*/  FADD R2, R2, R8 ;  /* 0x0000000802027221 */ /* 0x000fe20000000000 */
[----:B------:R-:W-:-:S03]  /*0710*/  ISETP.NE.AND P0, PT, R27, 0x2, PT ;  /* 0x000000021b00780c */ /* 0x000fc60003f05270 */
[--C-:B------:R-:W-:Y:S01]  /*0720*/  FADD R5, R13, -R2.reuse ;  /* 0x800000020d057221 */ /* 0x100fe20000000000 */
[----:B------:R-:W-:-:S03]  /*0730*/  FADD R12, R12, -R2 ;  /* 0x800000020c0c7221 */ /* 0x000fc60000000000 */
[----:B------:R-:W-:Y:S01]  /*0740*/  FFMA R2, R5, 0.25, R2 ;  /* 0x3e80000005027823 */ /* 0x000fe20000000002 */
[----:B------:R-:W-:Y:S01]  /*0750*/  FFMA R0, R3, R12, R0 ;  /* 0x0000000c03007223 */ /* 0x000fe20000000000 */
[----:B------:R-:W-:Y:S02]  /*0760*/  MOV R3, 0x40800000 ;  /* 0x4080000000037802 */ /* 0x000fe40000000f00 */
[----:B------:R-:W-:-:S04]  /*0770*/  FADD R13, R13, -R2 ;  /* 0x800000020d0d7221 */ /* 0x000fc80000000000 */
[----:B------:R-:W-:Y:S01]  /*0780*/  FFMA R0, R5, R13, R0 ;  /* 0x0000000d05007223 */ /* 0x000fe20000000000 */
[----:B------:R-:W-:Y:S06]  /*0790*/  @!P0 BRA `(.L_x_104) ;  /* 0x0000000000d88947 */ /* 0x000fec0003800000 */
[----:B------:R-:W-:Y:S01]  /*07a0*/  IADD3 R3, P0, PT, R6, 0x1000, RZ ;  /* 0x0000100006037810 */ /* 0x000fe20007f1e0ff */
[----:B------:R-:W0:Y:S01]  /*07b0*/  LDCU.64 UR4, c[0x0][0x380] ;  /* 0x00007000ff0477ac */ /* 0x000e220008000a00 */
[----:B------:R-:W-:Y:S02]  /*07c0*/  R2UR UR6, R28 ;  /* 0x000000001c0672ca */ /* 0x000fe400000e0000 */
[----:B------:R-:W-:Y:S01]  /*07d0*/  R2UR UR7, R29 ;  /* 0x000000001d0772ca */ /* 0x000fe200000e0000 */
[----:B------:R-:W-:-:S05]  /*07e0*/  IMAD.X R4, RZ, RZ, R10, P0 ;  /* 0x000000ffff047224 */ /* 0x000fca00000e060a */
[----:B------:R-:W-:-:S04]  /*07f0*/  LEA.HI R3, P0, R4, R3, RZ, 0x1 ;  /* 0x0000000304037211 */ /* 0x000fc800078108ff */
[----:B------:R-:W-:Y:S01]  /*0800*/  SHF.L.U32 R10, R3, 0x2, RZ ;  /* 0x00000002030a7819 */ /* 0x000fe200000006ff */
[----:B------:R-:W-:-:S03]  /*0810*/  IMAD.X R4, RZ, RZ, R4, P0 ;  /* 0x000000ffff047224 */ /* 0x000fc600000e0604 */
[----:B------:R-:W-:Y:S02]  /*0820*/  LOP3.LUT R10, R10, 0xfffffff8, RZ, 0xc0, !PT ;  /* 0xfffffff80a0a7812 */ /* 0x000fe400078ec0ff */
[----:B------:R-:W-:Y:S02]  /*0830*/  SHF.L.U64.HI R3, R3, 0x2, R4 ;  /* 0x0000000203037819 */ /* 0x000fe40000010204 */
[----:B0-----:R-:W-:-:S04]  /*0840*/  IADD3 R10, P0, PT, R10, UR4, RZ ;  /* 0x000000040a0a7c10 */ /* 0x001fc8000ff1e0ff */
[----:B------:R-:W-:-:S06]  /*0850*/  IADD3.X R11, PT, PT, R3, UR5, RZ, P0, !PT ;  /* 0x00000005030b7c10 */ /* 0x000fcc00087fe4ff */
[----:B------:R-:W2:Y:S01]  /*0860*/  LDG.E.64 R10, desc[UR6][R10.64] ;  /* 0x000000060a0a7981 */ /* 0x000ea2000c1e1b00 */
[----:B------:R-:W-:Y:S02]  /*0870*/  HFMA2 R5, -RZ, RZ, 1.57421875, -19.203125 ;  /* 0x3e4ccccdff057431 */ /* 0x000fe400000001ff */
[----:B------:R-:W-:Y:S01]  /*0880*/  IMAD.MOV.U32 R4, RZ, RZ, 0x40a00000 ;  /* 0x40a00000ff047424 */ /* 0x000fe200078e00ff */
[----:B------:R-:W-:Y:S01]  /*0890*/  BSSY.RECONVERGENT B4, `(.L_x_107) ;  /* 0x000000f000047945 */ /* 0x000fe20003800200 */
[----:B------:R-:W0:Y:S02]  /*08a0*/  S2R R9, SR_TID.X ;  /* 0x0000000000097919 */ /* 0x000e240000002100 */
[----:B------:R-:W-:-:S04]  /*08b0*/  FFMA R4, R5, -R4, 1 ;  /* 0x3f80000005047423 */ /* 0x000fc80000000804 */
[----:B------:R-:W-:Y:S01]  /*08c0*/  FFMA R4, R4, R5, 0.20000000298023223877 ;  /* 0x3e4ccccd04047423 */ /* 0x000fe20000000005 */
[----:B0-----:R-:W-:Y:S01]  /*08d0*/  LOP3.LUT R22, R9, 0xc00, RZ, 0xfc, !PT ;  /* 0x00000c0009167812 */ /* 0x001fe200078efcff */
        /* <DEDUP_REMOVED lines=10> */
.L_x_108:
[----:B------:R-:W-:Y:S05]  /*0980*/  BSYNC.RECONVERGENT B4 ;  /* 0x0000000000047941 */ /* 0x000fea0003800200 */
.L_x_107:
[----:B------:R-:W-:Y:S01]  /*0990*/  FADD R2, R2, R8 ;  /* 0x0000000802027221 */ /* 0x000fe20000000000 */
[----:B------:R-:W-:Y:S01]  /*09a0*/  MOV R5, 0x3e2aaaab ;  /* 0x3e2aaaab00057802 */ /* 0x000fe20000000f00 */
[----:B------:R-:W-:Y:S01]  /*09b0*/  IMAD.MOV.U32 R4, RZ, RZ, 0x40c00000 ;  /* 0x40c00000ff047424 */ /* 0x000fe200078e00ff */
[----:B------:R-:W-:Y:S01]  /*09c0*/  BSSY.RECONVERGENT B4, `(.L_x_109) ;  /* 0x000000f000047945 */ /* 0x000fe20003800200 */
[--C-:B------:R-:W-:Y:S01]  /*09d0*/  FADD R6, R11, -R2.reuse ;  /* 0x800000020b067221 */ /* 0x100fe20000000000 */
[----:B------:R-:W-:Y:S01]  /*09e0*/  FADD R10, R10, -R2 ;  /* 0x800000020a0a7221 */ /* 0x000fe20000000000 */
[----:B------:R-:W-:Y:S02]  /*09f0*/  FFMA R4, R5, -R4, 1 ;  /* 0x3f80000005047423 */ /* 0x000fe40000000804 */
[----:B------:R-:W0:Y:S01]  /*0a00*/  FCHK P0, R6, 6 ;  /* 0x40c0000006007902 */ /* 0x000e220000000000 */
[----:B------:R-:W-:Y:S01]  /*0a10*/  FFMA R0, R3, R10, R0 ;  /* 0x0000000a03007223 */ /* 0x000fe20000000000 */
[----:B------:R-:W-:-:S04]  /*0a20*/  FFMA R5, R4, R5, 0.16666667163372039795 ;  /* 0x3e2aaaab04057423 */ /* 0x000fc80000000005 */
        /* <DEDUP_REMOVED lines=8> */
.L_x_110:
[----:B------:R-:W-:Y:S05]  /*0ab0*/  BSYNC.RECONVERGENT B4 ;  /* 0x0000000000047941 */ /* 0x000fea0003800200 */
.L_x_109:
[----:B------:R-:W-:Y:S01]  /*0ac0*/  FADD R2, R2, R8 ;  /* 0x0000000802027221 */ /* 0x000fe20000000000 */
[----:B------:R-:W-:-:S03]  /*0ad0*/  HFMA2 R3, -RZ, RZ, 2.375, 0 ;  /* 0x40c00000ff037431 */ /* 0x000fc600000001ff */
[----:B------:R-:W-:-:S04]  /*0ae0*/  FADD R11, R11, -R2 ;  /* 0x800000020b0b7221 */ /* 0x000fc80000000000 */
[----:B------:R-:W-:-:S07]  /*0af0*/  FFMA R0, R6, R11, R0 ;  /* 0x0000000b06007223 */ /* 0x000fce0000000000 */
.L_x_104:
[----:B------:R-:W-:Y:S05]  /*0b00*/  BSYNC.RECONVERGENT B3 ;  /* 0x0000000000037941 */ /* 0x000fea0003800200 */
.L_x_103:
[----:B------:R-:W1:Y:S02]  /*0b10*/  S2R R4, SR_TID.X ;  /* 0x0000000000047919 */ /* 0x000e640000002100 */
[----:B-1----:R-:W-:-:S05]  /*0b20*/  LOP3.LUT R4, RZ, R4, RZ, 0x33, !PT ;  /* 0x00000004ff047212 */ /* 0x002fca00078e33ff */
[----:B------:R-:W-:-:S05]  /*0b30*/  IMAD.IADD R4, R26, 0x1, R4 ;  /* 0x000000011a047824 */ /* 0x000fca00078e0204 */
[----:B------:R-:W-:-:S13]  /*0b40*/  ISETP.GE.U32.AND P0, PT, R4, 0xc00, PT ;  /* 0x00000c000400780c */ /* 0x000fda0003f06070 */
[----:B------:R-:W-:Y:S05]  /*0b50*/  @!P0 BRA `(.L_x_102) ;  /* 0x0000000c00588947 */ /* 0x000fea0003800000 */
[----:B------:R-:W1:Y:S01]  /*0b60*/  LDCU.64 UR4, c[0x0][0x398] ;  /* 0x00007300ff0477ac */ /* 0x000e620008000a00 */
[----:B------:R-:W-:-:S04]  /*0b70*/  IMAD.WIDE.U32 R4, R22, 0x2, RZ ;  /* 0x0000000216047825 */ /* 0x000fc800078e00ff */
[----:B-1----:R-:W-:Y:S02]  /*0b80*/  IMAD R6, R23, UR4, RZ ;  /* 0x0000000417067c24 */ /* 0x002fe4000f8e02ff */
[----:B------:R-:W-:-:S04]  /*0b90*/  IMAD.WIDE.U32 R4, R19, UR4, R4 ;  /* 0x0000000413047c25 */ /* 0x000fc8000f8e0004 */
[----:B------:R-:W-:Y:S01]  /*0ba0*/  IMAD R9, R19, UR5, R6 ;  /* 0x0000000513097c24 */ /* 0x000fe2000f8e0206 */
[----:B------:R-:W-:-:S03]  /*0bb0*/  MOV R7, R4 ;  /* 0x0000000400077202 */ /* 0x000fc60000000f00 */
[----:B------:R-:W-:-:S07]  /*0bc0*/  IMAD.IADD R6, R9, 0x1, R5 ;  /* 0x0000000109067824 */ /* 0x000fce00078e0205 */
.L_x_127:
[----:B------:R-:W1:Y:S01]  /*0bd0*/  LDCU.64 UR4, c[0x0][0x380] ;  /* 0x00007000ff0477ac */ /* 0x000e620008000a00 */
[----:B------:R-:W-:Y:S02]  /*0be0*/  LEA.HI R4, P0, R6, R7, RZ, 0x1 ;  /* 0x0000000706047211 */ /* 0x000fe400078108ff */
[----:B0-----:R-:W-:Y:S02]  /*0bf0*/  R2UR UR6, R28 ;  /* 0x000000001c0672ca */ /* 0x001fe400000e0000 */
[----:B------:R-:W-:Y:S01]  /*0c00*/  SHF.L.U32 R10, R4, 0x2, RZ ;  /* 0x00000002040a7819 */ /* 0x000fe200000006ff */
[----:B------:R-:W-:Y:S01]  /*0c10*/  IMAD.X R5, RZ, RZ, R6, P0 ;  /* 0x000000ffff057224 */ /* 0x000fe200000e0606 */
[----:B------:R-:W-:Y:S02]  /*0c20*/  R2UR UR7, R29 ;  /* 0x000000001d0772ca */ /* 0x000fe400000e0000 */
[----:B------:R-:W-:Y:S02]  /*0c30*/  LOP3.LUT R10, R10, 0xfffffff8, RZ, 0xc0, !PT ;  /* 0xfffffff80a0a7812 */ /* 0x000fe400078ec0ff */
[----:B------:R-:W-:-:S02]  /*0c40*/  SHF.L.U64.HI R4, R4, 0x2, R5 ;  /* 0x0000000204047819 */ /* 0x000fc40000010205 */
[----:B-1----:R-:W-:-:S04]  /*0c50*/  IADD3 R10, P0, PT, R10, UR4, RZ ;  /* 0x000000040a0a7c10 */ /* 0x002fc8000ff1e0ff */
[----:B------:R-:W-:-:S06]  /*0c60*/  IADD3.X R11, PT, PT, R4, UR5, RZ, P0, !PT ;  /* 0x00000005040b7c10 */ /* 0x000fcc00087fe4ff */
[----:B------:R-:W2:Y:S01]  /*0c70*/  LDG.E.64 R10, desc[UR6][R10.64] ;  /* 0x000000060a0a7981 */ /* 0x000ea2000c1e1b00 */
[----:B------:R-:W-:Y:S01]  /*0c80*/  FADD R17, R3, 1 ;  /* 0x3f80000003117421 */ /* 0x000fe20000000000 */
[----:B------:R-:W-:Y:S01]  /*0c90*/  IADD3 R22, PT, PT, R22, 0x1000, RZ ;  /* 0x0000100016167810 */ /* 0x000fe20007ffe0ff */
[----:B------:R-:W-:Y:S02]  /*0ca0*/  BSSY.RECONVERGENT B3, `(.L_x_111) ;  /* 0x000000f000037945 */ /* 0x000fe40003800200 */
[----:B------:R-:W0:Y:S01]  /*0cb0*/  MUFU.RCP R4, R17 ;  /* 0x0000001100047308 */ /* 0x000e220000001000 */
[----:B------:R-:W-:Y:S01]  /*0cc0*/  ISETP.GE.AND P2, PT, R22, R26, PT ;  /* 0x0000001a1600720c */ /* 0x000fe20003f46270 */
        /* <DEDUP_REMOVED lines=8> */
[----:B------:R-:W-:Y:S01]  /*0d50*/  IMAD.MOV.U32 R5, RZ, RZ, R3 ;  /* 0x000000ffff057224 */ /* 0x000fe200078e0003 */
[----:B------:R-:W-:Y:S02]  /*0d60*/  MOV R4, R17 ;  /* 0x0000001100047202 */ /* 0x000fe40000000f00 */
[----:B------:R-:W-:-:S07]  /*0d70*/  MOV R14, 0xd90 ;  /* 0x00000d90000e7802 */ /* 0x000fce0000000f00 */
[----:B------:R-:W-:Y:S05]  /*0d80*/  CALL.REL.NOINC `($__internal_1_$__cuda_sm3x_div_rn_noftz_f32_slowpath) ;  /* 0x0000004000e87944 */ /* 0x000fea0003c00000 */
.L_x_112:
[----:B------:R-:W-:Y:S05]  /*0d90*/  BSYNC.RECONVERGENT B3 ;  /* 0x0000000000037941 */ /* 0x000fea0003800200 */
.L_x_111:
[----:B------:R-:W-:Y:S01]  /*0da0*/  FADD R17, R17, 1 ;  /* 0x3f80000011117421 */ /* 0x000fe20000000000 */
[----:B------:R-:W-:Y:S01]  /*0db0*/  FADD R18, R8, R2 ;  /* 0x0000000208127221 */ /* 0x000fe20000000000 */
[----:B------:R-:W-:Y:S02]  /*0dc0*/  BSSY.RECONVERGENT B3, `(.L_x_113) ;  /* 0x0000010000037945 */ /* 0x000fe40003800200 */
[----:B------:R-:W0:Y:S01]  /*0dd0*/  MUFU.RCP R4, R17 ;  /* 0x0000001100047308 */ /* 0x000e220000001000 */
[--C-:B------:R-:W-:Y:S01]  /*0de0*/  FADD R2, R11, -R18.reuse ;  /* 0x800000120b027221 */ /* 0x100fe20000000000 */
[----:B------:R-:W-:-:S04]  /*0df0*/  FADD R10, R10, -R18 ;  /* 0x800000120a0a7221 */ /* 0x000fc80000000000 */
[----:B------:R-:W-:Y:S02]  /*0e00*/  FFMA R10, R3, R10, R0 ;  /* 0x0000000a030a7223 */ /* 0x000fe40000000000 */
[----:B------:R-:W1:Y:S01]  /*0e10*/  FCHK P0, R2, R17 ;  /* 0x0000001102007302 */ /* 0x000e620000000000 */
[----:B0-----:R-:W-:-:S04]  /*0e20*/  FFMA R5, -R17, R4, 1 ;  /* 0x3f80000011057423 */ /* 0x001fc80000000104 */
[----:B------:R-:W-:-:S04]  /*0e30*/  FFMA R5, R4, R5, R4 ;  /* 0x0000000504057223 */ /* 0x000fc80000000004 */
[----:B------:R-:W-:-:S04]  /*0e40*/  FFMA R8, R2, R5, RZ ;  /* 0x0000000502087223 */ /* 0x000fc800000000ff */
[----:B------:R-:W-:-:S04]  /*0e50*/  FFMA R4, -R17, R8, R2 ;  /* 0x0000000811047223 */ /* 0x000fc80000000102 */
[----:B------:R-:W-:Y:S01]  /*0e60*/  FFMA R8, R5, R4, R8 ;  /* 0x0000000405087223 */ /* 0x000fe20000000008 */
[----:B-1----:R-:W-:Y:S06]  /*0e70*/  @!P0 BRA `(.L_x_114) ;  /* 0x0000000000108947 */ /* 0x002fec0003800000 */
[----:B------:R-:W-:Y:S01]  /*0e80*/  IMAD.MOV.U32 R5, RZ, RZ, R2 ;  /* 0x000000ffff057224 */ /* 0x000fe200078e0002 */
[----:B------:R-:W-:Y:S02]  /*0e90*/  MOV R4, R17 ;  /* 0x0000001100047202 */ /* 0x000fe40000000f00 */
[----:B------:R-:W-:-:S07]  /*0ea0*/  MOV R14, 0xec0 ;  /* 0x00000ec0000e7802 */ /* 0x000fce0000000f00 */
[----:B------:R-:W-:Y:S05]  /*0eb0*/  CALL.REL.NOINC `($__internal_1_$__cuda_sm3x_div_rn_noftz_f32_slowpath) ;  /* 0x00000040009c7944 */ /* 0x000fea0003c00000 */
.L_x_114:
[----:B------:R-:W-:Y:S05]  /*0ec0*/  BSYNC.RECONVERGENT B3 ;  /* 0x0000000000037941 */ /* 0x000fea0003800200 */
.L_x_113:
        /* <DEDUP_REMOVED lines=27> */
[----:B------:R-:W-:Y:S01]  /*1080*/  MOV R5, R3 ;  /* 0x0000000300057202 */ /* 0x000fe20000000f00 */
[----:B------:R-:W-:Y:S01]  /*1090*/  IMAD.MOV.U32 R4, RZ, RZ, R17 ;  /* 0x000000ffff047224 */ /* 0x000fe200078e0011 */
[----:B------:R-:W-:-:S07]  /*10a0*/  MOV R14, 0x10c0 ;  /* 0x000010c0000e7802 */ /* 0x000fce0000000f00 */
[----:B------:R-:W-:Y:S05]  /*10b0*/  CALL.REL.NOINC `($__internal_1_$__cuda_sm3x_div_rn_noftz_f32_slowpath) ;  /* 0x00000040001c7944 */ /* 0x000fea0003c00000 */
.L_x_116:
[----:B------:R-:W-:Y:S05]  /*10c0*/  BSYNC.RECONVERGENT B3 ;  /* 0x0000000000037941 */ /* 0x000fea0003800200 */
.L_x_115:
        /* <DEDUP_REMOVED lines=14> */
[----:B------:R-:W-:Y:S01]  /*11b0*/  MOV R5, R0 ;  /* 0x0000000000057202 */ /* 0x000fe20000000f00 */
[----:B------:R-:W-:Y:S01]  /*11c0*/  IMAD.MOV.U32 R4, RZ, RZ, R17 ;  /* 0x000000ffff047224 */ /* 0x000fe200078e0011 */
[----:B------:R-:W-:-:S07]  /*11d0*/  MOV R14, 0x11f0 ;  /* 0x000011f0000e7802 */ /* 0x000fce0000000f00 */
[----:B------:R-:W-:Y:S05]  /*11e0*/  CALL.REL.NOINC `($__internal_1_$__cuda_sm3x_div_rn_noftz_f32_slowpath) ;  /* 0x0000003c00d07944 */ /* 0x000fea0003c00000 */
.L_x_118:
[----:B------:R-:W-:Y:S05]  /*11f0*/  BSYNC.RECONVERGENT B3 ;  /* 0x0000000000037941 */ /* 0x000fea0003800200 */
.L_x_117:
[----:B------:R-:W-:Y:S01]  /*1200*/  IADD3 R3, P0, PT, R7, 0x1000, RZ ;  /* 0x0000100007037810 */ /* 0x000fe20007f1e0ff */
[----:B------:R-:W0:Y:S01]  /*1210*/  LDCU.64 UR4, c[0x0][0x380] ;  /* 0x00007000ff0477ac */ /* 0x000e220008000a00 */
        /* <DEDUP_REMOVED lines=29> */
.L_x_120:
[----:B------:R-:W-:Y:S05]  /*13f0*/  BSYNC.RECONVERGENT B3 ;  /* 0x0000000000037941 */ /* 0x000fea0003800200 */
.L_x_119:
[----:B------:R-:W-:Y:S01]  /*1400*/  FADD R17, R17, 1 ;  /* 0x3f80000011117421 */ /* 0x000fe20000000000 */
[----:B------:R-:W-:Y:S01]  /*1410*/  FADD R3, R3, R8 ;  /* 0x0000000803037221 */ /* 0x000fe20000000000 */
[----:B------:R-:W-:Y:S02]  /*1420*/  BSSY.RECONVERGENT B3, `(.L_x_121) ;  /* 0x0000010000037945 */ /* 0x000fe40003800200 */
[----:B------:R-:W0:Y:S01]  /*1430*/  MUFU.RCP R4, R17 ;  /* 0x0000001100047308 */ /* 0x000e220000001000 */
[----:B------:R-:W-:-:S07]  /*1440*/  FADD R0, R11, -R3 ;  /* 0x800000030b007221 */ /* 0x000fce0000000000 */
[----:B------:R-:W1:Y:S01]  /*1450*/  FCHK P0, R0, R17 ;  /* 0x0000001100007302 */ /* 0x000e620000000000 */
[----:B0-----:R-:W-:-:S04]  /*1460*/  FFMA R5, -R17, R4, 1 ;  /* 0x3f80000011057423 */ /* 0x001fc80000000104 */
[----:B------:R-:W-:Y:S01]  /*1470*/  FFMA R9, R4, R5, R4 ;  /* 0x0000000504097223 */ /* 0x000fe20000000004 */
[----:B------:R-:W-:-:S03]  /*1480*/  FADD R5, R10, -R3 ;  /* 0x800000030a057221 */ /* 0x000fc60000000000 */
[----:B------:R-:W-:Y:S01]  /*1490*/  FFMA R8, R0, R9, RZ ;  /* 0x0000000900087223 */ /* 0x000fe200000000ff */
[----:B------:R-:W-:-:S03]  /*14a0*/  FFMA R10, R2, R5, R12 ;  /* 0x00000005020a7223 */ /* 0x000fc6000000000c */
[----:B------:R-:W-:-:S04]  /*14b0*/  FFMA R4, -R17, R8, R0 ;  /* 0x0000000811047223 */ /* 0x000fc80000000100 */
[----:B------:R-:W-:Y:S01]  /*14c0*/  FFMA R8, R9, R4, R8 ;  /* 0x0000000409087223 */ /* 0x000fe20000000008 */
[----:B-1----:R-:W-:Y:S06]  /*14d0*/  @!P0 BRA `(.L_x_122) ;  /* 0x0000000000108947 */ /* 0x002fec0003800000 */
[----:B------:R-:W-:Y:S01]  /*14e0*/  IMAD.MOV.U32 R5, RZ, RZ, R0 ;  /* 0x000000ffff057224 */ /* 0x000fe200078e0000 */
[----:B------:R-:W-:Y:S02]  /*14f0*/  MOV R4, R17 ;  /* 0x0000001100047202 */ /* 0x000fe40000000f00 */
[----:B------:R-:W-:-:S07]  /*1500*/  MOV R14, 0x1520 ;  /* 0x00001520000e7802 */ /* 0x000fce0000000f00 */
[----:B------:R-:W-:Y:S05]  /*1510*/  CALL.REL.NOINC `($__internal_1_$__cuda_sm3x_div_rn_noftz_f32_slowpath) ;  /* 0x0000003c00047944 */ /* 0x000fea0003c00000 */
.L_x_122:
[----:B------:R-:W-:Y:S05]  /*1520*/  BSYNC.RECONVERGENT B3 ;  /* 0x0000000000037941 */ /* 0x000fea0003800200 */
.L_x_121:
        /* <DEDUP_REMOVED lines=31> */
.L_x_124:
[----:B------:R-:W-:Y:S05]  /*1720*/  BSYNC.RECONVERGENT B3 ;  /* 0x0000000000037941 */ /* 0x000fea0003800200 */
.L_x_123:
        /* <DEDUP_REMOVED lines=13> */
[----:B------:R-:W-:Y:S01]  /*1800*/  MOV R3, R4 ;  /* 0x0000000400037202 */ /* 0x000fe20000000f00 */
[----:B-1----:R-:W-:Y:S06]  /*1810*/  @!P0 BRA `(.L_x_126) ;  /* 0x00000000000c8947 */ /* 0x002fec0003800000 */
[----:B------:R-:W-:Y:S01]  /*1820*/  IMAD.MOV.U32 R5, RZ, RZ, R0 ;  /* 0x000000ffff057224 */ /* 0x000fe200078e0000 */
[----:B------:R-:W-:-:S07]  /*1830*/  MOV R14, 0x1850 ;  /* 0x00001850000e7802 */ /* 0x000fce0000000f00 */
[----:B------:R-:W-:Y:S05]  /*1840*/  CALL.REL.NOINC `($__internal_1_$__cuda_sm3x_div_rn_noftz_f32_slowpath) ;  /* 0x0000003800387944 */ /* 0x000fea0003c00000 */
.L_x_126:
[----:B------:R-:W-:Y:S05]  /*1850*/  BSYNC.RECONVERGENT B3 ;  /* 0x0000000000037941 */ /* 0x000fea0003800200 */
.L_x_125:
[----:B------:R-:W-:Y:S01]  /*1860*/  FADD R2, R10, R8 ;  /* 0x000000080a027221 */ /* 0x000fe20000000000 */
[----:B------:R-:W-:-:S03]  /*1870*/  IADD3 R7, P0, PT, R7, 0x2000, RZ ;  /* 0x0000200007077810 */ /* 0x000fc60007f1e0ff */
[----:B------:R-:W-:Y:S01]  /*1880*/  FADD R13, R13, -R2 ;  /* 0x800000020d0d7221 */ /* 0x000fe20000000000 */
[----:B------:R-:W-:-:S03]  /*1890*/  IADD3.X R6, PT, PT, RZ, R6, RZ, P0, !PT ;  /* 0x00000006ff067210 */ /* 0x000fc600007fe4ff */
[----:B------:R-:W-:Y:S01]  /*18a0*/  FFMA R0, R0, R13, R11 ;  /* 0x0000000d00007223 */ /* 0x000fe2000000000b */
[----:B------:R-:W-:Y:S06]  /*18b0*/  @!P2 BRA `(.L_x_127) ;  /* 0xfffffff000c4a947 */ /* 0x000fec000383ffff */
.L_x_102:
[----:B------:R-:W-:Y:S05]  /*18c0*/  BSYNC.RECONVERGENT B0 ;  /* 0x0000000000007941 */ /* 0x000fea0003800200 */
.L_x_101:
[----:B------:R-:W-:-:S03]  /*18d0*/  UMOV UR4, 0xffffffff ;  /* 0xffffffff00047882 */ /* 0x000fc60000000000 */
[----:B------:R-:W-:Y:S05]  /*18e0*/  BRA.DIV UR4, `(.L_x_128) ;  /* 0x0000002a046c7947 */ /* 0x000fea000b800000 */
[----:B------:R1:W2:Y:S04]  /*18f0*/  SHFL.DOWN PT, R10, R2, 0x10, 0x1f ;  /* 0x0a001f00020a7f89 */ /* 0x0002a800000e0000 */
[----:B------:R1:W3:Y:S04]  /*1900*/  SHFL.DOWN PT, R7, R0, 0x10, 0x1f ;  /* 0x0a001f0000077f89 */ /* 0x0002e800000e0000 */
[----:B------:R1:W4:Y:S02]  /*1910*/  SHFL.DOWN PT, R5, R3, 0x10, 0x1f ;  /* 0x0a001f0003057f89 */ /* 0x00032400000e0000 */
.L_x_191:
[----:B----4-:R-:W-:Y:S01]  /*1920*/  FSETP.NEU.AND P0, PT, R5, RZ, PT ;  /* 0x000000ff0500720b */ /* 0x010fe20003f0d000 */
[----:B------:R-:W-:-:S12]  /*1930*/  BSSY.RECONVERGENT B0, `(.L_x_129) ;  /* 0x0000017000007945 */ /* 0x000fd80003800200 */
[----:B------:R-:W-:Y:S05]  /*1940*/  @!P0 BRA `(.L_x_130) ;  /* 0x0000000000548947 */ /* 0x000fea0003800000 */
[----:B------:R-:W-:Y:S01]  /*1950*/  FADD R6, R3, R5 ;  /* 0x0000000503067221 */ /* 0x000fe20000000000 */
[----:B------:R-:W-:Y:S03]  /*1960*/  BSSY.RECONVERGENT B3, `(.L_x_131) ;  /* 0x000000c000037945 */ /* 0x000fe60003800200 */
[----:B------:R-:W4:Y:S08]  /*1970*/  MUFU.RCP R9, R6 ;  /* 0x0000000600097308 */ /* 0x000f300000001000 */
[----:B------:R-:W5:Y:S01]  /*1980*/  FCHK P0, R5, R6 ;  /* 0x0000000605007302 */ /* 0x000f620000000000 */
[----:B----4-:R-:W-:-:S04]  /*1990*/  FFMA R4, -R6, R9, 1 ;  /* 0x3f80000006047423 */ /* 0x010fc80000000109 */
[----:B------:R-:W-:-:S04]  /*19a0*/  FFMA R4, R9, R4, R9 ;  /* 0x0000000409047223 */ /* 0x000fc80000000009 */
[----:B------:R-:W-:-:S04]  /*19b0*/  FFMA R9, R5, R4, RZ ;  /* 0x0000000405097223 */ /* 0x000fc800000000ff */
[----:B------:R-:W-:-:S04]  /*19c0*/  FFMA R8, -R6, R9, R5 ;  /* 0x0000000906087223 */ /* 0x000fc80000000105 */
[----:B------:R-:W-:Y:S01]  /*19d0*/  FFMA R8, R4, R8, R9 ;  /* 0x0000000804087223 */ /* 0x000fe20000000009 */
[----:B-----5:R-:W-:Y:S06]  /*19e0*/  @!P0 BRA `(.L_x_132) ;  /* 0x00000000000c8947 */ /* 0x020fec0003800000 */
[----:B------:R-:W-:Y:S01]  /*19f0*/  IMAD.MOV.U32 R4, RZ, RZ, R6 ;  /* 0x000000ffff047224 */ /* 0x000fe200078e0006 */
[----:B------:R-:W-:-:S07]  /*1a00*/  MOV R14, 0x1a20 ;  /* 0x00001a20000e7802 */ /* 0x000fce0000000f00 */
[----:B0123--:R-:W-:Y:S05]  /*1a10*/  CALL.REL.NOINC `($__internal_1_$__cuda_sm3x_div_rn_noftz_f32_slowpath) ;  /* 0x0000003400c47944 */ /* 0x00ffea0003c00000 */
.L_x_132:
[----:B------:R-:W-:Y:S05]  /*1a20*/  BSYNC.RECONVERGENT B3 ;  /* 0x0000000000037941 */ /* 0x000fea0003800200 */
.L_x_131:
[----:B--2---:R-:W-:-:S04]  /*1a30*/  FADD R5, -R2, R10 ;  /* 0x0000000a02057221 */ /* 0x004fc80000000100 */
[C---:B------:R-:W-:Y:S01]  /*1a40*/  FMUL R4, R5.reuse, R5 ;  /* 0x0000000505047220 */ /* 0x040fe20000400000 */
[----:B-1----:R-:W-:-:S03]  /*1a50*/  FFMA R2, R5, R8, R2 ;  /* 0x0000000805027223 */ /* 0x002fc60000000002 */
[----:B------:R-:W-:Y:S01]  /*1a60*/  FMUL R4, R3, R4 ;  /* 0x0000000403047220 */ /* 0x000fe20000400000 */
[----:B------:R-:W-:-:S03]  /*1a70*/  MOV R3, R6 ;  /* 0x0000000600037202 */ /* 0x000fc60000000f00 */
[----:B---3--:R-:W-:-:S04]  /*1a80*/  FFMA R7, R4, R8, R7 ;  /* 0x0000000804077223 */ /* 0x008fc80000000007 */
[----:B------:R-:W-:-:S07]  /*1a90*/  FADD R0, R0, R7 ;  /* 0x0000000700007221 */ /* 0x000fce0000000000 */
.L_x_130:
[----:B------:R-:W-:Y:S05]  /*1aa0*/  BSYNC.RECONVERGENT B0 ;  /* 0x0000000000007941 */ /* 0x000fea0003800200 */
.L_x_129:
[----:B------:R-:W-:-:S03]  /*1ab0*/  UMOV UR4, 0xffffffff ;  /* 0xffffffff00047882 */ /* 0x000fc60000000000 */
[----:B------:R-:W-:Y:S05]  /*1ac0*/  BRA.DIV UR4, `(.L_x_133) ;  /* 0x0000002a04407947 */ /* 0x000fea000b800000 */
[----:B--2---:R2:W4:Y:S04]  /*1ad0*/  SHFL.DOWN PT, R10, R2, 0x8, 0x1f ;  /* 0x09001f00020a7f89 */ /* 0x00452800000e0000 */
[----:B---3--:R2:W3:Y:S04]  /*1ae0*/  SHFL.DOWN PT, R7, R0, 0x8, 0x1f ;  /* 0x09001f0000077f89 */ /* 0x0084e800000e0000 */
[----:B------:R2:W0:Y:S02]  /*1af0*/  SHFL.DOWN PT, R5, R3, 0x8, 0x1f ;  /* 0x09001f0003057f89 */ /* 0x00042400000e0000 */
.L_x_196:
[----:B0-----:R-:W-:Y:S01]  /*1b00*/  FSETP.NEU.AND P0, PT, R5, RZ, PT ;  /* 0x000000ff0500720b */ /* 0x001fe20003f0d000 */
[----:B------:R-:W-:-:S12]  /*1b10*/  BSSY.RECONVERGENT B0, `(.L_x_134) ;  /* 0x0000017000007945 */ /* 0x000fd80003800200 */
[----:B------:R-:W-:Y:S05]  /*1b20*/  @!P0 BRA `(.L_x_135) ;  /* 0x0000000000548947 */ /* 0x000fea0003800000 */
[----:B------:R-:W-:Y:S01]  /*1b30*/  FADD R6, R3, R5 ;  /* 0x0000000503067221 */ /* 0x000fe20000000000 */
[----:B------:R-:W-:Y:S03]  /*1b40*/  BSSY.RECONVERGENT B3, `(.L_x_136) ;  /* 0x000000c000037945 */ /* 0x000fe60003800200 */
[----:B------:R-:W0:Y:S08]  /*1b50*/  MUFU.RCP R9, R6 ;  /* 0x0000000600097308 */ /* 0x000e300000001000 */
[----:B------:R-:W5:Y:S01]  /*1b60*/  FCHK P0, R5, R6 ;  /* 0x0000000605007302 */ /* 0x000f620000000000 */
[----:B0-----:R-:W-:-:S04]  /*1b70*/  FFMA R4, -R6, R9, 1 ;  /* 0x3f80000006047423 */ /* 0x001fc80000000109 */
[----:B------:R-:W-:-:S04]  /*1b80*/  FFMA R4, R9, R4, R9 ;  /* 0x0000000409047223 */ /* 0x000fc80000000009 */
[----:B------:R-:W-:-:S04]  /*1b90*/  FFMA R9, R5, R4, RZ ;  /* 0x0000000405097223 */ /* 0x000fc800000000ff */
[----:B------:R-:W-:-:S04]  /*1ba0*/  FFMA R8, -R6, R9, R5 ;  /* 0x0000000906087223 */ /* 0x000fc80000000105 */
[----:B------:R-:W-:Y:S01]  /*1bb0*/  FFMA R8, R4, R8, R9 ;  /* 0x0000000804087223 */ /* 0x000fe20000000009 */
[----:B-----5:R-:W-:Y:S06]  /*1bc0*/  @!P0 BRA `(.L_x_137) ;  /* 0x00000000000c8947 */ /* 0x020fec0003800000 */
[----:B------:R-:W-:Y:S01]  /*1bd0*/  IMAD.MOV.U32 R4, RZ, RZ, R6 ;  /* 0x000000ffff047224 */ /* 0x000fe200078e0006 */
[----:B------:R-:W-:-:S07]  /*1be0*/  MOV R14, 0x1c00 ;  /* 0x00001c00000e7802 */ /* 0x000fce0000000f00 */
[----:B-1234-:R-:W-:Y:S05]  /*1bf0*/  CALL.REL.NOINC `($__internal_1_$__cuda_sm3x_div_rn_noftz_f32_slowpath) ;  /* 0x00000034004c7944 */ /* 0x01efea0003c00000 */
.L_x_137:
[----:B------:R-:W-:Y:S05]  /*1c00*/  BSYNC.RECONVERGENT B3 ;  /* 0x0000000000037941 */ /* 0x000fea0003800200 */
.L_x_136:
[----:B----4-:R-:W-:-:S04]  /*1c10*/  FADD R5, -R2, R10 ;  /* 0x0000000a02057221 */ /* 0x010fc80000000100 */
[C---:B------:R-:W-:Y:S01]  /*1c20*/  FMUL R4, R5.reuse, R5 ;  /* 0x0000000505047220 */ /* 0x040fe20000400000 */
[----:B-12---:R-:W-:-:S03]  /*1c30*/  FFMA R2, R5, R8, R2 ;  /* 0x0000000805027223 */ /* 0x006fc60000000002 */
[----:B------:R-:W-:Y:S01]  /*1c40*/  FMUL R4, R3, R4 ;  /* 0x0000000403047220 */ /* 0x000fe20000400000 */
[----:B------:R-:W-:-:S03]  /*1c50*/  MOV R3, R6 ;  /* 0x0000000600037202 */ /* 0x000fc60000000f00 */
[----:B---3--:R-:W-:-:S04]  /*1c60*/  FFMA R7, R4, R8, R7 ;  /* 0x0000000804077223 */ /* 0x008fc80000000007 */
[----:B------:R-:W-:-:S07]  /*1c70*/  FADD R0, R0, R7 ;  /* 0x0000000700007221 */ /* 0x000fce0000000000 */
.L_x_135:
[----:B------:R-:W-:Y:S05]  /*1c80*/  BSYNC.RECONVERGENT B0 ;  /* 0x0000000000007941 */ /* 0x000fea0003800200 */
.L_x_134:
[----:B------:R-:W-:-:S03]  /*1c90*/  UMOV UR4, 0xffffffff ;  /* 0xffffffff00047882 */ /* 0x000fc60000000000 */
[----:B------:R-:W-:Y:S05]  /*1ca0*/  BRA.DIV UR4, `(.L_x_138) ;  /* 0x0000002a04287947 */ /* 0x000fea000b800000 */
[----:B----4-:R0:W4:Y:S04]  /*1cb0*/  SHFL.DOWN PT, R10, R2, 0x4, 0x1f ;  /* 0x08801f00020a7f89 */ /* 0x01012800000e0000 */
[----:B---3--:R0:W3:Y:S04]  /*1cc0*/  SHFL.DOWN PT, R7, R0, 0x4, 0x1f ;  /* 0x08801f0000077f89 */ /* 0x0080e800000e0000 */
[----:B------:R0:W0:Y:S02]  /*1cd0*/  SHFL.DOWN PT, R5, R3, 0x4, 0x1f ;  /* 0x08801f0003057f89 */ /* 0x00002400000e0000 */
.L_x_201:
        /* <DEDUP_REMOVED lines=16> */
.L_x_142:
[----:B------:R-:W-:Y:S05]  /*1de0*/  BSYNC.RECONVERGENT B3 ;  /* 0x0000000000037941 */ /* 0x000fea0003800200 */
.L_x_141:
[----:B----4-:R-:W-:-:S04]  /*1df0*/  FADD R5, -R2, R10 ;  /* 0x0000000a02057221 */ /* 0x010fc80000000100 */
[C---:B------:R-:W-:Y:S01]  /*1e00*/  FMUL R4, R5.reuse, R5 ;  /* 0x0000000505047220 */ /* 0x040fe20000400000 */
[----:B-12---:R-:W-:-:S03]  /*1e10*/  FFMA R2, R5, R8, R2 ;  /* 0x0000000805027223 */ /* 0x006fc60000000002 */
[----:B------:R-:W-:Y:S01]  /*1e20*/  FMUL R4, R3, R4 ;  /* 0x0000000403047220 */ /* 0x000fe20000400000 */
[----:B------:R-:W-:-:S03]  /*1e30*/  MOV R3, R6 ;  /* 0x0000000600037202 */ /* 0x000fc60000000f00 */
[----:B---3--:R-:W-:-:S04]  /*1e40*/  FFMA R7, R4, R8, R7 ;  /* 0x0000000804077223 */ /* 0x008fc80000000007 */
[----:B------:R-:W-:-:S07]  /*1e50*/  FADD R0, R0, R7 ;  /* 0x0000000700007221 */ /* 0x000fce0000000000 */
.L_x_140:
[----:B------:R-:W-:Y:S05]  /*1e60*/  BSYNC.RECONVERGENT B0 ;  /* 0x0000000000007941 */ /* 0x000fea0003800200 */
.L_x_139:
[----:B------:R-:W-:-:S03]  /*1e70*/  UMOV UR4, 0xffffffff ;  /* 0xffffffff00047882 */ /* 0x000fc60000000000 */
[----:B------:R-:W-:Y:S05]  /*1e80*/  BRA.DIV UR4, `(.L_x_143) ;  /* 0x0000002a04107947 */ /* 0x000fea000b800000 */
[----:B----4-:R0:W4:Y:S04]  /*1e90*/  SHFL.DOWN PT, R10, R2, 0x2, 0x1f ;  /* 0x08401f00020a7f89 */ /* 0x01012800000e0000 */
[----:B---3--:R0:W3:Y:S04]  /*1ea0*/  SHFL.DOWN PT, R7, R0, 0x2, 0x1f ;  /* 0x08401f0000077f89 */ /* 0x0080e800000e0000 */
[----:B------:R0:W0:Y:S02]  /*1eb0*/  SHFL.DOWN PT, R5, R3, 0x2, 0x1f ;  /* 0x08401f0003057f89 */ /* 0x00002400000e0000 */
.L_x_206:
        /* <DEDUP_REMOVED lines=16> */
.L_x_147:
[----:B------:R-:W-:Y:S05]  /*1fc0*/  BSYNC.RECONVERGENT B3 ;  /* 0x0000000000037941 */ /* 0x000fea0003800200 */
.L_x_146:
[----:B----4-:R-:W-:-:S04]  /*1fd0*/  FADD R5, -R2, R10 ;  /* 0x0000000a02057221 */ /* 0x010fc80000000100 */
[C---:B------:R-:W-:Y:S01]  /*1fe0*/  FMUL R4, R5.reuse, R5 ;  /* 0x0000000505047220 */ /* 0x040fe20000400000 */
[----:B-12---:R-:W-:-:S03]  /*1ff0*/  FFMA R2, R5, R8, R2 ;  /* 0x0000000805027223 */ /* 0x006fc60000000002 */
[----:B------:R-:W-:Y:S01]  /*2000*/  FMUL R4, R3, R4 ;  /* 0x0000000403047220 */ /* 0x000fe20000400000 */
[----:B------:R-:W-:-:S03]  /*2010*/  MOV R3, R6 ;  /* 0x0000000600037202 */ /* 0x000fc60000000f00 */
[----:B---3--:R-:W-:-:S04]  /*2020*/  FFMA R7, R4, R8, R7 ;  /* 0x0000000804077223 */ /* 0x008fc80000000007 */
[----:B------:R-:W-:-:S07]  /*2030*/  FADD R0, R0, R7 ;  /* 0x0000000700007221 */ /* 0x000fce0000000000 */
.L_x_145:
[----:B------:R-:W-:Y:S05]  /*2040*/  BSYNC.RECONVERGENT B0 ;  /* 0x0000000000007941 */ /* 0x000fea0003800200 */
.L_x_144:
[----:B------:R-:W-:-:S03]  /*2050*/  UMOV UR4, 0xffffffff ;  /* 0xffffffff00047882 */ /* 0x000fc60000000000 */
[----:B------:R-:W-:Y:S05]  /*2060*/  BRA.DIV UR4, `(.L_x_148) ;  /* 0x0000002604f87947 */ /* 0x000fea000b800000 */
[----:B----4-:R0:W4:Y:S04]  /*2070*/  SHFL.DOWN PT, R10, R2, 0x1, 0x1f ;  /* 0x08201f00020a7f89 */ /* 0x01012800000e0000 */
[----:B---3--:R0:W3:Y:S04]  /*2080*/  SHFL.DOWN PT, R7, R0, 0x1, 0x1f ;  /* 0x08201f0000077f89 */ /* 0x0080e800000e0000 */
[----:B------:R0:W0:Y:S02]  /*2090*/  SHFL.DOWN PT, R5, R3, 0x1, 0x1f ;  /* 0x08201f0003057f89 */ /* 0x00002400000e0000 */
.L_x_211:
[----:B0-----:R-:W-:-:S13]  /*20a0*/  FSETP.NEU.AND P0, PT, R5, RZ, PT ;  /* 0x000000ff0500720b */ /* 0x001fda0003f0d000 */
[----:B------:R-:W-:Y:S05]  /*20b0*/  @!P0 BRA `(.L_x_149) ;  /* 0x00000000004c8947 */ /* 0x000fea0003800000 */
[----:B------:R-:W-:-:S04]  /*20c0*/  FADD R6, R3, R5 ;  /* 0x0000000503067221 */ /* 0x000fc80000000000 */
        /* <DEDUP_REMOVED lines=11> */
.L_x_150:
[----:B----4-:R-:W-:-:S04]  /*2180*/  FADD R5, -R2, R10 ;  /* 0x0000000a02057221 */ /* 0x010fc80000000100 */
[C---:B------:R-:W-:Y:S01]  /*2190*/  FMUL R4, R5.reuse, R5 ;  /* 0x0000000505047220 */ /* 0x040fe20000400000 */
[----:B-12---:R-:W-:-:S03]  /*21a0*/  FFMA R2, R5, R8, R2 ;  /* 0x0000000805027223 */ /* 0x006fc60000000002 */
[----:B------:R-:W-:Y:S01]  /*21b0*/  FMUL R4, R3, R4 ;  /* 0x0000000403047220 */ /* 0x000fe20000400000 */
[----:B------:R-:W-:-:S03]  /*21c0*/  MOV R3, R6 ;  /* 0x0000000600037202 */ /* 0x000fc60000000f00 */
[----:B---3--:R-:W-:-:S04]  /*21d0*/  FFMA R7, R4, R8, R7 ;  /* 0x0000000804077223 */ /* 0x008fc80000000007 */
[----:B------:R-:W-:-:S07]  /*21e0*/  FADD R0, R0, R7 ;  /* 0x0000000700007221 */ /* 0x000fce0000000000 */
.L_x_149:
[----:B------:R-:W0:Y:S01]  /*21f0*/  S2R R8, SR_TID.X ;  /* 0x0000000000087919 */ /* 0x000e220000002100 */
[----:B------:R-:W-:Y:S05]  /*2200*/  WARPSYNC.ALL ;  /* 0x0000000000007948 */ /* 0x000fea0003800000 */
[----:B------:R-:W-:Y:S06]  /*2210*/  BAR.SYNC.DEFER_BLOCKING 0x0 ;  /* 0x0000000000007b1d */ /* 0x000fec0000010000 */
[----:B------:R-:W-:Y:S01]  /*2220*/  BSSY.RECONVERGENT B0, `(.L_x_151) ;  /* 0x0000011000007945 */ /* 0x000fe20003800200 */
[----:B0-----:R-:W-:-:S04]  /*2230*/  LOP3.LUT R6, R8, 0x1f, RZ, 0xc0, !PT ;  /* 0x0000001f08067812 */ /* 0x001fc800078ec0ff */
[----:B------:R-:W-:-:S13]  /*2240*/  ISETP.NE.AND P0, PT, R6, RZ, PT ;  /* 0x000000ff0600720c */ /* 0x000fda0003f05270 */
[----:B------:R-:W-:Y:S05]  /*2250*/  @P0 BRA `(.L_x_152) ;  /* 0x0000000000340947 */ /* 0x000fea0003800000 */
[----:B------:R-:W0:Y:S01]  /*2260*/  S2UR UR7, SR_CgaCtaId ;  /* 0x00000000000779c3 */ /* 0x000e220000008800 */
[----:B------:R-:W-:Y:S02]  /*2270*/  UMOV UR4, 0x400 ;  /* 0x0000040000047882 */ /* 0x000fe40000000000 */
[----:B------:R-:W-:Y:S02]  /*2280*/  UIADD3 UR5, UPT, UPT, UR4, 0x80, URZ ;  /* 0x0000008004057890 */ /* 0x000fe4000fffe0ff */
[----:B------:R-:W-:Y:S02]  /*2290*/  UIADD3 UR6, UPT, UPT, UR4, 0x100, URZ ;  /* 0x0000010004067890 */ /* 0x000fe4000fffe0ff */
[----:B0-----:R-:W-:Y:S02]  /*22a0*/  ULEA UR4, UR7, UR4, 0x18 ;  /* 0x0000000407047291 */ /* 0x001fe4000f8ec0ff */
[----:B------:R-:W-:Y:S02]  /*22b0*/  ULEA UR5, UR7, UR5, 0x18 ;  /* 0x0000000507057291 */ /* 0x000fe4000f8ec0ff */
[----:B------:R-:W-:-:S02]  /*22c0*/  ULEA UR6, UR7, UR6, 0x18 ;  /* 0x0000000607067291 */ /* 0x000fc4000f8ec0ff */
[C---:B------:R-:W-:Y:S02]  /*22d0*/  LEA.HI R5, R8.reuse, UR4, RZ, 0x1d ;  /* 0x0000000408057c11 */ /* 0x040fe4000f8fe8ff */
[C---:B---3--:R-:W-:Y:S02]  /*22e0*/  LEA.HI R7, R8.reuse, UR5, RZ, 0x1d ;  /* 0x0000000508077c11 */ /* 0x048fe4000f8fe8ff */
[----:B------:R-:W-:Y:S01]  /*22f0*/  LEA.HI R4, R8, UR6, RZ, 0x1d ;  /* 0x0000000608047c11 */ /* 0x000fe2000f8fe8ff */
[----:B------:R0:W-:Y:S04]  /*2300*/  STS [R5], R2 ;  /* 0x0000000205007388 */ /* 0x0001e80000000800 */
[----:B------:R0:W-:Y:S04]  /*2310*/  STS [R7], R0 ;  /* 0x0000000007007388 */ /* 0x0001e80000000800 */
[----:B------:R0:W-:Y:S02]  /*2320*/  STS [R4], R3 ;  /* 0x0000000304007388 */ /* 0x0001e40000000800 */
.L_x_152:
[----:B------:R-:W-:Y:S05]  /*2330*/  BSYNC.RECONVERGENT B0 ;  /* 0x0000000000007941 */ /* 0x000fea0003800200 */
.L_x_151:
[----:B------:R-:W-:Y:S01]  /*2340*/  BAR.SYNC.DEFER_BLOCKING 0x0 ;  /* 0x0000000000007b1d */ /* 0x000fe20000010000 */
[----:B------:R-:W-:-:S13]  /*2350*/  ISETP.GT.U32.AND P0, PT, R8, 0x1f, PT ;  /* 0x0000001f0800780c */ /* 0x000fda0003f04070 */
[----:B------:R-:W-:Y:S05]  /*2360*/  @P0 BRA `(.L_x_153) ;  /* 0x0000000800d00947 */ /* 0x000fea0003800000 */
[----:B------:R-:W5:Y:S01]  /*2370*/  LDCU UR4, c[0x0][0x360] ;  /* 0x00006c00ff0477ac */ /* 0x000f620008000800 */
[----:B------:R-:W-:Y:S01]  /*2380*/  BSSY.RECONVERGENT B0, `(.L_x_154) ;  /* 0x0000013000007945 */ /* 0x000fe20003800200 */
[----:B012---:R-:W-:Y:S01]  /*2390*/  IMAD.MOV.U32 R0, RZ, RZ, RZ ;  /* 0x000000ffff007224 */ /* 0x007fe200078e00ff */
[----:B------:R-:W-:Y:S01]  /*23a0*/  CS2R R2, SRZ ;  /* 0x0000000000027805 */ /* 0x000fe2000001ff00 */
[----:B-----5:R-:W-:-:S06]  /*23b0*/  USHF.R.U32.HI UR4, URZ, 0x5, UR4 ;  /* 0x00000005ff047899 */ /* 0x020fcc0008011604 */
[----:B------:R-:W-:-:S13]  /*23c0*/  ISETP.GE.U32.AND P0, PT, R8, UR4, PT ;  /* 0x0000000408007c0c */ /* 0x000fda000bf06070 */
        /* <DEDUP_REMOVED lines=8> */
[C---:B------:R-:W-:Y:S02]  /*2450*/  LEA R2, R6.reuse, UR4, 0x2 ;  /* 0x0000000406027c11 */ /* 0x040fe4000f8e10ff */
[C---:B------:R-:W-:Y:S02]  /*2460*/  LEA R0, R6.reuse, UR7, 0x2 ;  /* 0x0000000706007c11 */ /* 0x040fe4000f8e10ff */
[----:B------:R-:W-:Y:S02]  /*2470*/  LEA R3, R6, UR6, 0x2 ;  /* 0x0000000606037c11 */ /* 0x000fe4000f8e10ff */
[----:B------:R-:W0:Y:S04]  /*2480*/  LDS R2, [R2] ;  /* 0x0000000002027984 */ /* 0x000e280000000800 */
[----:B------:R-:W1:Y:S04]  /*2490*/  LDS R0, [R0] ;  /* 0x0000000000007984 */ /* 0x000e680000000800 */
[----:B------:R-:W2:Y:S02]  /*24a0*/  LDS R3, [R3] ;  /* 0x0000000003037984 */ /* 0x000ea40000000800 */
.L_x_155:
[----:B------:R-:W-:Y:S05]  /*24b0*/  BSYNC.RECONVERGENT B0 ;  /* 0x0000000000007941 */ /* 0x000fea0003800200 */
.L_x_154:
[----:B------:R-:W-:-:S03]  /*24c0*/  UMOV UR4, 0xffffffff ;  /* 0xffffffff00047882 */ /* 0x000fc60000000000 */
[----:B------:R-:W-:Y:S05]  /*24d0*/  BRA.DIV UR4, `(.L_x_156) ;  /* 0x00000026043c7947 */ /* 0x000fea000b800000 */
[----:B0---4-:R0:W4:Y:S01]  /*24e0*/  SHFL.DOWN PT, R10, R2, 0x10, 0x1f ;  /* 0x0a001f00020a7f89 */ /* 0x01112200000e0000 */
[----:B------:R-:W-:-:S03]  /*24f0*/  NOP ;  /* 0x0000000000007918 */ /* 0x000fc60000000000 */
[----:B--23--:R0:W2:Y:S04]  /*2500*/  SHFL.DOWN PT, R7, R3, 0x10, 0x1f ;  /* 0x0a001f0003077f89 */ /* 0x00c0a800000e0000 */
[----:B-1----:R0:W1:Y:S02]  /*2510*/  SHFL.DOWN PT, R5, R0, 0x10, 0x1f ;  /* 0x0a001f0000057f89 */ /* 0x00206400000e0000 */
.L_x_216:
[----:B-1----:R-:W-:Y:S01]  /*2520*/  FSETP.NEU.AND P0, PT, R5, RZ, PT ;  /* 0x000000ff0500720b */ /* 0x002fe20003f0d000 */
[----:B------:R-:W-:-:S12]  /*2530*/  BSSY.RECONVERGENT B0, `(.L_x_157) ;  /* 0x0000017000007945 */ /* 0x000fd80003800200 */
[----:B------:R-:W-:Y:S05]  /*2540*/  @!P0 BRA `(.L_x_158) ;  /* 0x0000000000548947 */ /* 0x000fea0003800000 */
[----:B------:R-:W-:Y:S01]  /*2550*/  FADD R6, R0, R5 ;  /* 0x0000000500067221 */ /* 0x000fe20000000000 */
[----:B------:R-:W-:Y:S03]  /*2560*/  BSSY.RECONVERGENT B3, `(.L_x_159) ;  /* 0x000000c000037945 */ /* 0x000fe60003800200 */
[----:B------:R-:W1:Y:S08]  /*2570*/  MUFU.RCP R9, R6 ;  /* 0x0000000600097308 */ /* 0x000e700000001000 */
[----:B------:R-:W3:Y:S01]  /*2580*/  FCHK P0, R5, R6 ;  /* 0x0000000605007302 */ /* 0x000ee20000000000 */
[----:B-1----:R-:W-:-:S04]  /*2590*/  FFMA R4, -R6, R9, 1 ;  /* 0x3f80000006047423 */ /* 0x002fc80000000109 */
[----:B------:R-:W-:-:S04]  /*25a0*/  FFMA R4, R9, R4, R9 ;  /* 0x0000000409047223 */ /* 0x000fc80000000009 */
[----:B------:R-:W-:-:S04]  /*25b0*/  FFMA R9, R5, R4, RZ ;  /* 0x0000000405097223 */ /* 0x000fc800000000ff */
[----:B------:R-:W-:-:S04]  /*25c0*/  FFMA R8, -R6, R9, R5 ;  /* 0x0000000906087223 */ /* 0x000fc80000000105 */
[----:B------:R-:W-:Y:S01]  /*25d0*/  FFMA R8, R4, R8, R9 ;  /* 0x0000000804087223 */ /* 0x000fe20000000009 */
[----:B---3--:R-:W-:Y:S06]  /*25e0*/  @!P0 BRA `(.L_x_160) ;  /* 0x00000000000c8947 */ /* 0x008fec0003800000 */
[----:B------:R-:W-:Y:S02]  /*25f0*/  MOV R4, R6 ;  /* 0x0000000600047202 */ /* 0x000fe40000000f00 */
[----:B------:R-:W-:-:S07]  /*2600*/  MOV R14, 0x2620 ;  /* 0x00002620000e7802 */ /* 0x000fce0000000f00 */
[----:B0-2-4-:R-:W-:Y:S05]  /*2610*/  CALL.REL.NOINC `($__internal_1_$__cuda_sm3x_div_rn_noftz_f32_slowpath) ;  /* 0x0000002800c47944 */ /* 0x015fea0003c00000 */
.L_x_160:
[----:B------:R-:W-:Y:S05]  /*2620*/  BSYNC.RECONVERGENT B3 ;  /* 0x0000000000037941 */ /* 0x000fea0003800200 */
.L_x_159:
[----:B----4-:R-:W-:-:S04]  /*2630*/  FADD R5, -R2, R10 ;  /* 0x0000000a02057221 */ /* 0x010fc80000000100 */
[C---:B------:R-:W-:Y:S01]  /*2640*/  FMUL R9, R5.reuse, R5 ;  /* 0x0000000505097220 */ /* 0x040fe20000400000 */
[----:B0-----:R-:W-:-:S03]  /*2650*/  FFMA R2, R5, R8, R2 ;  /* 0x0000000805027223 */ /* 0x001fc60000000002 */
[----:B------:R-:W-:-:S04]  /*2660*/  FMUL R0, R0, R9 ;  /* 0x0000000900007220 */ /* 0x000fc80000400000 */
[----:B--2---:R-:W-:Y:S01]  /*2670*/  FFMA R4, R0, R8, R7 ;  /* 0x0000000800047223 */ /* 0x004fe20000000007 */
[----:B------:R-:W-:-:S03]  /*2680*/  IMAD.MOV.U32 R0, RZ, RZ, R6 ;  /* 0x000000ffff007224 */ /* 0x000fc600078e0006 */
[----:B------:R-:W-:-:S07]  /*2690*/  FADD R3, R3, R4 ;  /* 0x0000000403037221 */ /* 0x000fce0000000000 */
.L_x_158:
[----:B------:R-:W-:Y:S05]  /*26a0*/  BSYNC.RECONVERGENT B0 ;  /* 0x0000000000007941 */ /* 0x000fea0003800200 */
.L_x_157:
[----:B------:R-:W-:-:S03]  /*26b0*/  UMOV UR4, 0xffffffff ;  /* 0xffffffff00047882 */ /* 0x000fc60000000000 */
[----:B------:R-:W-:Y:S05]  /*26c0*/  BRA.DIV UR4, `(.L_x_161) ;  /* 0x0000002604187947 */ /* 0x000fea000b800000 */
[----:B----4-:R1:W3:Y:S04]  /*26d0*/  SHFL.DOWN PT, R10, R2, 0x8, 0x1f ;  /* 0x09001f00020a7f89 */ /* 0x0102e800000e0000 */
[----:B--2---:R1:W2:Y:S04]  /*26e0*/  SHFL.DOWN PT, R7, R3, 0x8, 0x1f ;  /* 0x09001f0003077f89 */ /* 0x0042a800000e0000 */
[----:B------:R1:W4:Y:S02]  /*26f0*/  SHFL.DOWN PT, R5, R0, 0x8, 0x1f ;  /* 0x09001f0000057f89 */ /* 0x00032400000e0000 */
.L_x_221:
        /* <DEDUP_REMOVED lines=13> */
[----:B------:R-:W-:Y:S02]  /*27d0*/  MOV R4, R6 ;  /* 0x0000000600047202 */ /* 0x000fe40000000f00 */
[----:B------:R-:W-:-:S07]  /*27e0*/  MOV R14, 0x2800 ;  /* 0x00002800000e7802 */ /* 0x000fce0000000f00 */
[----:B0123--:R-:W-:Y:S05]  /*27f0*/  CALL.REL.NOINC `($__internal_1_$__cuda_sm3x_div_rn_noftz_f32_slowpath) ;  /* 0x00000028004c7944 */ /* 0x00ffea0003c00000 */
.L_x_165:
[----:B------:R-:W-:Y:S05]  /*2800*/  BSYNC.RECONVERGENT B3 ;  /* 0x0000000000037941 */ /* 0x000fea0003800200 */
.L_x_164:
[----:B---3--:R-:W-:-:S04]  /*2810*/  FADD R5, -R2, R10 ;  /* 0x0000000a02057221 */ /* 0x008fc80000000100 */
[C---:B------:R-:W-:Y:S01]  /*2820*/  FMUL R9, R5.reuse, R5 ;  /* 0x0000000505097220 */ /* 0x040fe20000400000 */
[----:B01----:R-:W-:-:S03]  /*2830*/  FFMA R2, R5, R8, R2 ;  /* 0x0000000805027223 */ /* 0x003fc60000000002 */
[----:B------:R-:W-:-:S04]  /*2840*/  FMUL R0, R0, R9 ;  /* 0x0000000900007220 */ /* 0x000fc80000400000 */
[----:B--2---:R-:W-:Y:S01]  /*2850*/  FFMA R4, R0, R8, R7 ;  /* 0x0000000800047223 */ /* 0x004fe20000000007 */
[----:B------:R-:W-:-:S03]  /*2860*/  IMAD.MOV.U32 R0, RZ, RZ, R6 ;  /* 0x000000ffff007224 */ /* 0x000fc600078e0006 */
[----:B------:R-:W-:-:S07]  /*2870*/  FADD R3, R3, R4 ;  /* 0x0000000403037221 */ /* 0x000fce0000000000 */
.L_x_163:
[----:B------:R-:W-:Y:S05]  /*2880*/  BSYNC.RECONVERGENT B0 ;  /* 0x0000000000007941 */ /* 0x000fea0003800200 */
.L_x_162:
[----:B------:R-:W-:-:S03]  /*2890*/  UMOV UR4, 0xffffffff ;  /* 0xffffffff00047882 */ /* 0x000fc60000000000 */
[----:B------:R-:W-:Y:S05]  /*28a0*/  BRA.DIV UR4, `(.L_x_166) ;  /* 0x0000002604007947 */ /* 0x000fea000b800000 */
[----:B---3--:R3:W4:Y:S04]  /*28b0*/  SHFL.DOWN PT, R10, R2, 0x4, 0x1f ;  /* 0x08801f00020a7f89 */ /* 0x00872800000e0000 */
[----:B--2---:R3:W2:Y:S04]  /*28c0*/  SHFL.DOWN PT, R7, R3, 0x4, 0x1f ;  /* 0x08801f0003077f89 */ /* 0x0046a800000e0000 */
[----:B------:R3:W0:Y:S02]  /*28d0*/  SHFL.DOWN PT, R5, R0, 0x4, 0x1f ;  /* 0x08801f0000057f89 */ /* 0x00062400000e0000 */
.L_x_226:
        /* <DEDUP_REMOVED lines=13> */
[----:B------:R-:W-:Y:S02]  /*29b0*/  MOV R4, R6 ;  /* 0x0000000600047202 */ /* 0x000fe40000000f00 */
[----:B------:R-:W-:-:S07]  /*29c0*/  MOV R14, 0x29e0 ;  /* 0x000029e0000e7802 */ /* 0x000fce0000000f00 */
[----:B-1234-:R-:W-:Y:S05]  /*29d0*/  CALL.REL.NOINC `($__internal_1_$__cuda_sm3x_div_rn_noftz_f32_slowpath) ;  /* 0x0000002400d47944 */ /* 0x01efea0003c00000 */
.L_x_170:
[----:B------:R-:W-:Y:S05]  /*29e0*/  BSYNC.RECONVERGENT B3 ;  /* 0x0000000000037941 */ /* 0x000fea0003800200 */
.L_x_169:
[----:B----4-:R-:W-:-:S04]  /*29f0*/  FADD R5, -R2, R10 ;  /* 0x0000000a02057221 */ /* 0x010fc80000000100 */
[C---:B------:R-:W-:Y:S01]  /*2a00*/  FMUL R9, R5.reuse, R5 ;  /* 0x0000000505097220 */ /* 0x040fe20000400000 */
[----:B-1-3--:R-:W-:-:S03]  /*2a10*/  FFMA R2, R5, R8, R2 ;  /* 0x0000000805027223 */ /* 0x00afc60000000002 */
[----:B------:R-:W-:-:S04]  /*2a20*/  FMUL R0, R0, R9 ;  /* 0x0000000900007220 */ /* 0x000fc80000400000 */
[----:B--2---:R-:W-:Y:S01]  /*2a30*/  FFMA R4, R0, R8, R7 ;  /* 0x0000000800047223 */ /* 0x004fe20000000007 */
[----:B------:R-:W-:-:S03]  /*2a40*/  IMAD.MOV.U32 R0, RZ, RZ, R6 ;  /* 0x000000ffff007224 */ /* 0x000fc600078e0006 */
[----:B------:R-:W-:-:S07]  /*2a50*/  FADD R3, R3, R4 ;  /* 0x0000000403037221 */ /* 0x000fce0000000000 */
.L_x_168:
[----:B------:R-:W-:Y:S05]  /*2a60*/  BSYNC.RECONVERGENT B0 ;  /* 0x0000000000007941 */ /* 0x000fea0003800200 */
.L_x_167:
[----:B------:R-:W-:-:S03]  /*2a70*/  UMOV UR4, 0xffffffff ;  /* 0xffffffff00047882 */ /* 0x000fc60000000000 */
[----:B------:R-:W-:Y:S05]  /*2a80*/  BRA.DIV UR4, `(.L_x_171) ;  /* 0x0000002204e87947 */ /* 0x000fea000b800000 */
[----:B----4-:R0:W4:Y:S04]  /*2a90*/  SHFL.DOWN PT, R10, R2, 0x2, 0x1f ;  /* 0x08401f00020a7f89 */ /* 0x01012800000e0000 */
[----:B--2---:R0:W2:Y:S04]  /*2aa0*/  SHFL.DOWN PT, R7, R3, 0x2, 0x1f ;  /* 0x08401f0003077f89 */ /* 0x0040a800000e0000 */
[----:B------:R0:W0:Y:S02]  /*2ab0*/  SHFL.DOWN PT, R5, R0, 0x2, 0x1f ;  /* 0x08401f0000057f89 */ /* 0x00002400000e0000 */
.L_x_231:
        /* <DEDUP_REMOVED lines=16> */
.L_x_175:
[----:B------:R-:W-:Y:S05]  /*2bc0*/  BSYNC.RECONVERGENT B3 ;  /* 0x0000000000037941 */ /* 0x000fea0003800200 */
.L_x_174:
[----:B----4-:R-:W-:-:S04]  /*2bd0*/  FADD R5, -R2, R10 ;  /* 0x0000000a02057221 */ /* 0x010fc80000000100 */
[C---:B------:R-:W-:Y:S01]  /*2be0*/  FMUL R9, R5.reuse, R5 ;  /* 0x0000000505097220 */ /* 0x040fe20000400000 */
[----:B-1-3--:R-:W-:-:S03]  /*2bf0*/  FFMA R2, R5, R8, R2 ;  /* 0x0000000805027223 */ /* 0x00afc60000000002 */
[----:B------:R-:W-:-:S04]  /*2c00*/  FMUL R0, R0, R9 ;  /* 0x0000000900007220 */ /* 0x000fc80000400000 */
[----:B--2---:R-:W-:Y:S01]  /*2c10*/  FFMA R4, R0, R8, R7 ;  /* 0x0000000800047223 */ /* 0x004fe20000000007 */
[----:B------:R-:W-:-:S03]  /*2c20*/  IMAD.MOV.U32 R0, RZ, RZ, R6 ;  /* 0x000000ffff007224 */ /* 0x000fc600078e0006 */
[----:B------:R-:W-:-:S07]  /*2c30*/  FADD R3, R3, R4 ;  /* 0x0000000403037221 */ /* 0x000fce0000000000 */
.L_x_173:
[----:B------:R-:W-:Y:S05]  /*2c40*/  BSYNC.RECONVERGENT B0 ;  /* 0x0000000000007941 */ /* 0x000fea0003800200 */
.L_x_172:
[----:B------:R-:W-:-:S03]  /*2c50*/  UMOV UR4, 0xffffffff ;  /* 0xffffffff00047882 */ /* 0x000fc60000000000 */
[----:B------:R-:W-:Y:S05]  /*2c60*/  BRA.DIV UR4, `(.L_x_176) ;  /* 0x0000002204d07947 */ /* 0x000fea000b800000 */
[----:B----4-:R0:W4:Y:S04]  /*2c70*/  SHFL.DOWN PT, R10, R2, 0x1, 0x1f ;  /* 0x08201f00020a7f89 */ /* 0x01012800000e0000 */
[----:B--2---:R0:W2:Y:S04]  /*2c80*/  SHFL.DOWN PT, R7, R3, 0x1, 0x1f ;  /* 0x08201f0003077f89 */ /* 0x0040a800000e0000 */
[----:B------:R0:W0:Y:S02]  /*2c90*/  SHFL.DOWN PT, R5, R0, 0x1, 0x1f ;  /* 0x08201f0000057f89 */ /* 0x00002400000e0000 */
.L_x_236:
        /* <DEDUP_REMOVED lines=16> */
.L_x_180:
[----:B------:R-:W-:Y:S05]  /*2da0*/  BSYNC.RECONVERGENT B3 ;  /* 0x0000000000037941 */ /* 0x000fea0003800200 */
.L_x_179:
[----:B----4-:R-:W-:-:S04]  /*2db0*/  FADD R5, -R2, R10 ;  /* 0x0000000a02057221 */ /* 0x010fc80000000100 */
[C---:B------:R-:W-:Y:S01]  /*2dc0*/  FMUL R9, R5.reuse, R5 ;  /* 0x0000000505097220 */ /* 0x040fe20000400000 */
[----:B-1-3--:R-:W-:-:S03]  /*2dd0*/  FFMA R2, R5, R8, R2 ;  /* 0x0000000805027223 */ /* 0x00afc60000000002 */
[----:B------:R-:W-:-:S04]  /*2de0*/  FMUL R0, R0, R9 ;  /* 0x0000000900007220 */ /* 0x000fc80000400000 */
[----:B--2---:R-:W-:Y:S01]  /*2df0*/  FFMA R4, R0, R8, R7 ;  /* 0x0000000800047223 */ /* 0x004fe20000000007 */
[----:B------:R-:W-:-:S03]  /*2e00*/  IMAD.MOV.U32 R0, RZ, RZ, R6 ;  /* 0x000000ffff007224 */ /* 0x000fc600078e0006 */
[----:B------:R-:W-:-:S07]  /*2e10*/  FADD R3, R3, R4 ;  /* 0x0000000403037221 */ /* 0x000fce0000000000 */
.L_x_178:
[----:B------:R-:W-:Y:S05]  /*2e20*/  BSYNC.RECONVERGENT B0 ;  /* 0x0000000000007941 */ /* 0x000fea0003800200 */
.L_x_177:
[----:B------:R-:W0:Y:S02]  /*2e30*/  S2R R4, SR_TID.X ;  /* 0x0000000000047919 */ /* 0x000e240000002100 */
[----:B0-----:R-:W-:-:S04]  /*2e40*/  LOP3.LUT R4, R4, 0x1f, RZ, 0xc0, !PT ;  /* 0x0000001f04047812 */ /* 0x001fc800078ec0ff */
[----:B------:R-:W-:-:S13]  /*2e50*/  ISETP.NE.AND P0, PT, R4, RZ, PT ;  /* 0x000000ff0400720c */ /* 0x000fda0003f05270 */
[----:B------:R-:W0:Y:S01]  /*2e60*/  @!P0 S2R R5, SR_CgaCtaId ;  /* 0x0000000000058919 */ /* 0x000e220000008800 */
[----:B------:R-:W-:-:S04]  /*2e70*/  @!P0 MOV R4, 0x400 ;  /* 0x0000040000048802 */ /* 0x000fc80000000f00 */
[----:B0-----:R-:W-:-:S05]  /*2e80*/  @!P0 LEA R5, R5, R4, 0x18 ;  /* 0x0000000405058211 */ /* 0x001fca00078ec0ff */
[----:B------:R0:W-:Y:S04]  /*2e90*/  @!P0 STS.64 [R5+0x180], R2 ;  /* 0x0001800205008388 */ /* 0x0001e80000000a00 */
[----:B------:R0:W-:Y:S02]  /*2ea0*/  @!P0 STS [R5+0x188], R0 ;  /* 0x0001880005008388 */ /* 0x0001e40000000800 */
.L_x_153:
[----:B0123--:R-:W0:Y:S01]  /*2eb0*/  S2R R0, SR_TID.X ;  /* 0x0000000000007919 */ /* 0x00fe220000002100 */
[----:B------:R-:W-:Y:S05]  /*2ec0*/  WARPSYNC.ALL ;  /* 0x0000000000007948 */ /* 0x000fea0003800000 */
[----:B0-----:R-:W-:Y:S01]  /*2ed0*/  ISETP.GE.AND P2, PT, R0, R26, PT ;  /* 0x0000001a0000720c */ /* 0x001fe20003f46270 */
[----:B------:R-:W0:Y:S08]  /*2ee0*/  S2UR UR5, SR_CgaCtaId ;  /* 0x00000000000579c3 */ /* 0x000e300000008800 */
[----:B------:R-:W-:Y:S06]  /*2ef0*/  BAR.SYNC.DEFER_BLOCKING 0x0 ;  /* 0x0000000000007b1d */ /* 0x000fec0000010000 */
[----:B------:R-:W-:-:S02]  /*2f00*/  UMOV UR4, 0x400 ;  /* 0x0000040000047882 */ /* 0x000fc40000000000 */
[----:B0-----:R-:W-:-:S09]  /*2f10*/  ULEA UR4, UR5, UR4, 0x18 ;  /* 0x0000000405047291 */ /* 0x001fd2000f8ec0ff */
[----:B------:R-:W0:Y:S02]  /*2f20*/  LDS.128 R12, [UR4+0x180] ;  /* 0x00018004ff0c7984 */ /* 0x000e240008000c00 */
        /* <DEDUP_REMOVED lines=8> */
[----:B------:R-:W-:Y:S01]  /*2fb0*/  IMAD.MOV.U32 R4, RZ, RZ, R14 ;  /* 0x000000ffff047224 */ /* 0x000fe200078e000e */
[----:B------:R-:W-:Y:S02]  /*2fc0*/  MOV R5, R13 ;  /* 0x0000000d00057202 */ /* 0x000fe40000000f00 */
[----:B------:R-:W-:-:S07]  /*2fd0*/  MOV R14, 0x2ff0 ;  /* 0x00002ff0000e7802 */ /* 0x000fce0000000f00 */
[----:B----4-:R-:W-:Y:S05]  /*2fe0*/  CALL.REL.NOINC `($__internal_1_$__cuda_sm3x_div_rn_noftz_f32_slowpath) ;  /* 0x0000002000507944 */ /* 0x010fea0003c00000 */
.L_x_181:
[----:B------:R-:W0:Y:S01]  /*2ff0*/  LDCU.64 UR12, c[0x0][0x380] ;  /* 0x00007000ff0c77ac */ /* 0x000e220008000a00 */
[----:B------:R-:W-:Y:S01]  /*3000*/  BSSY.RECONVERGENT B0, `(.L_x_182) ;  /* 0x0000121000007945 */ /* 0x000fe20003800200 */
[----:B------:R-:W1:Y:S01]  /*3010*/  LDCU.64 UR10, c[0x0][0x398] ;  /* 0x00007300ff0a77ac */ /* 0x000e620008000a00 */
[----:B------:R-:W2:Y:S02]  /*3020*/  LDCU.128 UR4, c[0x0][0x3a0] ;  /* 0x00007400ff0477ac */ /* 0x000ea40008000c00 */
[----:B------:R-:W-:Y:S05]  /*3030*/  @P2 BRA `(.L_x_183) ;  /* 0x0000001000742947 */ /* 0x000fea0003800000 */
[----:B------:R-:W3:Y:S01]  /*3040*/  LDCU.64 UR8, c[0x0][0x3c0] ;  /* 0x00007800ff0877ac */ /* 0x000ee20008000a00 */
[----:B------:R-:W-:Y:S01]  /*3050*/  FMNMX R8, RZ, R8, !PT ;  /* 0x00000008ff087209 */ /* 0x000fe20007800000 */
[----:B------:R-:W5:Y:S01]  /*3060*/  S2R R22, SR_TID.X ;  /* 0x0000000000167919 */ /* 0x000f620000002100 */
[----:B------:R-:W-:Y:S01]  /*3070*/  ISETP.NE.AND P1, PT, R27, RZ, PT ;  /* 0x000000ff1b00720c */ /* 0x000fe20003f25270 */
[----:B------:R-:W-:Y:S01]  /*3080*/  BSSY.RECONVERGENT B1, `(.L_x_184) ;  /* 0x000008f000017945 */ /* 0x000fe20003800200 */
[----:B---3--:R-:W3:Y:S02]  /*3090*/  F2F.F32.F64 R3, UR8 ;  /* 0x0000000800037d10 */ /* 0x008ee40008301000 */
[----:B---3--:R-:W-:Y:S01]  /*30a0*/  FADD R3, R8, R3 ;  /* 0x0000000308037221 */ /* 0x008fe20000000000 */
[----:B-----5:R-:W-:-:S04]  /*30b0*/  MOV R2, R22 ;  /* 0x0000001600027202 */ /* 0x020fc80000000f00 */
[----:B------:R-:W-:-:S13]  /*30c0*/  FSETP.GEU.AND P0, PT, |R3|, 1.175494350822287508e-38, PT ;  /* 0x008000000300780b */ /* 0x000fda0003f0e200 */
[----:B------:R-:W-:-:S04]  /*30d0*/  @!P0 FMUL R3, R3, 16777216 ;  /* 0x4b80000003038820 */ /* 0x000fc80000400000 */
[----:B------:R-:W3:Y:S02]  /*30e0*/  MUFU.RSQ R0, R3 ;  /* 0x0000000300007308 */ /* 0x000ee40000001400 */
[----:B---3--:R-:W-:Y:S01]  /*30f0*/  @!P0 FMUL R0, R0, 4096 ;  /* 0x4580000000008820 */ /* 0x008fe20000400000 */
[----:B------:R-:W-:Y:S06]  /*3100*/  @!P1 BRA `(.L_x_185) ;  /* 0x0000000800189947 */ /* 0x000fec0003800000 */
[----:B------:R-:W3:Y:S01]  /*3110*/  LDCU.64 UR8, c[0x0][0x398] ;  /* 0x00007300ff0877ac */ /* 0x000ee20008000a00 */
[----:B------:R-:W-:Y:S02]  /*3120*/  HFMA2 R9, -RZ, RZ, 0, 0 ;  /* 0x00000000ff097431 */ /* 0x000fe400000001ff */
[----:B------:R-:W-:Y:S01]  /*3130*/  IMAD.SHL.U32 R8, R22, 0x2, RZ ;  /* 0x0000000216087824 */ /* 0x000fe200078e00ff */
[----:B----4-:R-:W4:Y:S01]  /*3140*/  LDC.64 R10, c[0x0][0x380] ;  /* 0x0000e000ff0a7b82 */ /* 0x010f220000000a00 */
[----:B------:R-:W5:Y:S01]  /*3150*/  S2R R6, SR_TID.X ;  /* 0x0000000000067919 */ /* 0x000f620000002100 */
[C---:B------:R-:W-:Y:S02]  /*3160*/  R2UR UR14, R28.reuse ;  /* 0x000000001c0e72ca */ /* 0x040fe400000e0000 */
[----:B------:R-:W-:Y:S02]  /*3170*/  R2UR UR15, R29 ;  /* 0x000000001d0f72ca */ /* 0x000fe400000e0000 */
[----:B------:R-:W-:-:S02]  /*3180*/  R2UR UR16, R28 ;  /* 0x000000001c1072ca */ /* 0x000fc400000e0000 */
[----:B------:R-:W5:Y:S01]  /*3190*/  LDC.64 R20, c[0x0][0x390] ;  /* 0x0000e400ff147b82 */ /* 0x000f620000000a00 */
[----:B------:R-:W-:Y:S01]  /*31a0*/  R2UR UR17, R29 ;  /* 0x000000001d1172ca */ /* 0x000fe200000e0000 */
[----:B---3--:R-:W-:-:S06]  /*31b0*/  IMAD R2, R23, UR8, RZ ;  /* 0x0000000817027c24 */ /* 0x008fcc000f8e02ff */
[----:B------:R-:W3:Y:S01]  /*31c0*/  LDC.64 R16, c[0x0][0x388] ;  /* 0x0000e200ff107b82 */ /* 0x000ee20000000a00 */
[----:B------:R-:W-:Y:S01]  /*31d0*/  IMAD.WIDE.U32 R14, R19, UR8, R8 ;  /* 0x00000008130e7c25 */ /* 0x000fe2000f8e0008 */
[----:B------:R-:W-:-:S03]  /*31e0*/  R2UR UR8, R28 ;  /* 0x000000001c0872ca */ /* 0x000fc600000e0000 */
[----:B------:R-:W-:Y:S01]  /*31f0*/  IMAD R3, R19, UR9, R2 ;  /* 0x0000000913037c24 */ /* 0x000fe2000f8e0202 */
[----:B------:R-:W-:Y:S02]  /*3200*/  R2UR UR9, R29 ;  /* 0x000000001d0972ca */ /* 0x000fe400000e0000 */
[----:B------:R-:W0:Y:S01]  /*3210*/  LDC.64 R24, c[0x0][0x3a8] ;  /* 0x0000ea00ff187b82 */ /* 0x000e220000000a00 */
[----:B------:R-:W-:-:S05]  /*3220*/  IMAD.IADD R3, R3, 0x1, R15 ;  /* 0x0000000103037824 */ /* 0x000fca00078e020f */
[----:B------:R-:W-:Y:S01]  /*3230*/  LEA.HI R2, P0, R3, R14, RZ, 0x1 ;  /* 0x0000000e03027211 */ /* 0x000fe200078108ff */
[----:B-----5:R-:W-:-:S03]  /*3240*/  IMAD.WIDE.U32 R20, R6, 0x8, R20 ;  /* 0x0000000806147825 */ /* 0x020fc600078e0014 */
[----:B------:R-:W-:Y:S01]  /*3250*/  SHF.L.U32 R5, R2, 0x2, RZ ;  /* 0x0000000202057819 */ /* 0x000fe200000006ff */
[----:B------:R-:W-:-:S03]  /*3260*/  IMAD.X R7, RZ, RZ, R3, P0 ;  /* 0x000000ffff077224 */ /* 0x000fc600000e0603 */
[----:B------:R-:W-:Y:S01]  /*3270*/  LOP3.LUT R5, R5, 0xfffffff8, RZ, 0xc0, !PT ;  /* 0xfffffff805057812 */ /* 0x000fe200078ec0ff */
[----:B------:R-:W5:Y:S01]  /*3280*/  LDG.E.64 R20, desc[UR16][R20.64] ;  /* 0x0000001014147981 */ /* 0x000f62000c1e1b00 */
[----:B---3--:R-:W-:Y:S01]  /*3290*/  IMAD.WIDE.U32 R16, R6, 0x8, R16 ;  /* 0x0000000806107825 */ /* 0x008fe200078e0010 */
[----:B------:R-:W-:Y:S02]  /*32a0*/  SHF.L.U64.HI R2, R2, 0x2, R7 ;  /* 0x0000000202027819 */ /* 0x000fe40000010207 */
[----:B----4-:R-:W-:Y:S01]  /*32b0*/  IADD3 R4, P0, PT, R5, R10, RZ ;  /* 0x0000000a05047210 */ /* 0x010fe20007f1e0ff */
[----:B------:R-:W3:Y:S02]  /*32c0*/  LDC.64 R6, c[0x0][0x3a0] ;  /* 0x0000e800ff067b82 */ /* 0x000ee40000000a00 */
[----:B------:R-:W5:Y:S01]  /*32d0*/  LDG.E.64 R16, desc[UR14][R16.64] ;  /* 0x0000000e10107981 */ /* 0x000f62000c1e1b00 */
[----:B------:R-:W-:-:S06]  /*32e0*/  IADD3.X R5, PT, PT, R2, R11, RZ, P0, !PT ;  /* 0x0000000b02057210 */ /* 0x000fcc00007fe4ff */
[----:B------:R-:W4:Y:S01]  /*32f0*/  LDG.E.64 R4, desc[UR8][R4.64] ;  /* 0x0000000804047981 */ /* 0x000f22000c1e1b00 */
[----:B0-----:R-:W-:-:S04]  /*3300*/  IMAD.WIDE.U32 R8, R19, R24, R8 ;  /* 0x0000001813087225 */ /* 0x001fc800078e0008 */
[----:B------:R-:W-:-:S04]  /*3310*/  IMAD R24, R23, R24, RZ ;  /* 0x0000001817187224 */ /* 0x000fc800078e02ff */
[----:B------:R-:W-:Y:S02]  /*3320*/  IMAD R24, R19, R25, R24 ;  /* 0x0000001913187224 */ /* 0x000fe400078e0218 */
[----:B----4-:R-:W-:Y:S02]  /*3330*/  FADD R2, -R12, R4 ;  /* 0x000000040c027221 */ /* 0x010fe40000000100 */
[----:B------:R-:W-:Y:S02]  /*3340*/  IMAD.IADD R4, R9, 0x1, R24 ;  /* 0x0000000109047824 */ /* 0x000fe400078e0218 */
[----:B------:R-:W-:-:S03]  /*3350*/  FMUL R13, R0, R2 ;  /* 0x00000002000d7220 */ /* 0x000fc60000400000 */
[----:B------:R-:W-:Y:S01]  /*3360*/  LEA.HI R2, P0, R4, R8, RZ, 0x1 ;  /* 0x0000000804027211 */ /* 0x000fe200078108ff */
[----:B-----5:R-:W-:-:S03]  /*3370*/  FFMA R16, R16, R13, R20 ;  /* 0x0000000d10107223 */ /* 0x020fc60000000014 */
[----:B------:R-:W-:Y:S01]  /*3380*/  SHF.L.U32 R13, R2, 0x2, RZ ;  /* 0x00000002020d7819 */ /* 0x000fe200000006ff */
[----:B------:R-:W-:-:S03]  /*3390*/  IMAD.X R18, RZ, RZ, R4, P0 ;  /* 0x000000ffff127224 */ /* 0x000fc600000e0604 */
[----:B------:R-:W-:Y:S02]  /*33a0*/  LOP3.LUT R13, R13, 0xfffffff8, RZ, 0xc0, !PT ;  /* 0xfffffff80d0d7812 */ /* 0x000fe400078ec0ff */
[----:B------:R-:W-:Y:S02]  /*33b0*/  SHF.L.U64.HI R2, R2, 0x2, R18 ;  /* 0x0000000202027819 */ /* 0x000fe40000010212 */
[----:B---3--:R-:W-:Y:S01]  /*33c0*/  IADD3 R24, P0, PT, R13, R6, RZ ;  /* 0x000000060d187210 */ /* 0x008fe20007f1e0ff */
[----:B------:R-:W-:-:S03]  /*33d0*/  FADD R5, -R12, R5 ;  /* 0x000000050c057221 */ /* 0x000fc60000000100 */
[----:B------:R-:W-:Y:S02]  /*33e0*/  IADD3.X R25, PT, PT, R2, R7, RZ, P0, !PT ;  /* 0x0000000702197210 */ /* 0x000fe400007fe4ff */
[----:B------:R-:W-:Y:S01]  /*33f0*/  ISETP.NE.AND P0, PT, R27, 0x1, PT ;  /* 0x000000011b00780c */ /* 0x000fe20003f05270 */
[----:B------:R-:W-:-:S04]  /*3400*/  FMUL R5, R0, R5 ;  /* 0x0000000500057220 */ /* 0x000fc80000400000 */
[----:B------:R-:W-:Y:S01]  /*3410*/  FFMA R17, R17, R5, R21 ;  /* 0x0000000511117223 */ /* 0x000fe20000000015 */
[----:B------:R-:W-:-:S04]  /*3420*/  LOP3.LUT R2, R22, 0x400, RZ, 0xfc, !PT ;  /* 0x0000040016027812 */ /* 0x000fc800078efcff */
[----:B------:R3:W-:Y:S03]  /*3430*/  STG.E.64 desc[UR8][R24.64], R16 ;  /* 0x0000001018007986 */ /* 0x0007e6000c101b08 */
[----:B------:R-:W-:Y:S05]  /*3440*/  @!P0 BRA `(.L_x_185) ;  /* 0x0000000400488947 */ /* 0x000fea0003800000 */
[----:B------:R-:W-:Y:S01]  /*3450*/  IADD3 R2, P0, PT, R14, 0x800, RZ ;  /* 0x000008000e027810 */ /* 0x000fe20007f1e0ff */
[----:B------:R-:W0:Y:S01]  /*3460*/  S2R R18, SR_TID.X ;  /* 0x0000000000127919 */ /* 0x000e220000002100 */
[----:B------:R-:W0:Y:S01]  /*3470*/  LDC.64 R20, c[0x0][0x390] ;  /* 0x0000e400ff147b82 */ /* 0x000e220000000a00 */
[C---:B------:R-:W-:Y:S02]  /*3480*/  R2UR UR8, R28.reuse ;  /* 0x000000001c0872ca */ /* 0x040fe400000e0000 */
[----:B------:R-:W-:Y:S01]  /*3490*/  IMAD.X R5, RZ, RZ, R3, P0 ;  /* 0x000000ffff057224 */ /* 0x000fe200000e0603 */
[----:B------:R-:W-:Y:S02]  /*34a0*/  R2UR UR9, R29 ;  /* 0x000000001d0972ca */ /* 0x000fe400000e0000 */
[----:B------:R-:W-:Y:S02]  /*34b0*/  R2UR UR14, R28 ;  /* 0x000000001c0e72ca */ /* 0x000fe400000e0000 */
[----:B------:R-:W-:Y:S01]  /*34c0*/  LEA.HI R2, P0, R5, R2, RZ, 0x1 ;  /* 0x0000000205027211 */ /* 0x000fe200078108ff */
[----:B---3--:R-:W3:Y:S01]  /*34d0*/  LDC.64 R16, c[0x0][0x388] ;  /* 0x0000e200ff107b82 */ /* 0x008ee20000000a00 */
[----:B------:R-:W-:-:S02]  /*34e0*/  R2UR UR15, R29 ;  /* 0x000000001d0f72ca */ /* 0x000fc400000e0000 */
[----:B------:R-:W-:Y:S01]  /*34f0*/  SHF.L.U32 R25, R2, 0x2, RZ ;  /* 0x0000000202197819 */ /* 0x000fe200000006ff */
[----:B------:R-:W-:Y:S01]  /*3500*/  IMAD.X R5, RZ, RZ, R5, P0 ;  /* 0x000000ffff057224 */ /* 0x000fe200000e0605 */
[----:B------:R-:W-:Y:S02]  /*3510*/  R2UR UR16, R28 ;  /* 0x000000001c1072ca */ /* 0x000fe400000e0000 */
[----:B------:R-:W-:Y:S02]  /*3520*/  LOP3.LUT R25, R25, 0xfffffff8, RZ, 0xc0, !PT ;  /* 0xfffffff819197812 */ /* 0x000fe400078ec0ff */
[----:B------:R-:W-:Y:S02]  /*3530*/  SHF.L.U64.HI R2, R2, 0x2, R5 ;  /* 0x0000000202027819 */ /* 0x000fe40000010205 */
[----:B------:R-:W-:Y:S02]  /*3540*/  IADD3 R24, P0, PT, R25, R10, RZ ;  /* 0x0000000a19187210 */ /* 0x000fe40007f1e0ff */
[----:B------:R-:W-:-:S02]  /*3550*/  R2UR UR17, R29 ;  /* 0x000000001d1172ca */ /* 0x000fc400000e0000 */
[----:B------:R-:W-:-:S06]  /*3560*/  IADD3.X R25, PT, PT, R2, R11, RZ, P0, !PT ;  /* 0x0000000b02197210 */ /* 0x000fcc00007fe4ff */
[----:B------:R-:W4:Y:S01]  /*3570*/  LDG.E.64 R24, desc[UR8][R24.64] ;  /* 0x0000000818187981 */ /* 0x000f22000c1e1b00 */
[----:B0-----:R-:W-:-:S04]  /*3580*/  IMAD.WIDE.U32 R20, R18, 0x8, R20 ;  /* 0x0000000812147825 */ /* 0x001fc800078e0014 */
[----:B---3--:R-:W-:Y:S02]  /*3590*/  IMAD.WIDE.U32 R16, R18, 0x8, R16 ;  /* 0x0000000812107825 */ /* 0x008fe400078e0010 */
[----:B------:R-:W3:Y:S04]  /*35a0*/  LDG.E.64 R20, desc[UR16][R20.64+0x2000] ;  /* 0x0020001014147981 */ /* 0x000ee8000c1e1b00 */
[----:B------:R-:W3:Y:S01]  /*35b0*/  LDG.E.64 R16, desc[UR14][R16.64+0x2000] ;  /* 0x0020000e10107981 */ /* 0x000ee2000c1e1b00 */
[----:B------:R-:W-:-:S05]  /*35c0*/  IADD3 R5, P0, PT, R8, 0x800, RZ ;  /* 0x0000080008057810 */ /* 0x000fca0007f1e0ff */
[----:B------:R-:W-:-:S05]  /*35d0*/  IMAD.X R2, RZ, RZ, R4, P0 ;  /* 0x000000ffff027224 */ /* 0x000fca00000e0604 */
[----:B------:R-:W-:-:S05]  /*35e0*/  LEA.HI R5, P0, R2, R5, RZ, 0x1 ;  /* 0x0000000502057211 */ /* 0x000fca00078108ff */
[----:B------:R-:W-:Y:S02]  /*35f0*/  IMAD.X R2, RZ, RZ, R2, P0 ;  /* 0x000000ffff027224 */ /* 0x000fe400000e0602 */
[----:B----4-:R-:W-:-:S04]  /*3600*/  FADD R13, -R12, R24 ;  /* 0x000000180c0d7221 */ /* 0x010fc80000000100 */
[----:B------:R-:W-:-:S04]  /*3610*/  FMUL R13, R0, R13 ;  /* 0x0000000d000d7220 */ /* 0x000fc80000400000 */
[----:B---3--:R-:W-:Y:S01]  /*3620*/  FFMA R16, R16, R13, R20 ;  /* 0x0000000d10107223 */ /* 0x008fe20000000014 */
[----:B------:R-:W-:Y:S01]  /*3630*/  SHF.L.U32 R13, R5, 0x2, RZ ;  /* 0x00000002050d7819 */ /* 0x000fe200000006ff */
[----:B------:R-:W-:-:S03]  /*3640*/  FADD R25, -R12, R25 ;  /* 0x000000190c197221 */ /* 0x000fc60000000100 */
[----:B------:R-:W-:Y:S02]  /*3650*/  LOP3.LUT R13, R13, 0xfffffff8, RZ, 0xc0, !PT ;  /* 0xfffffff80d0d7812 */ /* 0x000fe400078ec0ff */
[----:B------:R-:W-:Y:S02]  /*3660*/  SHF.L.U64.HI R5, R5, 0x2, R2 ;  /* 0x0000000205057819 */ /* 0x000fe40000010202 */
[----:B------:R-:W-:Y:S01]  /*3670*/  IADD3 R24, P0, PT, R13, R6, RZ ;  /* 0x000000060d187210 */ /* 0x000fe20007f1e0ff */
[----:B------:R-:W-:-:S03]  /*3680*/  FMUL R2, R0, R25 ;  /* 0x0000001900027220 */ /* 0x000fc60000400000 */
[----:B------:R-:W-:Y:S02]  /*3690*/  IADD3.X R25, PT, PT, R5, R7, RZ, P0, !PT ;  /* 0x0000000705197210 */ /* 0x000fe400007fe4ff */
[----:B------:R-:W-:Y:S01]  /*36a0*/  ISETP.NE.AND P0, PT, R27, 0x2, PT ;  /* 0x000000021b00780c */ /* 0x000fe20003f05270 */
[----:B------:R-:W-:Y:S01]  /*36b0*/  FFMA R17, R17, R2, R21 ;  /* 0x0000000211117223 */ /* 0x000fe20000000015 */
[----:B------:R-:W-:-:S04]  /*36c0*/  LOP3.LUT R2, R22, 0x800, RZ, 0xfc, !PT ;  /* 0x0000080016027812 */ /* 0x000fc800078efcff */
[----:B------:R0:W-:Y:S07]  /*36d0*/  STG.E.64 desc[UR8][R24.64], R16 ;  /* 0x0000001018007986 */ /* 0x0001ee000c101b08 */
[----:B------:R-:W-:Y:S05]  /*36e0*/  @!P0 BRA `(.L_x_185) ;  /* 0x0000000000a08947 */ /* 0x000fea0003800000 */
[----:B------:R-:W-:Y:S01]  /*36f0*/  IADD3 R14, P0, PT, R14, 0x1000, RZ ;  /* 0x000010000e0e7810 */ /* 0x000fe20007f1e0ff */
[----:B------:R-:W3:Y:S01]  /*3700*/  S2R R18, SR_TID.X ;  /* 0x0000000000127919 */ /* 0x000ee20000002100 */
[----:B------:R-:W3:Y:S01]  /*3710*/  LDC.64 R20, c[0x0][0x390] ;  /* 0x0000e400ff147b82 */ /* 0x000ee20000000a00 */
[C---:B------:R-:W-:Y:S02]  /*3720*/  R2UR UR8, R28.reuse ;  /* 0x000000001c0872ca */ /* 0x040fe400000e0000 */
[----:B------:R-:W-:Y:S01]  /*3730*/  IMAD.X R5, RZ, RZ, R3, P0 ;  /* 0x000000ffff057224 */ /* 0x000fe200000e0603 */
[----:B------:R-:W-:Y:S02]  /*3740*/  R2UR UR9, R29 ;  /* 0x000000001d0972ca */ /* 0x000fe400000e0000 */
[----:B------:R-:W-:Y:S02]  /*3750*/  R2UR UR14, R28 ;  /* 0x000000001c0e72ca */ /* 0x000fe400000e0000 */
[----:B------:R-:W-:Y:S01]  /*3760*/  LEA.HI R14, P0, R5, R14, RZ, 0x1 ;  /* 0x0000000e050e7211 */ /* 0x000fe200078108ff */
[----:B0-----:R-:W0:Y:S01]  /*3770*/  LDC.64 R24, c[0x0][0x388] ;  /* 0x0000e200ff187b82 */ /* 0x001e220000000a00 */
        /* <DEDUP_REMOVED lines=10> */
[----:B---3--:R-:W-:-:S04]  /*3820*/  IMAD.WIDE.U32 R20, R18, 0x8, R20 ;  /* 0x0000000812147825 */ /* 0x008fc800078e0014 */
[----:B0-----:R-:W-:Y:S01]  /*3830*/  IMAD.WIDE.U32 R24, R18, 0x8, R24 ;  /* 0x0000000812187825 */ /* 0x001fe200078e0018 */
[----:B------:R-:W3:Y:S04]  /*3840*/  LDG.E.64 R14, desc[UR16][R20.64+0x4000] ;  /* 0x00400010140e7981 */ /* 0x000ee8000c1e1b00 */
[----:B------:R-:W3:Y:S01]  /*3850*/  LDG.E.64 R10, desc[UR14][R24.64+0x4000] ;  /* 0x0040000e180a7981 */ /* 0x000ee2000c1e1b00 */
[----:B------:R-:W-:-:S05]  /*3860*/  IADD3 R8, P0, PT, R8, 0x1000, RZ ;  /* 0x0000100008087810 */ /* 0x000fca0007f1e0ff */
[----:B------:R-:W-:-:S05]  /*3870*/  IMAD.X R17, RZ, RZ, R4, P0 ;  /* 0x000000ffff117224 */ /* 0x000fca00000e0604 */
[----:B------:R-:W-:-:S04]  /*3880*/  LEA.HI R4, P0, R17, R8, RZ, 0x1 ;  /* 0x0000000811047211 */ /* 0x000fc800078108ff */
[----:B------:R-:W-:Y:S01]  /*3890*/  SHF.L.U32 R13, R4, 0x2, RZ ;  /* 0x00000002040d7819 */ /* 0x000fe200000006ff */
[----:B------:R-:W-:-:S03]  /*38a0*/  IMAD.X R17, RZ, RZ, R17, P0 ;  /* 0x000000ffff117224 */ /* 0x000fc600000e0611 */
[----:B------:R-:W-:Y:S02]  /*38b0*/  LOP3.LUT R13, R13, 0xfffffff8, RZ, 0xc0, !PT ;  /* 0xfffffff80d0d7812 */ /* 0x000fe400078ec0ff */
[----:B------:R-:W-:Y:S02]  /*38c0*/  SHF.L.U64.HI R4, R4, 0x2, R17 ;  /* 0x0000000204047819 */ /* 0x000fe40000010211 */
[----:B------:R-:W-:-:S04]  /*38d0*/  IADD3 R6, P0, PT, R13, R6, RZ ;  /* 0x000000060d067210 */ /* 0x000fc80007f1e0ff */
[----:B------:R-:W-:Y:S01]  /*38e0*/  IADD3.X R7, PT, PT, R4, R7, RZ, P0, !PT ;  /* 0x0000000704077210 */ /* 0x000fe200007fe4ff */
[C---:B----4-:R-:W-:Y:S01]  /*38f0*/  FADD R5, -R12.reuse, R2 ;  /* 0x000000020c057221 */ /* 0x050fe20000000100 */
[----:B------:R-:W-:-:S03]  /*3900*/  FADD R9, -R12, R3 ;  /* 0x000000030c097221 */ /* 0x000fc60000000100 */
[C---:B------:R-:W-:Y:S01]  /*3910*/  FMUL R5, R0.reuse, R5 ;  /* 0x0000000500057220 */ /* 0x040fe20000400000 */
[----:B------:R-:W-:-:S03]  /*3920*/  FMUL R2, R0, R9 ;  /* 0x0000000900027220 */ /* 0x000fc60000400000 */
[----:B---3--:R-:W-:Y:S01]  /*3930*/  FFMA R10, R10, R5, R14 ;  /* 0x000000050a0a7223 */ /* 0x008fe2000000000e */
[----:B------:R-:W-:-:S05]  /*3940*/  FFMA R11, R11, R2, R15 ;  /* 0x000000020b0b7223 */ /* 0x000fca000000000f */
[----:B------:R0:W-:Y:S01]  /*3950*/  STG.E.64 desc[UR8][R6.64], R10 ;  /* 0x0000000a06007986 */ /* 0x0001e2000c101b08 */
[----:B------:R-:W-:-:S07]  /*3960*/  LOP3.LUT R2, R22, 0xc00, RZ, 0xfc, !PT ;  /* 0x00000c0016027812 */ /* 0x000fce00078efcff */
.L_x_185:
[----:B012---:R-:W-:Y:S05]  /*3970*/  BSYNC.RECONVERGENT B1 ;  /* 0x0000000000017941 */ /* 0x007fea0003800200 */
.L_x_184:
[----:B------:R-:W-:-:S05]  /*3980*/  LOP3.LUT R3, RZ, R22, RZ, 0x33, !PT ;  /* 0x00000016ff037212 */ /* 0x000fca00078e33ff */
[----:B------:R-:W-:-:S05]  /*3990*/  IMAD.IADD R3, R26, 0x1, R3 ;  /* 0x000000011a037824 */ /* 0x000fca00078e0203 */
[----:B------:R-:W-:-:S13]  /*39a0*/  ISETP.GE.U32.AND P0, PT, R3, 0xc00, PT ;  /* 0x00000c000300780c */ /* 0x000fda0003f06070 */
[----:B------:R-:W-:Y:S05]  /*39b0*/  @!P0 BRA `(.L_x_183) ;  /* 0x0000000800148947 */ /* 0x000fea0003800000 */
.L_x_186:
[----:B----4-:R-:W-:Y:S01]  /*39c0*/  SHF.L.U32 R10, R2, 0x1, RZ ;  /* 0x00000001020a7819 */ /* 0x010fe200000006ff */
[----:B0-----:R-:W-:Y:S01]  /*39d0*/  IMAD R4, R23, UR10, RZ ;  /* 0x0000000a17047c24 */ /* 0x001fe2000f8e02ff */
[----:B------:R-:W0:Y:S01]  /*39e0*/  LDC.64 R6, c[0x0][0x388] ;  /* 0x0000e200ff067b82 */ /* 0x000e220000000a00 */
[----:B------:R-:W-:Y:S01]  /*39f0*/  IMAD.MOV.U32 R11, RZ, RZ, RZ ;  /* 0x000000ffff0b7224 */ /* 0x000fe200078e00ff */
[C---:B------:R-:W-:Y:S01]  /*3a00*/  R2UR UR8, R28.reuse ;  /* 0x000000001c0872ca */ /* 0x040fe200000e0000 */
[----:B------:R-:W-:Y:S01]  /*3a10*/  IMAD R3, R19, UR11, R4 ;  /* 0x0000000b13037c24 */ /* 0x000fe2000f8e0204 */
[----:B------:R-:W-:Y:S01]  /*3a20*/  R2UR UR9, R29 ;  /* 0x000000001d0972ca */ /* 0x000fe200000e0000 */
[----:B------:R-:W-:Y:S01]  /*3a30*/  IMAD.WIDE.U32 R14, R19, UR10, R10 ;  /* 0x0000000a130e7c25 */ /* 0x000fe2000f8e000a */
[----:B------:R-:W-:Y:S02]  /*3a40*/  R2UR UR14, R28 ;  /* 0x000000001c0e72ca */ /* 0x000fe400000e0000 */
[----:B------:R-:W1:Y:S01]  /*3a50*/  LDC.64 R8, c[0x0][0x390] ;  /* 0x0000e400ff087b82 */ /* 0x000e620000000a00 */
[----:B------:R-:W-:-:S02]  /*3a60*/  R2UR UR15, R29 ;  /* 0x000000001d0f72ca */ /* 0x000fc400000e0000 */
[----:B------:R-:W-:Y:S02]  /*3a70*/  IADD3 R4, PT, PT, R3, R15, RZ ;  /* 0x0000000f03047210 */ /* 0x000fe40007ffe0ff */
[----:B------:R-:W-:Y:S02]  /*3a80*/  R2UR UR16, R28 ;  /* 0x000000001c1072ca */ /* 0x000fe400000e0000 */
[----:B------:R-:W-:Y:S02]  /*3a90*/  LEA.HI R3, P0, R4, R14, RZ, 0x1 ;  /* 0x0000000e04037211 */ /* 0x000fe400078108ff */
[----:B------:R-:W-:Y:S02]  /*3aa0*/  R2UR UR17, R29 ;  /* 0x000000001d1172ca */ /* 0x000fe400000e0000 */
[----:B---3--:R-:W-:Y:S01]  /*3ab0*/  IADD3.X R16, PT, PT, RZ, R4, RZ, P0, !PT ;  /* 0x00000004ff107210 */ /* 0x008fe200007fe4ff */
[----:B------:R-:W-:-:S03]  /*3ac0*/  IMAD.SHL.U32 R24, R3, 0x4, RZ ;  /* 0x0000000403187824 */ /* 0x000fc600078e00ff */
[----:B------:R-:W-:Y:S02]  /*3ad0*/  SHF.L.U64.HI R3, R3, 0x2, R16 ;  /* 0x0000000203037819 */ /* 0x000fe40000010210 */
[----:B------:R-:W-:-:S04]  /*3ae0*/  LOP3.LUT R24, R24, 0xfffffff8, RZ, 0xc0, !PT ;  /* 0xfffffff818187812 */ /* 0x000fc800078ec0ff */
[----:B------:R-:W-:-:S04]  /*3af0*/  IADD3 R24, P0, PT, R24, UR12, RZ ;  /* 0x0000000c18187c10 */ /* 0x000fc8000ff1e0ff */
[----:B------:R-:W-:Y:S01]  /*3b00*/  IADD3.X R25, PT, PT, R3, UR13, RZ, P0, !PT ;  /* 0x0000000d03197c10 */ /* 0x000fe200087fe4ff */
[----:B0-----:R-:W-:-:S05]  /*3b10*/  IMAD.WIDE.U32 R6, R2, 0x8, R6 ;  /* 0x0000000802067825 */ /* 0x001fca00078e0006 */
[----:B------:R-:W2:Y:S01]  /*3b20*/  LDG.E.64 R24, desc[UR8][R24.64] ;  /* 0x0000000818187981 */ /* 0x000ea2000c1e1b00 */
[----:B-1----:R-:W-:-:S03]  /*3b30*/  IMAD.WIDE.U32 R8, R2, 0x8, R8 ;  /* 0x0000000802087825 */ /* 0x002fc600078e0008 */
[----:B------:R-:W3:Y:S04]  /*3b40*/  LDG.E.64 R16, desc[UR14][R6.64] ;  /* 0x0000000e06107981 */ /* 0x000ee8000c1e1b00 */
[----:B------:R-:W3:Y:S01]  /*3b50*/  LDG.E.64 R20, desc[UR16][R8.64] ;  /* 0x0000001008147981 */ /* 0x000ee2000c1e1b00 */
[----:B------:R-:W-:Y:S01]  /*3b60*/  IMAD R5, R23, UR6, RZ ;  /* 0x0000000617057c24 */ /* 0x000fe2000f8e02ff */
[----:B------:R-:W-:Y:S01]  /*3b70*/  IADD3 R13, P0, PT, R14, 0x800, RZ ;  /* 0x000008000e0d7810 */ /* 0x000fe20007f1e0ff */
[C---:B------:R-:W-:Y:S01]  /*3b80*/  IMAD.WIDE.U32 R10, R19.reuse, UR6, R10 ;  /* 0x00000006130a7c25 */ /* 0x040fe2000f8e000a */
[----:B------:R-:W-:Y:S02]  /*3b90*/  R2UR UR18, R28 ;  /* 0x000000001c1272ca */ /* 0x000fe400000e0000 */
[----:B------:R-:W-:Y:S01]  /*3ba0*/  IADD3.X R15, PT, PT, RZ, R4, RZ, P0, !PT ;  /* 0x00000004ff0f7210 */ /* 0x000fe200007fe4ff */
[----:B------:R-:W-:Y:S01]  /*3bb0*/  IMAD R5, R19, UR7, R5 ;  /* 0x0000000713057c24 */ /* 0x000fe2000f8e0205 */
[----:B------:R-:W-:-:S02]  /*3bc0*/  R2UR UR19, R29 ;  /* 0x000000001d1372ca */ /* 0x000fc400000e0000 */
[----:B------:R-:W-:-:S04]  /*3bd0*/  LEA.HI R13, P1, R15, R13, RZ, 0x1 ;  /* 0x0000000d0f0d7211 */ /* 0x000fc800078308ff */
[----:B------:R-:W-:Y:S01]  /*3be0*/  IADD3.X R15, PT, PT, RZ, R15, RZ, P1, !PT ;  /* 0x0000000fff0f7210 */ /* 0x000fe20000ffe4ff */
[C---:B--2---:R-:W-:Y:S01]  /*3bf0*/  FADD R3, -R12.reuse, R24 ;  /* 0x000000180c037221 */ /* 0x044fe20000000100 */
[----:B------:R-:W-:Y:S01]  /*3c00*/  SHF.L.U32 R24, R13, 0x2, RZ ;  /* 0x000000020d187819 */ /* 0x000fe200000006ff */
[----:B------:R-:W-:Y:S02]  /*3c10*/  FADD R25, -R12, R25 ;  /* 0x000000190c197221 */ /* 0x000fe40000000100 */
[----:B------:R-:W-:Y:S01]  /*3c20*/  FMUL R3, R0, R3 ;  /* 0x0000000300037220 */ /* 0x000fe20000400000 */
[----:B------:R-:W-:Y:S01]  /*3c30*/  LOP3.LUT R24, R24, 0xfffffff8, RZ, 0xc0, !PT ;  /* 0xfffffff818187812 */ /* 0x000fe200078ec0ff */
[----:B------:R-:W-:Y:S02]  /*3c40*/  FMUL R25, R0, R25 ;  /* 0x0000001900197220 */ /* 0x000fe40000400000 */
[----:B---3--:R-:W-:Y:S01]  /*3c50*/  FFMA R16, R16, R3, R20 ;  /* 0x0000000310107223 */ /* 0x008fe20000000014 */
[----:B------:R-:W-:Y:S01]  /*3c60*/  IMAD.IADD R3, R5, 0x1, R11 ;  /* 0x0000000105037824 */ /* 0x000fe200078e020b */
[----:B------:R-:W-:Y:S01]  /*3c70*/  IADD3 R24, P1, PT, R24, UR12, RZ ;  /* 0x0000000c18187c10 */ /* 0x000fe2000ff3e0ff */
[----:B------:R-:W-:-:S03]  /*3c80*/  FFMA R17, R17, R25, R21 ;  /* 0x0000001911117223 */ /* 0x000fc60000000015 */
[----:B------:R-:W-:-:S05]  /*3c90*/  LEA.HI R11, P0, R3, R10, RZ, 0x1 ;  /* 0x0000000a030b7211 */ /* 0x000fca00078108ff */
[----:B------:R-:W-:Y:S02]  /*3ca0*/  IMAD.SHL.U32 R18, R11, 0x4, RZ ;  /* 0x000000040b127824 */ /* 0x000fe400078e00ff */
[----:B------:R-:W-:-:S03]  /*3cb0*/  IMAD.X R5, RZ, RZ, R3, P0 ;  /* 0x000000ffff057224 */ /* 0x000fc600000e0603 */
[----:B------:R-:W-:Y:S02]  /*3cc0*/  LOP3.LUT R18, R18, 0xfffffff8, RZ, 0xc0, !PT ;  /* 0xfffffff812127812 */ /* 0x000fe400078ec0ff */
[----:B------:R-:W-:Y:S02]  /*3cd0*/  SHF.L.U64.HI R5, R11, 0x2, R5 ;  /* 0x000000020b057819 */ /* 0x000fe40000010205 */
[----:B------:R-:W-:Y:S02]  /*3ce0*/  SHF.L.U64.HI R11, R13, 0x2, R15 ;  /* 0x000000020d0b7819 */ /* 0x000fe4000001020f */
[----:B------:R-:W-:Y:S02]  /*3cf0*/  IADD3 R20, P0, PT, R18, UR4, RZ ;  /* 0x0000000412147c10 */ /* 0x000fe4000ff1e0ff */
[----:B------:R-:W-:Y:S02]  /*3d00*/  IADD3.X R25, PT, PT, R11, UR13, RZ, P1, !PT ;  /* 0x0000000d0b197c10 */ /* 0x000fe40008ffe4ff */
[----:B------:R-:W-:-:S05]  /*3d10*/  IADD3.X R21, PT, PT, R5, UR5, RZ, P0, !PT ;  /* 0x0000000505157c10 */ /* 0x000fca00087fe4ff */
[----:B------:R0:W-:Y:S04]  /*3d20*/  STG.E.64 desc[UR8][R20.64], R16 ;  /* 0x0000001014007986 */ /* 0x0001e8000c101b08 */
[----:B------:R-:W2:Y:S04]  /*3d30*/  LDG.E.64 R24, desc[UR14][R24.64] ;  /* 0x0000000e18187981 */ /* 0x000ea8000c1e1b00 */
[----:B0-----:R-:W3:Y:S04]  /*3d40*/  LDG.E.64 R16, desc[UR16][R6.64+0x2000] ;  /* 0x0020001006107981 */ /* 0x001ee8000c1e1b00 */
[----:B------:R-:W3:Y:S01]  /*3d50*/  LDG.E.64 R20, desc[UR18][R8.64+0x2000] ;  /* 0x0020001208147981 */ /* 0x000ee2000c1e1b00 */
[----:B------:R-:W-:-:S02]  /*3d60*/  IADD3 R11, P0, PT, R10, 0x800, RZ ;  /* 0x000008000a0b7810 */ /* 0x000fc40007f1e0ff */
[----:B------:R-:W-:-:S04]  /*3d70*/  IADD3 R13, P1, PT, R14, 0x1000, RZ ;  /* 0x000010000e0d7810 */ /* 0x000fc80007f3e0ff */
[----:B------:R-:W-:-:S04]  /*3d80*/  IADD3.X R15, PT, PT, RZ, R4, RZ, P1, !PT ;  /* 0x00000004ff0f7210 */ /* 0x000fc80000ffe4ff */
[----:B------:R-:W-:-:S04]  /*3d90*/  LEA.HI R13, P1, R15, R13, RZ, 0x1 ;  /* 0x0000000d0f0d7211 */ /* 0x000fc800078308ff */
[----:B------:R-:W-:Y:S01]  /*3da0*/  IADD3.X R15, PT, PT, RZ, R15, RZ, P1, !PT ;  /* 0x0000000fff0f7210 */ /* 0x000fe20000ffe4ff */
[C---:B--2---:R-:W-:Y:S01]  /*3db0*/  FADD R5, -R12.reuse, R25 ;  /* 0x000000190c057221 */ /* 0x044fe20000000100 */
[----:B------:R-:W-:-:S03]  /*3dc0*/  FADD R24, -R12, R24 ;  /* 0x000000180c187221 */ /* 0x000fc60000000100 */
[C---:B------:R-:W-:Y:S01]  /*3dd0*/  FMUL R5, R0.reuse, R5 ;  /* 0x0000000500057220 */ /* 0x040fe20000400000 */
[----:B------:R-:W-:-:S03]  /*3de0*/  FMUL R24, R0, R24 ;  /* 0x0000001800187220 */ /* 0x000fc60000400000 */
[----:B---3--:R-:W-:Y:S01]  /*3df0*/  FFMA R17, R17, R5, R21 ;  /* 0x0000000511117223 */ /* 0x008fe20000000015 */
[----:B------:R-:W-:Y:S02]  /*3e00*/  IMAD.X R5, RZ, RZ, R3, P0 ;  /* 0x000000ffff057224 */ /* 0x000fe400000e0603 */
[----:B------:R-:W-:Y:S01]  /*3e10*/  FFMA R16, R16, R24, R20 ;  /* 0x0000001810107223 */ /* 0x000fe20000000014 */
[----:B------:R-:W-:Y:S02]  /*3e20*/  SHF.L.U32 R24, R13, 0x2, RZ ;  /* 0x000000020d187819 */ /* 0x000fe400000006ff */
[----:B------:R-:W-:Y:S02]  /*3e30*/  LEA.HI R11, P0, R5, R11, RZ, 0x1 ;  /* 0x0000000b050b7211 */ /* 0x000fe400078108ff */
[----:B------:R-:W-:-:S03]  /*3e40*/  LOP3.LUT R24, R24, 0xfffffff8, RZ, 0xc0, !PT ;  /* 0xfffffff818187812 */ /* 0x000fc600078ec0ff */
[----:B------:R-:W-:Y:S01]  /*3e50*/  IMAD.SHL.U32 R18, R11, 0x4, RZ ;  /* 0x000000040b127824 */ /* 0x000fe200078e00ff */
[----:B------:R-:W-:Y:S01]  /*3e60*/  IADD3 R24, P1, PT, R24, UR12, RZ ;  /* 0x0000000c18187c10 */ /* 0x000fe2000ff3e0ff */
        /* <DEDUP_REMOVED lines=12> */
[----:B------:R-:W-:-:S03]  /*3f30*/  IADD3 R5, P0, PT, R10, 0x1000, RZ ;  /* 0x000010000a057810 */ /* 0x000fc60007f1e0ff */
[----:B------:R-:W-:Y:S01]  /*3f40*/  IMAD.X R13, RZ, RZ, R4, P1 ;  /* 0x000000ffff0d7224 */ /* 0x000fe200008e0604 */
[----:B------:R-:W-:-:S04]  /*3f50*/  IADD3.X R11, PT, PT, RZ, R3, RZ, P0, !PT ;  /* 0x00000003ff0b7210 */ /* 0x000fc800007fe4ff */
[----:B------:R-:W-:Y:S02]  /*3f60*/  LEA.HI R4, P0, R11, R5, RZ, 0x1 ;  /* 0x000000050b047211 */ /* 0x000fe400078108ff */
[----:B------:R-:W-:Y:S02]  /*3f70*/  LEA.HI R14, P1, R13, R14, RZ, 0x1 ;  /* 0x0000000e0d0e7211 */ /* 0x000fe400078308ff */
[----:B------:R-:W-:Y:S02]  /*3f80*/  IADD3.X R5, PT, PT, RZ, R11, RZ, P0, !PT ;  /* 0x0000000bff057210 */ /* 0x000fe400007fe4ff */
[----:B------:R-:W-:Y:S02]  /*3f90*/  IADD3.X R11, PT, PT, RZ, R13, RZ, P1, !PT ;  /* 0x0000000dff0b7210 */ /* 0x000fe40000ffe4ff */
[C---:B------:R-:W-:Y:S01]  /*3fa0*/  SHF.L.U64.HI R5, R4.reuse, 0x2, R5 ;  /* 0x0000000204057819 */ /* 0x040fe20000010205 */
[----:B------:R-:W-:Y:S01]  /*3fb0*/  IMAD.SHL.U32 R4, R4, 0x4, RZ ;  /* 0x0000000404047824 */ /* 0x000fe200078e00ff */
[----:B------:R-:W-:-:S02]  /*3fc0*/  SHF.L.U64.HI R11, R14, 0x2, R11 ;  /* 0x000000020e0b7819 */ /* 0x000fc4000001020b */
[----:B------:R-:W-:Y:S02]  /*3fd0*/  SHF.L.U32 R14, R14, 0x2, RZ ;  /* 0x000000020e0e7819 */ /* 0x000fe400000006ff */
[----:B------:R-:W-:Y:S02]  /*3fe0*/  LOP3.LUT R4, R4, 0xfffffff8, RZ, 0xc0, !PT ;  /* 0xfffffff804047812 */ /* 0x000fe400078ec0ff */
[----:B------:R-:W-:Y:S02]  /*3ff0*/  LOP3.LUT R14, R14, 0xfffffff8, RZ, 0xc0, !PT ;  /* 0xfffffff80e0e7812 */ /* 0x000fe400078ec0ff */
[----:B------:R-:W-:Y:S02]  /*4000*/  IADD3 R4, P0, PT, R4, UR4, RZ ;  /* 0x0000000404047c10 */ /* 0x000fe4000ff1e0ff */
[----:B------:R-:W-:Y:S02]  /*4010*/  IADD3 R14, P1, PT, R14, UR12, RZ ;  /* 0x0000000c0e0e7c10 */ /* 0x000fe4000ff3e0ff */
[----:B------:R-:W-:-:S02]  /*4020*/  IADD3.X R5, PT, PT, R5, UR5, RZ, P0, !PT ;  /* 0x0000000505057c10 */ /* 0x000fc400087fe4ff */
[----:B------:R-:W-:Y:S01]  /*4030*/  IADD3.X R15, PT, PT, R11, UR13, RZ, P1, !PT ;  /* 0x0000000d0b0f7c10 */ /* 0x000fe20008ffe4ff */
[C---:B--2---:R-:W-:Y:S01]  /*4040*/  FADD R24, -R12.reuse, R24 ;  /* 0x000000180c187221 */ /* 0x044fe20000000100 */
[----:B------:R-:W-:-:S03]  /*4050*/  FADD R13, -R12, R25 ;  /* 0x000000190c0d7221 */ /* 0x000fc60000000100 */
[C---:B------:R-:W-:Y:S01]  /*4060*/  FMUL R24, R0.reuse, R24 ;  /* 0x0000001800187220 */ /* 0x040fe20000400000 */
[----:B------:R-:W-:-:S03]  /*4070*/  FMUL R13, R0, R13 ;  /* 0x0000000d000d7220 */ /* 0x000fc60000400000 */
[----:B---3--:R-:W-:Y:S01]  /*4080*/  FFMA R16, R16, R24, R20 ;  /* 0x0000001810107223 */ /* 0x008fe20000000014 */
[----:B------:R-:W-:-:S05]  /*4090*/  FFMA R17, R17, R13, R21 ;  /* 0x0000000d11117223 */ /* 0x000fca0000000015 */
[----:B------:R0:W-:Y:S04]  /*40a0*/  STG.E.64 desc[UR8][R4.64], R16 ;  /* 0x0000001004007986 */ /* 0x0001e8000c101b08 */
[----:B------:R-:W2:Y:S04]  /*40b0*/  LDG.E.64 R14, desc[UR14][R14.64] ;  /* 0x0000000e0e0e7981 */ /* 0x000ea8000c1e1b00 */
[----:B------:R-:W3:Y:S04]  /*40c0*/  LDG.E.64 R6, desc[UR16][R6.64+0x6000] ;  /* 0x0060001006067981 */ /* 0x000ee8000c1e1b00 */
[----:B------:R-:W3:Y:S01]  /*40d0*/  LDG.E.64 R8, desc[UR18][R8.64+0x6000] ;  /* 0x0060001208087981 */ /* 0x000ee2000c1e1b00 */
[----:B------:R-:W-:-:S02]  /*40e0*/  IADD3 R13, P0, PT, R10, 0x1800, RZ ;  /* 0x000018000a0d7810 */ /* 0x000fc40007f1e0ff */
[----:B------:R-:W-:Y:S02]  /*40f0*/  IADD3 R2, PT, PT, R2, 0x1000, RZ ;  /* 0x0000100002027810 */ /* 0x000fe40007ffe0ff */
[----:B------:R-:W-:-:S04]  /*4100*/  IADD3.X R18, PT, PT, RZ, R3, RZ, P0, !PT ;  /* 0x00000003ff127210 */ /* 0x000fc800007fe4ff */
[----:B------:R-:W-:-:S04]  /*4110*/  LEA.HI R13, P0, R18, R13, RZ, 0x1 ;  /* 0x0000000d120d7211 */ /* 0x000fc800078108ff */
[----:B------:R-:W-:Y:S01]  /*4120*/  IADD3.X R18, PT, PT, RZ, R18, RZ, P0, !PT ;  /* 0x00000012ff127210 */ /* 0x000fe200007fe4ff */
[----:B------:R-:W-:-:S03]  /*4130*/  IMAD.SHL.U32 R10, R13, 0x4, RZ ;  /* 0x000000040d0a7824 */ /* 0x000fc600078e00ff */
[----:B0-----:R-:W-:Y:S02]  /*4140*/  SHF.L.U64.HI R5, R13, 0x2, R18 ;  /* 0x000000020d057819 */ /* 0x001fe40000010212 */
[----:B------:R-:W-:-:S04]  /*4150*/  LOP3.LUT R4, R10, 0xfffffff8, RZ, 0xc0, !PT ;  /* 0xfffffff80a047812 */ /* 0x000fc800078ec0ff */
[----:B------:R-:W-:-:S04]  /*4160*/  IADD3 R4, P0, PT, R4, UR4, RZ ;  /* 0x0000000404047c10 */ /* 0x000fc8000ff1e0ff */
[----:B------:R-:W-:Y:S02]  /*4170*/  IADD3.X R5, PT, PT, R5, UR5, RZ, P0, !PT ;  /* 0x0000000505057c10 */ /* 0x000fe400087fe4ff */
[----:B------:R-:W-:Y:S01]  /*4180*/  ISETP.GE.AND P0, PT, R2, R26, PT ;  /* 0x0000001a0200720c */ /* 0x000fe20003f06270 */
[C---:B--2---:R-:W-:Y:S01]  /*4190*/  FADD R11, -R12.reuse, R14 ;  /* 0x0000000e0c0b7221 */ /* 0x044fe20000000100 */
[----:B------:R-:W-:-:S03]  /*41a0*/  FADD R3, -R12, R15 ;  /* 0x0000000f0c037221 */ /* 0x000fc60000000100 */
[C---:B------:R-:W-:Y:S01]  /*41b0*/  FMUL R11, R0.reuse, R11 ;  /* 0x0000000b000b7220 */ /* 0x040fe20000400000 */
[----:B------:R-:W-:-:S03]  /*41c0*/  FMUL R10, R0, R3 ;  /* 0x00000003000a7220 */ /* 0x000fc60000400000 */
[----:B---3--:R-:W-:Y:S01]  /*41d0*/  FFMA R6, R6, R11, R8 ;  /* 0x0000000b06067223 */ /* 0x008fe20000000008 */
[----:B------:R-:W-:-:S05]  /*41e0*/  FFMA R7, R7, R10, R9 ;  /* 0x0000000a07077223 */ /* 0x000fca0000000009 */
[----:B------:R0:W-:Y:S01]  /*41f0*/  STG.E.64 desc[UR8][R4.64], R6 ;  /* 0x0000000604007986 */ /* 0x0001e2000c101b08 */
[----:B------:R-:W-:Y:S05]  /*4200*/  @!P0 BRA `(.L_x_186) ;  /* 0xfffffff400ec8947 */ /* 0x000fea000383ffff */
.L_x_183:
[----:B012---:R-:W-:Y:S05]  /*4210*/  BSYNC.RECONVERGENT B0 ;  /* 0x0000000000007941 */ /* 0x007fea0003800200 */
.L_x_182:
[----:B------:R-:W0:Y:S01]  /*4220*/  LDCU UR4, c[0x0][0x370] ;  /* 0x00006e00ff0477ac */ /* 0x000e220008000800 */
[----:B------:R-:W1:Y:S01]  /*4230*/  LDCU.64 UR6, c[0x0][0x3b0] ;  /* 0x00007600ff0677ac */ /* 0x000e620008000a00 */
[----:B0-----:R-:W-:-:S05]  /*4240*/  IADD3 R19, P0, PT, R19, UR4, RZ ;  /* 0x0000000413137c10 */ /* 0x001fca000ff1e0ff */
[----:B------:R-:W-:Y:S01]  /*4250*/  IMAD.X R23, RZ, RZ, R23, P0 ;  /* 0x000000ffff177224 */ /* 0x000fe200000e0617 */
[----:B-1----:R-:W-:-:S04]  /*4260*/  ISETP.GE.U32.AND P0, PT, R19, UR6, PT ;  /* 0x0000000613007c0c */ /* 0x002fc8000bf06070 */
[----:B------:R-:W-:-:S13]  /*4270*/  ISETP.GE.AND.EX P0, PT, R23, UR7, PT, P0 ;  /* 0x0000000717007c0c */ /* 0x000fda000bf06300 */
[----:B------:R-:W-:Y:S05]  /*4280*/  @!P0 BRA `(.L_x_187) ;  /* 0xffffffc000048947 */ /* 0x000fea000383ffff */
[----:B------:R-:W-:Y:S05]  /*4290*/  EXIT ;  /* 0x000000000000794d */ /* 0x000fea0003800000 */
.L_x_128:
[----:B------:R-:W-:Y:S01]  /*42a0*/  HFMA2 R12, -RZ, RZ, 0, 9.5367431640625e-07 ;  /* 0x00000010ff0c7431 */ /* 0x000fe200000001ff */
[----:B------:R-:W-:Y:S01]  /*42b0*/  MOV R13, R2 ;  /* 0x00000002000d7202 */ /* 0x000fe20000000f00 */
[----:B------:R-:W-:Y:S01]  /*42c0*/  IMAD.MOV.U32 R11, RZ, RZ, 0x1f ;  /* 0x0000001fff0b7424 */ /* 0x000fe200078e00ff */
[----:B------:R-:W-:-:S07]  /*42d0*/  MOV R15, 0xffffffff ;  /* 0xffffffff000f7802 */ /* 0x000fce0000000f00 */
[----:B0-----:R-:W-:Y:S05]  /*42e0*/  WARPSYNC.COLLECTIVE R15, `(.L_x_188) ;  /* 0x000000000f087348 */ /* 0x001fea0003c00000 */
[----:B------:R1:W2:Y:S02]  /*42f0*/  SHFL.DOWN P6, R14, R13, R12, R11 ;  /* 0x0800000c0d0e7389 */ /* 0x0002a400000c000b */
[----:B012---:R-:W-:Y:S05]  /*4300*/  ENDCOLLECTIVE ;  /* 0x000000000000791b */ /* 0x007fea0003800000 */
.L_x_188:
[----:B------:R-:W-:Y:S01]  /*4310*/  IMAD.MOV.U32 R13, RZ, RZ, R0 ;  /* 0x000000ffff0d7224 */ /* 0x000fe200078e0000 */
[----:B------:R-:W-:-:S07]  /*4320*/  MOV R10, R14 ;  /* 0x0000000e000a7202 */ /* 0x000fce0000000f00 */
[----:B------:R-:W-:Y:S05]  /*4330*/  WARPSYNC.COLLECTIVE R15, `(.L_x_189) ;  /* 0x000000000f087348 */ /* 0x000fea0003c00000 */
[----:B------:R0:W1:Y:S02]  /*4340*/  SHFL.DOWN P6, R14, R13, R12, R11 ;  /* 0x0800000c0d0e7389 */ /* 0x00006400000c000b */
[----:B01----:R-:W-:Y:S05]  /*4350*/  ENDCOLLECTIVE ;  /* 0x000000000000791b */ /* 0x003fea0003800000 */
.L_x_189:
[----:B------:R-:W-:Y:S02]  /*4360*/  MOV R13, R3 ;  /* 0x00000003000d7202 */ /* 0x000fe40000000f00 */
[----:B------:R-:W-:-:S07]  /*4370*/  MOV R7, R14 ;  /* 0x0000000e00077202 */ /* 0x000fce0000000f00 */
[----:B------:R-:W-:Y:S05]  /*4380*/  WARPSYNC.COLLECTIVE R15, `(.L_x_190) ;  /* 0x000000000f087348 */ /* 0x000fea0003c00000 */
[----:B------:R0:W1:Y:S02]  /*4390*/  SHFL.DOWN P6, R14, R13, R12, R11 ;  /* 0x0800000c0d0e7389 */ /* 0x00006400000c000b */
[----:B01----:R-:W-:Y:S05]  /*43a0*/  ENDCOLLECTIVE ;  /* 0x000000000000791b */ /* 0x003fea0003800000 */
.L_x_190:
[----:B------:R-:W-:Y:S01]  /*43b0*/  IMAD.MOV.U32 R5, RZ, RZ, R14 ;  /* 0x000000ffff057224 */ /* 0x000fe200078e000e */
[----:B------:R-:W-:Y:S06]  /*43c0*/  BRA `(.L_x_191) ;  /* 0xffffffd400547947 */ /* 0x000fec000383ffff */
.L_x_133:
[----:B------:R-:W-:Y:S01]  /*43d0*/  HFMA2 R12, -RZ, RZ, 0, 4.76837158203125e-07 ;  /* 0x00000008ff0c7431 */ /* 0x000fe200000001ff */
[----:B------:R-:W-:Y:S01]  /*43e0*/  BSSY B0, `(.L_x_192) ;  /* 0x0000007000007945 */ /* 0x000fe20003800000 */
[----:B------:R-:W-:Y:S01]  /*43f0*/  MOV R13, R2 ;  /* 0x00000002000d7202 */ /* 0x000fe20000000f00 */
[----:B------:R-:W-:Y:S01]  /*4400*/  IMAD.MOV.U32 R11, RZ, RZ, 0x1f ;  /* 0x0000001fff0b7424 */ /* 0x000fe200078e00ff */
[----:B------:R-:W-:-:S07]  /*4410*/  MOV R15, 0xffffffff ;  /* 0xffffffff000f7802 */ /* 0x000fce0000000f00 */
[----:B0123--:R-:W-:Y:S05]  /*4420*/  WARPSYNC.COLLECTIVE R15, `(.L_x_193) ;  /* 0x000000000f087348 */ /* 0x00ffea0003c00000 */
[----:B------:R4:W0:Y:S02]  /*4430*/  SHFL.DOWN P6, R14, R13, R12, R11 ;  /* 0x0800000c0d0e7389 */ /* 0x00082400000c000b */
[----:B01234-:R-:W-:Y:S05]  /*4440*/  ENDCOLLECTIVE ;  /* 0x000000000000791b */ /* 0x01ffea0003800000 */
.L_x_193:
[----:B------:R-:W-:Y:S05]  /*4450*/  BSYNC B0 ;  /* 0x0000000000007941 */ /* 0x000fea0003800000 */
.L_x_192:
[----:B------:R-:W-:Y:S02]  /*4460*/  HFMA2 R12, -RZ, RZ, 0, 4.76837158203125e-07 ;  /* 0x00000008ff0c7431 */ /* 0x000fe400000001ff */
[----:B------:R-:W-:Y:S01]  /*4470*/  IMAD.MOV.U32 R13, RZ, RZ, R0 ;  /* 0x000000ffff0d7224 */ /* 0x000fe200078e0000 */
[----:B------:R-:W-:Y:S01]  /*4480*/  MOV R11, 0x1f ;  /* 0x0000001f000b7802 */ /* 0x000fe20000000f00 */
[----:B------:R-:W-:Y:S01]  /*4490*/  IMAD.MOV.U32 R15, RZ, RZ, -0x1 ;  /* 0xffffffffff0f7424 */ /* 0x000fe200078e00ff */
[----:B------:R-:W-:-:S07]  /*44a0*/  MOV R10, R14 ;  /* 0x0000000e000a7202 */ /* 0x000fce0000000f00 */
[----:B------:R-:W-:Y:S05]  /*44b0*/  WARPSYNC.COLLECTIVE R15, `(.L_x_194) ;  /* 0x000000000f087348 */ /* 0x000fea0003c00000 */
[----:B------:R0:W1:Y:S02]  /*44c0*/  SHFL.DOWN P6, R14, R13, R12, R11 ;  /* 0x0800000c0d0e7389 */ /* 0x00006400000c000b */
[----:B01----:R-:W-:Y:S05]  /*44d0*/  ENDCOLLECTIVE ;  /* 0x000000000000791b */ /* 0x003fea0003800000 */
.L_x_194:
[----:B------:R-:W-:Y:S02]  /*44e0*/  MOV R13, R3 ;  /* 0x00000003000d7202 */ /* 0x000fe40000000f00 */
[----:B------:R-:W-:-:S07]  /*44f0*/  MOV R7, R14 ;  /* 0x0000000e00077202 */ /* 0x000fce0000000f00 */
[----:B------:R-:W-:Y:S05]  /*4500*/  WARPSYNC.COLLECTIVE R15, `(.L_x_195) ;  /* 0x000000000f087348 */ /* 0x000fea0003c00000 */
[----:B------:R0:W1:Y:S02]  /*4510*/  SHFL.DOWN P6, R14, R13, R12, R11 ;  /* 0x0800000c0d0e7389 */ /* 0x00006400000c000b */
[----:B01----:R-:W-:Y:S05]  /*4520*/  ENDCOLLECTIVE ;  /* 0x000000000000791b */ /* 0x003fea0003800000 */
.L_x_195:
[----:B------:R-:W-:Y:S01]  /*4530*/  IMAD.MOV.U32 R5, RZ, RZ, R14 ;  /* 0x000000ffff057224 */ /* 0x000fe200078e000e */
[----:B------:R-:W-:Y:S06]  /*4540*/  BRA `(.L_x_196) ;  /* 0xffffffd4006c7947 */ /* 0x000fec000383ffff */
.L_x_138:
[----:B------:R-:W-:Y:S01]  /*4550*/  HFMA2 R12, -RZ, RZ, 0, 2.384185791015625e-07 ;  /* 0x00000004ff0c7431 */ /* 0x000fe200000001ff */
[----:B------:R-:W-:Y:S01]  /*4560*/  BSSY B0, `(.L_x_197) ;  /* 0x0000007000007945 */ /* 0x000fe20003800000 */
[----:B------:R-:W-:Y:S01]  /*4570*/  MOV R13, R2 ;  /* 0x00000002000d7202 */ /* 0x000fe20000000f00 */
[----:B------:R-:W-:Y:S01]  /*4580*/  IMAD.MOV.U32 R11, RZ, RZ, 0x1f ;  /* 0x0000001fff0b7424 */ /* 0x000fe200078e00ff */
[----:B------:R-:W-:-:S07]  /*4590*/  MOV R15, 0xffffffff ;  /* 0xffffffff000f7802 */ /* 0x000fce0000000f00 */
[----:B-1234-:R-:W-:Y:S05]  /*45a0*/  WARPSYNC.COLLECTIVE R15, `(.L_x_198) ;  /* 0x000000000f087348 */ /* 0x01efea0003c00000 */
[----:B------:R0:W0:Y:S02]  /*45b0*/  SHFL.DOWN P6, R14, R13, R12, R11 ;  /* 0x0800000c0d0e7389 */ /* 0x00002400000c000b */
[----:B01234-:R-:W-:Y:S05]  /*45c0*/  ENDCOLLECTIVE ;  /* 0x000000000000791b */ /* 0x01ffea0003800000 */
.L_x_198:
[----:B------:R-:W-:Y:S05]  /*45d0*/  BSYNC B0 ;  /* 0x0000000000007941 */ /* 0x000fea0003800000 */
.L_x_197:
[----:B------:R-:W-:Y:S02]  /*45e0*/  HFMA2 R12, -RZ, RZ, 0, 2.384185791015625e-07 ;  /* 0x00000004ff0c7431 */ /* 0x000fe400000001ff */
[----:B------:R-:W-:Y:S01]  /*45f0*/  IMAD.MOV.U32 R13, RZ, RZ, R0 ;  /* 0x000000ffff0d7224 */ /* 0x000fe200078e0000 */
[----:B------:R-:W-:Y:S01]  /*4600*/  MOV R11, 0x1f ;  /* 0x0000001f000b7802 */ /* 0x000fe20000000f00 */
[----:B------:R-:W-:Y:S01]  /*4610*/  IMAD.MOV.U32 R15, RZ, RZ, -0x1 ;  /* 0xffffffffff0f7424 */ /* 0x000fe200078e00ff */
[----:B------:R-:W-:-:S07]  /*4620*/  MOV R10, R14 ;  /* 0x0000000e000a7202 */ /* 0x000fce0000000f00 */
[----:B------:R-:W-:Y:S05]  /*4630*/  WARPSYNC.COLLECTIVE R15, `(.L_x_199) ;  /* 0x000000000f087348 */ /* 0x000fea0003c00000 */
[----:B------:R0:W1:Y:S02]  /*4640*/  SHFL.DOWN P6, R14, R13, R12, R11 ;  /* 0x0800000c0d0e7389 */ /* 0x00006400000c000b */
[----:B01----:R-:W-:Y:S05]  /*4650*/  ENDCOLLECTIVE ;  /* 0x000000000000791b */ /* 0x003fea0003800000 */
.L_x_199:
[----:B------:R-:W-:Y:S02]  /*4660*/  MOV R13, R3 ;  /* 0x00000003000d7202 */ /* 0x000fe40000000f00 */
[----:B------:R-:W-:-:S07]  /*4670*/  MOV R7, R14 ;  /* 0x0000000e00077202 */ /* 0x000fce0000000f00 */
[----:B------:R-:W-:Y:S05]  /*4680*/  WARPSYNC.COLLECTIVE R15, `(.L_x_200) ;  /* 0x000000000f087348 */ /* 0x000fea0003c00000 */
[----:B------:R0:W1:Y:S02]  /*4690*/  SHFL.DOWN P6, R14, R13, R12, R11 ;  /* 0x0800000c0d0e7389 */ /* 0x00006400000c000b */
[----:B01----:R-:W-:Y:S05]  /*46a0*/  ENDCOLLECTIVE ;  /* 0x000000000000791b */ /* 0x003fea0003800000 */
.L_x_200:
[----:B------:R-:W-:Y:S01]  /*46b0*/  IMAD.MOV.U32 R5, RZ, RZ, R14 ;  /* 0x000000ffff057224 */ /* 0x000fe200078e000e */
[----:B------:R-:W-:Y:S06]  /*46c0*/  BRA `(.L_x_201) ;  /* 0xffffffd400847947 */ /* 0x000fec000383ffff */
.L_x_143:
[----:B------:R-:W-:Y:S01]  /*46d0*/  HFMA2 R12, -RZ, RZ, 0, 1.1920928955078125e-07 ;  /* 0x00000002ff0c7431 */ /* 0x000fe200000001ff */
[----:B------:R-:W-:Y:S01]  /*46e0*/  BSSY B0, `(.L_x_202) ;  /* 0x0000007000007945 */ /* 0x000fe20003800000 */
[----:B------:R-:W-:Y:S01]  /*46f0*/  MOV R13, R2 ;  /* 0x00000002000d7202 */ /* 0x000fe20000000f00 */
[----:B------:R-:W-:Y:S01]  /*4700*/  IMAD.MOV.U32 R11, RZ, RZ, 0x1f ;  /* 0x0000001fff0b7424 */ /* 0x000fe200078e00ff */
[----:B------:R-:W-:-:S07]  /*4710*/  MOV R15, 0xffffffff ;  /* 0xffffffff000f7802 */ /* 0x000fce0000000f00 */
[----:B-1234-:R-:W-:Y:S05]  /*4720*/  WARPSYNC.COLLECTIVE R15, `(.L_x_203) ;  /* 0x000000000f087348 */ /* 0x01efea0003c00000 */
[----:B------:R0:W0:Y:S02]  /*4730*/  SHFL.DOWN P6, R14, R13, R12, R11 ;  /* 0x0800000c0d0e7389 */ /* 0x00002400000c000b */
[----:B01234-:R-:W-:Y:S05]  /*4740*/  ENDCOLLECTIVE ;  /* 0x000000000000791b */ /* 0x01ffea0003800000 */
.L_x_203:
[----:B------:R-:W-:Y:S05]  /*4750*/  BSYNC B0 ;  /* 0x0000000000007941 */ /* 0x000fea0003800000 */
.L_x_202:
[----:B------:R-:W-:Y:S02]  /*4760*/  HFMA2 R12, -RZ, RZ, 0, 1.1920928955078125e-07 ;  /* 0x00000002ff0c7431 */ /* 0x000fe400000001ff */
[----:B------:R-:W-:Y:S01]  /*4770*/  IMAD.MOV.U32 R13, RZ, RZ, R0 ;  /* 0x000000ffff0d7224 */ /* 0x000fe200078e0000 */
[----:B------:R-:W-:Y:S01]  /*4780*/  MOV R11, 0x1f ;  /* 0x0000001f000b7802 */ /* 0x000fe20000000f00 */
[----:B------:R-:W-:Y:S01]  /*4790*/  IMAD.MOV.U32 R15, RZ, RZ, -0x1 ;  /* 0xffffffffff0f7424 */ /* 0x000fe200078e00ff */
[----:B------:R-:W-:-:S07]  /*47a0*/  MOV R10, R14 ;  /* 0x0000000e000a7202 */ /* 0x000fce0000000f00 */
[----:B------:R-:W-:Y:S05]  /*47b0*/  WARPSYNC.COLLECTIVE R15, `(.L_x_204) ;  /* 0x000000000f087348 */ /* 0x000fea0003c00000 */
[----:B------:R0:W1:Y:S02]  /*47c0*/  SHFL.DOWN P6, R14, R13, R12, R11 ;  /* 0x0800000c0d0e7389 */ /* 0x00006400000c000b */
[----:B01----:R-:W-:Y:S05]  /*47d0*/  ENDCOLLECTIVE ;  /* 0x000000000000791b */ /* 0x003fea0003800000 */
.L_x_204:
[----:B------:R-:W-:Y:S02]  /*47e0*/  MOV R13, R3 ;  /* 0x00000003000d7202 */ /* 0x000fe40000000f00 */
[----:B------:R-:W-:-:S07]  /*47f0*/  MOV R7, R14 ;  /* 0x0000000e00077202 */ /* 0x000fce0000000f00 */
[----:B------:R-:W-:Y:S05]  /*4800*/  WARPSYNC.COLLECTIVE R15, `(.L_x_205) ;  /* 0x000000000f087348 */ /* 0x000fea0003c00000 */
[----:B------:R0:W1:Y:S02]  /*4810*/  SHFL.DOWN P6, R14, R13, R12, R11 ;  /* 0x0800000c0d0e7389 */ /* 0x00006400000c000b */
[----:B01----:R-:W-:Y:S05]  /*4820*/  ENDCOLLECTIVE ;  /* 0x000000000000791b */ /* 0x003fea0003800000 */
.L_x_205:
[----:B------:R-:W-:Y:S01]  /*4830*/  IMAD.MOV.U32 R5, RZ, RZ, R14 ;  /* 0x000000ffff057224 */ /* 0x000fe200078e000e */
[----:B------:R-:W-:Y:S06]  /*4840*/  BRA `(.L_x_206) ;  /* 0xffffffd4009c7947 */ /* 0x000fec000383ffff */
.L_x_148:
[----:B------:R-:W-:Y:S01]  /*4850*/  HFMA2 R12, -RZ, RZ, 0, 5.9604644775390625e-08 ;  /* 0x00000001ff0c7431 */ /* 0x000fe200000001ff */
[----:B------:R-:W-:Y:S01]  /*4860*/  BSSY B0, `(.L_x_207) ;  /* 0x0000007000007945 */ /* 0x000fe20003800000 */
[----:B------:R-:W-:Y:S01]  /*4870*/  MOV R13, R2 ;  /* 0x00000002000d7202 */ /* 0x000fe20000000f00 */
[----:B------:R-:W-:Y:S01]  /*4880*/  IMAD.MOV.U32 R11, RZ, RZ, 0x1f ;  /* 0x0000001fff0b7424 */ /* 0x000fe200078e00ff */
[----:B------:R-:W-:-:S07]  /*4890*/  MOV R15, 0xffffffff ;  /* 0xffffffff000f7802 */ /* 0x000fce0000000f00 */
[----:B-1234-:R-:W-:Y:S05]  /*48a0*/  WARPSYNC.COLLECTIVE R15, `(.L_x_208) ;  /* 0x000000000f087348 */ /* 0x01efea0003c00000 */
[----:B------:R0:W0:Y:S02]  /*48b0*/  SHFL.DOWN P6, R14, R13, R12, R11 ;  /* 0x0800000c0d0e7389 */ /* 0x00002400000c000b */
[----:B01234-:R-:W-:Y:S05]  /*48c0*/  ENDCOLLECTIVE ;  /* 0x000000000000791b */ /* 0x01ffea0003800000 */
.L_x_208:
[----:B------:R-:W-:Y:S05]  /*48d0*/  BSYNC B0 ;  /* 0x0000000000007941 */ /* 0x000fea0003800000 */
.L_x_207:
[----:B------:R-:W-:Y:S02]  /*48e0*/  HFMA2 R12, -RZ, RZ, 0, 5.9604644775390625e-08 ;  /* 0x00000001ff0c7431 */ /* 0x000fe400000001ff */
[----:B------:R-:W-:Y:S01]  /*48f0*/  IMAD.MOV.U32 R13, RZ, RZ, R0 ;  /* 0x000000ffff0d7224 */ /* 0x000fe200078e0000 */
[----:B------:R-:W-:Y:S01]  /*4900*/  MOV R11, 0x1f ;  /* 0x0000001f000b7802 */ /* 0x000fe20000000f00 */
[----:B------:R-:W-:Y:S01]  /*4910*/  IMAD.MOV.U32 R15, RZ, RZ, -0x1 ;  /* 0xffffffffff0f7424 */ /* 0x000fe200078e00ff */
[----:B------:R-:W-:-:S07]  /*4920*/  MOV R10, R14 ;  /* 0x0000000e000a7202 */ /* 0x000fce0000000f00 */
[----:B------:R-:W-:Y:S05]  /*4930*/  WARPSYNC.COLLECTIVE R15, `(.L_x_209) ;  /* 0x000000000f087348 */ /* 0x000fea0003c00000 */
[----:B------:R0:W1:Y:S02]  /*4940*/  SHFL.DOWN P6, R14, R13, R12, R11 ;  /* 0x0800000c0d0e7389 */ /* 0x00006400000c000b */
[----:B01----:R-:W-:Y:S05]  /*4950*/  ENDCOLLECTIVE ;  /* 0x000000000000791b */ /* 0x003fea0003800000 */
.L_x_209:
[----:B------:R-:W-:Y:S02]  /*4960*/  MOV R13, R3 ;  /* 0x00000003000d7202 */ /* 0x000fe40000000f00 */
[----:B------:R-:W-:-:S07]  /*4970*/  MOV R7, R14 ;  /* 0x0000000e00077202 */ /* 0x000fce0000000f00 */
[----:B------:R-:W-:Y:S05]  /*4980*/  WARPSYNC.COLLECTIVE R15, `(.L_x_210) ;  /* 0x000000000f087348 */ /* 0x000fea0003c00000 */
[----:B------:R0:W1:Y:S02]  /*4990*/  SHFL.DOWN P6, R14, R13, R12, R11 ;  /* 0x0800000c0d0e7389 */ /* 0x00006400000c000b */
[----:B01----:R-:W-:Y:S05]  /*49a0*/  ENDCOLLECTIVE ;  /* 0x000000000000791b */ /* 0x003fea0003800000 */
.L_x_210:
[----:B------:R-:W-:Y:S01]  /*49b0*/  IMAD.MOV.U32 R5, RZ, RZ, R14 ;  /* 0x000000ffff057224 */ /* 0x000fe200078e000e */
[----:B------:R-:W-:Y:S06]  /*49c0*/  BRA `(.L_x_211) ;  /* 0xffffffd400b47947 */ /* 0x000fec000383ffff */
.L_x_156:
[----:B------:R-:W-:Y:S01]  /*49d0*/  HFMA2 R11, -RZ, RZ, 0, 1.847743988037109375e-06 ;  /* 0x0000001fff0b7431 */ /* 0x000fe200000001ff */
[----:B------:R-:W-:Y:S01]  /*49e0*/  MOV R15, 0xffffffff ;  /* 0xffffffff000f7802 */ /* 0x000fe20000000f00 */
[----:B------:R-:W-:Y:S01]  /*49f0*/  IMAD.MOV.U32 R12, RZ, RZ, 0x10 ;  /* 0x00000010ff0c7424 */ /* 0x000fe200078e00ff */
[----:B0-----:R-:W-:-:S07]  /*4a00*/  MOV R13, R2 ;  /* 0x00000002000d7202 */ /* 0x001fce0000000f00 */
[----:B-1234-:R-:W-:Y:S05]  /*4a10*/  WARPSYNC.COLLECTIVE R15, `(.L_x_212) ;  /* 0x000000000f087348 */ /* 0x01efea0003c00000 */
[----:B------:R-:W-:Y:S01]  /*4a20*/  NOP ;  /* 0x0000000000007918 */ /* 0x000fe20000000000 */
[----:B-1234-:R-:W-:Y:S05]  /*4a30*/  ENDCOLLECTIVE ;  /* 0x000000000000791b */ /* 0x01efea0003800000 */
.L_x_212:
[----:B------:R-:W-:Y:S05]  /*4a40*/  WARPSYNC.COLLECTIVE R15, `(.L_x_213) ;  /* 0x000000000f087348 */ /* 0x000fea0003c00000 */
[----:B------:R0:W1:Y:S02]  /*4a50*/  SHFL.DOWN P6, R14, R13, R12, R11 ;  /* 0x0800000c0d0e7389 */ /* 0x00006400000c000b */
[----:B01----:R-:W-:Y:S05]  /*4a60*/  ENDCOLLECTIVE ;  /* 0x000000000000791b */ /* 0x003fea0003800000 */
.L_x_213:
[----:B------:R-:W-:Y:S01]  /*4a70*/  IMAD.MOV.U32 R13, RZ, RZ, R3 ;  /* 0x000000ffff0d7224 */ /* 0x000fe200078e0003 */
[----:B------:R-:W-:-:S07]  /*4a80*/  MOV R10, R14 ;  /* 0x0000000e000a7202 */ /* 0x000fce0000000f00 */
[----:B------:R-:W-:Y:S05]  /*4a90*/  WARPSYNC.COLLECTIVE R15, `(.L_x_214) ;  /* 0x000000000f087348 */ /* 0x000fea0003c00000 */
[----:B------:R0:W1:Y:S02]  /*4aa0*/  SHFL.DOWN P6, R14, R13, R12, R11 ;  /* 0x0800000c0d0e7389 */ /* 0x00006400000c000b */
[----:B01----:R-:W-:Y:S05]  /*4ab0*/  ENDCOLLECTIVE ;  /* 0x000000000000791b */ /* 0x003fea0003800000 */
.L_x_214:
[----:B------:R-:W-:Y:S02]  /*4ac0*/  MOV R13, R0 ;  /* 0x00000000000d7202 */ /* 0x000fe40000000f00 */
[----:B------:R-:W-:-:S07]  /*4ad0*/  MOV R7, R14 ;  /* 0x0000000e00077202 */ /* 0x000fce0000000f00 */
[----:B------:R-:W-:Y:S05]  /*4ae0*/  WARPSYNC.COLLECTIVE R15, `(.L_x_215) ;  /* 0x000000000f087348 */ /* 0x000fea0003c00000 */
[----:B------:R0:W1:Y:S02]  /*4af0*/  SHFL.DOWN P6, R14, R13, R12, R11 ;  /* 0x0800000c0d0e7389 */ /* 0x00006400000c000b */
[----:B01----:R-:W-:Y:S05]  /*4b00*/  ENDCOLLECTIVE ;  /* 0x000000000000791b */ /* 0x003fea0003800000 */
.L_x_215:
[----:B------:R-:W-:Y:S01]  /*4b10*/  IMAD.MOV.U32 R5, RZ, RZ, R14 ;  /* 0x000000ffff057224 */ /* 0x000fe200078e000e */
[----:B------:R-:W-:Y:S06]  /*4b20*/  BRA `(.L_x_216) ;  /* 0xffffffd8007c7947 */ /* 0x000fec000383ffff */
.L_x_161:
[----:B------:R-:W-:Y:S01]  /*4b30*/  HFMA2 R12, -RZ, RZ, 0, 4.76837158203125e-07 ;  /* 0x00000008ff0c7431 */ /* 0x000fe200000001ff */
[----:B------:R-:W-:Y:S01]  /*4b40*/  BSSY B0, `(.L_x_217) ;  /* 0x0000007000007945 */ /* 0x000fe20003800000 */
[----:B------:R-:W-:Y:S01]  /*4b50*/  MOV R13, R2 ;  /* 0x00000002000d7202 */ /* 0x000fe20000000f00 */
[----:B------:R-:W-:Y:S01]  /*4b60*/  IMAD.MOV.U32 R11, RZ, RZ, 0x1f ;  /* 0x0000001fff0b7424 */ /* 0x000fe200078e00ff */
[----:B------:R-:W-:-:S07]  /*4b70*/  MOV R15, 0xffffffff ;  /* 0xffffffff000f7802 */ /* 0x000fce0000000f00 */
[----:B0-2-4-:R-:W-:Y:S05]  /*4b80*/  WARPSYNC.COLLECTIVE R15, `(.L_x_218) ;  /* 0x000000000f087348 */ /* 0x015fea0003c00000 */
[----:B------:R1:W3:Y:S02]  /*4b90*/  SHFL.DOWN P6, R14, R13, R12, R11 ;  /* 0x0800000c0d0e7389 */ /* 0x0002e400000c000b */
[----:B01234-:R-:W-:Y:S05]  /*4ba0*/  ENDCOLLECTIVE ;  /* 0x000000000000791b */ /* 0x01ffea0003800000 */
.L_x_218:
[----:B------:R-:W-:Y:S05]  /*4bb0*/  BSYNC B0 ;  /* 0x0000000000007941 */ /* 0x000fea0003800000 */
.L_x_217:
        /* <DEDUP_REMOVED lines=8> */
.L_x_219:
[----:B------:R-:W-:Y:S02]  /*4c40*/  MOV R13, R0 ;  /* 0x00000000000d7202 */ /* 0x000fe40000000f00 */
[----:B------:R-:W-:-:S07]  /*4c50*/  MOV R7, R14 ;  /* 0x0000000e00077202 */ /* 0x000fce0000000f00 */
[----:B------:R-:W-:Y:S05]  /*4c60*/  WARPSYNC.COLLECTIVE R15, `(.L_x_220) ;  /* 0x000000000f087348 */ /* 0x000fea0003c00000 */
[----:B------:R0:W1:Y:S02]  /*4c70*/  SHFL.DOWN P6, R14, R13, R12, R11 ;  /* 0x0800000c0d0e7389 */ /* 0x00006400000c000b */
[----:B01----:R-:W-:Y:S05]  /*4c80*/  ENDCOLLECTIVE ;  /* 0x000000000000791b */ /* 0x003fea0003800000 */
.L_x_220:
[----:B------:R-:W-:Y:S01]  /*4c90*/  IMAD.MOV.U32 R5, RZ, RZ, R14 ;  /* 0x000000ffff057224 */ /* 0x000fe200078e000e */
[----:B------:R-:W-:Y:S06]  /*4ca0*/  BRA `(.L_x_221) ;  /* 0xffffffd800947947 */ /* 0x000fec000383ffff */
.L_x_166:
[----:B------:R-:W-:Y:S01]  /*4cb0*/  HFMA2 R12, -RZ, RZ, 0, 2.384185791015625e-07 ;  /* 0x00000004ff0c7431 */ /* 0x000fe200000001ff */
[----:B------:R-:W-:Y:S01]  /*4cc0*/  BSSY B0, `(.L_x_222) ;  /* 0x0000007000007945 */ /* 0x000fe20003800000 */
[----:B------:R-:W-:Y:S01]  /*4cd0*/  MOV R13, R2 ;  /* 0x00000002000d7202 */ /* 0x000fe20000000f00 */
[----:B------:R-:W-:Y:S01]  /*4ce0*/  IMAD.MOV.U32 R11, RZ, RZ, 0x1f ;  /* 0x0000001fff0b7424 */ /* 0x000fe200078e00ff */
[----:B------:R-:W-:-:S07]  /*4cf0*/  MOV R15, 0xffffffff ;  /* 0xffffffff000f7802 */ /* 0x000fce0000000f00 */
[----:B0123--:R-:W-:Y:S05]  /*4d00*/  WARPSYNC.COLLECTIVE R15, `(.L_x_223) ;  /* 0x000000000f087348 */ /* 0x00ffea0003c00000 */
[----:B------:R4:W0:Y:S02]  /*4d10*/  SHFL.DOWN P6, R14, R13, R12, R11 ;  /* 0x0800000c0d0e7389 */ /* 0x00082400000c000b */
[----:B01234-:R-:W-:Y:S05]  /*4d20*/  ENDCOLLECTIVE ;  /* 0x000000000000791b */ /* 0x01ffea0003800000 */
.L_x_223:
[----:B------:R-:W-:Y:S05]  /*4d30*/  BSYNC B0 ;  /* 0x0000000000007941 */ /* 0x000fea0003800000 */
.L_x_222:
        /* <DEDUP_REMOVED lines=8> */
.L_x_224:
[----:B------:R-:W-:Y:S02]  /*4dc0*/  MOV R13, R0 ;  /* 0x00000000000d7202 */ /* 0x000fe40000000f00 */
[----:B------:R-:W-:-:S07]  /*4dd0*/  MOV R7, R14 ;  /* 0x0000000e00077202 */ /* 0x000fce0000000f00 */
[----:B------:R-:W-:Y:S05]  /*4de0*/  WARPSYNC.COLLECTIVE R15, `(.L_x_225) ;  /* 0x000000000f087348 */ /* 0x000fea0003c00000 */
[----:B------:R0:W1:Y:S02]  /*4df0*/  SHFL.DOWN P6, R14, R13, R12, R11 ;  /* 0x0800000c0d0e7389 */ /* 0x00006400000c000b */
[----:B01----:R-:W-:Y:S05]  /*4e00*/  ENDCOLLECTIVE ;  /* 0x000000000000791b */ /* 0x003fea0003800000 */
.L_x_225:
[----:B------:R-:W-:Y:S01]  /*4e10*/  IMAD.MOV.U32 R5, RZ, RZ, R14 ;  /* 0x000000ffff057224 */ /* 0x000fe200078e000e */
[----:B------:R-:W-:Y:S06]  /*4e20*/  BRA `(.L_x_226) ;  /* 0xffffffd800ac7947 */ /* 0x000fec000383ffff */
.L_x_171:
        /* <DEDUP_REMOVED lines=8> */
.L_x_228:
[----:B------:R-:W-:Y:S05]  /*4eb0*/  BSYNC B0 ;  /* 0x0000000000007941 */ /* 0x000fea0003800000 */
.L_x_227:
        /* <DEDUP_REMOVED lines=8> */
.L_x_229:
[----:B------:R-:W-:Y:S02]  /*4f40*/  MOV R13, R0 ;  /* 0x00000000000d7202 */ /* 0x000fe40000000f00 */
[----:B------:R-:W-:-:S07]  /*4f50*/  MOV R7, R14 ;  /* 0x0000000e00077202 */ /* 0x000fce0000000f00 */
[----:B------:R-:W-:Y:S05]  /*4f60*/  WARPSYNC.COLLECTIVE R15, `(.L_x_230) ;  /* 0x000000000f087348 */ /* 0x000fea0003c00000 */
[----:B------:R0:W1:Y:S02]  /*4f70*/  SHFL.DOWN P6, R14, R13, R12, R11 ;  /* 0x0800000c0d0e7389 */ /* 0x00006400000c000b */
[----:B01----:R-:W-:Y:S05]  /*4f80*/  ENDCOLLECTIVE ;  /* 0x000000000000791b */ /* 0x003fea0003800000 */
.L_x_230:
[----:B------:R-:W-:Y:S01]  /*4f90*/  IMAD.MOV.U32 R5, RZ, RZ, R14 ;  /* 0x000000ffff057224 */ /* 0x000fe200078e000e */
[----:B------:R-:W-:Y:S06]  /*4fa0*/  BRA `(.L_x_231) ;  /* 0xffffffd800c47947 */ /* 0x000fec000383ffff */
.L_x_176:
        /* <DEDUP_REMOVED lines=8> */
.L_x_233:
[----:B------:R-:W-:Y:S05]  /*5030*/  BSYNC B0 ;  /* 0x0000000000007941 */ /* 0x000fea0003800000 */
.L_x_232:
        /* <DEDUP_REMOVED lines=8> */
.L_x_234:
[----:B------:R-:W-:Y:S02]  /*50c0*/  MOV R13, R0 ;  /* 0x00000000000d7202 */ /* 0x000fe40000000f00 */
[----:B------:R-:W-:-:S07]  /*50d0*/  MOV R7, R14 ;  /* 0x0000000e00077202 */ /* 0x000fce0000000f00 */
[----:B------:R-:W-:Y:S05]  /*50e0*/  WARPSYNC.COLLECTIVE R15, `(.L_x_235) ;  /* 0x000000000f087348 */ /* 0x000fea0003c00000 */
[----:B------:R0:W1:Y:S02]  /*50f0*/  SHFL.DOWN P6, R14, R13, R12, R11 ;  /* 0x0800000c0d0e7389 */ /* 0x00006400000c000b */
[----:B01----:R-:W-:Y:S05]  /*5100*/  ENDCOLLECTIVE ;  /* 0x000000000000791b */ /* 0x003fea0003800000 */
.L_x_235:
[----:B------:R-:W-:Y:S01]  /*5110*/  IMAD.MOV.U32 R5, RZ, RZ, R14 ;  /* 0x000000ffff057224 */ /* 0x000fe200078e000e */
[----:B------:R-:W-:Y:S06]  /*5120*/  BRA `(.L_x_236) ;  /* 0xffffffd800dc7947 */ /* 0x000fec000383ffff */
        .weak           $__internal_1_$__cuda_sm3x_div_rn_noftz_f32_slowpath
        .type           $__internal_1_$__cuda_sm3x_div_rn_noftz_f32_slowpath,@function
        .size           $__internal_1_$__cuda_sm3x_div_rn_noftz_f32_slowpath,(.L_x_7624 - $__internal_1_$__cuda_sm3x_div_rn_noftz_f32_slowpath)
$__internal_1_$__cuda_sm3x_div_rn_noftz_f32_slowpath:
[----:B------:R-:W-:Y:S01]  /*5130*/  SHF.R.U32.HI R9, RZ, 0x17, R4 ;  /* 0x00000017ff097819 */ /* 0x000fe20000011604 */
[----:B------:R-:W-:Y:S01]  /*5140*/  BSSY B1, `(.L_x_237) ;  /* 0x0000063000017945 */ /* 0x000fe20003800000 */
[----:B------:R-:W-:Y:S02]  /*5150*/  SHF.R.U32.HI R20, RZ, 0x17, R5 ;  /* 0x00000017ff147819 */ /* 0x000fe40000011605 */
[----:B------:R-:W-:Y:S02]  /*5160*/  LOP3.LUT R9, R9, 0xff, RZ, 0xc0, !PT ;  /* 0x000000ff09097812 */ /* 0x000fe400078ec0ff */
[----:B------:R-:W-:Y:S02]  /*5170*/  LOP3.LUT R20, R20, 0xff, RZ, 0xc0, !PT ;  /* 0x000000ff14147812 */ /* 0x000fe400078ec0ff */
[----:B------:R-:W-:Y:S02]  /*5180*/  IADD3 R15, PT, PT, R9, -0x1, RZ ;  /* 0xffffffff090f7810 */ /* 0x000fe40007ffe0ff */
[----:B------:R-:W-:-:S02]  /*5190*/  IADD3 R16, PT, PT, R20, -0x1, RZ ;  /* 0xffffffff14107810 */ /* 0x000fc40007ffe0ff */
[----:B------:R-:W-:-:S04]  /*51a0*/  ISETP.GT.U32.AND P0, PT, R15, 0xfd, PT ;  /* 0x000000fd0f00780c */ /* 0x000fc80003f04070 */
[----:B------:R-:W-:-:S13]  /*51b0*/  ISETP.GT.U32.OR P0, PT, R16, 0xfd, P0 ;  /* 0x000000fd1000780c */ /* 0x000fda0000704470 */
[----:B------:R-:W-:Y:S01]  /*51c0*/  @!P0 IMAD.MOV.U32 R8, RZ, RZ, RZ ;  /* 0x000000ffff088224 */ /* 0x000fe200078e00ff */
        /* <DEDUP_REMOVED lines=22> */
[----:B------:R-:W-:-:S04]  /*5330*/  @!P1 FFMA R4, R4, 1.84467440737095516160e+19, RZ ;  /* 0x5f80000004049823 */ /* 0x000fc800000000ff */
[----:B------:R-:W-:-:S07]  /*5340*/  @!P1 VIADD R8, R8, 0x40 ;  /* 0x0000004008089836 */ /* 0x000fce0000000000 */
.L_x_238:
[----:B------:R-:W-:Y:S01]  /*5350*/  LEA R15, R9, 0xc0800000, 0x17 ;  /* 0xc0800000090f7811 */ /* 0x000fe200078eb8ff */
[----:B------:R-:W-:Y:S01]  /*5360*/  BSSY B2, `(.L_x_243) ;  /* 0x0000036000027945 */ /* 0x000fe20003800000 */
[----:B------:R-:W-:Y:S02]  /*5370*/  IADD3 R20, PT, PT, R20, -0x7f, RZ ;  /* 0xffffff8114147810 */ /* 0x000fe40007ffe0ff */
[----:B------:R-:W-:Y:S02]  /*5380*/  IADD3 R4, PT, PT, -R15, R4, RZ ;  /* 0x000000040f047210 */ /* 0x000fe40007ffe1ff */
[----:B------:R-:W-:Y:S02]  /*5390*/  IADD3 R9, PT, PT, R20, 0x7f, -R9 ;  /* 0x0000007f14097810 */ /* 0x000fe40007ffe809 */
[----:B------:R0:W1:Y:S01]  /*53a0*/  MUFU.RCP R15, R4 ;  /* 0x00000004000f7308 */ /* 0x0000620000001000 */
[----:B------:R-:W-:Y:S02]  /*53b0*/  FADD.FTZ R16, -R4, -RZ ;  /* 0x800000ff04107221 */ /* 0x000fe40000010100 */
[----:B------:R-:W-:-:S02]  /*53c0*/  IMAD.IADD R9, R9, 0x1, R8 ;  /* 0x0000000109097824 */ /* 0x000fc400078e0208 */
[----:B0-----:R-:W-:Y:S02]  /*53d0*/  IMAD R4, R20, -0x800000, R5 ;  /* 0xff80000014047824 */ /* 0x001fe400078e0205 */
[----:B-1----:R-:W-:-:S04]  /*53e0*/  FFMA R21, R15, R16, 1 ;  /* 0x3f8000000f157423 */ /* 0x002fc80000000010 */
[----:B------:R-:W-:-:S04]  /*53f0*/  FFMA R15, R15, R21, R15 ;  /* 0x000000150f0f7223 */ /* 0x000fc8000000000f */
[----:B------:R-:W-:-:S04]  /*5400*/  FFMA R5, R4, R15, RZ ;  /* 0x0000000f04057223 */ /* 0x000fc800000000ff */
[----:B------:R-:W-:-:S04]  /*5410*/  FFMA R21, R16, R5, R4 ;  /* 0x0000000510157223 */ /* 0x000fc80000000004 */
[----:B------:R-:W-:-:S04]  /*5420*/  FFMA R5, R15, R21, R5 ;  /* 0x000000150f057223 */ /* 0x000fc80000000005 */
        /* <DEDUP_REMOVED lines=18> */
[C---:B------:R-:W-:Y:S01]  /*5550*/  VIADD R5, R8.reuse, 0x20 ;  /* 0x0000002008057836 */ /* 0x040fe20000000000 */
[C---:B------:R-:W-:Y:S02]  /*5560*/  ISETP.NE.AND P3, PT, R8.reuse, RZ, PT ;  /* 0x000000ff0800720c */ /* 0x040fe40003f65270 */
[----:B------:R-:W-:Y:S02]  /*5570*/  LOP3.LUT R9, R9, 0x7fffff, RZ, 0xc0, !PT ;  /* 0x007fffff09097812 */ /* 0x000fe400078ec0ff */
[----:B------:R-:W-:Y:S02]  /*5580*/  ISETP.NE.AND P1, PT, R8, RZ, PT ;  /* 0x000000ff0800720c */ /* 0x000fe40003f25270 */
[----:B------:R-:W-:-:S02]  /*5590*/  LOP3.LUT R4, R9, 0x800000, RZ, 0xfc, !PT ;  /* 0x0080000009047812 */ /* 0x000fc400078efcff */
[----:B------:R-:W-:Y:S02]  /*55a0*/  IADD3 R8, PT, PT, -R8, RZ, RZ ;  /* 0x000000ff08087210 */ /* 0x000fe40007ffe1ff */
[----:B------:R-:W-:Y:S02]  /*55b0*/  SHF.L.U32 R5, R4, R5, RZ ;  /* 0x0000000504057219 */ /* 0x000fe400000006ff */
[----:B------:R-:W-:Y:S02]  /*55c0*/  FSETP.NEU.FTZ.AND P0, PT, R20, R15, PT ;  /* 0x0000000f1400720b */ /* 0x000fe40003f1d000 */
        /* <DEDUP_REMOVED lines=11> */
.L_x_245:
[----:B------:R-:W-:-:S04]  /*5680*/  LOP3.LUT R16, R16, 0x80000000, RZ, 0xc0, !PT ;  /* 0x8000000010107812 */ /* 0x000fc800078ec0ff */
[----:B------:R-:W-:Y:S01]  /*5690*/  LOP3.LUT R16, R16, 0x7f800000, RZ, 0xfc, !PT ;  /* 0x7f80000010107812 */ /* 0x000fe200078efcff */
[----:B------:R-:W-:Y:S06]  /*56a0*/  BRA `(.L_x_246) ;  /* 0x0000000000047947 */ /* 0x000fec0003800000 */
.L_x_244:
[----:B------:R-:W-:-:S07]  /*56b0*/  IMAD R16, R9, 0x800000, R16 ;  /* 0x0080000009107824 */ /* 0x000fce00078e0210 */
.L_x_246:
[----:B------:R-:W-:Y:S05]  /*56c0*/  BSYNC B2 ;  /* 0x0000000000027941 */ /* 0x000fea0003800000 */
.L_x_243:
[----:B------:R-:W-:Y:S01]  /*56d0*/  MOV R8, R16 ;  /* 0x0000001000087202 */ /* 0x000fe20000000f00 */
[----:B------:R-:W-:Y:S06]  /*56e0*/  BRA `(.L_x_247) ;  /* 0x0000000000207947 */ /* 0x000fec0003800000 */
.L_x_242:
[----:B------:R-:W-:-:S04]  /*56f0*/  LOP3.LUT R4, R4, 0x80000000, R5, 0x48, !PT ;  /* 0x8000000004047812 */ /* 0x000fc800078e4805 */
[----:B------:R-:W-:Y:S01]  /*5700*/  LOP3.LUT R8, R4, 0x7f800000, RZ, 0xfc, !PT ;  /* 0x7f80000004087812 */ /* 0x000fe200078efcff */
[----:B------:R-:W-:Y:S06]  /*5710*/  BRA `(.L_x_247) ;  /* 0x0000000000147947 */ /* 0x000fec0003800000 */
.L_x_241:
[----:B------:R-:W-:Y:S01]  /*5720*/  LOP3.LUT R8, R4, 0x80000000, R5, 0x48, !PT ;  /* 0x8000000004087812 */ /* 0x000fe200078e4805 */
[----:B------:R-:W-:Y:S06]  /*5730*/  BRA `(.L_x_247) ;  /* 0x00000000000c7947 */ /* 0x000fec0003800000 */
.L_x_240:
[----:B------:R-:W0:Y:S01]  /*5740*/  MUFU.RSQ R8, -QNAN ;  /* 0xffc0000000087908 */ /* 0x000e220000001400 */
[----:B------:R-:W-:Y:S05]  /*5750*/  BRA `(.L_x_247) ;  /* 0x0000000000047947 */ /* 0x000fea0003800000 */
.L_x_239:
[----:B------:R-:W-:-:S07]  /*5760*/  FADD.FTZ R8, R5, R4 ;  /* 0x0000000405087221 */ /* 0x000fce0000010000 */
.L_x_247:
[----:B------:R-:W-:Y:S05]  /*5770*/  BSYNC B1 ;  /* 0x0000000000017941 */ /* 0x000fea0003800000 */
.L_x_237:
[----:B------:R-:W-:-:S04]  /*5780*/  HFMA2 R15, -RZ, RZ, 0, 0 ;  /* 0x00000000ff0f7431 */ /* 0x000fc800000001ff */
[----:B0-----:R-:W-:Y:S05]  /*5790*/  RET.REL.NODEC R14 `(_Z26LayerNormBlockUncachedImplI10DirectLoadIffE11DirectStoreIffEfLi2ELi1024EEvT_T0_lld) ;  /* 0xffffffa80e187950 */ /* 0x001fea0003c3ffff */
.L_x_248:
        /* <DEDUP_REMOVED lines=14> */
.L_x_7624:


//--------------------- .text._Z26LayerNormBlockUncachedImplI10DirectLoadIffE11DirectStoreIffEfLi4ELi1024EEvT_T0_lld --------------------------
	.section	.text._Z26LayerNormBlockUncachedImplI10DirectLoadIffE11DirectStoreIffEfLi4ELi1024EEvT_T0_lld,"ax",@progbits
	.align	128
        .global         _Z26LayerNormBlockUncachedImplI10DirectLoadIffE11DirectStoreIffEfLi4ELi1024EEvT_T0_lld
        .type           _Z26LayerNormBlockUncachedImplI10DirectLoadIffE11DirectStoreIffEfLi4ELi1024EEvT_T0_lld,@function
        .size           _Z26LayerNormBlockUncachedImplI10DirectLoadIffE11DirectStoreIffEfLi4ELi1024EEvT_T0_lld,(.L_x_7625 - _Z26LayerNormBlockUncachedImplI10DirectLoadIffE11DirectStoreIffEfLi4ELi1024EEvT_T0_lld)
        .other          _Z26LayerNormBlockUncachedImplI10DirectLoadIffE11DirectStoreIffEfLi4ELi1024EEvT_T0_lld,@"STO_CUDA_ENTRY STV_DEFAULT"
_Z26LayerNormBlockUncachedImplI10DirectLoadIffE11DirectStoreIffEfLi4ELi1024EEvT_T0_lld:
.text._Z26LayerNormBlockUncachedImplI10DirectLoadIffE11DirectStoreIffEfLi4ELi1024EEvT_T0_lld:
[----:B------:R-:W0:Y:S01]  /*0000*/  LDC R1, c[0x0][0x37c] ;  /* 0x0000df00ff017b82 */ /* 0x000e220000000800 */
[----:B------:R-:W1:Y:S02]  /*0010*/  LDCU UR4, c[0x0][0x3b8] ;  /* 0x00007700ff0477ac */ /* 0x000e640008000800 */
[----:B-1----:R-:W-:-:S09]  /*0020*/  ULOP3.LUT UP0, URZ, UR4, 0x3, URZ, 0xc0, !UPT ;  /* 0x0000000304ff7892 */ /* 0x002fd2000f80c0ff */
[----:B------:R-:W-:Y:S05]  /*0030*/  BRA.U !UP0, `(.L_x_249) ;  /* 0x0000000108407547 */ /* 0x000fea000b800000 */
        /* <DEDUP_REMOVED lines=16> */
.L_x_249:
[----:B------:R-:W1:Y:S08]  /*0140*/  S2UR UR4, SR_CTAID.X ;  /* 0x00000000000479c3 */ /* 0x000e700000002500 */
[----:B------:R-:W1:Y:S02]  /*0150*/  LDC.64 R2, c[0x0][0x3b0] ;  /* 0x0000ec00ff027b82 */ /* 0x000e640000000a00 */
[----:B-1----:R-:W-:-:S04]  /*0160*/  ISETP.LE.U32.AND P0, PT, R2, UR4, PT ;  /* 0x0000000402007c0c */ /* 0x002fc8000bf03070 */
[----:B------:R-:W-:-:S13]  /*0170*/  ISETP.GE.AND.EX P0, PT, RZ, R3, PT, P0 ;  /* 0x00000003ff00720c */ /* 0x000fda0003f06300 */
[----:B------:R-:W-:Y:S05]  /*0180*/  @P0 EXIT ;  /* 0x000000000000094d */ /* 0x000fea0003800000 */
[----:B------:R-:W1:Y:S01]  /*0190*/  S2R R31, SR_TID.X ;  /* 0x00000000001f7919 */ /* 0x000e620000002100 */
[----:B------:R-:W2:Y:S01]  /*01a0*/  LDC R7, c[0x0][0x3b8] ;  /* 0x0000ee00ff077b82 */ /* 0x000ea20000000800 */
[----:B------:R-:W3:Y:S01]  /*01b0*/  LDCU.64 UR6, c[0x0][0x3c0] ;  /* 0x00007800ff0677ac */ /* 0x000ee20008000a00 */
[----:B------:R-:W-:Y:S01]  /*01c0*/  MOV R2, 0x400 ;  /* 0x0000040000027802 */ /* 0x000fe20000000f00 */
[----:B------:R-:W4:Y:S01]  /*01d0*/  S2R R5, SR_CgaCtaId ;  /* 0x0000000000057919 */ /* 0x000f220000008800 */
[----:B------:R-:W-:Y:S02]  /*01e0*/  HFMA2 R10, -RZ, RZ, 0, 0 ;  /* 0x00000000ff0a7431 */ /* 0x000fe400000001ff */
[----:B------:R-:W-:Y:S01]  /*01f0*/  IMAD.U32 R9, RZ, RZ, UR4 ;  /* 0x00000004ff097e24 */ /* 0x000fe2000f8e00ff */
[C---:B------:R-:W-:Y:S01]  /*0200*/  IADD3 R4, PT, PT, R2.reuse, 0x100, RZ ;  /* 0x0000010002047810 */ /* 0x040fe20007ffe0ff */
[----:B------:R-:W-:Y:S01]  /*0210*/  VIADD R3, R2, 0x80 ;  /* 0x0000008002037836 */ /* 0x000fe20000000000 */
[----:B------:R-:W5:Y:S08]  /*0220*/  LDC R36, c[0x0][0x360] ;  /* 0x0000d800ff247b82 */ /* 0x000f700000000800 */
[----:B------:R-:W0:Y:S01]  /*0230*/  LDC.64 R48, c[0x0][0x388] ;  /* 0x0000e200ff307b82 */ /* 0x000e220000000a00 */
[----:B---3--:R-:W3:Y:S07]  /*0240*/  F2F.F32.F64 R45, UR6 ;  /* 0x00000006002d7d10 */ /* 0x008eee0008301000 */
[----:B------:R-:W3:Y:S01]  /*0250*/  LDC.64 R46, c[0x0][0x390] ;  /* 0x0000e400ff2e7b82 */ /* 0x000ee20000000a00 */
[----:B--2---:R-:W-:-:S04]  /*0260*/  SHF.R.S32.HI R0, RZ, 0x1f, R7 ;  /* 0x0000001fff007819 */ /* 0x004fc80000011407 */
[----:B------:R-:W-:Y:S01]  /*0270*/  LEA.HI R0, R0, R7, RZ, 0x2 ;  /* 0x0000000700007211 */ /* 0x000fe200078f10ff */
[----:B-1----:R-:W-:Y:S02]  /*0280*/  IMAD.SHL.U32 R50, R31, 0x4, RZ ;  /* 0x000000041f327824 */ /* 0x002fe400078e00ff */
[----:B------:R-:W1:Y:S01]  /*0290*/  LDC.64 R28, c[0x0][0x358] ;  /* 0x0000d600ff1c7b82 */ /* 0x000e620000000a00 */
[----:B------:R-:W-:Y:S02]  /*02a0*/  SHF.R.S32.HI R20, RZ, 0x2, R0 ;  /* 0x00000002ff147819 */ /* 0x000fe40000011400 */
[C---:B----4-:R-:W-:Y:S02]  /*02b0*/  LEA R40, R5.reuse, R3, 0x18 ;  /* 0x0000000305287211 */ /* 0x050fe400078ec0ff */
[----:B------:R-:W-:Y:S02]  /*02c0*/  LOP3.LUT R3, RZ, R31, RZ, 0x33, !PT ;  /* 0x0000001fff037212 */ /* 0x000fe400078e33ff */
[----:B------:R-:W-:Y:S01]  /*02d0*/  LEA R2, R5, R2, 0x18 ;  /* 0x0000000205027211 */ /* 0x000fe200078ec0ff */
[----:B------:R-:W2:Y:S01]  /*02e0*/  LDC R38, c[0x0][0x370] ;  /* 0x0000dc00ff267b82 */ /* 0x000ea20000000800 */
[----:B------:R-:W-:Y:S01]  /*02f0*/  LOP3.LUT R39, R50, 0x7c, RZ, 0xc0, !PT ;  /* 0x0000007c32277812 */ /* 0x000fe200078ec0ff */
[----:B0-----:R-:W-:Y:S01]  /*0300*/  IMAD.WIDE.U32 R48, R31, 0x10, R48 ;  /* 0x000000101f307825 */ /* 0x001fe200078e0030 */
[----:B------:R-:W-:-:S02]  /*0310*/  LEA R4, R5, R4, 0x18 ;  /* 0x0000000405047211 */ /* 0x000fc400078ec0ff */
[----:B------:R-:W-:Y:S01]  /*0320*/  IADD3 R30, PT, PT, R20, R3, RZ ;  /* 0x00000003141e7210 */ /* 0x000fe20007ffe0ff */
[----:B------:R-:W-:Y:S01]  /*0330*/  IMAD.IADD R41, R2, 0x1, R39 ;  /* 0x0000000102297824 */ /* 0x000fe200078e0227 */
[C---:B------:R-:W-:Y:S01]  /*0340*/  LEA.HI R43, R31.reuse, R40, RZ, 0x1d ;  /* 0x000000281f2b7211 */ /* 0x040fe200078fe8ff */
[C---:B---3--:R-:W-:Y:S01]  /*0350*/  IMAD.WIDE.U32 R46, R31.reuse, 0x10, R46 ;  /* 0x000000101f2e7825 */ /* 0x048fe200078e002e */
[----:B------:R-:W-:Y:S02]  /*0360*/  IADD3 R40, PT, PT, R40, R39, RZ ;  /* 0x0000002728287210 */ /* 0x000fe40007ffe0ff */
[----:B-----5:R-:W-:Y:S01]  /*0370*/  SHF.R.U32.HI R36, RZ, 0x5, R36 ;  /* 0x00000005ff247819 */ /* 0x020fe20000011624 */
[----:B------:R-:W-:Y:S01]  /*0380*/  IMAD.IADD R39, R4, 0x1, R39 ;  /* 0x0000000104277824 */ /* 0x000fe200078e0227 */
[C---:B------:R-:W-:Y:S02]  /*0390*/  LOP3.LUT R52, R31.reuse, 0x1f, RZ, 0xc0, !PT ;  /* 0x0000001f1f347812 */ /* 0x040fe400078ec0ff */
[----:B------:R-:W-:-:S02]  /*03a0*/  LOP3.LUT R51, R31, 0x400, RZ, 0xfc, !PT ;  /* 0x000004001f337812 */ /* 0x000fc400078efcff */
[C---:B------:R-:W-:Y:S02]  /*03b0*/  LEA.HI R44, R31.reuse, R2, RZ, 0x1d ;  /* 0x000000021f2c7211 */ /* 0x040fe400078fe8ff */
[----:B------:R-:W-:Y:S02]  /*03c0*/  LEA.HI R42, R31, R4, RZ, 0x1d ;  /* 0x000000041f2a7211 */ /* 0x000fe400078fe8ff */
[----:B------:R-:W-:-:S07]  /*03d0*/  LOP3.LUT R37, R30, 0xc00, RZ, 0xc0, !PT ;  /* 0x00000c001e257812 */ /* 0x000fce00078ec0ff */
.L_x_328:
[----:B------:R-:W-:Y:S01]  /*03e0*/  ISETP.GE.AND P0, PT, R31, R20, PT ;  /* 0x000000141f00720c */ /* 0x000fe20003f06270 */
[----:B------:R-:W-:Y:S01]  /*03f0*/  BSSY.RECONVERGENT B0, `(.L_x_250) ;  /* 0x0000100000007945 */ /* 0x000fe20003800200 */
[----:B------:R-:W-:Y:S02]  /*0400*/  MOV R0, RZ ;  /* 0x000000ff00007202 */ /* 0x000fe40000000f00 */
[----:B------:R-:W-:-:S09]  /*0410*/  CS2R R2, SRZ ;  /* 0x0000000000027805 */ /* 0x000fd2000001ff00 */
[----:B-1-34-:R-:W-:Y:S05]  /*0420*/  @P0 BRA `(.L_x_251) ;  /* 0x0000000c00f00947 */ /* 0x01afea0003800000 */
[----:B------:R-:W0:Y:S01]  /*0430*/  LDCU.64 UR4, c[0x0][0x398] ;  /* 0x00007300ff0477ac */ /* 0x000e220008000a00 */
[----:B------:R-:W-:Y:S01]  /*0440*/  LOP3.LUT P0, RZ, R30, 0x400, RZ, 0xc0, !PT ;  /* 0x000004001eff7812 */ /* 0x000fe2000780c0ff */
[----:B------:R-:W-:Y:S01]  /*0450*/  BSSY.RECONVERGENT B3, `(.L_x_252) ;  /* 0x0000038000037945 */ /* 0x000fe20003800200 */
[----:B------:R-:W-:Y:S01]  /*0460*/  IMAD.MOV.U32 R7, RZ, RZ, RZ ;  /* 0x000000ffff077224 */ /* 0x000fe200078e00ff */
[----:B------:R-:W-:Y:S01]  /*0470*/  MOV R6, R31 ;  /* 0x0000001f00067202 */ /* 0x000fe20000000f00 */
[----:B------:R-:W-:Y:S02]  /*0480*/  IMAD.MOV.U32 R2, RZ, RZ, RZ ;  /* 0x000000ffff027224 */ /* 0x000fe400078e00ff */
[----:B0-----:R-:W-:Y:S02]  /*0490*/  IMAD R0, R10, UR4, RZ ;  /* 0x000000040a007c24 */ /* 0x001fe4000f8e02ff */
[----:B------:R-:W-:-:S04]  /*04a0*/  IMAD.WIDE.U32 R12, R9, UR4, RZ ;  /* 0x00000004090c7c25 */ /* 0x000fc8000f8e00ff */
[----:B------:R-:W-:Y:S02]  /*04b0*/  IMAD R3, R9, UR5, R0 ;  /* 0x0000000509037c24 */ /* 0x000fe4000f8e0200 */
[----:B------:R-:W-:Y:S02]  /*04c0*/  HFMA2 R0, -RZ, RZ, 0, 0 ;  /* 0x00000000ff007431 */ /* 0x000fe400000001ff */
[----:B------:R-:W-:Y:S01]  /*04d0*/  IMAD.IADD R14, R13, 0x1, R3 ;  /* 0x000000010d0e7824 */ /* 0x000fe200078e0203 */
[----:B------:R-:W-:Y:S06]  /*04e0*/  @P0 BRA `(.L_x_253) ;  /* 0x0000000000b80947 */ /* 0x000fec0003800000 */
[----:B------:R-:W-:Y:S01]  /*04f0*/  IADD3 R3, P0, PT, R50, R12, RZ ;  /* 0x0000000c32037210 */ /* 0x000fe20007f1e0ff */
[----:B------:R-:W0:Y:S01]  /*0500*/  LDCU.64 UR4, c[0x0][0x380] ;  /* 0x00007000ff0477ac */ /* 0x000e220008000a00 */
[----:B-1----:R-:W-:Y:S02]  /*0510*/  R2UR UR6, R28 ;  /* 0x000000001c0672ca */ /* 0x002fe400000e0000 */
[----:B------:R-:W-:Y:S02]  /*0520*/  IADD3.X R2, PT, PT, RZ, R14, RZ, P0, !PT ;  /* 0x0000000eff027210 */ /* 0x000fe400007fe4ff */
[----:B------:R-:W-:Y:S02]  /*0530*/  R2UR UR7, R29 ;  /* 0x000000001d0772ca */ /* 0x000fe400000e0000 */
[----:B------:R-:W-:-:S04]  /*0540*/  SHF.R.S32.HI R0, RZ, 0x1f, R2 ;  /* 0x0000001fff007819 */ /* 0x000fc80000011402 */
[----:B------:R-:W-:-:S04]  /*0550*/  LEA.HI R0, P0, R0, R3, RZ, 0x2 ;  /* 0x0000000300007211 */ /* 0x000fc800078110ff */
[----:B------:R-:W-:Y:S01]  /*0560*/  IADD3.X R3, PT, PT, RZ, R2, RZ, P0, !PT ;  /* 0x00000002ff037210 */ /* 0x000fe200007fe4ff */
[----:B------:R-:W-:-:S03]  /*0570*/  IMAD.SHL.U32 R4, R0, 0x4, RZ ;  /* 0x0000000400047824 */ /* 0x000fc600078e00ff */
[----:B------:R-:W-:Y:S02]  /*0580*/  SHF.L.U64.HI R0, R0, 0x2, R3 ;  /* 0x0000000200007819 */ /* 0x000fe40000010203 */
[----:B------:R-:W-:-:S04]  /*0590*/  LOP3.LUT R4, R4, 0xfffffff0, RZ, 0xc0, !PT ;  /* 0xfffffff004047812 */ /* 0x000fc800078ec0ff */
[----:B0-----:R-:W-:-:S04]  /*05a0*/  IADD3 R4, P0, PT, R4, UR4, RZ ;  /* 0x0000000404047c10 */ /* 0x001fc8000ff1e0ff */
[----:B------:R-:W-:-:S06]  /*05b0*/  IADD3.X R5, PT, PT, R0, UR5, RZ, P0, !PT ;  /* 0x0000000500057c10 */ /* 0x000fcc00087fe4ff */
[----:B------:R-:W3:Y:S01]  /*05c0*/  LDG.E.128 R4, desc[UR6][R4.64] ;  /* 0x0000000604047981 */ /* 0x000ee2000c1e1d00 */
[----:B------:R-:W-:Y:S01]  /*05d0*/  MOV R11, 0x40400000 ;  /* 0x40400000000b7802 */ /* 0x000fe20000000f00 */
[----:B------:R-:W-:Y:S01]  /*05e0*/  IMAD.MOV.U32 R16, RZ, RZ, 0x3eaaaaab ;  /* 0x3eaaaaabff107424 */ /* 0x000fe200078e00ff */
[----:B------:R-:W-:Y:S03]  /*05f0*/  BSSY.RECONVERGENT B4, `(.L_x_254) ;  /* 0x0000014000047945 */ /* 0x000fe60003800200 */
[----:B------:R-:W-:-:S04]  /*0600*/  FFMA R11, R16, -R11, 1 ;  /* 0x3f800000100b7423 */ /* 0x000fc8000000080b */
[----:B------:R-:W-:Y:S01]  /*0610*/  FFMA R11, R11, R16, 0.3333333432674407959 ;  /* 0x3eaaaaab0b0b7423 */ /* 0x000fe20000000010 */
[----:B---3--:R-:W-:-:S04]  /*0620*/  FADD R3, RZ, R4 ;  /* 0x00000004ff037221 */ /* 0x008fc80000000000 */
[----:B------:R-:W-:-:S04]  /*0630*/  FADD R8, R5, -R3 ;  /* 0x8000000305087221 */ /* 0x000fc80000000000 */
[--C-:B------:R-:W-:Y:S01]  /*0640*/  FFMA R0, R8, 0.5, R3.reuse ;  /* 0x3f00000008007823 */ /* 0x100fe20000000003 */
[----:B------:R-:W-:-:S03]  /*0650*/  FADD R3, R4, -R3 ;  /* 0x8000000304037221 */ /* 0x000fc60000000000 */
[--C-:B------:R-:W-:Y:S01]  /*0660*/  FADD R2, R6, -R0.reuse ;  /* 0x8000000006027221 */ /* 0x100fe20000000000 */
[----:B------:R-:W-:Y:S01]  /*0670*/  FFMA R3, R4, R3, RZ ;  /* 0x0000000304037223 */ /* 0x000fe200000000ff */
[----:B------:R-:W-:Y:S02]  /*0680*/  FADD R5, R5, -R0 ;  /* 0x8000000005057221 */ /* 0x000fe40000000000 */
[----:B------:R-:W0:Y:S01]  /*0690*/  FCHK P0, R2, 3 ;  /* 0x4040000002007902 */ /* 0x000e220000000000 */
[----:B------:R-:W-:Y:S01]  /*06a0*/  FFMA R15, R2, R11, RZ ;  /* 0x0000000b020f7223 */ /* 0x000fe200000000ff */
[----:B------:R-:W-:-:S03]  /*06b0*/  FFMA R3, R8, R5, R3 ;  /* 0x0000000508037223 */ /* 0x000fc60000000003 */
[----:B------:R-:W-:-:S04]  /*06c0*/  FFMA R4, R15, -3, R2 ;  /* 0xc04000000f047823 */ /* 0x000fc80000000002 */
[----:B------:R-:W-:Y:S01]  /*06d0*/  FFMA R4, R11, R4, R15 ;  /* 0x000000040b047223 */ /* 0x000fe2000000000f */
[----:B0-----:R-:W-:Y:S06]  /*06e0*/  @!P0 BRA `(.L_x_255) ;  /* 0x0000000000108947 */ /* 0x001fec0003800000 */
[----:B------:R-:W-:Y:S01]  /*06f0*/  MOV R8, R2 ;  /* 0x0000000200087202 */ /* 0x000fe20000000f00 */
[----:B------:R-:W-:Y:S01]  /*0700*/  IMAD.MOV.U32 R4, RZ, RZ, 0x40400000 ;  /* 0x40400000ff047424 */ /* 0x000fe200078e00ff */
[----:B------:R-:W-:-:S07]  /*0710*/  MOV R11, 0x730 ;  /* 0x00000730000b7802 */ /* 0x000fce0000000f00 */
[----:B--2---:R-:W-:Y:S05]  /*0720*/  CALL.REL.NOINC `($__internal_2_$__cuda_sm3x_div_rn_noftz_f32_slowpath) ;  /* 0x0000004400547944 */ /* 0x004fea0003c00000 */
.L_x_255:
[----:B------:R-:W-:Y:S05]  /*0730*/  BSYNC.RECONVERGENT B4 ;  /* 0x0000000000047941 */ /* 0x000fea0003800200 */
.L_x_254:
[----:B------:R-:W-:-:S04]  /*0740*/  FADD R0, R0, R4 ;  /* 0x0000000400007221 */ /* 0x000fc80000000000 */
[--C-:B------:R-:W-:Y:S01]  /*0750*/  FADD R5, R7, -R0.reuse ;  /* 0x8000000007057221 */ /* 0x100fe20000000000 */
[----:B------:R-:W-:-:S03]  /*0760*/  FADD R6, R6, -R0 ;  /* 0x8000000006067221 */ /* 0x000fc60000000000 */
[----:B------:R-:W-:Y:S01]  /*0770*/  FFMA R0, R5, 0.25, R0 ;  /* 0x3e80000005007823 */ /* 0x000fe20000000000 */
[----:B------:R-:W-:Y:S01]  /*0780*/  FFMA R2, R2, R6, R3 ;  /* 0x0000000602027223 */ /* 0x000fe20000000003 */
[----:B------:R-:W-:Y:S02]  /*0790*/  MOV R6, R51 ;  /* 0x0000003300067202 */ /* 0x000fe40000000f00 */
[----:B------:R-:W-:Y:S01]  /*07a0*/  FADD R3, R7, -R0 ;  /* 0x8000000007037221 */ /* 0x000fe20000000000 */
[----:B------:R-:W-:-:S03]  /*07b0*/  HFMA2 R7, -RZ, RZ, 2.25, 0 ;  /* 0x40800000ff077431 */ /* 0x000fc600000001ff */
[----:B------:R-:W-:-:S07]  /*07c0*/  FFMA R2, R5, R3, R2 ;  /* 0x0000000305027223 */ /* 0x000fce0000000002 */
.L_x_253:
[----:B------:R-:W-:Y:S05]  /*07d0*/  BSYNC.RECONVERGENT B3 ;  /* 0x0000000000037941 */ /* 0x000fea0003800200 */
.L_x_252:
[----:B------:R-:W-:Y:S01]  /*07e0*/  ISETP.GE.U32.AND P0, PT, R30, 0x400, PT ;  /* 0x000004001e00780c */ /* 0x000fe20003f06070 */
[----:B------:R-:W-:-:S12]  /*07f0*/  IMAD.MOV.U32 R3, RZ, RZ, 0x40800000 ;  /* 0x40800000ff037424 */ /* 0x000fd800078e00ff */
[----:B------:R-:W-:Y:S05]  /*0800*/  @!P0 BRA `(.L_x_251) ;  /* 0x0000000800f88947 */ /* 0x000fea0003800000 */
[----:B------:R-:W-:Y:S01]  /*0810*/  MOV R4, R12 ;  /* 0x0000000c00047202 */ /* 0x000fe20000000f00 */
[----:B------:R-:W-:Y:S01]  /*0820*/  IMAD.MOV.U32 R3, RZ, RZ, R7 ;  /* 0x000000ffff037224 */ /* 0x000fe200078e0007 */
[----:B------:R-:W-:-:S03]  /*0830*/  MOV R5, R14 ;  /* 0x0000000e00057202 */ /* 0x000fc60000000f00 */
[----:B------:R-:W-:-:S03]  /*0840*/  IMAD.WIDE.U32 R4, R6, 0x4, R4 ;  /* 0x0000000406047825 */ /* 0x000fc600078e0004 */
[----:B------:R-:W-:Y:S02]  /*0850*/  MOV R27, R4 ;  /* 0x00000004001b7202 */ /* 0x000fe40000000f00 */
[----:B------:R-:W-:-:S07]  /*0860*/  MOV R7, R5 ;  /* 0x0000000500077202 */ /* 0x000fce0000000f00 */
.L_x_272:
[----:B------:R-:W0:Y:S01]  /*0870*/  LDCU.64 UR4, c[0x0][0x380] ;  /* 0x00007000ff0477ac */ /* 0x000e220008000a00 */
[----:B------:R-:W-:Y:S02]  /*0880*/  SHF.R.S32.HI R4, RZ, 0x1f, R7 ;  /* 0x0000001fff047819 */ /* 0x000fe40000011407 */
[----:B-1----:R-:W-:Y:S02]  /*0890*/  R2UR UR6, R28 ;  /* 0x000000001c0672ca */ /* 0x002fe400000e0000 */
[----:B------:R-:W-:Y:S02]  /*08a0*/  LEA.HI R4, P0, R4, R27, RZ, 0x2 ;  /* 0x0000001b04047211 */ /* 0x000fe400078110ff */
[----:B------:R-:W-:Y:S02]  /*08b0*/  R2UR UR7, R29 ;  /* 0x000000001d0772ca */ /* 0x000fe400000e0000 */
[----:B------:R-:W-:Y:S01]  /*08c0*/  IADD3.X R5, PT, PT, RZ, R7, RZ, P0, !PT ;  /* 0x00000007ff057210 */ /* 0x000fe200007fe4ff */
[----:B------:R-:W-:-:S03]  /*08d0*/  IMAD.SHL.U32 R12, R4, 0x4, RZ ;  /* 0x00000004040c7824 */ /* 0x000fc600078e00ff */
[----:B------:R-:W-:Y:S02]  /*08e0*/  SHF.L.U64.HI R4, R4, 0x2, R5 ;  /* 0x0000000204047819 */ /* 0x000fe40000010205 */
[----:B------:R-:W-:-:S04]  /*08f0*/  LOP3.LUT R12, R12, 0xfffffff0, RZ, 0xc0, !PT ;  /* 0xfffffff00c0c7812 */ /* 0x000fc800078ec0ff */
[----:B0-----:R-:W-:-:S04]  /*0900*/  IADD3 R12, P0, PT, R12, UR4, RZ ;  /* 0x000000040c0c7c10 */ /* 0x001fc8000ff1e0ff */
[----:B------:R-:W-:-:S06]  /*0910*/  IADD3.X R13, PT, PT, R4, UR5, RZ, P0, !PT ;  /* 0x00000005040d7c10 */ /* 0x000fcc00087fe4ff */
[----:B------:R-:W3:Y:S01]  /*0920*/  LDG.E.128 R12, desc[UR6][R12.64] ;  /* 0x000000060c0c7981 */ /* 0x000ee2000c1e1d00 */
[----:B------:R-:W-:Y:S01]  /*0930*/  FADD R16, R3, 1 ;  /* 0x3f80000003107421 */ /* 0x000fe20000000000 */
[----:B------:R-:W-:Y:S01]  /*0940*/  IADD3 R6, PT, PT, R6, 0x800, RZ ;  /* 0x0000080006067810 */ /* 0x000fe20007ffe0ff */
[----:B------:R-:W-:Y:S02]  /*0950*/  BSSY.RECONVERGENT B3, `(.L_x_256) ;  /* 0x000000f000037945 */ /* 0x000fe40003800200 */
[----:B------:R-:W0:Y:S01]  /*0960*/  MUFU.RCP R5, R16 ;  /* 0x0000001000057308 */ /* 0x000e220000001000 */
[----:B------:R-:W-:Y:S01]  /*0970*/  ISETP.GE.AND P2, PT, R6, R20, PT ;  /* 0x000000140600720c */ /* 0x000fe20003f46270 */
[----:B0-----:R-:W-:-:S04]  /*0980*/  FFMA R4, -R16, R5, 1 ;  /* 0x3f80000010047423 */ /* 0x001fc80000000105 */
[----:B------:R-:W-:Y:S01]  /*0990*/  FFMA R4, R5, R4, R5 ;  /* 0x0000000405047223 */ /* 0x000fe20000000005 */
[----:B---3--:R-:W-:-:S04]  /*09a0*/  FADD R3, R12, -R0 ;  /* 0x800000000c037221 */ /* 0x008fc80000000000 */
        /* <DEDUP_REMOVED lines=8> */
[----:B--2---:R-:W-:Y:S05]  /*0a30*/  CALL.REL.NOINC `($__internal_2_$__cuda_sm3x_div_rn_noftz_f32_slowpath) ;  /* 0x0000004000907944 */ /* 0x004fea0003c00000 */
.L_x_257:
[----:B------:R-:W-:Y:S05]  /*0a40*/  BSYNC.RECONVERGENT B3 ;  /* 0x0000000000037941 */ /* 0x000fea0003800200 */
.L_x_256:
        /* <DEDUP_REMOVED lines=17> */
[----:B--2---:R-:W-:Y:S05]  /*0b60*/  CALL.REL.NOINC `($__internal_2_$__cuda_sm3x_div_rn_noftz_f32_slowpath) ;  /* 0x0000004000447944 */ /* 0x004fea0003c00000 */
.L_x_259:
[----:B------:R-:W-:Y:S05]  /*0b70*/  BSYNC.RECONVERGENT B3 ;  /* 0x0000000000037941 */ /* 0x000fea0003800200 */
.L_x_258:
        /* <DEDUP_REMOVED lines=15> */
[----:B------:R-:W-:Y:S02]  /*0c70*/  MOV R4, R16 ;  /* 0x0000001000047202 */ /* 0x000fe40000000f00 */
[----:B------:R-:W-:-:S07]  /*0c80*/  MOV R11, 0xca0 ;  /* 0x00000ca0000b7802 */ /* 0x000fce0000000f00 */
[----:B--2---:R-:W-:Y:S05]  /*0c90*/  CALL.REL.NOINC `($__internal_2_$__cuda_sm3x_div_rn_noftz_f32_slowpath) ;  /* 0x0000003c00f87944 */ /* 0x004fea0003c00000 */
.L_x_261:
[----:B------:R-:W-:Y:S05]  /*0ca0*/  BSYNC.RECONVERGENT B3 ;  /* 0x0000000000037941 */ /* 0x000fea0003800200 */
.L_x_260:
        /* <DEDUP_REMOVED lines=17> */
[----:B--2---:R-:W-:Y:S05]  /*0dc0*/  CALL.REL.NOINC `($__internal_2_$__cuda_sm3x_div_rn_noftz_f32_slowpath) ;  /* 0x0000003c00ac7944 */ /* 0x004fea0003c00000 */
.L_x_263:
[----:B------:R-:W-:Y:S05]  /*0dd0*/  BSYNC.RECONVERGENT B3 ;  /* 0x0000000000037941 */ /* 0x000fea0003800200 */
.L_x_262:
[----:B------:R-:W-:Y:S01]  /*0de0*/  IADD3 R11, P0, PT, R27, 0x1000, RZ ;  /* 0x000010001b0b7810 */ /* 0x000fe20007f1e0ff */
[----:B------:R-:W0:Y:S01]  /*0df0*/  LDCU.64 UR4, c[0x0][0x380] ;  /* 0x00007000ff0477ac */ /* 0x000e220008000a00 */
[----:B------:R-:W-:Y:S02]  /*0e00*/  R2UR UR6, R28 ;  /* 0x000000001c0672ca */ /* 0x000fe400000e0000 */
        /* <DEDUP_REMOVED lines=19> */
[----:B---3--:R-:W-:-:S04]  /*0f40*/  FADD R2, -R3, R16 ;  /* 0x0000001003027221 */ /* 0x008fc80000000100 */
        /* <DEDUP_REMOVED lines=8> */
[----:B--2---:R-:W-:Y:S05]  /*0fd0*/  CALL.REL.NOINC `($__internal_2_$__cuda_sm3x_div_rn_noftz_f32_slowpath) ;  /* 0x0000003c00287944 */ /* 0x004fea0003c00000 */
.L_x_265:
[----:B------:R-:W-:Y:S05]  /*0fe0*/  BSYNC.RECONVERGENT B3 ;  /* 0x0000000000037941 */ /* 0x000fea0003800200 */
.L_x_264:
        /* <DEDUP_REMOVED lines=14> */
[----:B------:R-:W-:Y:S02]  /*10d0*/  MOV R8, R0 ;  /* 0x0000000000087202 */ /* 0x000fe40000000f00 */
[----:B------:R-:W-:Y:S02]  /*10e0*/  MOV R4, R5 ;  /* 0x0000000500047202 */ /* 0x000fe40000000f00 */
[----:B------:R-:W-:-:S07]  /*10f0*/  MOV R11, 0x1110 ;  /* 0x00001110000b7802 */ /* 0x000fce0000000f00 */
[----:B--2---:R-:W-:Y:S05]  /*1100*/  CALL.REL.NOINC `($__internal_2_$__cuda_sm3x_div_rn_noftz_f32_slowpath) ;  /* 0x0000003800dc7944 */ /* 0x004fea0003c00000 */
.L_x_267:
[----:B------:R-:W-:Y:S05]  /*1110*/  BSYNC.RECONVERGENT B3 ;  /* 0x0000000000037941 */ /* 0x000fea0003800200 */
.L_x_266:
        /* <DEDUP_REMOVED lines=18> */
.L_x_269:
[----:B------:R-:W-:Y:S05]  /*1240*/  BSYNC.RECONVERGENT B3 ;  /* 0x0000000000037941 */ /* 0x000fea0003800200 */
.L_x_268:
        /* <DEDUP_REMOVED lines=10> */
[----:B------:R-:W-:Y:S01]  /*12f0*/  FFMA R2, R2, R3, R12 ;  /* 0x0000000302027223 */ /* 0x000fe2000000000c */
[----:B------:R-:W-:Y:S02]  /*1300*/  MOV R3, R14 ;  /* 0x0000000e00037202 */ /* 0x000fe40000000f00 */
[----:B------:R-:W-:-:S04]  /*1310*/  FFMA R4, -R14, R11, R5 ;  /* 0x0000000b0e047223 */ /* 0x000fc80000000105 */
[----:B------:R-:W-:Y:S01]  /*1320*/  FFMA R4, R8, R4, R11 ;  /* 0x0000000408047223 */ /* 0x000fe2000000000b */
[----:B-1----:R-:W-:Y:S06]  /*1330*/  @!P0 BRA `(.L_x_271) ;  /* 0x0000000000108947 */ /* 0x002fec0003800000 */
[----:B------:R-:W-:Y:S01]  /*1340*/  IMAD.MOV.U32 R4, RZ, RZ, R14 ;  /* 0x000000ffff047224 */ /* 0x000fe200078e000e */
[----:B------:R-:W-:Y:S02]  /*1350*/  MOV R8, R5 ;  /* 0x0000000500087202 */ /* 0x000fe40000000f00 */
[----:B------:R-:W-:-:S07]  /*1360*/  MOV R11, 0x1380 ;  /* 0x00001380000b7802 */ /* 0x000fce0000000f00 */
[----:B--2---:R-:W-:Y:S05]  /*1370*/  CALL.REL.NOINC `($__internal_2_$__cuda_sm3x_div_rn_noftz_f32_slowpath) ;  /* 0x0000003800407944 */ /* 0x004fea0003c00000 */
.L_x_271:
[----:B------:R-:W-:Y:S05]  /*1380*/  BSYNC.RECONVERGENT B3 ;  /* 0x0000000000037941 */ /* 0x000fea0003800200 */
.L_x_270:
[----:B------:R-:W-:Y:S01]  /*1390*/  FADD R0, R0, R4 ;  /* 0x0000000400007221 */ /* 0x000fe20000000000 */
[----:B------:R-:W-:-:S03]  /*13a0*/  IADD3 R27, P0, PT, R27, 0x2000, RZ ;  /* 0x000020001b1b7810 */ /* 0x000fc60007f1e0ff */
[----:B------:R-:W-:Y:S01]  /*13b0*/  FADD R19, R19, -R0 ;  /* 0x8000000013137221 */ /* 0x000fe20000000000 */
[----:B------:R-:W-:-:S03]  /*13c0*/  IADD3.X R7, PT, PT, RZ, R7, RZ, P0, !PT ;  /* 0x00000007ff077210 */ /* 0x000fc600007fe4ff */
[----:B------:R-:W-:Y:S01]  /*13d0*/  FFMA R2, R5, R19, R2 ;  /* 0x0000001305027223 */ /* 0x000fe20000000002 */
[----:B------:R-:W-:Y:S06]  /*13e0*/  @!P2 BRA `(.L_x_272) ;  /* 0xfffffff40020a947 */ /* 0x000fec000383ffff */
.L_x_251:
[----:B------:R-:W-:Y:S05]  /*13f0*/  BSYNC.RECONVERGENT B0 ;  /* 0x0000000000007941 */ /* 0x000fea0003800200 */
.L_x_250:
[----:B------:R-:W-:-:S03]  /*1400*/  UMOV UR4, 0xffffffff ;  /* 0xffffffff00047882 */ /* 0x000fc60000000000 */
[----:B------:R-:W-:Y:S05]  /*1410*/  BRA.DIV UR4, `(.L_x_273) ;  /* 0x0000002a04747947 */ /* 0x000fea000b800000 */
[----:B------:R0:W3:Y:S04]  /*1420*/  SHFL.DOWN PT, R7, R0, 0x10, 0x1f ;  /* 0x0a001f0000077f89 */ /* 0x0000e800000e0000 */
[----:B------:R0:W4:Y:S04]  /*1430*/  SHFL.DOWN PT, R5, R2, 0x10, 0x1f ;  /* 0x0a001f0002057f89 */ /* 0x00012800000e0000 */
[----:B------:R0:W0:Y:S02]  /*1440*/  SHFL.DOWN PT, R8, R3, 0x10, 0x1f ;  /* 0x0a001f0003087f89 */ /* 0x00002400000e0000 */
.L_x_332:
        /* <DEDUP_REMOVED lines=15> */
[----:B-1234-:R-:W-:Y:S05]  /*1540*/  CALL.REL.NOINC `($__internal_2_$__cuda_sm3x_div_rn_noftz_f32_slowpath) ;  /* 0x0000003400cc7944 */ /* 0x01efea0003c00000 */
.L_x_277:
[----:B------:R-:W-:Y:S05]  /*1550*/  BSYNC.RECONVERGENT B3 ;  /* 0x0000000000037941 */ /* 0x000fea0003800200 */
.L_x_276:
[----:B---3--:R-:W-:-:S04]  /*1560*/  FADD R7, -R0, R7 ;  /* 0x0000000700077221 */ /* 0x008fc80000000100 */
[C---:B------:R-:W-:Y:S01]  /*1570*/  FMUL R8, R7.reuse, R7 ;  /* 0x0000000707087220 */ /* 0x040fe20000400000 */
[----:B------:R-:W-:-:S03]  /*1580*/  FFMA R0, R7, R4, R0 ;  /* 0x0000000407007223 */ /* 0x000fc60000000000 */
[----:B------:R-:W-:Y:S01]  /*1590*/  FMUL R8, R3, R8 ;  /* 0x0000000803087220 */ /* 0x000fe20000400000 */
[----:B------:R-:W-:-:S03]  /*15a0*/  MOV R3, R6 ;  /* 0x0000000600037202 */ /* 0x000fc60000000f00 */
[----:B----4-:R-:W-:-:S04]  /*15b0*/  FFMA R5, R8, R4, R5 ;  /* 0x0000000408057223 */ /* 0x010fc80000000005 */
[----:B------:R-:W-:-:S07]  /*15c0*/  FADD R2, R2, R5 ;  /* 0x0000000502027221 */ /* 0x000fce0000000000 */
.L_x_275:
[----:B------:R-:W-:Y:S05]  /*15d0*/  BSYNC.RECONVERGENT B0 ;  /* 0x0000000000007941 */ /* 0x000fea0003800200 */
.L_x_274:
[----:B------:R-:W-:-:S03]  /*15e0*/  UMOV UR4, 0xffffffff ;  /* 0xffffffff00047882 */ /* 0x000fc60000000000 */
[----:B------:R-:W-:Y:S05]  /*15f0*/  BRA.DIV UR4, `(.L_x_278) ;  /* 0x0000002a04487947 */ /* 0x000fea000b800000 */
[----:B---3--:R0:W3:Y:S04]  /*1600*/  SHFL.DOWN PT, R7, R0, 0x8, 0x1f ;  /* 0x09001f0000077f89 */ /* 0x0080e800000e0000 */
[----:B----4-:R0:W4:Y:S04]  /*1610*/  SHFL.DOWN PT, R5, R2, 0x8, 0x1f ;  /* 0x09001f0002057f89 */ /* 0x01012800000e0000 */
[----:B------:R0:W0:Y:S02]  /*1620*/  SHFL.DOWN PT, R8, R3, 0x8, 0x1f ;  /* 0x09001f0003087f89 */ /* 0x00002400000e0000 */
.L_x_337:
        /* <DEDUP_REMOVED lines=15> */
[----:B-1234-:R-:W-:Y:S05]  /*1720*/  CALL.REL.NOINC `($__internal_2_$__cuda_sm3x_div_rn_noftz_f32_slowpath) ;  /* 0x0000003400547944 */ /* 0x01efea0003c00000 */
.L_x_282:
[----:B------:R-:W-:Y:S05]  /*1730*/  BSYNC.RECONVERGENT B3 ;  /* 0x0000000000037941 */ /* 0x000fea0003800200 */
.L_x_281:
[----:B---3--:R-:W-:-:S04]  /*1740*/  FADD R7, -R0, R7 ;  /* 0x0000000700077221 */ /* 0x008fc80000000100 */
[C---:B------:R-:W-:Y:S01]  /*1750*/  FMUL R8, R7.reuse, R7 ;  /* 0x0000000707087220 */ /* 0x040fe20000400000 */
[----:B------:R-:W-:-:S03]  /*1760*/  FFMA R0, R7, R4, R0 ;  /* 0x0000000407007223 */ /* 0x000fc60000000000 */
[----:B------:R-:W-:Y:S01]  /*1770*/  FMUL R8, R3, R8 ;  /* 0x0000000803087220 */ /* 0x000fe20000400000 */
[----:B------:R-:W-:-:S03]  /*1780*/  IMAD.MOV.U32 R3, RZ, RZ, R6 ;  /* 0x000000ffff037224 */ /* 0x000fc600078e0006 */
[----:B----4-:R-:W-:-:S04]  /*1790*/  FFMA R5, R8, R4, R5 ;  /* 0x0000000408057223 */ /* 0x010fc80000000005 */
[----:B------:R-:W-:-:S07]  /*17a0*/  FADD R2, R2, R5 ;  /* 0x0000000502027221 */ /* 0x000fce0000000000 */
.L_x_280:
[----:B------:R-:W-:Y:S05]  /*17b0*/  BSYNC.RECONVERGENT B0 ;  /* 0x0000000000007941 */ /* 0x000fea0003800200 */
.L_x_279:
[----:B------:R-:W-:-:S03]  /*17c0*/  UMOV UR4, 0xffffffff ;  /* 0xffffffff00047882 */ /* 0x000fc60000000000 */
[----:B------:R-:W-:Y:S05]  /*17d0*/  BRA.DIV UR4, `(.L_x_283) ;  /* 0x0000002a04307947 */ /* 0x000fea000b800000 */
[----:B---3--:R0:W3:Y:S04]  /*17e0*/  SHFL.DOWN PT, R7, R0, 0x4, 0x1f ;  /* 0x08801f0000077f89 */ /* 0x0080e800000e0000 */
[----:B----4-:R0:W4:Y:S04]  /*17f0*/  SHFL.DOWN PT, R5, R2, 0x4, 0x1f ;  /* 0x08801f0002057f89 */ /* 0x01012800000e0000 */
[----:B------:R0:W0:Y:S02]  /*1800*/  SHFL.DOWN PT, R8, R3, 0x4, 0x1f ;  /* 0x08801f0003087f89 */ /* 0x00002400000e0000 */
.L_x_342:
        /* <DEDUP_REMOVED lines=16> */
.L_x_287:
[----:B------:R-:W-:Y:S05]  /*1910*/  BSYNC.RECONVERGENT B3 ;  /* 0x0000000000037941 */ /* 0x000fea0003800200 */
.L_x_286:
[----:B---3--:R-:W-:-:S04]  /*1920*/  FADD R7, -R0, R7 ;  /* 0x0000000700077221 */ /* 0x008fc80000000100 */
[C---:B------:R-:W-:Y:S01]  /*1930*/  FMUL R8, R7.reuse, R7 ;  /* 0x0000000707087220 */ /* 0x040fe20000400000 */
[----:B------:R-:W-:-:S03]  /*1940*/  FFMA R0, R7, R4, R0 ;  /* 0x0000000407007223 */ /* 0x000fc60000000000 */
[----:B------:R-:W-:Y:S01]  /*1950*/  FMUL R8, R3, R8 ;  /* 0x0000000803087220 */ /* 0x000fe20000400000 */
[----:B------:R-:W-:-:S03]  /*1960*/  MOV R3, R6 ;  /* 0x0000000600037202 */ /* 0x000fc60000000f00 */
[----:B----4-:R-:W-:-:S04]  /*1970*/  FFMA R5, R8, R4, R5 ;  /* 0x0000000408057223 */ /* 0x010fc80000000005 */
[----:B------:R-:W-:-:S07]  /*1980*/  FADD R2, R2, R5 ;  /* 0x0000000502027221 */ /* 0x000fce0000000000 */
.L_x_285:
[----:B------:R-:W-:Y:S05]  /*1990*/  BSYNC.RECONVERGENT B0 ;  /* 0x0000000000007941 */ /* 0x000fea0003800200 */
.L_x_284:
[----:B------:R-:W-:-:S03]  /*19a0*/  UMOV UR4, 0xffffffff ;  /* 0xffffffff00047882 */ /* 0x000fc60000000000 */
[----:B------:R-:W-:Y:S05]  /*19b0*/  BRA.DIV UR4, `(.L_x_288) ;  /* 0x0000002a04187947 */ /* 0x000fea000b800000 */
[----:B---3--:R0:W3:Y:S04]  /*19c0*/  SHFL.DOWN PT, R7, R0, 0x2, 0x1f ;  /* 0x08401f0000077f89 */ /* 0x0080e800000e0000 */
[----:B----4-:R0:W4:Y:S04]  /*19d0*/  SHFL.DOWN PT, R5, R2, 0x2, 0x1f ;  /* 0x08401f0002057f89 */ /* 0x01012800000e0000 */
[----:B------:R0:W0:Y:S02]  /*19e0*/  SHFL.DOWN PT, R8, R3, 0x2, 0x1f ;  /* 0x08401f0003087f89 */ /* 0x00002400000e0000 */
.L_x_347:
        /* <DEDUP_REMOVED lines=16> */
.L_x_292:
[----:B------:R-:W-:Y:S05]  /*1af0*/  BSYNC.RECONVERGENT B3 ;  /* 0x0000000000037941 */ /* 0x000fea0003800200 */
.L_x_291:
[----:B---3--:R-:W-:-:S04]  /*1b00*/  FADD R7, -R0, R7 ;  /* 0x0000000700077221 */ /* 0x008fc80000000100 */
[C---:B------:R-:W-:Y:S01]  /*1b10*/  FMUL R8, R7.reuse, R7 ;  /* 0x0000000707087220 */ /* 0x040fe20000400000 */
[----:B------:R-:W-:-:S03]  /*1b20*/  FFMA R0, R7, R4, R0 ;  /* 0x0000000407007223 */ /* 0x000fc60000000000 */
[----:B------:R-:W-:Y:S01]  /*1b30*/  FMUL R8, R3, R8 ;  /* 0x0000000803087220 */ /* 0x000fe20000400000 */
[----:B------:R-:W-:-:S03]  /*1b40*/  MOV R3, R6 ;  /* 0x0000000600037202 */ /* 0x000fc60000000f00 */
[----:B----4-:R-:W-:-:S04]  /*1b50*/  FFMA R5, R8, R4, R5 ;  /* 0x0000000408057223 */ /* 0x010fc80000000005 */
[----:B------:R-:W-:-:S07]  /*1b60*/  FADD R2, R2, R5 ;  /* 0x0000000502027221 */ /* 0x000fce0000000000 */
.L_x_290:
[----:B------:R-:W-:Y:S05]  /*1b70*/  BSYNC.RECONVERGENT B0 ;  /* 0x0000000000007941 */ /* 0x000fea0003800200 */
.L_x_289:
[----:B------:R-:W-:-:S03]  /*1b80*/  UMOV UR4, 0xffffffff ;  /* 0xffffffff00047882 */ /* 0x000fc60000000000 */
[----:B------:R-:W-:Y:S05]  /*1b90*/  BRA.DIV UR4, `(.L_x_293) ;  /* 0x0000002a04007947 */ /* 0x000fea000b800000 */
[----:B---3--:R0:W3:Y:S04]  /*1ba0*/  SHFL.DOWN PT, R7, R0, 0x1, 0x1f ;  /* 0x08201f0000077f89 */ /* 0x0080e800000e0000 */
[----:B----4-:R0:W4:Y:S04]  /*1bb0*/  SHFL.DOWN PT, R5, R2, 0x1, 0x1f ;  /* 0x08201f0002057f89 */ /* 0x01012800000e0000 */
[----:B------:R0:W0:Y:S02]  /*1bc0*/  SHFL.DOWN PT, R8, R3, 0x1, 0x1f ;  /* 0x08201f0003087f89 */ /* 0x00002400000e0000 */
.L_x_352:
        /* <DEDUP_REMOVED lines=14> */
.L_x_295:
[----:B---3--:R-:W-:-:S04]  /*1cb0*/  FADD R7, -R0, R7 ;  /* 0x0000000700077221 */ /* 0x008fc80000000100 */
[C---:B------:R-:W-:Y:S01]  /*1cc0*/  FMUL R8, R7.reuse, R7 ;  /* 0x0000000707087220 */ /* 0x040fe20000400000 */
[----:B------:R-:W-:-:S03]  /*1cd0*/  FFMA R0, R7, R4, R0 ;  /* 0x0000000407007223 */ /* 0x000fc60000000000 */
[----:B------:R-:W-:Y:S01]  /*1ce0*/  FMUL R8, R3, R8 ;  /* 0x0000000803087220 */ /* 0x000fe20000400000 */
[----:B------:R-:W-:-:S03]  /*1cf0*/  IMAD.MOV.U32 R3, RZ, RZ, R6 ;  /* 0x000000ffff037224 */ /* 0x000fc600078e0006 */
[----:B----4-:R-:W-:-:S04]  /*1d00*/  FFMA R5, R8, R4, R5 ;  /* 0x0000000408057223 */ /* 0x010fc80000000005 */
[----:B------:R-:W-:-:S07]  /*1d10*/  FADD R2, R2, R5 ;  /* 0x0000000502027221 */ /* 0x000fce0000000000 */
.L_x_294:
[----:B------:R-:W-:Y:S05]  /*1d20*/  WARPSYNC.ALL ;  /* 0x0000000000007948 */ /* 0x000fea0003800000 */
[----:B------:R-:W-:Y:S01]  /*1d30*/  BAR.SYNC.DEFER_BLOCKING 0x0 ;  /* 0x0000000000007b1d */ /* 0x000fe20000010000 */
[----:B------:R-:W-:-:S13]  /*1d40*/  ISETP.NE.AND P0, PT, R52, RZ, PT ;  /* 0x000000ff3400720c */ /* 0x000fda0003f05270 */
[----:B------:R0:W-:Y:S04]  /*1d50*/  @!P0 STS [R44], R0 ;  /* 0x000000002c008388 */ /* 0x0001e80000000800 */
[----:B------:R0:W-:Y:S04]  /*1d60*/  @!P0 STS [R43], R2 ;  /* 0x000000022b008388 */ /* 0x0001e80000000800 */
[----:B------:R0:W-:Y:S01]  /*1d70*/  @!P0 STS [R42], R3 ;  /* 0x000000032a008388 */ /* 0x0001e20000000800 */
[----:B------:R-:W-:Y:S01]  /*1d80*/  BAR.SYNC.DEFER_BLOCKING 0x0 ;  /* 0x0000000000007b1d */ /* 0x000fe20000010000 */
[----:B------:R-:W-:-:S13]  /*1d90*/  ISETP.GT.U32.AND P0, PT, R31, 0x1f, PT ;  /* 0x0000001f1f00780c */ /* 0x000fda0003f04070 */
[----:B0-----:R-:W-:Y:S05]  /*1da0*/  @P0 BRA `(.L_x_296) ;  /* 0x00000008008c0947 */ /* 0x001fea0003800000 */
[----:B------:R-:W-:Y:S01]  /*1db0*/  ISETP.GE.U32.AND P0, PT, R31, R36, PT ;  /* 0x000000241f00720c */ /* 0x000fe20003f06070 */
[----:B------:R-:W-:Y:S01]  /*1dc0*/  HFMA2 R0, -RZ, RZ, 0, 0 ;  /* 0x00000000ff007431 */ /* 0x000fe200000001ff */
[----:B------:R-:W-:Y:S01]  /*1dd0*/  CS2R R2, SRZ ;  /* 0x0000000000027805 */ /* 0x000fe2000001ff00 */
[----:B------:R-:W-:-:S10]  /*1de0*/  UMOV UR4, 0xffffffff ;  /* 0xffffffff00047882 */ /* 0x000fd40000000000 */
[----:B------:R0:W0:Y:S04]  /*1df0*/  @!P0 LDS R0, [R39] ;  /* 0x0000000027008984 */ /* 0x0000280000000800 */
[----:B------:R0:W0:Y:S04]  /*1e00*/  @!P0 LDS R2, [R41] ;  /* 0x0000000029028984 */ /* 0x0000280000000800 */
[----:B------:R0:W0:Y:S01]  /*1e10*/  @!P0 LDS R3, [R40] ;  /* 0x0000000028038984 */ /* 0x0000220000000800 */
[----:B------:R-:W-:Y:S05]  /*1e20*/  BRA.DIV UR4, `(.L_x_297) ;  /* 0x0000002604bc7947 */ /* 0x000fea000b800000 */
[----:B0--3--:R0:W3:Y:S01]  /*1e30*/  SHFL.DOWN PT, R7, R2, 0x10, 0x1f ;  /* 0x0a001f0002077f89 */ /* 0x0090e200000e0000 */
[----:B------:R-:W-:-:S03]  /*1e40*/  NOP ;  /* 0x0000000000007918 */ /* 0x000fc60000000000 */
[----:B----4-:R0:W4:Y:S04]  /*1e50*/  SHFL.DOWN PT, R5, R3, 0x10, 0x1f ;  /* 0x0a001f0003057f89 */ /* 0x01012800000e0000 */
[----:B------:R0:W0:Y:S02]  /*1e60*/  SHFL.DOWN PT, R8, R0, 0x10, 0x1f ;  /* 0x0a001f0000087f89 */ /* 0x00002400000e0000 */
.L_x_357:
        /* <DEDUP_REMOVED lines=16> */
.L_x_301:
[----:B------:R-:W-:Y:S05]  /*1f70*/  BSYNC.RECONVERGENT B3 ;  /* 0x0000000000037941 */ /* 0x000fea0003800200 */
.L_x_300:
[----:B---3--:R-:W-:-:S04]  /*1f80*/  FADD R7, -R2, R7 ;  /* 0x0000000702077221 */ /* 0x008fc80000000100 */
[C---:B------:R-:W-:Y:S01]  /*1f90*/  FMUL R11, R7.reuse, R7 ;  /* 0x00000007070b7220 */ /* 0x040fe20000400000 */
[----:B------:R-:W-:-:S03]  /*1fa0*/  FFMA R2, R7, R4, R2 ;  /* 0x0000000407027223 */ /* 0x000fc60000000002 */
[----:B------:R-:W-:-:S04]  /*1fb0*/  FMUL R0, R0, R11 ;  /* 0x0000000b00007220 */ /* 0x000fc80000400000 */
[----:B----4-:R-:W-:Y:S01]  /*1fc0*/  FFMA R8, R0, R4, R5 ;  /* 0x0000000400087223 */ /* 0x010fe20000000005 */
[----:B------:R-:W-:-:S03]  /*1fd0*/  IMAD.MOV.U32 R0, RZ, RZ, R6 ;  /* 0x000000ffff007224 */ /* 0x000fc600078e0006 */
[----:B------:R-:W-:-:S07]  /*1fe0*/  FADD R3, R3, R8 ;  /* 0x0000000803037221 */ /* 0x000fce0000000000 */
.L_x_299:
[----:B------:R-:W-:Y:S05]  /*1ff0*/  BSYNC.RECONVERGENT B0 ;  /* 0x0000000000007941 */ /* 0x000fea0003800200 */
.L_x_298:
[----:B------:R-:W-:-:S03]  /*2000*/  UMOV UR4, 0xffffffff ;  /* 0xffffffff00047882 */ /* 0x000fc60000000000 */
[----:B------:R-:W-:Y:S05]  /*2010*/  BRA.DIV UR4, `(.L_x_302) ;  /* 0x0000002604987947 */ /* 0x000fea000b800000 */
[----:B---3--:R0:W3:Y:S04]  /*2020*/  SHFL.DOWN PT, R7, R2, 0x8, 0x1f ;  /* 0x09001f0002077f89 */ /* 0x0080e800000e0000 */
[----:B----4-:R0:W4:Y:S04]  /*2030*/  SHFL.DOWN PT, R5, R3, 0x8, 0x1f ;  /* 0x09001f0003057f89 */ /* 0x01012800000e0000 */
[----:B------:R0:W0:Y:S02]  /*2040*/  SHFL.DOWN PT, R8, R0, 0x8, 0x1f ;  /* 0x09001f0000087f89 */ /* 0x00002400000e0000 */
.L_x_362:
        /* <DEDUP_REMOVED lines=16> */
.L_x_306:
[----:B------:R-:W-:Y:S05]  /*2150*/  BSYNC.RECONVERGENT B3 ;  /* 0x0000000000037941 */ /* 0x000fea0003800200 */
.L_x_305:
[----:B---3--:R-:W-:-:S04]  /*2160*/  FADD R7, -R2, R7 ;  /* 0x0000000702077221 */ /* 0x008fc80000000100 */
[C---:B------:R-:W-:Y:S01]  /*2170*/  FMUL R11, R7.reuse, R7 ;  /* 0x00000007070b7220 */ /* 0x040fe20000400000 */
[----:B------:R-:W-:-:S03]  /*2180*/  FFMA R2, R7, R4, R2 ;  /* 0x0000000407027223 */ /* 0x000fc60000000002 */
[----:B------:R-:W-:-:S04]  /*2190*/  FMUL R0, R0, R11 ;  /* 0x0000000b00007220 */ /* 0x000fc80000400000 */
[----:B----4-:R-:W-:Y:S01]  /*21a0*/  FFMA R8, R0, R4, R5 ;  /* 0x0000000400087223 */ /* 0x010fe20000000005 */
[----:B------:R-:W-:-:S03]  /*21b0*/  MOV R0, R6 ;  /* 0x0000000600007202 */ /* 0x000fc60000000f00 */
[----:B------:R-:W-:-:S07]  /*21c0*/  FADD R3, R3, R8 ;  /* 0x0000000803037221 */ /* 0x000fce0000000000 */
.L_x_304:
[----:B------:R-:W-:Y:S05]  /*21d0*/  BSYNC.RECONVERGENT B0 ;  /* 0x0000000000007941 */ /* 0x000fea0003800200 */
.L_x_303:
[----:B------:R-:W-:-:S03]  /*21e0*/  UMOV UR4, 0xffffffff ;  /* 0xffffffff00047882 */ /* 0x000fc60000000000 */
[----:B------:R-:W-:Y:S05]  /*21f0*/  BRA.DIV UR4, `(.L_x_307) ;  /* 0x0000002604807947 */ /* 0x000fea000b800000 */
[----:B---3--:R0:W3:Y:S04]  /*2200*/  SHFL.DOWN PT, R7, R2, 0x4, 0x1f ;  /* 0x08801f0002077f89 */ /* 0x0080e800000e0000 */
[----:B----4-:R0:W4:Y:S04]  /*2210*/  SHFL.DOWN PT, R5, R3, 0x4, 0x1f ;  /* 0x08801f0003057f89 */ /* 0x01012800000e0000 */
[----:B------:R0:W0:Y:S02]  /*2220*/  SHFL.DOWN PT, R8, R0, 0x4, 0x1f ;  /* 0x08801f0000087f89 */ /* 0x00002400000e0000 */
.L_x_367:
        /* <DEDUP_REMOVED lines=16> */
.L_x_311:
[----:B------:R-:W-:Y:S05]  /*2330*/  BSYNC.RECONVERGENT B3 ;  /* 0x0000000000037941 */ /* 0x000fea0003800200 */
.L_x_310:
[----:B---3--:R-:W-:-:S04]  /*2340*/  FADD R7, -R2, R7 ;  /* 0x0000000702077221 */ /* 0x008fc80000000100 */
[C---:B------:R-:W-:Y:S01]  /*2350*/  FMUL R11, R7.reuse, R7 ;  /* 0x00000007070b7220 */ /* 0x040fe20000400000 */
[----:B------:R-:W-:-:S03]  /*2360*/  FFMA R2, R7, R4, R2 ;  /* 0x0000000407027223 */ /* 0x000fc60000000002 */
[----:B------:R-:W-:-:S04]  /*2370*/  FMUL R0, R0, R11 ;  /* 0x0000000b00007220 */ /* 0x000fc80000400000 */
[----:B----4-:R-:W-:Y:S01]  /*2380*/  FFMA R8, R0, R4, R5 ;  /* 0x0000000400087223 */ /* 0x010fe20000000005 */
[----:B------:R-:W-:-:S03]  /*2390*/  MOV R0, R6 ;  /* 0x0000000600007202 */ /* 0x000fc60000000f00 */
[----:B------:R-:W-:-:S07]  /*23a0*/  FADD R3, R3, R8 ;  /* 0x0000000803037221 */ /* 0x000fce0000000000 */
.L_x_309:
[----:B------:R-:W-:Y:S05]  /*23b0*/  BSYNC.RECONVERGENT B0 ;  /* 0x0000000000007941 */ /* 0x000fea0003800200 */
.L_x_308:
[----:B------:R-:W-:-:S03]  /*23c0*/  UMOV UR4, 0xffffffff ;  /* 0xffffffff00047882 */ /* 0x000fc60000000000 */
[----:B------:R-:W-:Y:S05]  /*23d0*/  BRA.DIV UR4, `(.L_x_312) ;  /* 0x0000002604687947 */ /* 0x000fea000b800000 */
[----:B---3--:R0:W3:Y:S04]  /*23e0*/  SHFL.DOWN PT, R7, R2, 0x2, 0x1f ;  /* 0x08401f0002077f89 */ /* 0x0080e800000e0000 */
[----:B----4-:R0:W4:Y:S04]  /*23f0*/  SHFL.DOWN PT, R5, R3, 0x2, 0x1f ;  /* 0x08401f0003057f89 */ /* 0x01012800000e0000 */
[----:B------:R0:W0:Y:S02]  /*2400*/  SHFL.DOWN PT, R8, R0, 0x2, 0x1f ;  /* 0x08401f0000087f89 */ /* 0x00002400000e0000 */
.L_x_372:
        /* <DEDUP_REMOVED lines=16> */
.L_x_316:
[----:B------:R-:W-:Y:S05]  /*2510*/  BSYNC.RECONVERGENT B3 ;  /* 0x0000000000037941 */ /* 0x000fea0003800200 */
.L_x_315:
[----:B---3--:R-:W-:-:S04]  /*2520*/  FADD R7, -R2, R7 ;  /* 0x0000000702077221 */ /* 0x008fc80000000100 */
[C---:B------:R-:W-:Y:S01]  /*2530*/  FMUL R11, R7.reuse, R7 ;  /* 0x00000007070b7220 */ /* 0x040fe20000400000 */
[----:B------:R-:W-:-:S03]  /*2540*/  FFMA R2, R7, R4, R2 ;  /* 0x0000000407027223 */ /* 0x000fc60000000002 */
[----:B------:R-:W-:-:S04]  /*2550*/  FMUL R0, R0, R11 ;  /* 0x0000000b00007220 */ /* 0x000fc80000400000 */
[----:B----4-:R-:W-:Y:S01]  /*2560*/  FFMA R8, R0, R4, R5 ;  /* 0x0000000400087223 */ /* 0x010fe20000000005 */
[----:B------:R-:W-:-:S03]  /*2570*/  IMAD.MOV.U32 R0, RZ, RZ, R6 ;  /* 0x000000ffff007224 */ /* 0x000fc600078e0006 */
[----:B------:R-:W-:-:S07]  /*2580*/  FADD R3, R3, R8 ;  /* 0x0000000803037221 */ /* 0x000fce0000000000 */
.L_x_314:
[----:B------:R-:W-:Y:S05]  /*2590*/  BSYNC.RECONVERGENT B0 ;  /* 0x0000000000007941 */ /* 0x000fea0003800200 */
.L_x_313:
[----:B------:R-:W-:-:S03]  /*25a0*/  UMOV UR4, 0xffffffff ;  /* 0xffffffff00047882 */ /* 0x000fc60000000000 */
[----:B------:R-:W-:Y:S05]  /*25b0*/  BRA.DIV UR4, `(.L_x_317) ;  /* 0x0000002604507947 */ /* 0x000fea000b800000 */
[----:B---3--:R0:W3:Y:S04]  /*25c0*/  SHFL.DOWN PT, R7, R2, 0x1, 0x1f ;  /* 0x08201f0002077f89 */ /* 0x0080e800000e0000 */
[----:B----4-:R0:W4:Y:S04]  /*25d0*/  SHFL.DOWN PT, R5, R3, 0x1, 0x1f ;  /* 0x08201f0003057f89 */ /* 0x01012800000e0000 */
[----:B------:R0:W0:Y:S02]  /*25e0*/  SHFL.DOWN PT, R8, R0, 0x1, 0x1f ;  /* 0x08201f0000087f89 */ /* 0x00002400000e0000 */
.L_x_377:
        /* <DEDUP_REMOVED lines=16> */
.L_x_321:
[----:B------:R-:W-:Y:S05]  /*26f0*/  BSYNC.RECONVERGENT B3 ;  /* 0x0000000000037941 */ /* 0x000fea0003800200 */
.L_x_320:
[----:B---3--:R-:W-:-:S04]  /*2700*/  FADD R7, -R2, R7 ;  /* 0x0000000702077221 */ /* 0x008fc80000000100 */
[C---:B------:R-:W-:Y:S01]  /*2710*/  FMUL R11, R7.reuse, R7 ;  /* 0x00000007070b7220 */ /* 0x040fe20000400000 */
[----:B------:R-:W-:-:S03]  /*2720*/  FFMA R2, R7, R4, R2 ;  /* 0x0000000407027223 */ /* 0x000fc60000000002 */
[----:B------:R-:W-:-:S04]  /*2730*/  FMUL R0, R0, R11 ;  /* 0x0000000b00007220 */ /* 0x000fc80000400000 */
[----:B----4-:R-:W-:Y:S01]  /*2740*/  FFMA R8, R0, R4, R5 ;  /* 0x0000000400087223 */ /* 0x010fe20000000005 */
[----:B------:R-:W-:-:S03]  /*2750*/  MOV R0, R6 ;  /* 0x0000000600007202 */ /* 0x000fc60000000f00 */
[----:B------:R-:W-:-:S07]  /*2760*/  FADD R3, R3, R8 ;  /* 0x0000000803037221 */ /* 0x000fce0000000000 */
.L_x_319:
[----:B------:R-:W-:Y:S05]  /*2770*/  BSYNC.RECONVERGENT B0 ;  /* 0x0000000000007941 */ /* 0x000fea0003800200 */
.L_x_318:
[----:B------:R-:W-:-:S13]  /*2780*/  ISETP.NE.AND P0, PT, R52, RZ, PT ;  /* 0x000000ff3400720c */ /* 0x000fda0003f05270 */
[----:B----4-:R-:W0:Y:S01]  /*2790*/  @!P0 S2R R5, SR_CgaCtaId ;  /* 0x0000000000058919 */ /* 0x010e220000008800 */
[----:B------:R-:W-:-:S04]  /*27a0*/  @!P0 MOV R4, 0x400 ;  /* 0x0000040000048802 */ /* 0x000fc80000000f00 */
[----:B0-----:R-:W-:-:S05]  /*27b0*/  @!P0 LEA R5, R5, R4, 0x18 ;  /* 0x0000000405058211 */ /* 0x001fca00078ec0ff */
[----:B------:R0:W-:Y:S04]  /*27c0*/  @!P0 STS.64 [R5+0x180], R2 ;  /* 0x0001800205008388 */ /* 0x0001e80000000a00 */
[----:B------:R0:W-:Y:S02]  /*27d0*/  @!P0 STS [R5+0x188], R0 ;  /* 0x0001880005008388 */ /* 0x0001e40000000800 */
.L_x_296:
[----:B------:R-:W-:Y:S05]  /*27e0*/  WARPSYNC.ALL ;  /* 0x0000000000007948 */ /* 0x000fea0003800000 */
[----:B------:R-:W-:Y:S01]  /*27f0*/  ISETP.GE.AND P2, PT, R31, R20, PT ;  /* 0x000000141f00720c */ /* 0x000fe20003f46270 */
[----:B------:R-:W5:Y:S08]  /*2800*/  S2UR UR5, SR_CgaCtaId ;  /* 0x00000000000579c3 */ /* 0x000f700000008800 */
[----:B------:R-:W-:Y:S06]  /*2810*/  BAR.SYNC.DEFER_BLOCKING 0x0 ;  /* 0x0000000000007b1d */ /* 0x000fec0000010000 */
[----:B------:R-:W-:-:S02]  /*2820*/  UMOV UR4, 0x400 ;  /* 0x0000040000047882 */ /* 0x000fc40000000000 */
[----:B-----5:R-:W-:-:S09]  /*2830*/  ULEA UR4, UR5, UR4, 0x18 ;  /* 0x0000000405047291 */ /* 0x020fd2000f8ec0ff */
[----:B------:R-:W0:Y:S02]  /*2840*/  LDS.128 R12, [UR4+0x180] ;  /* 0x00018004ff0c7984 */ /* 0x000e240008000c00 */
[----:B0-----:R-:W0:Y:S08]  /*2850*/  MUFU.RCP R3, R14 ;  /* 0x0000000e00037308 */ /* 0x001e300000001000 */
[----:B------:R-:W5:Y:S01]  /*2860*/  FCHK P0, R13, R14 ;  /* 0x0000000e0d007302 */ /* 0x000f620000000000 */
[----:B0-----:R-:W-:-:S04]  /*2870*/  FFMA R0, R3, -R14, 1 ;  /* 0x3f80000003007423 */ /* 0x001fc8000000080e */
[----:B------:R-:W-:-:S04]  /*2880*/  FFMA R0, R3, R0, R3 ;  /* 0x0000000003007223 */ /* 0x000fc80000000003 */
[----:B------:R-:W-:-:S04]  /*2890*/  FFMA R2, R0, R13, RZ ;  /* 0x0000000d00027223 */ /* 0x000fc800000000ff */
[----:B------:R-:W-:-:S04]  /*28a0*/  FFMA R3, R2, -R14, R13 ;  /* 0x8000000e02037223 */ /* 0x000fc8000000000d */
[----:B------:R-:W-:Y:S01]  /*28b0*/  FFMA R4, R0, R3, R2 ;  /* 0x0000000300047223 */ /* 0x000fe20000000002 */
[----:B-----5:R-:W-:Y:S06]  /*28c0*/  @!P0 BRA `(.L_x_322) ;  /* 0x0000000000108947 */ /* 0x020fec0003800000 */
[----:B------:R-:W-:Y:S01]  /*28d0*/  IMAD.MOV.U32 R8, RZ, RZ, R13 ;  /* 0x000000ffff087224 */ /* 0x000fe200078e000d */
[----:B------:R-:W-:Y:S02]  /*28e0*/  MOV R4, R14 ;  /* 0x0000000e00047202 */ /* 0x000fe40000000f00 */
[----:B------:R-:W-:-:S07]  /*28f0*/  MOV R11, 0x2910 ;  /* 0x00002910000b7802 */ /* 0x000fce0000000f00 */
[----:B-1234-:R-:W-:Y:S05]  /*2900*/  CALL.REL.NOINC `($__internal_2_$__cuda_sm3x_div_rn_noftz_f32_slowpath) ;  /* 0x0000002000dc7944 */ /* 0x01efea0003c00000 */
.L_x_322:
[----:B------:R-:W0:Y:S01]  /*2910*/  LDCU.64 UR12, c[0x0][0x380] ;  /* 0x00007000ff0c77ac */ /* 0x000e220008000a00 */
[----:B------:R-:W-:Y:S01]  /*2920*/  BSSY.RECONVERGENT B0, `(.L_x_323) ;  /* 0x0000145000007945 */ /* 0x000fe20003800200 */
[----:B------:R-:W0:Y:S01]  /*2930*/  LDCU.64 UR10, c[0x0][0x398] ;  /* 0x00007300ff0a77ac */ /* 0x000e220008000a00 */
[----:B------:R-:W0:Y:S02]  /*2940*/  LDCU.128 UR4, c[0x0][0x3a0] ;  /* 0x00007400ff0477ac */ /* 0x000e240008000c00 */
[----:B------:R-:W-:Y:S05]  /*2950*/  @P2 BRA `(.L_x_324) ;  /* 0x0000001400042947 */ /* 0x000fea0003800000 */
[----:B------:R-:W-:Y:S01]  /*2960*/  FMNMX R4, RZ, R4, !PT ;  /* 0x00000004ff047209 */ /* 0x000fe20007800000 */
[----:B------:R-:W-:Y:S01]  /*2970*/  BSSY.RECONVERGENT B1, `(.L_x_325) ;  /* 0x0000098000017945 */ /* 0x000fe20003800200 */
[----:B------:R-:W-:Y:S02]  /*2980*/  ISETP.NE.AND P1, PT, R37, 0xc00, PT ;  /* 0x00000c002500780c */ /* 0x000fe40003f25270 */
[----:B------:R-:W-:Y:S01]  /*2990*/  MOV R2, R31 ;  /* 0x0000001f00027202 */ /* 0x000fe20000000f00 */
[----:B------:R-:W-:-:S05]  /*29a0*/  FADD R4, R45, R4 ;  /* 0x000000042d047221 */ /* 0x000fca0000000000 */
[----:B------:R-:W-:-:S13]  /*29b0*/  FSETP.GEU.AND P0, PT, |R4|, 1.175494350822287508e-38, PT ;  /* 0x008000000400780b */ /* 0x000fda0003f0e200 */
[----:B------:R-:W-:-:S04]  /*29c0*/  @!P0 FMUL R4, R4, 16777216 ;  /* 0x4b80000004048820 */ /* 0x000fc80000400000 */
[----:B------:R-:W5:Y:S02]  /*29d0*/  MUFU.RSQ R0, R4 ;  /* 0x0000000400007308 */ /* 0x000f640000001400 */
[----:B-----5:R-:W-:Y:S01]  /*29e0*/  @!P0 FMUL R0, R0, 4096 ;  /* 0x4580000000008820 */ /* 0x020fe20000400000 */
[----:B------:R-:W-:Y:S06]  /*29f0*/  @!P1 BRA `(.L_x_326) ;  /* 0x00000008003c9947 */ /* 0x000fec0003800000 */
[----:B------:R-:W5:Y:S01]  /*2a00*/  LDCU.64 UR8, c[0x0][0x398] ;  /* 0x00007300ff0877ac */ /* 0x000f620008000a00 */
[----:B----4-:R-:W-:Y:S02]  /*2a10*/  HFMA2 R5, -RZ, RZ, 0, 0 ;  /* 0x00000000ff057431 */ /* 0x010fe400000001ff */
[----:B------:R-:W-:Y:S01]  /*2a20*/  IMAD.MOV.U32 R4, RZ, RZ, R50 ;  /* 0x000000ffff047224 */ /* 0x000fe200078e0032 */
[----:B------:R-:W4:Y:S01]  /*2a30*/  LDC.64 R14, c[0x0][0x380] ;  /* 0x0000e000ff0e7b82 */ /* 0x000f220000000a00 */
[C---:B-1----:R-:W-:Y:S02]  /*2a40*/  R2UR UR14, R28.reuse ;  /* 0x000000001c0e72ca */ /* 0x042fe400000e0000 */
[C---:B------:R-:W-:Y:S02]  /*2a50*/  R2UR UR15, R29.reuse ;  /* 0x000000001d0f72ca */ /* 0x040fe400000e0000 */
[----:B------:R-:W-:Y:S02]  /*2a60*/  R2UR UR16, R28 ;  /* 0x000000001c1072ca */ /* 0x000fe400000e0000 */
[----:B------:R-:W-:Y:S01]  /*2a70*/  R2UR UR17, R29 ;  /* 0x000000001d1172ca */ /* 0x000fe200000e0000 */
[----:B-----5:R-:W-:-:S08]  /*2a80*/  IMAD R2, R10, UR8, RZ ;  /* 0x000000080a027c24 */ /* 0x020fd0000f8e02ff */
[----:B------:R-:W5:Y:S01]  /*2a90*/  LDG.E.128 R24, desc[UR14][R48.64] ;  /* 0x0000000e30187981 */ /* 0x000f62000c1e1d00 */
[C---:B------:R-:W-:Y:S01]  /*2aa0*/  IMAD.WIDE.U32 R22, R9.reuse, UR8, R4 ;  /* 0x0000000809167c25 */ /* 0x040fe2000f8e0004 */
[----:B------:R-:W-:Y:S02]  /*2ab0*/  R2UR UR8, R28 ;  /* 0x000000001c0872ca */ /* 0x000fe400000e0000 */
[----:B------:R-:W5:Y:S01]  /*2ac0*/  LDG.E.128 R32, desc[UR16][R46.64] ;  /* 0x000000102e207981 */ /* 0x000f62000c1e1d00 */
[----:B------:R-:W-:Y:S01]  /*2ad0*/  IMAD R3, R9, UR9, R2 ;  /* 0x0000000909037c24 */ /* 0x000fe2000f8e0202 */
[----:B------:R-:W-:-:S04]  /*2ae0*/  R2UR UR9, R29 ;  /* 0x000000001d0972ca */ /* 0x000fc800000e0000 */
[----:B------:R-:W-:-:S04]  /*2af0*/  IADD3 R8, PT, PT, R3, R23, RZ ;  /* 0x0000001703087210 */ /* 0x000fc80007ffe0ff */
[----:B------:R-:W-:-:S04]  /*2b00*/  SHF.R.S32.HI R3, RZ, 0x1f, R8 ;  /* 0x0000001fff037819 */ /* 0x000fc80000011408 */
[----:B------:R-:W-:-:S04]  /*2b10*/  LEA.HI R2, P0, R3, R22, RZ, 0x2 ;  /* 0x0000001603027211 */ /* 0x000fc800078110ff */
[----:B------:R-:W-:Y:S01]  /*2b20*/  IADD3.X R3, PT, PT, RZ, R8, RZ, P0, !PT ;  /* 0x00000008ff037210 */ /* 0x000fe200007fe4ff */
[----:B------:R-:W-:-:S03]  /*2b30*/  IMAD.SHL.U32 R17, R2, 0x4, RZ ;  /* 0x0000000402117824 */ /* 0x000fc600078e00ff */
[----:B------:R-:W-:Y:S02]  /*2b40*/  SHF.L.U64.HI R2, R2, 0x2, R3 ;  /* 0x0000000202027819 */ /* 0x000fe40000010203 */
[----:B------:R-:W-:-:S04]  /*2b50*/  LOP3.LUT R17, R17, 0xfffffff0, RZ, 0xc0, !PT ;  /* 0xfffffff011117812 */ /* 0x000fc800078ec0ff */
[----:B----4-:R-:W-:-:S04]  /*2b60*/  IADD3 R16, P0, PT, R17, R14, RZ ;  /* 0x0000000e11107210 */ /* 0x010fc80007f1e0ff */
[----:B------:R-:W-:Y:S02]  /*2b70*/  IADD3.X R17, PT, PT, R2, R15, RZ, P0, !PT ;  /* 0x0000000f02117210 */ /* 0x000fe400007fe4ff */
[----:B------:R-:W3:Y:S04]  /*2b80*/  LDC.64 R2, c[0x0][0x3a8] ;  /* 0x0000ea00ff027b82 */ /* 0x000ee80000000a00 */
[----:B------:R-:W4:Y:S01]  /*2b90*/  LDG.E.128 R16, desc[UR8][R16.64] ;  /* 0x0000000810107981 */ /* 0x000f22000c1e1d00 */
[----:B---3--:R-:W-:-:S04]  /*2ba0*/  IMAD.WIDE.U32 R6, R9, R2, R4 ;  /* 0x0000000209067225 */ /* 0x008fc800078e0004 */
[----:B------:R-:W-:-:S04]  /*2bb0*/  IMAD R2, R10, R2, RZ ;  /* 0x000000020a027224 */ /* 0x000fc800078e02ff */
[----:B------:R-:W-:Y:S02]  /*2bc0*/  IMAD R11, R9, R3, R2 ;  /* 0x00000003090b7224 */ /* 0x000fe400078e0202 */
[----:B----4-:R-:W-:-:S04]  /*2bd0*/  FADD R5, -R12, R16 ;  /* 0x000000100c057221 */ /* 0x010fc80000000100 */
[----:B------:R-:W-:Y:S02]  /*2be0*/  FMUL R3, R0, R5 ;  /* 0x0000000500037220 */ /* 0x000fe40000400000 */
[----:B------:R-:W1:Y:S02]  /*2bf0*/  LDC.64 R4, c[0x0][0x3a0] ;  /* 0x0000e800ff047b82 */ /* 0x000e640000000a00 */
[----:B-----5:R-:W-:Y:S01]  /*2c00*/  FFMA R24, R24, R3, R32 ;  /* 0x0000000318187223 */ /* 0x020fe20000000020 */
[----:B------:R-:W-:Y:S02]  /*2c10*/  IMAD.IADD R3, R7, 0x1, R11 ;  /* 0x0000000107037824 */ /* 0x000fe400078e020b */
[----:B------:R-:W-:-:S03]  /*2c20*/  FADD R17, -R12, R17 ;  /* 0x000000110c117221 */ /* 0x000fc60000000100 */
[----:B------:R-:W-:Y:S01]  /*2c30*/  SHF.R.S32.HI R13, RZ, 0x1f, R3 ;  /* 0x0000001fff0d7819 */ /* 0x000fe20000011403 */
[----:B------:R-:W-:-:S03]  /*2c40*/  FMUL R2, R0, R17 ;  /* 0x0000001100027220 */ /* 0x000fc60000400000 */
[----:B------:R-:W-:Y:S01]  /*2c50*/  LEA.HI R13, P0, R13, R6, RZ, 0x2 ;  /* 0x000000060d0d7211 */ /* 0x000fe200078110ff */
[----:B------:R-:W-:-:S03]  /*2c60*/  FADD R11, -R12, R18 ;  /* 0x000000120c0b7221 */ /* 0x000fc60000000100 */
[----:B------:R-:W-:Y:S02]  /*2c70*/  SHF.L.U32 R17, R13, 0x2, RZ ;  /* 0x000000020d117819 */ /* 0x000fe400000006ff */
[----:B------:R-:W-:Y:S02]  /*2c80*/  IADD3.X R18, PT, PT, RZ, R3, RZ, P0, !PT ;  /* 0x00000003ff127210 */ /* 0x000fe400007fe4ff */
[----:B------:R-:W-:Y:S02]  /*2c90*/  LOP3.LUT R17, R17, 0xfffffff0, RZ, 0xc0, !PT ;  /* 0xfffffff011117812 */ /* 0x000fe400078ec0ff */
[----:B------:R-:W-:Y:S02]  /*2ca0*/  SHF.L.U64.HI R18, R13, 0x2, R18 ;  /* 0x000000020d127819 */ /* 0x000fe40000010212 */
[----:B-1----:R-:W-:Y:S01]  /*2cb0*/  IADD3 R16, P0, PT, R17, R4, RZ ;  /* 0x0000000411107210 */ /* 0x002fe20007f1e0ff */
[----:B------:R-:W-:Y:S01]  /*2cc0*/  FADD R19, -R12, R19 ;  /* 0x000000130c137221 */ /* 0x000fe20000000100 */
[----:B------:R-:W-:-:S03]  /*2cd0*/  FFMA R25, R25, R2, R33 ;  /* 0x0000000219197223 */ /* 0x000fc60000000021 */
[----:B------:R-:W-:Y:S01]  /*2ce0*/  IMAD.X R17, R18, 0x1, R5, P0 ;  /* 0x0000000112117824 */ /* 0x000fe200000e0605 */
[----:B------:R-:W-:Y:S01]  /*2cf0*/  ISETP.NE.AND P0, PT, R37, RZ, PT ;  /* 0x000000ff2500720c */ /* 0x000fe20003f05270 */
[C---:B------:R-:W-:Y:S01]  /*2d00*/  FMUL R11, R0.reuse, R11 ;  /* 0x0000000b000b7220 */ /* 0x040fe20000400000 */
[----:B------:R-:W-:-:S03]  /*2d10*/  FMUL R2, R0, R19 ;  /* 0x0000001300027220 */ /* 0x000fc60000400000 */
[----:B------:R-:W-:Y:S01]  /*2d20*/  FFMA R26, R26, R11, R34 ;  /* 0x0000000b1a1a7223 */ /* 0x000fe20000000022 */
[----:B------:R-:W-:Y:S01]  /*2d30*/  FFMA R27, R27, R2, R35 ;  /* 0x000000021b1b7223 */ /* 0x000fe20000000023 */
[----:B------:R-:W-:-:S04]  /*2d40*/  MOV R2, R51 ;  /* 0x0000003300027202 */ /* 0x000fc80000000f00 */
[----:B------:R1:W-:Y:S02]  /*2d50*/  STG.E.128 desc[UR8][R16.64], R24 ;  /* 0x0000001810007986 */ /* 0x0003e4000c101d08 */
[----:B------:R-:W-:Y:S05]  /*2d60*/  @!P0 BRA `(.L_x_326) ;  /* 0x0000000400608947 */ /* 0x000fea0003800000 */
[----:B------:R-:W-:Y:S02]  /*2d70*/  IADD3 R11, P0, PT, R22, 0x1000, RZ ;  /* 0x00001000160b7810 */ /* 0x000fe40007f1e0ff */
[C---:B------:R-:W-:Y:S02]  /*2d80*/  R2UR UR8, R28.reuse ;  /* 0x000000001c0872ca */ /* 0x040fe400000e0000 */
[----:B------:R-:W-:Y:S02]  /*2d90*/  IADD3.X R13, PT, PT, RZ, R8, RZ, P0, !PT ;  /* 0x00000008ff0d7210 */ /* 0x000fe400007fe4ff */
[----:B------:R-:W-:Y:S02]  /*2da0*/  R2UR UR9, R29 ;  /* 0x000000001d0972ca */ /* 0x000fe400000e0000 */
[----:B------:R-:W-:Y:S02]  /*2db0*/  SHF.R.S32.HI R2, RZ, 0x1f, R13 ;  /* 0x0000001fff027819 */ /* 0x000fe4000001140d */
[----:B------:R-:W-:-:S02]  /*2dc0*/  R2UR UR14, R28 ;  /* 0x000000001c0e72ca */ /* 0x000fc400000e0000 */
[----:B------:R-:W-:Y:S02]  /*2dd0*/  LEA.HI R2, P0, R2, R11, RZ, 0x2 ;  /* 0x0000000b02027211 */ /* 0x000fe400078110ff */
[----:B------:R-:W-:Y:S02]  /*2de0*/  R2UR UR15, R29 ;  /* 0x000000001d0f72ca */ /* 0x000fe400000e0000 */
[----:B------:R-:W-:Y:S01]  /*2df0*/  IADD3.X R11, PT, PT, RZ, R13, RZ, P0, !PT ;  /* 0x0000000dff0b7210 */ /* 0x000fe200007fe4ff */
[----:B-1----:R-:W-:Y:S01]  /*2e00*/  IMAD.SHL.U32 R17, R2, 0x4, RZ ;  /* 0x0000000402117824 */ /* 0x002fe200078e00ff */
[----:B------:R-:W-:Y:S02]  /*2e10*/  R2UR UR16, R28 ;  /* 0x000000001c1072ca */ /* 0x000fe400000e0000 */
[----:B------:R-:W-:Y:S02]  /*2e20*/  SHF.L.U64.HI R2, R2, 0x2, R11 ;  /* 0x0000000202027819 */ /* 0x000fe4000001020b */
[----:B------:R-:W-:-:S02]  /*2e30*/  LOP3.LUT R17, R17, 0xfffffff0, RZ, 0xc0, !PT ;  /* 0xfffffff011117812 */ /* 0x000fc400078ec0ff */
[----:B------:R-:W-:Y:S02]  /*2e40*/  R2UR UR17, R29 ;  /* 0x000000001d1172ca */ /* 0x000fe400000e0000 */
[----:B------:R-:W-:Y:S01]  /*2e50*/  IADD3 R16, P0, PT, R17, R14, RZ ;  /* 0x0000000e11107210 */ /* 0x000fe20007f1e0ff */
[----:B------:R-:W3:Y:S03]  /*2e60*/  LDG.E.128 R24, desc[UR14][R48.64+0x4000] ;  /* 0x0040000e30187981 */ /* 0x000ee6000c1e1d00 */
[----:B------:R-:W-:-:S06]  /*2e70*/  IADD3.X R17, PT, PT, R2, R15, RZ, P0, !PT ;  /* 0x0000000f02117210 */ /* 0x000fcc00007fe4ff */
[----:B------:R-:W4:Y:S04]  /*2e80*/  LDG.E.128 R16, desc[UR8][R16.64] ;  /* 0x0000000810107981 */ /* 0x000f28000c1e1d00 */
[----:B------:R-:W3:Y:S01]  /*2e90*/  LDG.E.128 R32, desc[UR16][R46.64+0x4000] ;  /* 0x004000102e207981 */ /* 0x000ee2000c1e1d00 */
[----:B------:R-:W-:Y:S01]  /*2ea0*/  IADD3 R2, P0, PT, R6, 0x1000, RZ ;  /* 0x0000100006027810 */ /* 0x000fe20007f1e0ff */
[----:B----4-:R-:W-:-:S04]  /*2eb0*/  FADD R11, -R12, R16 ;  /* 0x000000100c0b7221 */ /* 0x010fc80000000100 */
[----:B------:R-:W-:-:S04]  /*2ec0*/  FMUL R11, R0, R11 ;  /* 0x0000000b000b7220 */ /* 0x000fc80000400000 */
[----:B---3--:R-:W-:Y:S01]  /*2ed0*/  FFMA R24, R24, R11, R32 ;  /* 0x0000000b18187223 */ /* 0x008fe20000000020 */
[----:B------:R-:W-:-:S05]  /*2ee0*/  IMAD.X R32, RZ, RZ, R3, P0 ;  /* 0x000000ffff207224 */ /* 0x000fca00000e0603 */
[----:B------:R-:W-:Y:S01]  /*2ef0*/  SHF.R.S32.HI R13, RZ, 0x1f, R32 ;  /* 0x0000001fff0d7819 */ /* 0x000fe20000011420 */
[----:B------:R-:W-:-:S03]  /*2f00*/  FADD R11, -R12, R17 ;  /* 0x000000110c0b7221 */ /* 0x000fc60000000100 */
[----:B------:R-:W-:-:S04]  /*2f10*/  LEA.HI R13, P0, R13, R2, RZ, 0x2 ;  /* 0x000000020d0d7211 */ /* 0x000fc800078110ff */
[----:B------:R-:W-:Y:S02]  /*2f20*/  SHF.L.U32 R17, R13, 0x2, RZ ;  /* 0x000000020d117819 */ /* 0x000fe400000006ff */
[----:B------:R-:W-:Y:S02]  /*2f30*/  IADD3.X R32, PT, PT, RZ, R32, RZ, P0, !PT ;  /* 0x00000020ff207210 */ /* 0x000fe400007fe4ff */
[----:B------:R-:W-:Y:S02]  /*2f40*/  LOP3.LUT R17, R17, 0xfffffff0, RZ, 0xc0, !PT ;  /* 0xfffffff011117812 */ /* 0x000fe400078ec0ff */
[----:B------:R-:W-:Y:S02]  /*2f50*/  SHF.L.U64.HI R32, R13, 0x2, R32 ;  /* 0x000000020d207819 */ /* 0x000fe40000010220 */
[----:B------:R-:W-:Y:S01]  /*2f60*/  IADD3 R16, P0, PT, R17, R4, RZ ;  /* 0x0000000411107210 */ /* 0x000fe20007f1e0ff */
[----:B------:R-:W-:Y:S01]  /*2f70*/  FMUL R2, R0, R11 ;  /* 0x0000000b00027220 */ /* 0x000fe20000400000 */
[C---:B------:R-:W-:Y:S01]  /*2f80*/  FADD R11, -R12.reuse, R18 ;  /* 0x000000120c0b7221 */ /* 0x040fe20000000100 */
[----:B------:R-:W-:-:S02]  /*2f90*/  FADD R19, -R12, R19 ;  /* 0x000000130c137221 */ /* 0x000fc40000000100 */
[----:B------:R-:W-:Y:S01]  /*2fa0*/  IMAD.X R17, R32, 0x1, R5, P0 ;  /* 0x0000000120117824 */ /* 0x000fe200000e0605 */
[----:B------:R-:W-:Y:S01]  /*2fb0*/  ISETP.NE.AND P0, PT, R37, 0x400, PT ;  /* 0x000004002500780c */ /* 0x000fe20003f05270 */
[----:B------:R-:W-:Y:S01]  /*2fc0*/  FFMA R25, R25, R2, R33 ;  /* 0x0000000219197223 */ /* 0x000fe20000000021 */
[C---:B------:R-:W-:Y:S01]  /*2fd0*/  FMUL R11, R0.reuse, R11 ;  /* 0x0000000b000b7220 */ /* 0x040fe20000400000 */
[----:B------:R-:W-:-:S03]  /*2fe0*/  FMUL R2, R0, R19 ;  /* 0x0000001300027220 */ /* 0x000fc60000400000 */
[----:B------:R-:W-:Y:S01]  /*2ff0*/  FFMA R26, R26, R11, R34 ;  /* 0x0000000b1a1a7223 */ /* 0x000fe20000000022 */
[----:B------:R-:W-:Y:S01]  /*3000*/  FFMA R27, R27, R2, R35 ;  /* 0x000000021b1b7223 */ /* 0x000fe20000000023 */
[----:B------:R-:W-:-:S04]  /*3010*/  LOP3.LUT R2, R31, 0x800, RZ, 0xfc, !PT ;  /* 0x000008001f027812 */ /* 0x000fc800078efcff */
[----:B------:R1:W-:Y:S01]  /*3020*/  STG.E.128 desc[UR8][R16.64], R24 ;  /* 0x0000001810007986 */ /* 0x0003e2000c101d08 */
        /* <DEDUP_REMOVED lines=9> */
[----:B-1----:R-:W-:Y:S01]  /*30c0*/  SHF.L.U32 R17, R2, 0x2, RZ ;  /* 0x0000000202117819 */ /* 0x002fe200000006ff */
[----:B------:R-:W-:Y:S01]  /*30d0*/  IMAD.X R7, RZ, RZ, R7, P0 ;  /* 0x000000ffff077224 */ /* 0x000fe200000e0607 */
[----:B------:R-:W-:Y:S02]  /*30e0*/  R2UR UR16, R28 ;  /* 0x000000001c1072ca */ /* 0x000fe400000e0000 */
[----:B------:R-:W-:Y:S02]  /*30f0*/  LOP3.LUT R17, R17, 0xfffffff0, RZ, 0xc0, !PT ;  /* 0xfffffff011117812 */ /* 0x000fe400078ec0ff */
[----:B------:R-:W-:-:S02]  /*3100*/  SHF.L.U64.HI R2, R2, 0x2, R7 ;  /* 0x0000000202027819 */ /* 0x000fc40000010207 */
[----:B------:R-:W-:Y:S02]  /*3110*/  IADD3 R16, P0, PT, R17, R14, RZ ;  /* 0x0000000e11107210 */ /* 0x000fe40007f1e0ff */
[----:B------:R-:W-:Y:S01]  /*3120*/  R2UR UR17, R29 ;  /* 0x000000001d1172ca */ /* 0x000fe200000e0000 */
[----:B------:R-:W3:Y:S01]  /*3130*/  LDG.E.128 R24, desc[UR14][R48.64+0x8000] ;  /* 0x0080000e30187981 */ /* 0x000ee2000c1e1d00 */
[----:B------:R-:W-:-:S06]  /*3140*/  IADD3.X R17, PT, PT, R2, R15, RZ, P0, !PT ;  /* 0x0000000f02117210 */ /* 0x000fcc00007fe4ff */
[----:B------:R-:W4:Y:S05]  /*3150*/  LDG.E.128 R16, desc[UR8][R16.64] ;  /* 0x0000000810107981 */ /* 0x000f2a000c1e1d00 */
[----:B------:R-:W3:Y:S01]  /*3160*/  LDG.E.128 R32, desc[UR16][R46.64+0x8000] ;  /* 0x008000102e207981 */ /* 0x000ee2000c1e1d00 */
[----:B------:R-:W-:-:S04]  /*3170*/  IADD3 R7, P0, PT, R6, 0x2000, RZ ;  /* 0x0000200006077810 */ /* 0x000fc80007f1e0ff */
[----:B------:R-:W-:-:S04]  /*3180*/  IADD3.X R6, PT, PT, RZ, R3, RZ, P0, !PT ;  /* 0x00000003ff067210 */ /* 0x000fc800007fe4ff */
[----:B------:R-:W-:-:S04]  /*3190*/  SHF.R.S32.HI R2, RZ, 0x1f, R6 ;  /* 0x0000001fff027819 */ /* 0x000fc80000011406 */
[----:B------:R-:W-:-:S05]  /*31a0*/  LEA.HI R2, P0, R2, R7, RZ, 0x2 ;  /* 0x0000000702027211 */ /* 0x000fca00078110ff */
[----:B------:R-:W-:Y:S01]  /*31b0*/  IMAD.SHL.U32 R3, R2, 0x4, RZ ;  /* 0x0000000402037824 */ /* 0x000fe200078e00ff */
[----:B------:R-:W-:-:S04]  /*31c0*/  IADD3.X R7, PT, PT, RZ, R6, RZ, P0, !PT ;  /* 0x00000006ff077210 */ /* 0x000fc800007fe4ff */
[----:B------:R-:W-:Y:S02]  /*31d0*/  LOP3.LUT R3, R3, 0xfffffff0, RZ, 0xc0, !PT ;  /* 0xfffffff003037812 */ /* 0x000fe400078ec0ff */
[----:B------:R-:W-:Y:S02]  /*31e0*/  SHF.L.U64.HI R2, R2, 0x2, R7 ;  /* 0x0000000202027819 */ /* 0x000fe40000010207 */
[----:B------:R-:W-:-:S04]  /*31f0*/  IADD3 R4, P0, PT, R3, R4, RZ ;  /* 0x0000000403047210 */ /* 0x000fc80007f1e0ff */
[----:B------:R-:W-:Y:S01]  /*3200*/  IADD3.X R5, PT, PT, R2, R5, RZ, P0, !PT ;  /* 0x0000000502057210 */ /* 0x000fe200007fe4ff */
[C---:B----4-:R-:W-:Y:S01]  /*3210*/  FADD R3, -R12.reuse, R16 ;  /* 0x000000100c037221 */ /* 0x050fe20000000100 */
[C---:B------:R-:W-:Y:S01]  /*3220*/  FADD R17, -R12.reuse, R17 ;  /* 0x000000110c117221 */ /* 0x040fe20000000100 */
[C---:B------:R-:W-:Y:S01]  /*3230*/  FADD R7, -R12.reuse, R18 ;  /* 0x000000120c077221 */ /* 0x040fe20000000100 */
[----:B------:R-:W-:Y:S01]  /*3240*/  FADD R19, -R12, R19 ;  /* 0x000000130c137221 */ /* 0x000fe20000000100 */
[C---:B------:R-:W-:Y:S01]  /*3250*/  FMUL R3, R0.reuse, R3 ;  /* 0x0000000300037220 */ /* 0x040fe20000400000 */
[C---:B------:R-:W-:Y:S01]  /*3260*/  FMUL R2, R0.reuse, R17 ;  /* 0x0000001100027220 */ /* 0x040fe20000400000 */
[C---:B------:R-:W-:Y:S01]  /*3270*/  FMUL R7, R0.reuse, R7 ;  /* 0x0000000700077220 */ /* 0x040fe20000400000 */
[----:B------:R-:W-:Y:S01]  /*3280*/  FMUL R6, R0, R19 ;  /* 0x0000001300067220 */ /* 0x000fe20000400000 */
[----:B---3--:R-:W-:Y:S01]  /*3290*/  FFMA R24, R24, R3, R32 ;  /* 0x0000000318187223 */ /* 0x008fe20000000020 */
[----:B------:R-:W-:Y:S01]  /*32a0*/  FFMA R25, R25, R2, R33 ;  /* 0x0000000219197223 */ /* 0x000fe20000000021 */
[----:B------:R-:W-:Y:S01]  /*32b0*/  FFMA R26, R26, R7, R34 ;  /* 0x000000071a1a7223 */ /* 0x000fe20000000022 */
[----:B------:R-:W-:-:S05]  /*32c0*/  FFMA R27, R27, R6, R35 ;  /* 0x000000061b1b7223 */ /* 0x000fca0000000023 */
[----:B------:R1:W-:Y:S01]  /*32d0*/  STG.E.128 desc[UR8][R4.64], R24 ;  /* 0x0000001804007986 */ /* 0x0003e2000c101d08 */
[----:B------:R-:W-:-:S07]  /*32e0*/  LOP3.LUT R2, R31, 0xc00, RZ, 0xfc, !PT ;  /* 0x00000c001f027812 */ /* 0x000fce00078efcff */
.L_x_326:
[----:B0-----:R-:W-:Y:S05]  /*32f0*/  BSYNC.RECONVERGENT B1 ;  /* 0x0000000000017941 */ /* 0x001fea0003800200 */
.L_x_325:
[----:B------:R-:W-:-:S13]  /*3300*/  ISETP.GE.U32.AND P0, PT, R30, 0xc00, PT ;  /* 0x00000c001e00780c */ /* 0x000fda0003f06070 */
[----:B------:R-:W-:Y:S05]  /*3310*/  @!P0 BRA `(.L_x_324) ;  /* 0x0000000800948947 */ /* 0x000fea0003800000 */
.L_x_327:
[----:B------:R-:W-:Y:S02]  /*3320*/  HFMA2 R23, -RZ, RZ, 0, 0 ;  /* 0x00000000ff177431 */ /* 0x000fe400000001ff */
[----:B01----:R-:W-:Y:S01]  /*3330*/  IMAD R4, R10, UR10, RZ ;  /* 0x0000000a0a047c24 */ /* 0x003fe2000f8e02ff */
[----:B------:R-:W-:Y:S01]  /*3340*/  R2UR UR8, R28 ;  /* 0x000000001c0872ca */ /* 0x000fe200000e0000 */
[----:B------:R-:W-:Y:S01]  /*3350*/  IMAD.SHL.U32 R22, R2, 0x4, RZ ;  /* 0x0000000402167824 */ /* 0x000fe200078e00ff */
[----:B------:R-:W-:Y:S01]  /*3360*/  R2UR UR9, R29 ;  /* 0x000000001d0972ca */ /* 0x000fe200000e0000 */
[----:B------:R-:W-:Y:S01]  /*3370*/  IMAD R3, R9, UR11, R4 ;  /* 0x0000000b09037c24 */ /* 0x000fe2000f8e0204 */
[C---:B------:R-:W-:Y:S01]  /*3380*/  R2UR UR14, R28.reuse ;  /* 0x000000001c0e72ca */ /* 0x040fe200000e0000 */
[----:B----4-:R-:W0:Y:S01]  /*3390*/  LDC.64 R4, c[0x0][0x388] ;  /* 0x0000e200ff047b82 */ /* 0x010e220000000a00 */
[----:B------:R-:W-:Y:S01]  /*33a0*/  R2UR UR15, R29 ;  /* 0x000000001d0f72ca */ /* 0x000fe200000e0000 */
[----:B------:R-:W-:Y:S01]  /*33b0*/  IMAD.WIDE.U32 R14, R9, UR10, R22 ;  /* 0x0000000a090e7c25 */ /* 0x000fe2000f8e0016 */
[----:B------:R-:W-:-:S02]  /*33c0*/  R2UR UR16, R28 ;  /* 0x000000001c1072ca */ /* 0x000fc400000e0000 */
[----:B------:R-:W-:Y:S02]  /*33d0*/  R2UR UR17, R29 ;  /* 0x000000001d1172ca */ /* 0x000fe400000e0000 */
[----:B------:R-:W-:-:S04]  /*33e0*/  IADD3 R3, PT, PT, R3, R15, RZ ;  /* 0x0000000f03037210 */ /* 0x000fc80007ffe0ff */
[----:B---3--:R-:W-:-:S04]  /*33f0*/  SHF.R.S32.HI R7, RZ, 0x1f, R3 ;  /* 0x0000001fff077819 */ /* 0x008fc80000011403 */
[----:B------:R-:W-:Y:S02]  /*3400*/  LEA.HI R8, P0, R7, R14, RZ, 0x2 ;  /* 0x0000000e07087211 */ /* 0x000fe400078110ff */
[----:B------:R-:W1:Y:S02]  /*3410*/  LDC.64 R6, c[0x0][0x390] ;  /* 0x0000e400ff067b82 */ /* 0x000e640000000a00 */
[----:B------:R-:W-:Y:S01]  /*3420*/  IADD3.X R11, PT, PT, RZ, R3, RZ, P0, !PT ;  /* 0x00000003ff0b7210 */ /* 0x000fe200007fe4ff */
[----:B------:R-:W-:-:S03]  /*3430*/  IMAD.SHL.U32 R16, R8, 0x4, RZ ;  /* 0x0000000408107824 */ /* 0x000fc600078e00ff */
[----:B------:R-:W-:Y:S02]  /*3440*/  SHF.L.U64.HI R8, R8, 0x2, R11 ;  /* 0x0000000208087819 */ /* 0x000fe4000001020b */
[----:B------:R-:W-:-:S04]  /*3450*/  LOP3.LUT R16, R16, 0xfffffff0, RZ, 0xc0, !PT ;  /* 0xfffffff010107812 */ /* 0x000fc800078ec0ff */
[----:B------:R-:W-:-:S04]  /*3460*/  IADD3 R16, P0, PT, R16, UR12, RZ ;  /* 0x0000000c10107c10 */ /* 0x000fc8000ff1e0ff */
[----:B------:R-:W-:Y:S01]  /*3470*/  IADD3.X R17, PT, PT, R8, UR13, RZ, P0, !PT ;  /* 0x0000000d08117c10 */ /* 0x000fe200087fe4ff */
[----:B0-----:R-:W-:-:S05]  /*3480*/  IMAD.WIDE.U32 R4, R2, 0x10, R4 ;  /* 0x0000001002047825 */ /* 0x001fca00078e0004 */
[----:B------:R-:W3:Y:S01]  /*3490*/  LDG.E.128 R16, desc[UR8][R16.64] ;  /* 0x0000000810107981 */ /* 0x000ee2000c1e1d00 */
[----:B-1----:R-:W-:-:S03]  /*34a0*/  IMAD.WIDE.U32 R6, R2, 0x10, R6 ;  /* 0x0000001002067825 */ /* 0x002fc600078e0006 */
[----:B------:R-:W4:Y:S04]  /*34b0*/  LDG.E.128 R24, desc[UR14][R4.64] ;  /* 0x0000000e04187981 */ /* 0x000f28000c1e1d00 */
[----:B------:R-:W4:Y:S01]  /*34c0*/  LDG.E.128 R32, desc[UR16][R6.64] ;  /* 0x0000001006207981 */ /* 0x000f22000c1e1d00 */
[----:B------:R-:W-:Y:S01]  /*34d0*/  IMAD R8, R10, UR6, RZ ;  /* 0x000000060a087c24 */ /* 0x000fe2000f8e02ff */
[----:B------:R-:W-:Y:S01]  /*34e0*/  R2UR UR18, R28 ;  /* 0x000000001c1272ca */ /* 0x000fe200000e0000 */
[----:B------:R-:W-:Y:S01]  /*34f0*/  IMAD.WIDE.U32 R22, R9, UR6, R22 ;  /* 0x0000000609167c25 */ /* 0x000fe2000f8e0016 */
[----:B------:R-:W-:-:S03]  /*3500*/  R2UR UR19, R29 ;  /* 0x000000001d1372ca */ /* 0x000fc600000e0000 */
[----:B------:R-:W-:Y:S02]  /*3510*/  IMAD R13, R9, UR7, R8 ;  /* 0x00000007090d7c24 */ /* 0x000fe4000f8e0208 */
[C---:B---3--:R-:W-:Y:S01]  /*3520*/  FADD R11, -R12.reuse, R16 ;  /* 0x000000100c0b7221 */ /* 0x048fe20000000100 */
[----:B------:R-:W-:-:S03]  /*3530*/  FADD R19, -R12, R19 ;  /* 0x000000130c137221 */ /* 0x000fc60000000100 */
[C---:B------:R-:W-:Y:S01]  /*3540*/  FMUL R11, R0.reuse, R11 ;  /* 0x0000000b000b7220 */ /* 0x040fe20000400000 */
[----:B------:R-:W-:-:S03]  /*3550*/  FMUL R16, R0, R19 ;  /* 0x0000001300107220 */ /* 0x000fc60000400000 */
[----:B----4-:R-:W-:Y:S01]  /*3560*/  FFMA R24, R24, R11, R32 ;  /* 0x0000000b18187223 */ /* 0x010fe20000000020 */
[----:B------:R-:W-:Y:S01]  /*3570*/  FADD R11, -R12, R17 ;  /* 0x000000110c0b7221 */ /* 0x000fe20000000100 */
[----:B------:R-:W-:-:S03]  /*3580*/  FFMA R27, R27, R16, R35 ;  /* 0x000000101b1b7223 */ /* 0x000fc60000000023 */
[----:B------:R-:W-:Y:S01]  /*3590*/  FMUL R8, R0, R11 ;  /* 0x0000000b00087220 */ /* 0x000fe20000400000 */
[----:B------:R-:W-:Y:S01]  /*35a0*/  FADD R11, -R12, R18 ;  /* 0x000000120c0b7221 */ /* 0x000fe20000000100 */
[----:B------:R-:W-:Y:S02]  /*35b0*/  IADD3 R18, P0, PT, R14, 0x1000, RZ ;  /* 0x000010000e127810 */ /* 0x000fe40007f1e0ff */
[----:B------:R-:W-:Y:S01]  /*35c0*/  FFMA R25, R25, R8, R33 ;  /* 0x0000000819197223 */ /* 0x000fe20000000021 */
[----:B------:R-:W-:Y:S01]  /*35d0*/  IADD3 R8, PT, PT, R13, R23, RZ ;  /* 0x000000170d087210 */ /* 0x000fe20007ffe0ff */
[----:B------:R-:W-:Y:S01]  /*35e0*/  FMUL R11, R0, R11 ;  /* 0x0000000b000b7220 */ /* 0x000fe20000400000 */
[----:B------:R-:W-:Y:S02]  /*35f0*/  IMAD.X R32, RZ, RZ, R3, P0 ;  /* 0x000000ffff207224 */ /* 0x000fe400000e0603 */
[----:B------:R-:W-:Y:S01]  /*3600*/  SHF.R.S32.HI R13, RZ, 0x1f, R8 ;  /* 0x0000001fff0d7819 */ /* 0x000fe20000011408 */
[----:B------:R-:W-:-:S02]  /*3610*/  FFMA R26, R26, R11, R34 ;  /* 0x0000000b1a1a7223 */ /* 0x000fc40000000022 */
[----:B------:R-:W-:Y:S02]  /*3620*/  SHF.R.S32.HI R11, RZ, 0x1f, R32 ;  /* 0x0000001fff0b7819 */ /* 0x000fe40000011420 */
[----:B------:R-:W-:-:S04]  /*3630*/  LEA.HI R13, P0, R13, R22, RZ, 0x2 ;  /* 0x000000160d0d7211 */ /* 0x000fc800078110ff */
[----:B------:R-:W-:Y:S02]  /*3640*/  IADD3.X R34, PT, PT, RZ, R8, RZ, P0, !PT ;  /* 0x00000008ff227210 */ /* 0x000fe400007fe4ff */
[----:B------:R-:W-:Y:S02]  /*3650*/  LEA.HI R11, P0, R11, R18, RZ, 0x2 ;  /* 0x000000120b0b7211 */ /* 0x000fe400078110ff */
[----:B------:R-:W-:Y:S02]  /*3660*/  SHF.L.U32 R16, R13, 0x2, RZ ;  /* 0x000000020d107819 */ /* 0x000fe400000006ff */
[----:B------:R-:W-:Y:S01]  /*3670*/  IADD3.X R32, PT, PT, RZ, R32, RZ, P0, !PT ;  /* 0x00000020ff207210 */ /* 0x000fe200007fe4ff */
[----:B------:R-:W-:Y:S01]  /*3680*/  IMAD.SHL.U32 R18, R11, 0x4, RZ ;  /* 0x000000040b127824 */ /* 0x000fe200078e00ff */
[----:B------:R-:W-:Y:S02]  /*3690*/  LOP3.LUT R16, R16, 0xfffffff0, RZ, 0xc0, !PT ;  /* 0xfffffff010107812 */ /* 0x000fe400078ec0ff */
[----:B------:R-:W-:-:S02]  /*36a0*/  SHF.L.U64.HI R13, R13, 0x2, R34 ;  /* 0x000000020d0d7819 */ /* 0x000fc40000010222 */
[----:B------:R-:W-:Y:S02]  /*36b0*/  LOP3.LUT R18, R18, 0xfffffff0, RZ, 0xc0, !PT ;  /* 0xfffffff012127812 */ /* 0x000fe400078ec0ff */
[----:B------:R-:W-:Y:S02]  /*36c0*/  IADD3 R16, P0, PT, R16, UR4, RZ ;  /* 0x0000000410107c10 */ /* 0x000fe4000ff1e0ff */
[----:B------:R-:W-:Y:S02]  /*36d0*/  SHF.L.U64.HI R11, R11, 0x2, R32 ;  /* 0x000000020b0b7819 */ /* 0x000fe40000010220 */
[----:B------:R-:W-:Y:S02]  /*36e0*/  IADD3 R18, P1, PT, R18, UR12, RZ ;  /* 0x0000000c12127c10 */ /* 0x000fe4000ff3e0ff */
[----:B------:R-:W-:Y:S02]  /*36f0*/  IADD3.X R17, PT, PT, R13, UR5, RZ, P0, !PT ;  /* 0x000000050d117c10 */ /* 0x000fe400087fe4ff */
[----:B------:R-:W-:-:S03]  /*3700*/  IADD3.X R19, PT, PT, R11, UR13, RZ, P1, !PT ;  /* 0x0000000d0b137c10 */ /* 0x000fc60008ffe4ff */
[----:B------:R0:W-:Y:S04]  /*3710*/  STG.E.128 desc[UR8][R16.64], R24 ;  /* 0x0000001810007986 */ /* 0x0001e8000c101d08 */
[----:B------:R-:W3:Y:S04]  /*3720*/  LDG.E.128 R32, desc[UR18][R6.64+0x4000] ;  /* 0x0040001206207981 */ /* 0x000ee8000c1e1d00 */
[----:B0-----:R-:W4:Y:S04]  /*3730*/  LDG.E.128 R16, desc[UR14][R18.64] ;  /* 0x0000000e12107981 */ /* 0x001f28000c1e1d00 */
[----:B------:R-:W3:Y:S01]  /*3740*/  LDG.E.128 R24, desc[UR16][R4.64+0x4000] ;  /* 0x0040001004187981 */ /* 0x000ee2000c1e1d00 */
[----:B------:R-:W-:Y:S01]  /*3750*/  IADD3 R54, P0, PT, R22, 0x1000, RZ ;  /* 0x0000100016367810 */ /* 0x000fe20007f1e0ff */
[----:B----4-:R-:W-:-:S04]  /*3760*/  FADD R11, -R12, R16 ;  /* 0x000000100c0b7221 */ /* 0x010fc80000000100 */
[----:B------:R-:W-:-:S04]  /*3770*/  FMUL R11, R0, R11 ;  /* 0x0000000b000b7220 */ /* 0x000fc80000400000 */
[----:B---3--:R-:W-:Y:S01]  /*3780*/  FFMA R24, R24, R11, R32 ;  /* 0x0000000b18187223 */ /* 0x008fe20000000020 */
[----:B------:R-:W-:-:S04]  /*3790*/  FADD R11, -R12, R17 ;  /* 0x000000110c0b7221 */ /* 0x000fc80000000100 */
[----:B------:R-:W-:Y:S01]  /*37a0*/  FMUL R32, R0, R11 ;  /* 0x0000000b00207220 */ /* 0x000fe20000400000 */
[----:B------:R-:W-:-:S04]  /*37b0*/  FADD R11, -R12, R18 ;  /* 0x000000120c0b7221 */ /* 0x000fc80000000100 */
[----:B------:R-:W-:-:S04]  /*37c0*/  FMUL R11, R0, R11 ;  /* 0x0000000b000b7220 */ /* 0x000fc80000400000 */
[----:B------:R-:W-:Y:S01]  /*37d0*/  FFMA R26, R26, R11, R34 ;  /* 0x0000000b1a1a7223 */ /* 0x000fe20000000022 */
[----:B------:R-:W-:Y:S02]  /*37e0*/  IADD3.X R34, PT, PT, RZ, R8, RZ, P0, !PT ;  /* 0x00000008ff227210 */ /* 0x000fe400007fe4ff */
[----:B------:R-:W-:Y:S01]  /*37f0*/  IADD3 R18, P0, PT, R14, 0x2000, RZ ;  /* 0x000020000e127810 */ /* 0x000fe20007f1e0ff */
[----:B------:R-:W-:Y:S01]  /*3800*/  FFMA R25, R25, R32, R33 ;  /* 0x0000002019197223 */ /* 0x000fe20000000021 */
[----:B------:R-:W-:-:S03]  /*3810*/  SHF.R.S32.HI R13, RZ, 0x1f, R34 ;  /* 0x0000001fff0d7819 */ /* 0x000fc60000011422 */
[----:B------:R-:W-:Y:S01]  /*3820*/  IMAD.X R32, RZ, RZ, R3, P0 ;  /* 0x000000ffff207224 */ /* 0x000fe200000e0603 */
[----:B------:R-:W-:Y:S01]  /*3830*/  LEA.HI R13, P0, R13, R54, RZ, 0x2 ;  /* 0x000000360d0d7211 */ /* 0x000fe200078110ff */
[----:B------:R-:W-:-:S03]  /*3840*/  FADD R19, -R12, R19 ;  /* 0x000000130c137221 */ /* 0x000fc60000000100 */
[----:B------:R-:W-:Y:S02]  /*3850*/  SHF.R.S32.HI R11, RZ, 0x1f, R32 ;  /* 0x0000001fff0b7819 */ /* 0x000fe40000011420 */
[----:B------:R-:W-:Y:S01]  /*3860*/  IADD3.X R34, PT, PT, RZ, R34, RZ, P0, !PT ;  /* 0x00000022ff227210 */ /* 0x000fe200007fe4ff */
[----:B------:R-:W-:Y:S01]  /*3870*/  FMUL R16, R0, R19 ;  /* 0x0000001300107220 */ /* 0x000fe20000400000 */
[----:B------:R-:W-:-:S03]  /*3880*/  LEA.HI R11, P0, R11, R18, RZ, 0x2 ;  /* 0x000000120b0b7211 */ /* 0x000fc600078110ff */
[----:B------:R-:W-:Y:S01]  /*3890*/  FFMA R27, R27, R16, R35 ;  /* 0x000000101b1b7223 */ /* 0x000fe20000000023 */
[----:B------:R-:W-:Y:S01]  /*38a0*/  SHF.L.U32 R16, R13, 0x2, RZ ;  /* 0x000000020d107819 */ /* 0x000fe200000006ff */
[----:B------:R-:W-:Y:S01]  /*38b0*/  IMAD.SHL.U32 R18, R11, 0x4, RZ ;  /* 0x000000040b127824 */ /* 0x000fe200078e00ff */
[----:B------:R-:W-:Y:S02]  /*38c0*/  IADD3.X R32, PT, PT, RZ, R32, RZ, P0, !PT ;  /* 0x00000020ff207210 */ /* 0x000fe400007fe4ff */
[----:B------:R-:W-:Y:S02]  /*38d0*/  LOP3.LUT R16, R16, 0xfffffff0, RZ, 0xc0, !PT ;  /* 0xfffffff010107812 */ /* 0x000fe400078ec0ff */
[----:B------:R-:W-:Y:S02]  /*38e0*/  LOP3.LUT R18, R18, 0xfffffff0, RZ, 0xc0, !PT ;  /* 0xfffffff012127812 */ /* 0x000fe400078ec0ff */
[----:B------:R-:W-:Y:S02]  /*38f0*/  SHF.L.U64.HI R13, R13, 0x2, R34 ;  /* 0x000000020d0d7819 */ /* 0x000fe40000010222 */
[----:B------:R-:W-:-:S02]  /*3900*/  IADD3 R16, P0, PT, R16, UR4, RZ ;  /* 0x0000000410107c10 */ /* 0x000fc4000ff1e0ff */
        /* <DEDUP_REMOVED lines=8> */
[----:B------:R-:W-:-:S02]  /*3990*/  IADD3 R15, P1, PT, R14, 0x3000, RZ ;  /* 0x000030000e0f7810 */ /* 0x000fc40007f3e0ff */
[----:B------:R-:W-:Y:S01]  /*39a0*/  IADD3 R13, P0, PT, R22, 0x2000, RZ ;  /* 0x00002000160d7810 */ /* 0x000fe20007f1e0ff */
[----:B----4-:R-:W-:-:S04]  /*39b0*/  FADD R11, -R12, R16 ;  /* 0x000000100c0b7221 */ /* 0x010fc80000000100 */
[----:B------:R-:W-:-:S04]  /*39c0*/  FMUL R11, R0, R11 ;  /* 0x0000000b000b7220 */ /* 0x000fc80000400000 */
[----:B---3--:R-:W-:Y:S01]  /*39d0*/  FFMA R24, R24, R11, R32 ;  /* 0x0000000b18187223 */ /* 0x008fe20000000020 */
[----:B------:R-:W-:Y:S01]  /*39e0*/  FADD R11, -R12, R17 ;  /* 0x000000110c0b7221 */ /* 0x000fe20000000100 */
[----:B------:R-:W-:-:S03]  /*39f0*/  IADD3.X R17, PT, PT, RZ, R8, RZ, P0, !PT ;  /* 0x00000008ff117210 */ /* 0x000fc600007fe4ff */
[----:B------:R-:W-:Y:S01]  /*3a00*/  FMUL R32, R0, R11 ;  /* 0x0000000b00207220 */ /* 0x000fe20000400000 */
[----:B------:R-:W-:Y:S01]  /*3a10*/  IMAD.X R11, RZ, RZ, R3, P1 ;  /* 0x000000ffff0b7224 */ /* 0x000fe200008e0603 */
[----:B------:R-:W-:-:S04]  /*3a20*/  SHF.R.S32.HI R14, RZ, 0x1f, R17 ;  /* 0x0000001fff0e7819 */ /* 0x000fc80000011411 */
[----:B------:R-:W-:Y:S02]  /*3a30*/  SHF.R.S32.HI R16, RZ, 0x1f, R11 ;  /* 0x0000001fff107819 */ /* 0x000fe4000001140b */
[----:B------:R-:W-:Y:S02]  /*3a40*/  LEA.HI R14, P0, R14, R13, RZ, 0x2 ;  /* 0x0000000d0e0e7211 */ /* 0x000fe400078110ff */
[----:B------:R-:W-:Y:S02]  /*3a50*/  LEA.HI R16, P1, R16, R15, RZ, 0x2 ;  /* 0x0000000f10107211 */ /* 0x000fe400078310ff */
[----:B------:R-:W-:Y:S02]  /*3a60*/  IADD3.X R13, PT, PT, RZ, R17, RZ, P0, !PT ;  /* 0x00000011ff0d7210 */ /* 0x000fe400007fe4ff */
[----:B------:R-:W-:Y:S02]  /*3a70*/  IADD3.X R11, PT, PT, RZ, R11, RZ, P1, !PT ;  /* 0x0000000bff0b7210 */ /* 0x000fe40000ffe4ff */
[C---:B------:R-:W-:Y:S01]  /*3a80*/  SHF.L.U64.HI R13, R14.reuse, 0x2, R13 ;  /* 0x000000020e0d7819 */ /* 0x040fe2000001020d */
[----:B------:R-:W-:Y:S01]  /*3a90*/  IMAD.SHL.U32 R14, R14, 0x4, RZ ;  /* 0x000000040e0e7824 */ /* 0x000fe200078e00ff */
[----:B------:R-:W-:-:S02]  /*3aa0*/  SHF.L.U64.HI R11, R16, 0x2, R11 ;  /* 0x00000002100b7819 */ /* 0x000fc4000001020b */
[----:B------:R-:W-:Y:S01]  /*3ab0*/  SHF.L.U32 R16, R16, 0x2, RZ ;  /* 0x0000000210107819 */ /* 0x000fe200000006ff */
[C---:B------:R-:W-:Y:S01]  /*3ac0*/  FADD R3, -R12.reuse, R18 ;  /* 0x000000120c037221 */ /* 0x040fe20000000100 */
[----:B------:R-:W-:Y:S01]  /*3ad0*/  FADD R19, -R12, R19 ;  /* 0x000000130c137221 */ /* 0x000fe20000000100 */
[----:B------:R-:W-:Y:S02]  /*3ae0*/  LOP3.LUT R14, R14, 0xfffffff0, RZ, 0xc0, !PT ;  /* 0xfffffff00e0e7812 */ /* 0x000fe400078ec0ff */
[----:B------:R-:W-:Y:S01]  /*3af0*/  LOP3.LUT R16, R16, 0xfffffff0, RZ, 0xc0, !PT ;  /* 0xfffffff010107812 */ /* 0x000fe200078ec0ff */
[C---:B------:R-:W-:Y:S01]  /*3b00*/  FMUL R3, R0.reuse, R3 ;  /* 0x0000000300037220 */ /* 0x040fe20000400000 */
[----:B------:R-:W-:Y:S01]  /*3b10*/  FMUL R18, R0, R19 ;  /* 0x0000001300127220 */ /* 0x000fe20000400000 */
[----:B------:R-:W-:Y:S02]  /*3b20*/  IADD3 R14, P0, PT, R14, UR4, RZ ;  /* 0x000000040e0e7c10 */ /* 0x000fe4000ff1e0ff */
[----:B------:R-:W-:Y:S01]  /*3b30*/  IADD3 R16, P1, PT, R16, UR12, RZ ;  /* 0x0000000c10107c10 */ /* 0x000fe2000ff3e0ff */
[----:B------:R-:W-:Y:S01]  /*3b40*/  FFMA R25, R25, R32, R33 ;  /* 0x0000002019197223 */ /* 0x000fe20000000021 */
[----:B------:R-:W-:Y:S01]  /*3b50*/  FFMA R26, R26, R3, R34 ;  /* 0x000000031a1a7223 */ /* 0x000fe20000000022 */
[----:B------:R-:W-:Y:S01]  /*3b60*/  FFMA R27, R27, R18, R35 ;  /* 0x000000121b1b7223 */ /* 0x000fe20000000023 */
[----:B------:R-:W-:-:S02]  /*3b70*/  IADD3.X R15, PT, PT, R13, UR5, RZ, P0, !PT ;  /* 0x000000050d0f7c10 */ /* 0x000fc400087fe4ff */
[----:B------:R-:W-:-:S03]  /*3b80*/  IADD3.X R17, PT, PT, R11, UR13, RZ, P1, !PT ;  /* 0x0000000d0b117c10 */ /* 0x000fc60008ffe4ff */
[----:B------:R0:W-:Y:S04]  /*3b90*/  STG.E.128 desc[UR8][R14.64], R24 ;  /* 0x000000180e007986 */ /* 0x0001e8000c101d08 */
[----:B------:R-:W3:Y:S04]  /*3ba0*/  LDG.E.128 R16, desc[UR14][R16.64] ;  /* 0x0000000e10107981 */ /* 0x000ee8000c1e1d00 */
[----:B0-----:R-:W4:Y:S04]  /*3bb0*/  LDG.E.128 R24, desc[UR16][R4.64+0xc000] ;  /* 0x00c0001004187981 */ /* 0x001f28000c1e1d00 */
[----:B------:R-:W4:Y:S01]  /*3bc0*/  LDG.E.128 R4, desc[UR18][R6.64+0xc000] ;  /* 0x00c0001206047981 */ /* 0x000f22000c1e1d00 */
[----:B------:R-:W-:-:S04]  /*3bd0*/  IADD3 R23, P0, PT, R22, 0x3000, RZ ;  /* 0x0000300016177810 */ /* 0x000fc80007f1e0ff */
[----:B------:R-:W-:-:S04]  /*3be0*/  IADD3.X R13, PT, PT, RZ, R8, RZ, P0, !PT ;  /* 0x00000008ff0d7210 */ /* 0x000fc800007fe4ff */
[----:B------:R-:W-:-:S04]  /*3bf0*/  SHF.R.S32.HI R8, RZ, 0x1f, R13 ;  /* 0x0000001fff087819 */ /* 0x000fc8000001140d */
[----:B------:R-:W-:-:S04]  /*3c00*/  LEA.HI R8, P0, R8, R23, RZ, 0x2 ;  /* 0x0000001708087211 */ /* 0x000fc800078110ff */
[----:B------:R-:W-:Y:S01]  /*3c10*/  SHF.L.U32 R14, R8, 0x2, RZ ;  /* 0x00000002080e7819 */ /* 0x000fe200000006ff */
[----:B------:R-:W-:-:S03]  /*3c20*/  IMAD.X R13, RZ, RZ, R13, P0 ;  /* 0x000000ffff0d7224 */ /* 0x000fc600000e060d */
[----:B------:R-:W-:Y:S02]  /*3c30*/  LOP3.LUT R14, R14, 0xfffffff0, RZ, 0xc0, !PT ;  /* 0xfffffff00e0e7812 */ /* 0x000fe400078ec0ff */
[----:B------:R-:W-:Y:S02]  /*3c40*/  SHF.L.U64.HI R13, R8, 0x2, R13 ;  /* 0x00000002080d7819 */ /* 0x000fe4000001020d */
[----:B------:R-:W-:Y:S02]  /*3c50*/  IADD3 R14, P0, PT, R14, UR4, RZ ;  /* 0x000000040e0e7c10 */ /* 0x000fe4000ff1e0ff */
[----:B------:R-:W-:Y:S02]  /*3c60*/  IADD3 R2, PT, PT, R2, 0x1000, RZ ;  /* 0x0000100002027810 */ /* 0x000fe40007ffe0ff */
[----:B------:R-:W-:Y:S02]  /*3c70*/  IADD3.X R15, PT, PT, R13, UR5, RZ, P0, !PT ;  /* 0x000000050d0f7c10 */ /* 0x000fe400087fe4ff */
[----:B------:R-:W-:Y:S01]  /*3c80*/  ISETP.GE.AND P0, PT, R2, R20, PT ;  /* 0x000000140200720c */ /* 0x000fe20003f06270 */
[C---:B---3--:R-:W-:Y:S01]  /*3c90*/  FADD R3, -R12.reuse, R16 ;  /* 0x000000100c037221 */ /* 0x048fe20000000100 */
[C---:B------:R-:W-:Y:S01]  /*3ca0*/  FADD R17, -R12.reuse, R17 ;  /* 0x000000110c117221 */ /* 0x040fe20000000100 */
[C---:B------:R-:W-:Y:S01]  /*3cb0*/  FADD R11, -R12.reuse, R18 ;  /* 0x000000120c0b7221 */ /* 0x040fe20000000100 */
[----:B------:R-:W-:Y:S01]  /*3cc0*/  FADD R19, -R12, R19 ;  /* 0x000000130c137221 */ /* 0x000fe20000000100 */
[C---:B------:R-:W-:Y:S01]  /*3cd0*/  FMUL R3, R0.reuse, R3 ;  /* 0x0000000300037220 */ /* 0x040fe20000400000 */
[C---:B------:R-:W-:Y:S01]  /*3ce0*/  FMUL R8, R0.reuse, R17 ;  /* 0x0000001100087220 */ /* 0x040fe20000400000 */
[C---:B------:R-:W-:Y:S01]  /*3cf0*/  FMUL R11, R0.reuse, R11 ;  /* 0x0000000b000b7220 */ /* 0x040fe20000400000 */
[----:B------:R-:W-:Y:S01]  /*3d00*/  FMUL R16, R0, R19 ;  /* 0x0000001300107220 */ /* 0x000fe20000400000 */
[----:B----4-:R-:W-:Y:S01]  /*3d10*/  FFMA R4, R24, R3, R4 ;  /* 0x0000000318047223 */ /* 0x010fe20000000004 */
[----:B------:R-:W-:Y:S01]  /*3d20*/  FFMA R5, R25, R8, R5 ;  /* 0x0000000819057223 */ /* 0x000fe20000000005 */
[----:B------:R-:W-:Y:S01]  /*3d30*/  FFMA R6, R26, R11, R6 ;  /* 0x0000000b1a067223 */ /* 0x000fe20000000006 */
[----:B------:R-:W-:-:S05]  /*3d40*/  FFMA R7, R27, R16, R7 ;  /* 0x000000101b077223 */ /* 0x000fca0000000007 */
[----:B------:R0:W-:Y:S01]  /*3d50*/  STG.E.128 desc[UR8][R14.64], R4 ;  /* 0x000000040e007986 */ /* 0x0001e2000c101d08 */
[----:B------:R-:W-:Y:S05]  /*3d60*/  @!P0 BRA `(.L_x_327) ;  /* 0xfffffff4006c8947 */ /* 0x000fea000383ffff */
.L_x_324:
[----:B0-----:R-:W-:Y:S05]  /*3d70*/  BSYNC.RECONVERGENT B0 ;  /* 0x0000000000007941 */ /* 0x001fea0003800200 */
.L_x_323:
[----:B------:R-:W0:Y:S01]  /*3d80*/  LDCU.64 UR4, c[0x0][0x3b0] ;  /* 0x00007600ff0477ac */ /* 0x000e220008000a00 */
[----:B--2---:R-:W-:-:S05]  /*3d90*/  IADD3 R9, P0, PT, R38, R9, RZ ;  /* 0x0000000926097210 */ /* 0x004fca0007f1e0ff */
[----:B------:R-:W-:Y:S01]  /*3da0*/  IMAD.X R10, RZ, RZ, R10, P0 ;  /* 0x000000ffff0a7224 */ /* 0x000fe200000e060a */
[----:B0-----:R-:W-:-:S04]  /*3db0*/  ISETP.GE.U32.AND P0, PT, R9, UR4, PT ;  /* 0x0000000409007c0c */ /* 0x001fc8000bf06070 */
[----:B------:R-:W-:-:S13]  /*3dc0*/  ISETP.GE.AND.EX P0, PT, R10, UR5, PT, P0 ;  /* 0x000000050a007c0c */ /* 0x000fda000bf06300 */
[----:B------:R-:W-:Y:S05]  /*3dd0*/  @!P0 BRA `(.L_x_328) ;  /* 0xffffffc400808947 */ /* 0x000fea000383ffff */
[----:B------:R-:W-:Y:S05]  /*3de0*/  EXIT ;  /* 0x000000000000794d */ /* 0x000fea0003800000 */
.L_x_273:
[----:B------:R-:W-:Y:S01]  /*3df0*/  HFMA2 R12, -RZ, RZ, 0, 9.5367431640625e-07 ;  /* 0x00000010ff0c7431 */ /* 0x000fe200000001ff */
[----:B------:R-:W-:Y:S01]  /*3e00*/  MOV R13, R0 ;  /* 0x00000000000d7202 */ /* 0x000fe20000000f00 */
[----:B------:R-:W-:Y:S01]  /*3e10*/  IMAD.MOV.U32 R11, RZ, RZ, 0x1f ;  /* 0x0000001fff0b7424 */ /* 0x000fe200078e00ff */
[----:B------:R-:W-:-:S07]  /*3e20*/  MOV R15, 0xffffffff ;  /* 0xffffffff000f7802 */ /* 0x000fce0000000f00 */
[----:B-12---:R-:W-:Y:S05]  /*3e30*/  WARPSYNC.COLLECTIVE R15, `(.L_x_329) ;  /* 0x000000000f087348 */ /* 0x006fea0003c00000 */
[----:B------:R0:W3:Y:S02]  /*3e40*/  SHFL.DOWN P6, R14, R13, R12, R11 ;  /* 0x0800000c0d0e7389 */ /* 0x0000e400000c000b */
[----:B0123--:R-:W-:Y:S05]  /*3e50*/  ENDCOLLECTIVE ;  /* 0x000000000000791b */ /* 0x00ffea0003800000 */
.L_x_329:
[----:B------:R-:W-:Y:S01]  /*3e60*/  IMAD.MOV.U32 R13, RZ, RZ, R2 ;  /* 0x000000ffff0d7224 */ /* 0x000fe200078e0002 */
[----:B------:R-:W-:-:S07]  /*3e70*/  MOV R7, R14 ;  /* 0x0000000e00077202 */ /* 0x000fce0000000f00 */
[----:B------:R-:W-:Y:S05]  /*3e80*/  WARPSYNC.COLLECTIVE R15, `(.L_x_330) ;  /* 0x000000000f087348 */ /* 0x000fea0003c00000 */
[----:B------:R0:W1:Y:S02]  /*3e90*/  SHFL.DOWN P6, R14, R13, R12, R11 ;  /* 0x0800000c0d0e7389 */ /* 0x00006400000c000b */
[----:B01----:R-:W-:Y:S05]  /*3ea0*/  ENDCOLLECTIVE ;  /* 0x000000000000791b */ /* 0x003fea0003800000 */
.L_x_330:
[----:B------:R-:W-:Y:S02]  /*3eb0*/  MOV R13, R3 ;  /* 0x00000003000d7202 */ /* 0x000fe40000000f00 */
[----:B------:R-:W-:-:S07]  /*3ec0*/  MOV R5, R14 ;  /* 0x0000000e00057202 */ /* 0x000fce0000000f00 */
[----:B------:R-:W-:Y:S05]  /*3ed0*/  WARPSYNC.COLLECTIVE R15, `(.L_x_331) ;  /* 0x000000000f087348 */ /* 0x000fea0003c00000 */
[----:B------:R0:W1:Y:S02]  /*3ee0*/  SHFL.DOWN P6, R14, R13, R12, R11 ;  /* 0x0800000c0d0e7389 */ /* 0x00006400000c000b */
[----:B01----:R-:W-:Y:S05]  /*3ef0*/  ENDCOLLECTIVE ;  /* 0x000000000000791b */ /* 0x003fea0003800000 */
.L_x_331:
[----:B------:R-:W-:Y:S01]  /*3f00*/  IMAD.MOV.U32 R8, RZ, RZ, R14 ;  /* 0x000000ffff087224 */ /* 0x000fe200078e000e */
[----:B------:R-:W-:Y:S06]  /*3f10*/  BRA `(.L_x_332) ;  /* 0xffffffd4004c7947 */ /* 0x000fec000383ffff */
.L_x_278:
[----:B------:R-:W-:Y:S01]  /*3f20*/  HFMA2 R12, -RZ, RZ, 0, 4.76837158203125e-07 ;  /* 0x00000008ff0c7431 */ /* 0x000fe200000001ff */
[----:B------:R-:W-:Y:S01]  /*3f30*/  BSSY B0, `(.L_x_333) ;  /* 0x0000007000007945 */ /* 0x000fe20003800000 */
[----:B------:R-:W-:Y:S01]  /*3f40*/  MOV R13, R0 ;  /* 0x00000000000d7202 */ /* 0x000fe20000000f00 */
[----:B------:R-:W-:Y:S01]  /*3f50*/  IMAD.MOV.U32 R11, RZ, RZ, 0x1f ;  /* 0x0000001fff0b7424 */ /* 0x000fe200078e00ff */
[----:B------:R-:W-:-:S07]  /*3f60*/  MOV R15, 0xffffffff ;  /* 0xffffffff000f7802 */ /* 0x000fce0000000f00 */
[----:B-1234-:R-:W-:Y:S05]  /*3f70*/  WARPSYNC.COLLECTIVE R15, `(.L_x_334) ;  /* 0x000000000f087348 */ /* 0x01efea0003c00000 */
[----:B------:R0:W0:Y:S02]  /*3f80*/  SHFL.DOWN P6, R14, R13, R12, R11 ;  /* 0x0800000c0d0e7389 */ /* 0x00002400000c000b */
[----:B01234-:R-:W-:Y:S05]  /*3f90*/  ENDCOLLECTIVE ;  /* 0x000000000000791b */ /* 0x01ffea0003800000 */
.L_x_334:
[----:B------:R-:W-:Y:S05]  /*3fa0*/  BSYNC B0 ;  /* 0x0000000000007941 */ /* 0x000fea0003800000 */
.L_x_333:
        /* <DEDUP_REMOVED lines=8> */
.L_x_335:
[----:B------:R-:W-:Y:S02]  /*4030*/  MOV R13, R3 ;  /* 0x00000003000d7202 */ /* 0x000fe40000000f00 */
[----:B------:R-:W-:-:S07]  /*4040*/  MOV R5, R14 ;  /* 0x0000000e00057202 */ /* 0x000fce0000000f00 */
[----:B------:R-:W-:Y:S05]  /*4050*/  WARPSYNC.COLLECTIVE R15, `(.L_x_336) ;  /* 0x000000000f087348 */ /* 0x000fea0003c00000 */
[----:B------:R0:W1:Y:S02]  /*4060*/  SHFL.DOWN P6, R14, R13, R12, R11 ;  /* 0x0800000c0d0e7389 */ /* 0x00006400000c000b */
[----:B01----:R-:W-:Y:S05]  /*4070*/  ENDCOLLECTIVE ;  /* 0x000000000000791b */ /* 0x003fea0003800000 */
.L_x_336:
[----:B------:R-:W-:Y:S01]  /*4080*/  IMAD.MOV.U32 R8, RZ, RZ, R14 ;  /* 0x000000ffff087224 */ /* 0x000fe200078e000e */
[----:B------:R-:W-:Y:S06]  /*4090*/  BRA `(.L_x_337) ;  /* 0xffffffd400647947 */ /* 0x000fec000383ffff */
.L_x_283:
        /* <DEDUP_REMOVED lines=8> */
.L_x_339:
[----:B------:R-:W-:Y:S05]  /*4120*/  BSYNC B0 ;  /* 0x0000000000007941 */ /* 0x000fea0003800000 */
.L_x_338:
        /* <DEDUP_REMOVED lines=8> */
.L_x_340:
[----:B------:R-:W-:Y:S02]  /*41b0*/  MOV R13, R3 ;  /* 0x00000003000d7202 */ /* 0x000fe40000000f00 */
[----:B------:R-:W-:-:S07]  /*41c0*/  MOV R5, R14 ;  /* 0x0000000e00057202 */ /* 0x000fce0000000f00 */
[----:B------:R-:W-:Y:S05]  /*41d0*/  WARPSYNC.COLLECTIVE R15, `(.L_x_341) ;  /* 0x000000000f087348 */ /* 0x000fea0003c00000 */
[----:B------:R0:W1:Y:S02]  /*41e0*/  SHFL.DOWN P6, R14, R13, R12, R11 ;  /* 0x0800000c0d0e7389 */ /* 0x00006400000c000b */
[----:B01----:R-:W-:Y:S05]  /*41f0*/  ENDCOLLECTIVE ;  /* 0x000000000000791b */ /* 0x003fea0003800000 */
.L_x_341:
[----:B------:R-:W-:Y:S01]  /*4200*/  IMAD.MOV.U32 R8, RZ, RZ, R14 ;  /* 0x000000ffff087224 */ /* 0x000fe200078e000e */
[----:B------:R-:W-:Y:S06]  /*4210*/  BRA `(.L_x_342) ;  /* 0xffffffd4007c7947 */ /* 0x000fec000383ffff */
.L_x_288:
        /* <DEDUP_REMOVED lines=8> */
.L_x_344:
[----:B------:R-:W-:Y:S05]  /*42a0*/  BSYNC B0 ;  /* 0x0000000000007941 */ /* 0x000fea0003800000 */
.L_x_343:
        /* <DEDUP_REMOVED lines=8> */
.L_x_345:
[----:B------:R-:W-:Y:S02]  /*4330*/  MOV R13, R3 ;  /* 0x00000003000d7202 */ /* 0x000fe40000000f00 */
[----:B------:R-:W-:-:S07]  /*4340*/  MOV R5, R14 ;  /* 0x0000000e00057202 */ /* 0x000fce0000000f00 */
[----:B------:R-:W-:Y:S05]  /*4350*/  WARPSYNC.COLLECTIVE R15, `(.L_x_346) ;  /* 0x000000000f087348 */ /* 0x000fea0003c00000 */
[----:B------:R0:W1:Y:S02]  /*4360*/  SHFL.DOWN P6, R14, R13, R12, R11 ;  /* 0x0800000c0d0e7389 */ /* 0x00006400000c000b */
[----:B01----:R-:W-:Y:S05]  /*4370*/  ENDCOLLECTIVE ;  /* 0x000000000000791b */ /* 0x003fea0003800000 */
.L_x_346:
[----:B------:R-:W-:Y:S01]  /*4380*/  IMAD.MOV.U32 R8, RZ, RZ, R14 ;  /* 0x000000ffff087224 */ /* 0x000fe200078e000e */
[----:B------:R-:W-:Y:S06]  /*4390*/  BRA `(.L_x_347) ;  /* 0xffffffd400947947 */ /* 0x000fec000383ffff */
.L_x_293:
        /* <DEDUP_REMOVED lines=8> */
.L_x_349:
[----:B------:R-:W-:Y:S05]  /*4420*/  BSYNC B0 ;  /* 0x0000000000007941 */ /* 0x000fea0003800000 */
.L_x_348:
        /* <DEDUP_REMOVED lines=8> */
.L_x_350:
[----:B------:R-:W-:Y:S02]  /*44b0*/  MOV R13, R3 ;  /* 0x00000003000d7202 */ /* 0x000fe40000000f00 */
[----:B------:R-:W-:-:S07]  /*44c0*/  MOV R5, R14 ;  /* 0x0000000e00057202 */ /* 0x000fce0000000f00 */
[----:B------:R-:W-:Y:S05]  /*44d0*/  WARPSYNC.COLLECTIVE R15, `(.L_x_351) ;  /* 0x000000000f087348 */ /* 0x000fea0003c00000 */
[----:B------:R0:W1:Y:S02]  /*44e0*/  SHFL.DOWN P6, R14, R13, R12, R11 ;  /* 0x0800000c0d0e7389 */ /* 0x00006400000c000b */
[----:B01----:R-:W-:Y:S05]  /*44f0*/  ENDCOLLECTIVE ;  /* 0x000000000000791b */ /* 0x003fea0003800000 */
.L_x_351:
[----:B------:R-:W-:Y:S01]  /*4500*/  IMAD.MOV.U32 R8, RZ, RZ, R14 ;  /* 0x000000ffff087224 */ /* 0x000fe200078e000e */
[----:B------:R-:W-:Y:S06]  /*4510*/  BRA `(.L_x_352) ;  /* 0xffffffd400ac7947 */ /* 0x000fec000383ffff */
.L_x_297:
[----:B------:R-:W-:Y:S01]  /*4520*/  MOV R15, 0xffffffff ;  /* 0xffffffff000f7802 */ /* 0x000fe20000000f00 */
[----:B------:R-:W-:Y:S01]  /*4530*/  IMAD.MOV.U32 R12, RZ, RZ, 0x10 ;  /* 0x00000010ff0c7424 */ /* 0x000fe200078e00ff */
[----:B0-----:R-:W-:Y:S02]  /*4540*/  MOV R13, R2 ;  /* 0x00000002000d7202 */ /* 0x001fe40000000f00 */
[----:B------:R-:W-:-:S07]  /*4550*/  MOV R11, 0x1f ;  /* 0x0000001f000b7802 */ /* 0x000fce0000000f00 */
[----:B-1234-:R-:W-:Y:S05]  /*4560*/  WARPSYNC.COLLECTIVE R15, `(.L_x_353) ;  /* 0x000000000f087348 */ /* 0x01efea0003c00000 */
[----:B------:R-:W-:Y:S01]  /*4570*/  NOP ;  /* 0x0000000000007918 */ /* 0x000fe20000000000 */
[----:B-1234-:R-:W-:Y:S05]  /*4580*/  ENDCOLLECTIVE ;  /* 0x000000000000791b */ /* 0x01efea0003800000 */
.L_x_353:
[----:B------:R-:W-:Y:S05]  /*4590*/  WARPSYNC.COLLECTIVE R15, `(.L_x_354) ;  /* 0x000000000f087348 */ /* 0x000fea0003c00000 */
[----:B------:R0:W1:Y:S02]  /*45a0*/  SHFL.DOWN P6, R14, R13, R12, R11 ;  /* 0x0800000c0d0e7389 */ /* 0x00006400000c000b */
[----:B01----:R-:W-:Y:S05]  /*45b0*/  ENDCOLLECTIVE ;  /* 0x000000000000791b */ /* 0x003fea0003800000 */
.L_x_354:
[----:B------:R-:W-:Y:S01]  /*45c0*/  IMAD.MOV.U32 R13, RZ, RZ, R3 ;  /* 0x000000ffff0d7224 */ /* 0x000fe200078e0003 */
[----:B------:R-:W-:-:S07]  /*45d0*/  MOV R7, R14 ;  /* 0x0000000e00077202 */ /* 0x000fce0000000f00 */
[----:B------:R-:W-:Y:S05]  /*45e0*/  WARPSYNC.COLLECTIVE R15, `(.L_x_355) ;  /* 0x000000000f087348 */ /* 0x000fea0003c00000 */
[----:B------:R0:W1:Y:S02]  /*45f0*/  SHFL.DOWN P6, R14, R13, R12, R11 ;  /* 0x0800000c0d0e7389 */ /* 0x00006400000c000b */
[----:B01----:R-:W-:Y:S05]  /*4600*/  ENDCOLLECTIVE ;  /* 0x000000000000791b */ /* 0x003fea0003800000 */
.L_x_355:
[----:B------:R-:W-:Y:S02]  /*4610*/  MOV R13, R0 ;  /* 0x00000000000d7202 */ /* 0x000fe40000000f00 */
[----:B------:R-:W-:-:S07]  /*4620*/  MOV R5, R14 ;  /* 0x0000000e00057202 */ /* 0x000fce0000000f00 */
[----:B------:R-:W-:Y:S05]  /*4630*/  WARPSYNC.COLLECTIVE R15, `(.L_x_356) ;  /* 0x000000000f087348 */ /* 0x000fea0003c00000 */
[----:B------:R0:W1:Y:S02]  /*4640*/  SHFL.DOWN P6, R14, R13, R12, R11 ;  /* 0x0800000c0d0e7389 */ /* 0x00006400000c000b */
[----:B01----:R-:W-:Y:S05]  /*4650*/  ENDCOLLECTIVE ;  /* 0x000000000000791b */ /* 0x003fea0003800000 */
.L_x_356:
[----:B------:R-:W-:Y:S01]  /*4660*/  IMAD.MOV.U32 R8, RZ, RZ, R14 ;  /* 0x000000ffff087224 */ /* 0x000fe200078e000e */
[----:B------:R-:W-:Y:S06]  /*4670*/  BRA `(.L_x_357) ;  /* 0xffffffd400fc7947 */ /* 0x000fec000383ffff */
.L_x_302:
        /* <DEDUP_REMOVED lines=8> */
.L_x_359:
[----:B------:R-:W-:Y:S05]  /*4700*/  BSYNC B0 ;  /* 0x0000000000007941 */ /* 0x000fea0003800000 */
.L_x_358:
        /* <DEDUP_REMOVED lines=8> */
.L_x_360:
[----:B------:R-:W-:Y:S02]  /*4790*/  MOV R13, R0 ;  /* 0x00000000000d7202 */ /* 0x000fe40000000f00 */
[----:B------:R-:W-:-:S07]  /*47a0*/  MOV R5, R14 ;  /* 0x0000000e00057202 */ /* 0x000fce0000000f00 */
[----:B------:R-:W-:Y:S05]  /*47b0*/  WARPSYNC.COLLECTIVE R15, `(.L_x_361) ;  /* 0x000000000f087348 */ /* 0x000fea0003c00000 */
[----:B------:R0:W1:Y:S02]  /*47c0*/  SHFL.DOWN P6, R14, R13, R12, R11 ;  /* 0x0800000c0d0e7389 */ /* 0x00006400000c000b */
[----:B01----:R-:W-:Y:S05]  /*47d0*/  ENDCOLLECTIVE ;  /* 0x000000000000791b */ /* 0x003fea0003800000 */
.L_x_361:
[----:B------:R-:W-:Y:S01]  /*47e0*/  IMAD.MOV.U32 R8, RZ, RZ, R14 ;  /* 0x000000ffff087224 */ /* 0x000fe200078e000e */
[----:B------:R-:W-:Y:S06]  /*47f0*/  BRA `(.L_x_362) ;  /* 0xffffffd800147947 */ /* 0x000fec000383ffff */
.L_x_307:
        /* <DEDUP_REMOVED lines=8> */
.L_x_364:
[----:B------:R-:W-:Y:S05]  /*4880*/  BSYNC B0 ;  /* 0x0000000000007941 */ /* 0x000fea0003800000 */
.L_x_363:
        /* <DEDUP_REMOVED lines=8> */
.L_x_365:
[----:B------:R-:W-:Y:S02]  /*4910*/  MOV R13, R0 ;  /* 0x00000000000d7202 */ /* 0x000fe40000000f00 */
[----:B------:R-:W-:-:S07]  /*4920*/  MOV R5, R14 ;  /* 0x0000000e00057202 */ /* 0x000fce0000000f00 */
[----:B------:R-:W-:Y:S05]  /*4930*/  WARPSYNC.COLLECTIVE R15, `(.L_x_366) ;  /* 0x000000000f087348 */ /* 0x000fea0003c00000 */
[----:B------:R0:W1:Y:S02]  /*4940*/  SHFL.DOWN P6, R14, R13, R12, R11 ;  /* 0x0800000c0d0e7389 */ /* 0x00006400000c000b */
[----:B01----:R-:W-:Y:S05]  /*4950*/  ENDCOLLECTIVE ;  /* 0x000000000000791b */ /* 0x003fea0003800000 */
.L_x_366:
[----:B------:R-:W-:Y:S01]  /*4960*/  IMAD.MOV.U32 R8, RZ, RZ, R14 ;  /* 0x000000ffff087224 */ /* 0x000fe200078e000e */
[----:B------:R-:W-:Y:S06]  /*4970*/  BRA `(.L_x_367) ;  /* 0xffffffd8002c7947 */ /* 0x000fec000383ffff */
.L_x_312:
        /* <DEDUP_REMOVED lines=8> */
.L_x_369:
[----:B------:R-:W-:Y:S05]  /*4a00*/  BSYNC B0 ;  /* 0x0000000000007941 */ /* 0x000fea0003800000 */
.L_x_368:
        /* <DEDUP_REMOVED lines=8> */
.L_x_370:
[----:B------:R-:W-:Y:S02]  /*4a90*/  MOV R13, R0 ;  /* 0x00000000000d7202 */ /* 0x000fe40000000f00 */
[----:B------:R-:W-:-:S07]  /*4aa0*/  MOV R5, R14 ;  /* 0x0000000e00057202 */ /* 0x000fce0000000f00 */
[----:B------:R-:W-:Y:S05]  /*4ab0*/  WARPSYNC.COLLECTIVE R15, `(.L_x_371) ;  /* 0x000000000f087348 */ /* 0x000fea0003c00000 */
[----:B------:R0:W1:Y:S02]  /*4ac0*/  SHFL.DOWN P6, R14, R13, R12, R11 ;  /* 0x0800000c0d0e7389 */ /* 0x00006400000c000b */
[----:B01----:R-:W-:Y:S05]  /*4ad0*/  ENDCOLLECTIVE ;  /* 0x000000000000791b */ /* 0x003fea0003800000 */
.L_x_371:
[----:B------:R-:W-:Y:S01]  /*4ae0*/  IMAD.MOV.U32 R8, RZ, RZ, R14 ;  /* 0x000000ffff087224 */ /* 0x000fe200078e000e */
[----:B------:R-:W-:Y:S06]  /*4af0*/  BRA `(.L_x_372) ;  /* 0xffffffd800447947 */ /* 0x000fec000383ffff */
.L_x_317:
        /* <DEDUP_REMOVED lines=8> */
.L_x_374:
[----:B------:R-:W-:Y:S05]  /*4b80*/  BSYNC B0 ;  /* 0x0000000000007941 */ /* 0x000fea0003800000 */
.L_x_373:
        /* <DEDUP_REMOVED lines=8> */
.L_x_375:
[----:B------:R-:W-:Y:S02]  /*4c10*/  MOV R13, R0 ;  /* 0x00000000000d7202 */ /* 0x000fe40000000f00 */
[----:B------:R-:W-:-:S07]  /*4c20*/  MOV R5, R14 ;  /* 0x0000000e00057202 */ /* 0x000fce0000000f00 */
[----:B------:R-:W-:Y:S05]  /*4c30*/  WARPSYNC.COLLECTIVE R15, `(.L_x_376) ;  /* 0x000000000f087348 */ /* 0x000fea0003c00000 */
[----:B------:R0:W1:Y:S02]  /*4c40*/  SHFL.DOWN P6, R14, R13, R12, R11 ;  /* 0x0800000c0d0e7389 */ /* 0x00006400000c000b */
[----:B01----:R-:W-:Y:S05]  /*4c50*/  ENDCOLLECTIVE ;  /* 0x000000000000791b */ /* 0x003fea0003800000 */
.L_x_376:
[----:B------:R-:W-:Y:S01]  /*4c60*/  IMAD.MOV.U32 R8, RZ, RZ, R14 ;  /* 0x000000ffff087224 */ /* 0x000fe200078e000e */
[----:B------:R-:W-:Y:S06]  /*4c70*/  BRA `(.L_x_377) ;  /* 0xffffffd8005c7947 */ /* 0x000fec000383ffff */
        .weak           $__internal_2_$__cuda_sm3x_div_rn_noftz_f32_slowpath
        .type           $__internal_2_$__cuda_sm3x_div_rn_noftz_f32_slowpath,@function
        .size           $__internal_2_$__cuda_sm3x_div_rn_noftz_f32_slowpath,(.L_x_7625 - $__internal_2_$__cuda_sm3x_div_rn_noftz_f32_slowpath)
$__internal_2_$__cuda_sm3x_div_rn_noftz_f32_slowpath:
        /* <DEDUP_REMOVED lines=17> */
[----:B------:R-:W-:Y:S02]  /*4d90*/  FSETP.NEU.FTZ.AND P3, PT, |R8|, +INF , PT ;  /* 0x7f8000000800780b */ /* 0x000fe40003f7d200 */
        /* <DEDUP_REMOVED lines=16> */
.L_x_379:
[----:B------:R-:W-:Y:S01]  /*4ea0*/  LEA R24, R22, 0xc0800000, 0x17 ;  /* 0xc080000016187811 */ /* 0x000fe200078eb8ff */
[----:B------:R-:W-:Y:S01]  /*4eb0*/  BSSY B2, `(.L_x_384) ;  /* 0x0000036000027945 */ /* 0x000fe20003800000 */
[----:B------:R-:W-:Y:S02]  /*4ec0*/  IADD3 R23, PT, PT, R23, -0x7f, RZ ;  /* 0xffffff8117177810 */ /* 0x000fe40007ffe0ff */
[----:B------:R-:W-:Y:S02]  /*4ed0*/  IADD3 R24, PT, PT, -R24, R4, RZ ;  /* 0x0000000418187210 */ /* 0x000fe40007ffe1ff */
[C---:B------:R-:W-:Y:S01]  /*4ee0*/  IADD3 R22, PT, PT, R23.reuse, 0x7f, -R22 ;  /* 0x0000007f17167810 */ /* 0x040fe20007ffe816 */
[----:B------:R-:W-:Y:S01]  /*4ef0*/  IMAD R4, R23, -0x800000, R8 ;  /* 0xff80000017047824 */ /* 0x000fe200078e0208 */
[----:B------:R0:W1:Y:S03]  /*4f00*/  MUFU.RCP R25, R24 ;  /* 0x0000001800197308 */ /* 0x0000660000001000 */
[----:B------:R-:W-:-:S02]  /*4f10*/  IMAD.IADD R21, R22, 0x1, R21 ;  /* 0x0000000116157824 */ /* 0x000fc400078e0215 */
[----:B0-----:R-:W-:-:S04]  /*4f20*/  FADD.FTZ R24, -R24, -RZ ;  /* 0x800000ff18187221 */ /* 0x001fc80000010100 */
        /* <DEDUP_REMOVED lines=20> */
[-CC-:B------:R-:W-:Y:S01]  /*5070*/  FFMA.RZ R22, R26, R24.reuse, R25.reuse ;  /* 0x000000181a167223 */ /* 0x180fe2000000c019 */
[----:B------:R-:W-:Y:S02]  /*5080*/  VIADD R23, R8, 0x20 ;  /* 0x0000002008177836 */ /* 0x000fe40000000000 */
[CCC-:B------:R-:W-:Y:S01]  /*5090*/  FFMA.RP R21, R26.reuse, R24.reuse, R25.reuse ;  /* 0x000000181a157223 */ /* 0x1c0fe20000008019 */
[----:B------:R-:W-:Y:S01]  /*50a0*/  FFMA.RM R24, R26, R24, R25 ;  /* 0x000000181a187223 */ /* 0x000fe20000004019 */
[----:B------:R-:W-:Y:S02]  /*50b0*/  ISETP.NE.AND P3, PT, R8, RZ, PT ;  /* 0x000000ff0800720c */ /* 0x000fe40003f65270 */
        /* <DEDUP_REMOVED lines=17> */
.L_x_386:
[----:B------:R-:W-:-:S04]  /*51d0*/  LOP3.LUT R4, R4, 0x80000000, RZ, 0xc0, !PT ;  /* 0x8000000004047812 */ /* 0x000fc800078ec0ff */
[----:B------:R-:W-:Y:S01]  /*51e0*/  LOP3.LUT R4, R4, 0x7f800000, RZ, 0xfc, !PT ;  /* 0x7f80000004047812 */ /* 0x000fe200078efcff */
[----:B------:R-:W-:Y:S06]  /*51f0*/  BRA `(.L_x_387) ;  /* 0x0000000000047947 */ /* 0x000fec0003800000 */
.L_x_385:
[----:B------:R-:W-:-:S07]  /*5200*/  IMAD R4, R21, 0x800000, R4 ;  /* 0x0080000015047824 */ /* 0x000fce00078e0204 */
.L_x_387:
[----:B------:R-:W-:Y:S05]  /*5210*/  BSYNC B2 ;  /* 0x0000000000027941 */ /* 0x000fea0003800000 */
.L_x_384:
[----:B------:R-:W-:Y:S05]  /*5220*/  BRA `(.L_x_388) ;  /* 0x0000000000207947 */ /* 0x000fea0003800000 */
.L_x_383:
[----:B------:R-:W-:-:S04]  /*5230*/  LOP3.LUT R4, R4, 0x80000000, R8, 0x48, !PT ;  /* 0x8000000004047812 */ /* 0x000fc800078e4808 */
[----:B------:R-:W-:Y:S01]  /*5240*/  LOP3.LUT R4, R4, 0x7f800000, RZ, 0xfc, !PT ;  /* 0x7f80000004047812 */ /* 0x000fe200078efcff */
[----:B------:R-:W-:Y:S06]  /*5250*/  BRA `(.L_x_388) ;  /* 0x0000000000147947 */ /* 0x000fec0003800000 */
.L_x_382:
[----:B------:R-:W-:Y:S01]  /*5260*/  LOP3.LUT R4, R4, 0x80000000, R8, 0x48, !PT ;  /* 0x8000000004047812 */ /* 0x000fe200078e4808 */
[----:B------:R-:W-:Y:S06]  /*5270*/  BRA `(.L_x_388) ;  /* 0x00000000000c7947 */ /* 0x000fec0003800000 */
.L_x_381:
[----:B------:R-:W0:Y:S01]  /*5280*/  MUFU.RSQ R4, -QNAN ;  /* 0xffc0000000047908 */ /* 0x000e220000001400 */
[----:B------:R-:W-:Y:S05]  /*5290*/  BRA `(.L_x_388) ;  /* 0x0000000000047947 */ /* 0x000fea0003800000 */
.L_x_380:
[----:B------:R-:W-:-:S07]  /*52a0*/  FADD.FTZ R4, R8, R4 ;  /* 0x0000000408047221 */ /* 0x000fce0000010000 */
.L_x_388:
[----:B------:R-:W-:Y:S05]  /*52b0*/  BSYNC B1 ;  /* 0x0000000000017941 */ /* 0x000fea0003800000 */
.L_x_378:
[----:B------:R-:W-:Y:S01]  /*52c0*/  HFMA2 R23, -RZ, RZ, 0, 0 ;  /* 0x00000000ff177431 */ /* 0x000fe200000001ff */
[----:B------:R-:W-:-:S04]  /*52d0*/  MOV R22, R11 ;  /* 0x0000000b00167202 */ /* 0x000fc80000000f00 */
[----:B0-----:R-:W-:Y:S05]  /*52e0*/  RET.REL.NODEC R22 `(_Z26LayerNormBlockUncachedImplI10DirectLoadIffE11DirectStoreIffEfLi4ELi1024EEvT_T0_lld) ;  /* 0xffffffac16447950 */ /* 0x001fea0003c3ffff */
.L_x_389:
        /* <DEDUP_REMOVED lines=9> */
.L_x_7625:


//--------------------- .text._Z22LayerNormBlockSMemImplI10DirectLoadIffE11DirectStoreIffEfLi1ELi1024EEvT_T0_lld --------------------------
	.section	.text._Z22LayerNormBlockSMemImplI10DirectLoadIffE11DirectStoreIffEfLi1ELi1024EEvT_T0_lld,"ax",@progbits
	.align	128
        .global         _Z22LayerNormBlockSMemImplI10DirectLoadIffE11DirectStoreIffEfLi1ELi1024EEvT_T0_lld
        .type           _Z22LayerNormBlockSMemImplI10DirectLoadIffE11DirectStoreIffEfLi1ELi1024EEvT_T0_lld,@function
        .size           _Z22LayerNormBlockSMemImplI10DirectLoadIffE11DirectStoreIffEfLi1ELi1024EEvT_T0_lld,(.L_x_7626 - _Z22LayerNormBlockSMemImplI10DirectLoadIffE11DirectStoreIffEfLi1ELi1024EEvT_T0_lld)
        .other          _Z22LayerNormBlockSMemImplI10DirectLoadIffE11DirectStoreIffEfLi1ELi1024EEvT_T0_lld,@"STO_CUDA_ENTRY STV_DEFAULT"
_Z22LayerNormBlockSMemImplI10DirectLoadIffE11DirectStoreIffEfLi1ELi1024EEvT_T0_lld:
.text._Z22LayerNormBlockSMemImplI10DirectLoadIffE11DirectStoreIffEfLi1ELi1024EEvT_T0_lld:
[----:B------:R-:W-:Y:S01]  /*0000*/  LDC R1, c[0x0][0x37c] ;  /* 0x0000df00ff017b82 */ /* 0x000fe20000000800 */
[----:B------:R-:W0:Y:S07]  /*0010*/  S2R R20, SR_TID.X ;  /* 0x0000000000147919 */ /* 0x000e2e0000002100 */
[----:B------:R-:W1:Y:S01]  /*0020*/  S2UR UR8, SR_CgaCtaId ;  /* 0x00000000000879c3 */ /* 0x000e620000008800 */
[----:B------:R-:W2:Y:S01]  /*0030*/  LDCU UR16, c[0x0][0x3b8] ;  /* 0x00007700ff1077ac */ /* 0x000ea20008000800 */
[----:B------:R-:W-:Y:S01]  /*0040*/  BSSY.RECONVERGENT B0, `(.L_x_390) ;  /* 0x00000c8000007945 */ /* 0x000fe20003800200 */
[----:B------:R-:W-:Y:S01]  /*0050*/  UMOV UR13, 0x400 ;  /* 0x00000400000d7882 */ /* 0x000fe20000000000 */
[----:B------:R-:W3:Y:S01]  /*0060*/  LDCU.64 UR14, c[0x0][0x358] ;  /* 0x00006b00ff0e77ac */ /* 0x000ee20008000a00 */
[----:B------:R-:W-:-:S04]  /*0070*/  UIADD3 UR4, UPT, UPT, UR13, 0x190, URZ ;  /* 0x000001900d047890 */ /* 0x000fc8000fffe0ff */
[----:B-1----:R-:W-:-:S04]  /*0080*/  ULEA UR5, UR8, UR4, 0x18 ;  /* 0x0000000408057291 */ /* 0x002fc8000f8ec0ff */
[----:B--2---:R-:W-:Y:S02]  /*0090*/  ULEA UR24, UR16, UR5, 0x2 ;  /* 0x0000000510187291 */ /* 0x004fe4000f8e10ff */
[----:B0-----:R-:W-:Y:S02]  /*00a0*/  ISETP.GE.AND P0, PT, R20, UR16, PT ;  /* 0x0000001014007c0c */ /* 0x001fe4000bf06270 */
[----:B------:R-:W-:-:S11]  /*00b0*/  ULEA UR25, UR16, UR24, 0x2 ;  /* 0x0000001810197291 */ /* 0x000fd6000f8e10ff */
[----:B---3--:R-:W-:Y:S05]  /*00c0*/  @P0 BRA `(.L_x_391) ;  /* 0x0000000800fc0947 */ /* 0x008fea0003800000 */
[-C--:B------:R-:W-:Y:S01]  /*00d0*/  LOP3.LUT R0, RZ, R20.reuse, RZ, 0x33, !PT ;  /* 0x00000014ff007212 */ /* 0x080fe200078e33ff */
[----:B------:R-:W-:Y:S01]  /*00e0*/  BSSY.RECONVERGENT B1, `(.L_x_392) ;  /* 0x0000019000017945 */ /* 0x000fe20003800200 */
[----:B------:R-:W-:Y:S02]  /*00f0*/  MOV R15, R20 ;  /* 0x00000014000f7202 */ /* 0x000fe40000000f00 */
[----:B------:R-:W-:-:S04]  /*0100*/  IADD3 R0, PT, PT, R0, UR16, RZ ;  /* 0x0000001000007c10 */ /* 0x000fc8000fffe0ff */
[C---:B------:R-:W-:Y:S02]  /*0110*/  LOP3.LUT R2, R0.reuse, 0xc00, RZ, 0xc0, !PT ;  /* 0x00000c0000027812 */ /* 0x040fe400078ec0ff */
[----:B------:R-:W-:Y:S02]  /*0120*/  ISETP.GE.U32.AND P1, PT, R0, 0xc00, PT ;  /* 0x00000c000000780c */ /* 0x000fe40003f26070 */
[----:B------:R-:W-:-:S13]  /*0130*/  ISETP.NE.AND P0, PT, R2, 0xc00, PT ;  /* 0x00000c000200780c */ /* 0x000fda0003f05270 */
[----:B------:R-:W-:Y:S05]  /*0140*/  @!P0 BRA `(.L_x_393) ;  /* 0x0000000000488947 */ /* 0x000fea0003800000 */
[----:B------:R-:W0:Y:S01]  /*0150*/  LDC.64 R6, c[0x0][0x388] ;  /* 0x0000e200ff067b82 */ /* 0x000e220000000a00 */
[----:B------:R-:W-:Y:S01]  /*0160*/  LEA.HI R0, R0, 0x1, RZ, 0x16 ;  /* 0x0000000100007811 */ /* 0x000fe200078fb0ff */
[----:B------:R-:W-:Y:S01]  /*0170*/  HFMA2 R11, -RZ, RZ, 0, 0 ;  /* 0x00000000ff0b7431 */ /* 0x000fe200000001ff */
[----:B------:R-:W-:Y:S02]  /*0180*/  MOV R15, R20 ;  /* 0x00000014000f7202 */ /* 0x000fe40000000f00 */
[----:B------:R-:W-:-:S03]  /*0190*/  LOP3.LUT R0, R0, 0x3, RZ, 0xc0, !PT ;  /* 0x0000000300007812 */ /* 0x000fc600078ec0ff */
[----:B------:R-:W1:Y:S04]  /*01a0*/  LDC.64 R8, c[0x0][0x390] ;  /* 0x0000e400ff087b82 */ /* 0x000e680000000a00 */
.L_x_394:
[----:B0-2---:R-:W-:-:S04]  /*01b0*/  IMAD.WIDE.U32 R2, R15, 0x4, R6 ;  /* 0x000000040f027825 */ /* 0x005fc800078e0006 */
[C---:B-1----:R-:W-:Y:S02]  /*01c0*/  IMAD.WIDE.U32 R4, R15.reuse, 0x4, R8 ;  /* 0x000000040f047825 */ /* 0x042fe400078e0008 */
[----:B------:R-:W2:Y:S04]  /*01d0*/  LDG.E R2, desc[UR14][R2.64] ;  /* 0x0000000e02027981 */ /* 0x000ea8000c1e1900 */
[----:B------:R-:W3:Y:S01]  /*01e0*/  LDG.E R4, desc[UR14][R4.64] ;  /* 0x0000000e04047981 */ /* 0x000ee2000c1e1900 */
[C---:B------:R-:W-:Y:S02]  /*01f0*/  LEA R13, R15.reuse, UR24, 0x2 ;  /* 0x000000180f0d7c11 */ /* 0x040fe4000f8e10ff */
[----:B------:R-:W-:Y:S02]  /*0200*/  LEA R17, R15, UR25, 0x2 ;  /* 0x000000190f117c11 */ /* 0x000fe4000f8e10ff */
[----:B------:R-:W-:-:S02]  /*0210*/  IADD3 R11, PT, PT, R11, 0x1, RZ ;  /* 0x000000010b0b7810 */ /* 0x000fc40007ffe0ff */
[----:B------:R-:W-:Y:S02]  /*0220*/  IADD3 R15, PT, PT, R15, 0x400, RZ ;  /* 0x000004000f0f7810 */ /* 0x000fe40007ffe0ff */
[----:B------:R-:W-:Y:S01]  /*0230*/  ISETP.NE.AND P0, PT, R11, R0, PT ;  /* 0x000000000b00720c */ /* 0x000fe20003f05270 */
[----:B--2---:R2:W-:Y:S04]  /*0240*/  STS [R13], R2 ;  /* 0x000000020d007388 */ /* 0x0045e80000000800 */
[----:B---3--:R2:W-:Y:S08]  /*0250*/  STS [R17], R4 ;  /* 0x0000000411007388 */ /* 0x0085f00000000800 */
[----:B------:R-:W-:Y:S05]  /*0260*/  @P0 BRA `(.L_x_394) ;  /* 0xfffffffc00d00947 */ /* 0x000fea000383ffff */
.L_x_393:
[----:B------:R-:W-:Y:S05]  /*0270*/  BSYNC.RECONVERGENT B1 ;  /* 0x0000000000017941 */ /* 0x000fea0003800200 */
.L_x_392:
[----:B------:R-:W-:Y:S05]  /*0280*/  @!P1 BRA `(.L_x_391) ;  /* 0x00000008008c9947 */ /* 0x000fea0003800000 */
[----:B------:R-:W-:Y:S01]  /*0290*/  IADD3 R0, PT, PT, -R15, UR16, RZ ;  /* 0x000000100f007c10 */ /* 0x000fe2000fffe1ff */
[----:B------:R-:W-:Y:S01]  /*02a0*/  BSSY.RECONVERGENT B1, `(.L_x_395) ;  /* 0x0000059000017945 */ /* 0x000fe20003800200 */
[----:B------:R-:W-:Y:S02]  /*02b0*/  PLOP3.LUT P0, PT, PT, PT, PT, 0x80, 0x8 ;  /* 0x000000000008781c */ /* 0x000fe40003f0f070 */
[----:B------:R-:W-:-:S13]  /*02c0*/  ISETP.GT.AND P1, PT, R0, 0x3000, PT ;  /* 0x000030000000780c */ /* 0x000fda0003f24270 */
[----:B------:R-:W-:Y:S05]  /*02d0*/  @!P1 BRA `(.L_x_396) ;  /* 0x0000000400549947 */ /* 0x000fea0003800000 */
[----:B------:R-:W-:Y:S02]  /*02e0*/  MOV R0, UR16 ;  /* 0x0000001000007c02 */ /* 0x000fe40008000f00 */
[----:B------:R-:W-:Y:S02]  /*02f0*/  PLOP3.LUT P0, PT, PT, PT, PT, 0x8, 0x80 ;  /* 0x000000000080781c */ /* 0x000fe40003f0e170 */
[----:B------:R-:W-:-:S11]  /*0300*/  IADD3 R0, PT, PT, R0, -0x3000, RZ ;  /* 0xffffd00000007810 */ /* 0x000fd60007ffe0ff */
.L_x_397:
[----:B0-----:R-:W0:Y:S08]  /*0310*/  LDC.64 R6, c[0x0][0x388] ;  /* 0x0000e200ff067b82 */ /* 0x001e300000000a00 */
[----:B--2---:R-:W1:Y:S01]  /*0320*/  LDC.64 R4, c[0x0][0x390] ;  /* 0x0000e400ff047b82 */ /* 0x004e620000000a00 */
[----:B0-----:R-:W-:-:S05]  /*0330*/  IMAD.WIDE.U32 R8, R15, 0x4, R6 ;  /* 0x000000040f087825 */ /* 0x001fca00078e0006 */
[----:B------:R-:W2:Y:S01]  /*0340*/  LDG.E R16, desc[UR14][R8.64] ;  /* 0x0000000e08107981 */ /* 0x000ea2000c1e1900 */
[----:B-1----:R-:W-:-:S03]  /*0350*/  IMAD.WIDE.U32 R2, R15, 0x4, R4 ;  /* 0x000000040f027825 */ /* 0x002fc600078e0004 */
[----:B------:R-:W3:Y:S04]  /*0360*/  LDG.E R17, desc[UR14][R8.64+0x1000] ;  /* 0x0010000e08117981 */ /* 0x000ee8000c1e1900 */
[----:B------:R-:W4:Y:S01]  /*0370*/  LDG.E R18, desc[UR14][R2.64] ;  /* 0x0000000e02127981 */ /* 0x000f22000c1e1900 */
[----:B------:R-:W-:-:S03]  /*0380*/  IADD3 R11, PT, PT, R15, 0x1000, RZ ;  /* 0x000010000f0b7810 */ /* 0x000fc60007ffe0ff */
[----:B------:R-:W5:Y:S02]  /*0390*/  LDG.E R19, desc[UR14][R2.64+0x1000] ;  /* 0x0010000e02137981 */ /* 0x000f64000c1e1900 */
[----:B------:R-:W-:Y:S02]  /*03a0*/  IMAD.WIDE.U32 R32, R11, 0x4, R6 ;  /* 0x000000040b207825 */ /* 0x000fe400078e0006 */
[----:B------:R-:W5:Y:S01]  /*03b0*/  LDG.E R14, desc[UR14][R8.64+0x2000] ;  /* 0x0020000e080e7981 */ /* 0x000f62000c1e1900 */
[----:B------:R-:W-:-:S03]  /*03c0*/  IADD3 R31, PT, PT, R15, 0x2000, RZ ;  /* 0x000020000f1f7810 */ /* 0x000fc60007ffe0ff */
[----:B------:R0:W5:Y:S04]  /*03d0*/  LDG.E R21, desc[UR14][R8.64+0x3000] ;  /* 0x0030000e08157981 */ /* 0x000168000c1e1900 */
[----:B------:R-:W5:Y:S04]  /*03e0*/  LDG.E R30, desc[UR14][R2.64+0x2000] ;  /* 0x0020000e021e7981 */ /* 0x000f68000c1e1900 */
[----:B------:R1:W5:Y:S01]  /*03f0*/  LDG.E R34, desc[UR14][R2.64+0x3000] ;  /* 0x0030000e02227981 */ /* 0x000362000c1e1900 */
[----:B0-----:R-:W-:-:S03]  /*0400*/  IMAD.WIDE.U32 R8, R11, 0x4, R4 ;  /* 0x000000040b087825 */ /* 0x001fc600078e0004 */
[----:B------:R-:W5:Y:S01]  /*0410*/  LDG.E R22, desc[UR14][R32.64] ;  /* 0x0000000e20167981 */ /* 0x000f62000c1e1900 */
[----:B------:R-:W-:-:S03]  /*0420*/  IADD3 R35, PT, PT, R15, 0x3000, RZ ;  /* 0x000030000f237810 */ /* 0x000fc60007ffe0ff */
[----:B------:R-:W5:Y:S01]  /*0430*/  LDG.E R25, desc[UR14][R32.64+0x1000] ;  /* 0x0010000e20197981 */ /* 0x000f62000c1e1900 */
[----:B------:R-:W-:-:S03]  /*0440*/  IMAD.WIDE.U32 R12, R31, 0x4, R6 ;  /* 0x000000041f0c7825 */ /* 0x000fc600078e0006 */
[----:B------:R-:W5:Y:S04]  /*0450*/  LDG.E R27, desc[UR14][R32.64+0x2000] ;  /* 0x0020000e201b7981 */ /* 0x000f68000c1e1900 */
[----:B------:R-:W5:Y:S01]  /*0460*/  LDG.E R28, desc[UR14][R32.64+0x3000] ;  /* 0x0030000e201c7981 */ /* 0x000f62000c1e1900 */
[----:B------:R-:W-:-:S03]  /*0470*/  IMAD.WIDE.U32 R10, R31, 0x4, R4 ;  /* 0x000000041f0a7825 */ /* 0x000fc600078e0004 */
[----:B------:R-:W5:Y:S01]  /*0480*/  LDG.E R31, desc[UR14][R8.64+0x2000] ;  /* 0x0020000e081f7981 */ /* 0x000f62000c1e1900 */
[----:B------:R-:W-:-:S03]  /*0490*/  IMAD.WIDE.U32 R6, R35, 0x4, R6 ;  /* 0x0000000423067825 */ /* 0x000fc600078e0006 */
[----:B------:R-:W5:Y:S04]  /*04a0*/  LDG.E R36, desc[UR14][R8.64+0x3000] ;  /* 0x0030000e08247981 */ /* 0x000f68000c1e1900 */
[----:B------:R-:W5:Y:S04]  /*04b0*/  LDG.E R33, desc[UR14][R8.64] ;  /* 0x0000000e08217981 */ /* 0x000f68000c1e1900 */
[----:B------:R-:W5:Y:S01]  /*04c0*/  LDG.E R32, desc[UR14][R8.64+0x1000] ;  /* 0x0010000e08207981 */ /* 0x000f62000c1e1900 */
[----:B------:R-:W-:Y:S01]  /*04d0*/  IMAD.WIDE.U32 R4, R35, 0x4, R4 ;  /* 0x0000000423047825 */ /* 0x000fe200078e0004 */
[----:B-1----:R-:W-:-:S02]  /*04e0*/  LEA R2, R15, UR24, 0x2 ;  /* 0x000000180f027c11 */ /* 0x002fc4000f8e10ff */
[----:B------:R-:W5:Y:S04]  /*04f0*/  LDG.E R26, desc[UR14][R12.64] ;  /* 0x0000000e0c1a7981 */ /* 0x000f68000c1e1900 */
[----:B------:R-:W5:Y:S04]  /*0500*/  LDG.E R35, desc[UR14][R10.64] ;  /* 0x0000000e0a237981 */ /* 0x000f68000c1e1900 */
[----:B------:R-:W5:Y:S04]  /*0510*/  LDG.E R24, desc[UR14][R12.64+0x1000] ;  /* 0x0010000e0c187981 */ /* 0x000f68000c1e1900 */
[----:B------:R-:W5:Y:S04]  /*0520*/  LDG.E R23, desc[UR14][R12.64+0x2000] ;  /* 0x0020000e0c177981 */ /* 0x000f68000c1e1900 */
[----:B------:R-:W5:Y:S01]  /*0530*/  LDG.E R29, desc[UR14][R12.64+0x3000] ;  /* 0x0030000e0c1d7981 */ /* 0x000f62000c1e1900 */
[----:B------:R-:W-:-:S03]  /*0540*/  LEA R37, R15, UR25, 0x2 ;  /* 0x000000190f257c11 */ /* 0x000fc6000f8e10ff */
[----:B------:R-:W5:Y:S04]  /*0550*/  LDG.E R3, desc[UR14][R10.64+0x3000] ;  /* 0x0030000e0a037981 */ /* 0x000f68000c1e1900 */
[----:B------:R-:W5:Y:S04]  /*0560*/  LDG.E R8, desc[UR14][R6.64+0x1000] ;  /* 0x0010000e06087981 */ /* 0x000f68000c1e1900 */
[----:B------:R-:W5:Y:S04]  /*0570*/  LDG.E R13, desc[UR14][R10.64+0x1000] ;  /* 0x0010000e0a0d7981 */ /* 0x000f68000c1e1900 */
[----:B------:R-:W5:Y:S04]  /*0580*/  LDG.E R12, desc[UR14][R10.64+0x2000] ;  /* 0x0020000e0a0c7981 */ /* 0x000f68000c1e1900 */
[----:B------:R-:W5:Y:S04]  /*0590*/  LDG.E R9, desc[UR14][R6.64+0x2000] ;  /* 0x0020000e06097981 */ /* 0x000f68000c1e1900 */
[----:B------:R-:W5:Y:S04]  /*05a0*/  LDG.E R10, desc[UR14][R4.64] ;  /* 0x0000000e040a7981 */ /* 0x000f68000c1e1900 */
[----:B------:R-:W5:Y:S04]  /*05b0*/  LDG.E R11, desc[UR14][R4.64+0x1000] ;  /* 0x0010000e040b7981 */ /* 0x000f68000c1e1900 */
[----:B--2---:R0:W-:Y:S04]  /*05c0*/  STS [R2], R16 ;  /* 0x0000001002007388 */ /* 0x0041e80000000800 */
[----:B0-----:R-:W2:Y:S04]  /*05d0*/  LDG.E R16, desc[UR14][R6.64] ;  /* 0x0000000e06107981 */ /* 0x001ea8000c1e1900 */
[----:B----4-:R0:W-:Y:S04]  /*05e0*/  STS [R37], R18 ;  /* 0x0000001225007388 */ /* 0x0101e80000000800 */
[----:B---3--:R1:W-:Y:S04]  /*05f0*/  STS [R2+0x1000], R17 ;  /* 0x0010001102007388 */ /* 0x0083e80000000800 */
[----:B------:R-:W3:Y:S04]  /*0600*/  LDG.E R7, desc[UR14][R6.64+0x3000] ;  /* 0x0030000e06077981 */ /* 0x000ee8000c1e1900 */
[----:B0-----:R-:W4:Y:S04]  /*0610*/  LDG.E R18, desc[UR14][R4.64+0x2000] ;  /* 0x0020000e04127981 */ /* 0x001f28000c1e1900 */
[----:B-1----:R-:W3:Y:S04]  /*0620*/  LDG.E R17, desc[UR14][R4.64+0x3000] ;  /* 0x0030000e04117981 */ /* 0x002ee8000c1e1900 */
[----:B-----5:R0:W-:Y:S04]  /*0630*/  STS [R37+0x1000], R19 ;  /* 0x0010001325007388 */ /* 0x0201e80000000800 */
[----:B------:R0:W-:Y:S04]  /*0640*/  STS [R2+0x2000], R14 ;  /* 0x0020000e02007388 */ /* 0x0001e80000000800 */
        /* <DEDUP_REMOVED lines=18> */
[----:B------:R0:W-:Y:S01]  /*0770*/  STS [R37+0xb000], R3 ;  /* 0x00b0000325007388 */ /* 0x0001e20000000800 */
[----:B------:R-:W-:-:S04]  /*0780*/  IADD3 R15, PT, PT, R15, 0x4000, RZ ;  /* 0x000040000f0f7810 */ /* 0x000fc80007ffe0ff */
[----:B------:R-:W-:Y:S01]  /*0790*/  ISETP.GE.AND P1, PT, R15, R0, PT ;  /* 0x000000000f00720c */ /* 0x000fe20003f26270 */
[----:B--2---:R0:W-:Y:S04]  /*07a0*/  STS [R2+0xc000], R16 ;  /* 0x00c0001002007388 */ /* 0x0041e80000000800 */
[----:B------:R0:W-:Y:S04]  /*07b0*/  STS [R37+0xc000], R10 ;  /* 0x00c0000a25007388 */ /* 0x0001e80000000800 */
[----:B------:R0:W-:Y:S04]  /*07c0*/  STS [R2+0xd000], R8 ;  /* 0x00d0000802007388 */ /* 0x0001e80000000800 */
[----:B------:R0:W-:Y:S04]  /*07d0*/  STS [R37+0xd000], R11 ;  /* 0x00d0000b25007388 */ /* 0x0001e80000000800 */
[----:B------:R0:W-:Y:S04]  /*07e0*/  STS [R2+0xe000], R9 ;  /* 0x00e0000902007388 */ /* 0x0001e80000000800 */
[----:B----4-:R0:W-:Y:S04]  /*07f0*/  STS [R37+0xe000], R18 ;  /* 0x00e0001225007388 */ /* 0x0101e80000000800 */
[----:B---3--:R0:W-:Y:S04]  /*0800*/  STS [R2+0xf000], R7 ;  /* 0x00f0000702007388 */ /* 0x0081e80000000800 */
[----:B------:R0:W-:Y:S01]  /*0810*/  STS [R37+0xf000], R17 ;  /* 0x00f0001125007388 */ /* 0x0001e20000000800 */
[----:B------:R-:W-:Y:S05]  /*0820*/  @!P1 BRA `(.L_x_397) ;  /* 0xfffffff800b89947 */ /* 0x000fea000383ffff */
.L_x_396:
[----:B------:R-:W-:Y:S05]  /*0830*/  BSYNC.RECONVERGENT B1 ;  /* 0x0000000000017941 */ /* 0x000fea0003800200 */
.L_x_395:
[----:B------:R-:W-:Y:S01]  /*0840*/  IADD3 R0, PT, PT, -R15, UR16, RZ ;  /* 0x000000100f007c10 */ /* 0x000fe2000fffe1ff */
[----:B------:R-:W-:Y:S03]  /*0850*/  BSSY.RECONVERGENT B1, `(.L_x_398) ;  /* 0x000002e000017945 */ /* 0x000fe60003800200 */
[----:B------:R-:W-:-:S13]  /*0860*/  ISETP.GT.AND P1, PT, R0, 0x1000, PT ;  /* 0x000010000000780c */ /* 0x000fda0003f24270 */
[----:B------:R-:W-:Y:S05]  /*0870*/  @!P1 BRA `(.L_x_399) ;  /* 0x0000000000ac9947 */ /* 0x000fea0003800000 */
[----:B0-2---:R-:W0:Y:S01]  /*0880*/  LDC.64 R2, c[0x0][0x388] ;  /* 0x0000e200ff027b82 */ /* 0x005e220000000a00 */
[----:B------:R-:W-:-:S07]  /*0890*/  IADD3 R11, PT, PT, R15, 0x1000, RZ ;  /* 0x000010000f0b7810 */ /* 0x000fce0007ffe0ff */
[----:B------:R-:W1:Y:S01]  /*08a0*/  LDC.64 R4, c[0x0][0x390] ;  /* 0x0000e400ff047b82 */ /* 0x000e620000000a00 */
[----:B0-----:R-:W-:-:S04]  /*08b0*/  IMAD.WIDE.U32 R6, R15, 0x4, R2 ;  /* 0x000000040f067825 */ /* 0x001fc800078e0002 */
[----:B------:R-:W-:Y:S01]  /*08c0*/  IMAD.WIDE.U32 R2, R11, 0x4, R2 ;  /* 0x000000040b027825 */ /* 0x000fe200078e0002 */
[----:B------:R-:W2:Y:S03]  /*08d0*/  LDG.E R0, desc[UR14][R6.64] ;  /* 0x0000000e06007981 */ /* 0x000ea6000c1e1900 */
[--C-:B-1----:R-:W-:Y:S01]  /*08e0*/  IMAD.WIDE.U32 R8, R15, 0x4, R4.reuse ;  /* 0x000000040f087825 */ /* 0x102fe200078e0004 */
[----:B------:R-:W3:Y:S03]  /*08f0*/  LDG.E R12, desc[UR14][R6.64+0x1000] ;  /* 0x0010000e060c7981 */ /* 0x000ee6000c1e1900 */
[----:B------:R-:W-:Y:S01]  /*0900*/  IMAD.WIDE.U32 R4, R11, 0x4, R4 ;  /* 0x000000040b047825 */ /* 0x000fe200078e0004 */
[----:B------:R-:W4:Y:S04]  /*0910*/  LDG.E R10, desc[UR14][R8.64] ;  /* 0x0000000e080a7981 */ /* 0x000f28000c1e1900 */
[----:B------:R-:W5:Y:S04]  /*0920*/  LDG.E R14, desc[UR14][R8.64+0x1000] ;  /* 0x0010000e080e7981 */ /* 0x000f68000c1e1900 */
[----:B------:R-:W5:Y:S04]  /*0930*/  LDG.E R16, desc[UR14][R6.64+0x2000] ;  /* 0x0020000e06107981 */ /* 0x000f68000c1e1900 */
[----:B------:R-:W5:Y:S04]  /*0940*/  LDG.E R18, desc[UR14][R8.64+0x2000] ;  /* 0x0020000e08127981 */ /* 0x000f68000c1e1900 */
[----:B------:R0:W5:Y:S04]  /*0950*/  LDG.E R22, desc[UR14][R6.64+0x3000] ;  /* 0x0030000e06167981 */ /* 0x000168000c1e1900 */
[----:B------:R-:W5:Y:S04]  /*0960*/  LDG.E R24, desc[UR14][R8.64+0x3000] ;  /* 0x0030000e08187981 */ /* 0x000f68000c1e1900 */
[----:B------:R-:W5:Y:S04]  /*0970*/  LDG.E R26, desc[UR14][R2.64] ;  /* 0x0000000e021a7981 */ /* 0x000f68000c1e1900 */
[----:B------:R-:W5:Y:S04]  /*0980*/  LDG.E R28, desc[UR14][R4.64] ;  /* 0x0000000e041c7981 */ /* 0x000f68000c1e1900 */
[----:B------:R-:W5:Y:S04]  /*0990*/  LDG.E R30, desc[UR14][R2.64+0x1000] ;  /* 0x0010000e021e7981 */ /* 0x000f68000c1e1900 */
[----:B------:R-:W5:Y:S04]  /*09a0*/  LDG.E R32, desc[UR14][R4.64+0x1000] ;  /* 0x0010000e04207981 */ /* 0x000f68000c1e1900 */
[----:B------:R-:W5:Y:S04]  /*09b0*/  LDG.E R34, desc[UR14][R2.64+0x2000] ;  /* 0x0020000e02227981 */ /* 0x000f68000c1e1900 */
[----:B------:R-:W5:Y:S04]  /*09c0*/  LDG.E R36, desc[UR14][R4.64+0x2000] ;  /* 0x0020000e04247981 */ /* 0x000f68000c1e1900 */
[----:B------:R-:W5:Y:S04]  /*09d0*/  LDG.E R13, desc[UR14][R2.64+0x3000] ;  /* 0x0030000e020d7981 */ /* 0x000f68000c1e1900 */
[----:B------:R-:W5:Y:S01]  /*09e0*/  LDG.E R17, desc[UR14][R4.64+0x3000] ;  /* 0x0030000e04117981 */ /* 0x000f62000c1e1900 */
[----:B------:R-:W-:-:S02]  /*09f0*/  LEA R11, R15, UR24, 0x2 ;  /* 0x000000180f0b7c11 */ /* 0x000fc4000f8e10ff */
[C---:B0-----:R-:W-:Y:S02]  /*0a00*/  LEA R7, R15.reuse, UR25, 0x2 ;  /* 0x000000190f077c11 */ /* 0x041fe4000f8e10ff */
[----:B------:R-:W-:Y:S02]  /*0a10*/  PLOP3.LUT P0, PT, PT, PT, PT, 0x8, 0x80 ;  /* 0x000000000080781c */ /* 0x000fe40003f0e170 */
[----:B------:R-:W-:Y:S01]  /*0a20*/  IADD3 R15, PT, PT, R15, 0x2000, RZ ;  /* 0x000020000f0f7810 */ /* 0x000fe20007ffe0ff */
[----:B--2---:R1:W-:Y:S04]  /*0a30*/  STS [R11], R0 ;  /* 0x000000000b007388 */ /* 0x0043e80000000800 */
[----:B----4-:R1:W-:Y:S04]  /*0a40*/  STS [R7], R10 ;  /* 0x0000000a07007388 */ /* 0x0103e80000000800 */
[----:B---3--:R1:W-:Y:S04]  /*0a50*/  STS [R11+0x1000], R12 ;  /* 0x0010000c0b007388 */ /* 0x0083e80000000800 */
        /* <DEDUP_REMOVED lines=12> */
[----:B------:R1:W-:Y:S02]  /*0b20*/  STS [R7+0x7000], R17 ;  /* 0x0070001107007388 */ /* 0x0003e40000000800 */
.L_x_399:
[----:B------:R-:W-:Y:S05]  /*0b30*/  BSYNC.RECONVERGENT B1 ;  /* 0x0000000000017941 */ /* 0x000fea0003800200 */
.L_x_398:
[----:B------:R-:W-:-:S13]  /*0b40*/  ISETP.LT.OR P0, PT, R15, UR16, P0 ;  /* 0x000000100f007c0c */ /* 0x000fda0008701670 */
[----:B------:R-:W-:Y:S05]  /*0b50*/  @!P0 BRA `(.L_x_391) ;  /* 0x0000000000588947 */ /* 0x000fea0003800000 */
[----:B0-2---:R-:W0:Y:S08]  /*0b60*/  LDC.64 R2, c[0x0][0x388] ;  /* 0x0000e200ff027b82 */ /* 0x005e300000000a00 */
[----:B------:R-:W2:Y:S01]  /*0b70*/  LDC.64 R4, c[0x0][0x390] ;  /* 0x0000e400ff047b82 */ /* 0x000ea20000000a00 */
[----:B0-----:R-:W-:-:S05]  /*0b80*/  IMAD.WIDE.U32 R2, R15, 0x4, R2 ;  /* 0x000000040f027825 */ /* 0x001fca00078e0002 */
[----:B-1----:R-:W3:Y:S01]  /*0b90*/  LDG.E R0, desc[UR14][R2.64] ;  /* 0x0000000e02007981 */ /* 0x002ee2000c1e1900 */
[----:B--2---:R-:W-:-:S03]  /*0ba0*/  IMAD.WIDE.U32 R4, R15, 0x4, R4 ;  /* 0x000000040f047825 */ /* 0x004fc600078e0004 */
[----:B------:R-:W2:Y:S04]  /*0bb0*/  LDG.E R8, desc[UR14][R2.64+0x1000] ;  /* 0x0010000e02087981 */ /* 0x000ea8000c1e1900 */
[----:B------:R-:W4:Y:S04]  /*0bc0*/  LDG.E R6, desc[UR14][R4.64] ;  /* 0x0000000e04067981 */ /* 0x000f28000c1e1900 */
[----:B------:R-:W5:Y:S04]  /*0bd0*/  LDG.E R10, desc[UR14][R4.64+0x1000] ;  /* 0x0010000e040a7981 */ /* 0x000f68000c1e1900 */
[----:B------:R-:W5:Y:S04]  /*0be0*/  LDG.E R12, desc[UR14][R2.64+0x2000] ;  /* 0x0020000e020c7981 */ /* 0x000f68000c1e1900 */
[----:B------:R-:W5:Y:S04]  /*0bf0*/  LDG.E R14, desc[UR14][R4.64+0x2000] ;  /* 0x0020000e040e7981 */ /* 0x000f68000c1e1900 */
[----:B------:R-:W5:Y:S04]  /*0c00*/  LDG.E R16, desc[UR14][R2.64+0x3000] ;  /* 0x0030000e02107981 */ /* 0x000f68000c1e1900 */
[----:B------:R-:W5:Y:S01]  /*0c10*/  LDG.E R18, desc[UR14][R4.64+0x3000] ;  /* 0x0030000e04127981 */ /* 0x000f62000c1e1900 */
[----:B------:R-:W-:-:S02]  /*0c20*/  LEA R7, R15, UR24, 0x2 ;  /* 0x000000180f077c11 */ /* 0x000fc4000f8e10ff */
[----:B------:R-:W-:-:S03]  /*0c30*/  LEA R9, R15, UR25, 0x2 ;  /* 0x000000190f097c11 */ /* 0x000fc6000f8e10ff */
[----:B---3--:R3:W-:Y:S04]  /*0c40*/  STS [R7], R0 ;  /* 0x0000000007007388 */ /* 0x0087e80000000800 */
[----:B----4-:R3:W-:Y:S04]  /*0c50*/  STS [R9], R6 ;  /* 0x0000000609007388 */ /* 0x0107e80000000800 */
[----:B--2---:R3:W-:Y:S04]  /*0c60*/  STS [R7+0x1000], R8 ;  /* 0x0010000807007388 */ /* 0x0047e80000000800 */
[----:B-----5:R3:W-:Y:S04]  /*0c70*/  STS [R9+0x1000], R10 ;  /* 0x0010000a09007388 */ /* 0x0207e80000000800 */
[----:B------:R3:W-:Y:S04]  /*0c80*/  STS [R7+0x2000], R12 ;  /* 0x0020000c07007388 */ /* 0x0007e80000000800 */
[----:B------:R3:W-:Y:S04]  /*0c90*/  STS [R9+0x2000], R14 ;  /* 0x0020000e09007388 */ /* 0x0007e80000000800 */
[----:B------:R3:W-:Y:S04]  /*0ca0*/  STS [R7+0x3000], R16 ;  /* 0x0030001007007388 */ /* 0x0007e80000000800 */
[----:B------:R3:W-:Y:S02]  /*0cb0*/  STS [R9+0x3000], R18 ;  /* 0x0030001209007388 */ /* 0x0007e40000000800 */
.L_x_391:
[----:B------:R-:W-:Y:S05]  /*0cc0*/  BSYNC.RECONVERGENT B0 ;  /* 0x0000000000007941 */ /* 0x000fea0003800200 */
.L_x_390:
[----:B------:R-:W4:Y:S08]  /*0cd0*/  S2UR UR9, SR_CTAID.X ;  /* 0x00000000000979c3 */ /* 0x000f300000002500 */
[----:B------:R-:W-:Y:S08]  /*0ce0*/  BAR.SYNC.DEFER_BLOCKING 0x0 ;  /* 0x0000000000007b1d */ /* 0x000ff00000010000 */
[----:B0-2---:R-:W4:Y:S02]  /*0cf0*/  LDC.64 R2, c[0x0][0x3b0] ;  /* 0x0000ec00ff027b82 */ /* 0x005f240000000a00 */
[----:B----4-:R-:W-:-:S04]  /*0d00*/  ISETP.LE.U32.AND P0, PT, R2, UR9, PT ;  /* 0x0000000902007c0c */ /* 0x010fc8000bf03070 */
[----:B------:R-:W-:-:S13]  /*0d10*/  ISETP.GE.AND.EX P0, PT, RZ, R3, PT, P0 ;  /* 0x00000003ff00720c */ /* 0x000fda0003f06300 */
[----:B------:R-:W-:Y:S05]  /*0d20*/  @P0 EXIT ;  /* 0x000000000000094d */ /* 0x000fea0003800000 */
[----:B------:R-:W0:Y:S01]  /*0d30*/  LDCU.64 UR6, c[0x0][0x380] ;  /* 0x00007000ff0677ac */ /* 0x000e220008000a00 */
[----:B-1----:R-:W-:Y:S02]  /*0d40*/  LOP3.LUT R11, RZ, R20, RZ, 0x33, !PT ;  /* 0x00000014ff0b7212 */ /* 0x002fe400078e33ff */
[C---:B---3--:R-:W-:Y:S01]  /*0d50*/  SHF.L.U32 R18, R20.reuse, 0x2, RZ ;  /* 0x0000000214127819 */ /* 0x048fe200000006ff */
[----:B------:R-:W1:Y:S01]  /*0d60*/  LDCU.64 UR18, c[0x0][0x3c0] ;  /* 0x00007800ff1277ac */ /* 0x000e620008000a00 */
[----:B------:R-:W-:Y:S02]  /*0d70*/  IADD3 R11, PT, PT, R11, UR16, RZ ;  /* 0x000000100b0b7c10 */ /* 0x000fe4000fffe0ff */
[C---:B------:R-:W-:Y:S01]  /*0d80*/  LOP3.LUT R17, R20.reuse, 0x400, RZ, 0xfc, !PT ;  /* 0x0000040014117812 */ /* 0x040fe200078efcff */
[----:B------:R-:W2:Y:S01]  /*0d90*/  LDCU UR10, c[0x0][0x360] ;  /* 0x00006c00ff0a77ac */ /* 0x000ea20008000800 */
[----:B------:R-:W-:Y:S02]  /*0da0*/  LEA.HI R4, R11, 0x1, RZ, 0x16 ;  /* 0x000000010b047811 */ /* 0x000fe400078fb0ff */
[C---:B------:R-:W-:Y:S01]  /*0db0*/  LOP3.LUT R16, R20.reuse, 0x800, RZ, 0xfc, !PT ;  /* 0x0000080014107812 */ /* 0x040fe200078efcff */
[----:B------:R-:W-:Y:S01]  /*0dc0*/  UIADD3 UR4, UPT, UPT, UR13, 0x80, URZ ;  /* 0x000000800d047890 */ /* 0x000fe2000fffe0ff */
[----:B------:R-:W-:Y:S01]  /*0dd0*/  LOP3.LUT R9, R20, 0xc00, RZ, 0xfc, !PT ;  /* 0x00000c0014097812 */ /* 0x000fe200078efcff */
[----:B------:R-:W-:Y:S01]  /*0de0*/  ULEA UR26, UR8, UR13, 0x18 ;  /* 0x0000000d081a7291 */ /* 0x000fe2000f8ec0ff */
[----:B------:R-:W-:Y:S01]  /*0df0*/  LOP3.LUT R7, R18, 0x7c, RZ, 0xc0, !PT ;  /* 0x0000007c12077812 */ /* 0x000fe200078ec0ff */
[----:B------:R-:W3:Y:S01]  /*0e00*/  LDCU UR28, c[0x0][0x370] ;  /* 0x00006e00ff1c77ac */ /* 0x000ee20008000800 */
[----:B------:R-:W-:Y:S01]  /*0e10*/  LOP3.LUT R4, R4, 0x3, RZ, 0xc0, !PT ;  /* 0x0000000304047812 */ /* 0x000fe200078ec0ff */
[----:B0-----:R-:W-:-:S02]  /*0e20*/  UIADD3 UR11, UP0, UPT, UR6, 0x2000, URZ ;  /* 0x00002000060b7890 */ /* 0x001fc4000ff1e0ff */
[C---:B------:R-:W-:Y:S01]  /*0e30*/  LEA.HI R8, R20.reuse, UR26, RZ, 0x1d ;  /* 0x0000001a14087c11 */ /* 0x040fe2000f8fe8ff */
[----:B-1----:R-:W0:Y:S01]  /*0e40*/  F2F.F32.F64 R10, UR18 ;  /* 0x00000012000a7d10 */ /* 0x002e220008301000 */
[----:B------:R-:W-:Y:S02]  /*0e50*/  ULEA UR6, UR8, UR4, 0x18 ;  /* 0x0000000408067291 */ /* 0x000fe4000f8ec0ff */
[----:B------:R-:W-:Y:S02]  /*0e60*/  UIADD3.X UR12, UPT, UPT, URZ, UR7, URZ, UP0, !UPT ;  /* 0x00000007ff0c7290 */ /* 0x000fe400087fe4ff */
[----:B------:R-:W-:Y:S02]  /*0e70*/  UIADD3 UR7, UPT, UPT, UR13, 0x100, URZ ;  /* 0x000001000d077890 */ /* 0x000fe4000fffe0ff */
[----:B------:R-:W-:Y:S01]  /*0e80*/  LEA.HI R6, R20, UR6, RZ, 0x1d ;  /* 0x0000000614067c11 */ /* 0x000fe2000f8fe8ff */
[----:B------:R-:W-:Y:S01]  /*0e90*/  UMOV UR4, URZ ;  /* 0x000000ff00047c82 */ /* 0x000fe20008000000 */
[----:B------:R-:W-:-:S02]  /*0ea0*/  ULEA UR7, UR8, UR7, 0x18 ;  /* 0x0000000708077291 */ /* 0x000fc4000f8ec0ff */
[----:B--2---:R-:W-:-:S04]  /*0eb0*/  USHF.R.U32.HI UR8, URZ, 0x5, UR10 ;  /* 0x00000005ff087899 */ /* 0x004fc8000801160a */
[----:B0--3--:R-:W-:-:S08]  /*0ec0*/  LEA.HI R5, R20, UR7, RZ, 0x1d ;  /* 0x0000000714057c11 */ /* 0x009fd0000f8fe8ff */
.L_x_466:
[----:B------:R-:W0:Y:S01]  /*0ed0*/  LDCU UR10, c[0x0][0x3b8] ;  /* 0x00007700ff0a77ac */ /* 0x000e220008000800 */
[----:B------:R-:W-:Y:S01]  /*0ee0*/  BSSY.RECONVERGENT B2, `(.L_x_400) ;  /* 0x00000ad000027945 */ /* 0x000fe20003800200 */
[----:B------:R-:W-:Y:S01]  /*0ef0*/  HFMA2 R32, -RZ, RZ, 0, 0 ;  /* 0x00000000ff207431 */ /* 0x000fe200000001ff */
[----:B------:R-:W-:Y:S01]  /*0f00*/  MOV R34, RZ ;  /* 0x000000ff00227202 */ /* 0x000fe20000000f00 */
[----:B-1----:R-:W1:Y:S01]  /*0f10*/  LDCU UR18, c[0x0][0x3b8] ;  /* 0x00007700ff1277ac */ /* 0x002e620008000800 */
[----:B------:R-:W-:Y:S01]  /*0f20*/  HFMA2 R0, -RZ, RZ, 0, 0 ;  /* 0x00000000ff007431 */ /* 0x000fe200000001ff */
[----:B0-----:R-:W-:-:S13]  /*0f30*/  ISETP.GE.AND P2, PT, R20, UR10, PT ;  /* 0x0000000a14007c0c */ /* 0x001fda000bf46270 */
[----:B-123--:R-:W-:Y:S05]  /*0f40*/  @P2 BRA `(.L_x_401) ;  /* 0x0000000800982947 */ /* 0x00efea0003800000 */
[----:B------:R-:W-:Y:S01]  /*0f50*/  ISETP.NE.AND P0, PT, R4, RZ, PT ;  /* 0x000000ff0400720c */ /* 0x000fe20003f05270 */
        /* <DEDUP_REMOVED lines=8> */
[----:B------:R-:W-:Y:S01]  /*0fe0*/  MOV R21, RZ ;  /* 0x000000ff00157202 */ /* 0x000fe20000000f00 */
[C---:B0-----:R-:W-:Y:S02]  /*0ff0*/  IMAD R0, R12.reuse, UR4, RZ ;  /* 0x000000040c007c24 */ /* 0x041fe4000f8e02ff */
[----:B------:R-:W-:-:S04]  /*1000*/  IMAD.WIDE.U32 R2, R12, UR9, R20 ;  /* 0x000000090c027c25 */ /* 0x000fc8000f8e0014 */
[----:B------:R-:W-:Y:S01]  /*1010*/  IMAD R13, R13, UR9, R0 ;  /* 0x000000090d0d7c24 */ /* 0x000fe2000f8e0200 */
[----:B-1----:R-:W-:-:S04]  /*1020*/  LEA R12, P0, R2, UR16, 0x2 ;  /* 0x00000010020c7c11 */ /* 0x002fc8000f8010ff */
[----:B------:R-:W-:-:S04]  /*1030*/  IADD3 R3, PT, PT, R3, R13, RZ ;  /* 0x0000000d03037210 */ /* 0x000fc80007ffe0ff */
[----:B------:R-:W-:-:S05]  /*1040*/  LEA.HI.X R13, R2, UR17, R3, 0x2, P0 ;  /* 0x00000011020d7c11 */ /* 0x000fca00080f1403 */
[----:B------:R-:W2:Y:S01]  /*1050*/  LDG.E R3, desc[UR14][R12.64] ;  /* 0x0000000e0c037981 */ /* 0x000ea2000c1e1900 */
[----:B------:R-:W-:Y:S01]  /*1060*/  ISETP.NE.AND P0, PT, R4, 0x1, PT ;  /* 0x000000010400780c */ /* 0x000fe20003f05270 */
[----:B------:R-:W-:Y:S01]  /*1070*/  HFMA2 R0, -RZ, RZ, 1.875, 0 ;  /* 0x3f800000ff007431 */ /* 0x000fe200000001ff */
[----:B------:R-:W-:Y:S01]  /*1080*/  MOV R30, R17 ;  /* 0x00000011001e7202 */ /* 0x000fe20000000f00 */
[----:B--2---:R0:W-:Y:S01]  /*1090*/  STS [R18+UR5], R3 ;  /* 0x0000000312007988 */ /* 0x0041e20008000805 */
[----:B------:R-:W-:-:S04]  /*10a0*/  FADD R32, RZ, R3 ;  /* 0x00000003ff207221 */ /* 0x000fc80000000000 */
[----:B------:R-:W-:-:S04]  /*10b0*/  FADD R34, R3, -R32 ;  /* 0x8000002003227221 */ /* 0x000fc80000000000 */
[----:B------:R-:W-:Y:S01]  /*10c0*/  FFMA R34, R3, R34, RZ ;  /* 0x0000002203227223 */ /* 0x000fe200000000ff */
[----:B0-----:R-:W-:Y:S06]  /*10d0*/  @!P0 BRA `(.L_x_403) ;  /* 0x0000000000848947 */ /* 0x001fec0003800000 */
[----:B------:R-:W2:Y:S01]  /*10e0*/  LDG.E R3, desc[UR14][R12.64+0x1000] ;  /* 0x0010000e0c037981 */ /* 0x000ea2000c1e1900 */
[----:B------:R-:W-:Y:S02]  /*10f0*/  ISETP.NE.AND P0, PT, R4, 0x2, PT ;  /* 0x000000020400780c */ /* 0x000fe40003f05270 */
[----:B------:R-:W-:Y:S02]  /*1100*/  MOV R0, 0x40000000 ;  /* 0x4000000000007802 */ /* 0x000fe40000000f00 */
[----:B------:R-:W-:Y:S01]  /*1110*/  MOV R30, R16 ;  /* 0x00000010001e7202 */ /* 0x000fe20000000f00 */
[----:B--2---:R0:W-:Y:S01]  /*1120*/  STS [R18+UR5+0x1000], R3 ;  /* 0x0010000312007988 */ /* 0x0041e20008000805 */
[----:B------:R-:W-:-:S04]  /*1130*/  FADD R15, -R32, R3 ;  /* 0x00000003200f7221 */ /* 0x000fc80000000100 */
[----:B------:R-:W-:-:S04]  /*1140*/  FFMA R32, R15, 0.5, R32 ;  /* 0x3f0000000f207823 */ /* 0x000fc80000000020 */
[----:B------:R-:W-:-:S04]  /*1150*/  FADD R19, R3, -R32 ;  /* 0x8000002003137221 */ /* 0x000fc80000000000 */
[----:B------:R-:W-:Y:S01]  /*1160*/  FFMA R34, R15, R19, R34 ;  /* 0x000000130f227223 */ /* 0x000fe20000000022 */
[----:B0-----:R-:W-:Y:S06]  /*1170*/  @!P0 BRA `(.L_x_403) ;  /* 0x00000000005c8947 */ /* 0x001fec0003800000 */
[----:B------:R-:W2:Y:S01]  /*1180*/  LDG.E R15, desc[UR14][R12.64+0x2000] ;  /* 0x0020000e0c0f7981 */ /* 0x000ea2000c1e1900 */
[----:B------:R-:W-:Y:S01]  /*1190*/  HFMA2 R0, -RZ, RZ, 1.875, 0 ;  /* 0x3f800000ff007431 */ /* 0x000fe200000001ff */
[----:B------:R-:W-:Y:S01]  /*11a0*/  MOV R19, 0x3eaaaaab ;  /* 0x3eaaaaab00137802 */ /* 0x000fe20000000f00 */
[----:B------:R-:W-:Y:S04]  /*11b0*/  BSSY.RECONVERGENT B4, `(.L_x_404) ;  /* 0x000000e000047945 */ /* 0x000fe80003800200 */
[----:B------:R-:W-:-:S04]  /*11c0*/  FFMA R0, R19, -3, R0 ;  /* 0xc040000013007823 */ /* 0x000fc80000000000 */
[----:B------:R-:W-:Y:S01]  /*11d0*/  FFMA R0, R0, R19, 0.3333333432674407959 ;  /* 0x3eaaaaab00007423 */ /* 0x000fe20000000013 */
[----:B--2---:R-:W-:Y:S01]  /*11e0*/  FADD R3, -R32, R15 ;  /* 0x0000000f20037221 */ /* 0x004fe20000000100 */
[----:B------:R0:W-:Y:S03]  /*11f0*/  STS [R18+UR5+0x2000], R15 ;  /* 0x0020000f12007988 */ /* 0x0001e60008000805 */
[----:B------:R-:W1:Y:S01]  /*1200*/  FCHK P0, R3, 3 ;  /* 0x4040000003007902 */ /* 0x000e620000000000 */
[----:B------:R-:W-:-:S04]  /*1210*/  FFMA R2, R3, R0, RZ ;  /* 0x0000000003027223 */ /* 0x000fc800000000ff */
[----:B------:R-:W-:-:S04]  /*1220*/  FFMA R19, R2, -3, R3 ;  /* 0xc040000002137823 */ /* 0x000fc80000000003 */
[----:B------:R-:W-:Y:S01]  /*1230*/  FFMA R2, R0, R19, R2 ;  /* 0x0000001300027223 */ /* 0x000fe20000000002 */
[----:B01----:R-:W-:Y:S06]  /*1240*/  @!P0 BRA `(.L_x_405) ;  /* 0x0000000000108947 */ /* 0x003fec0003800000 */
[----:B------:R-:W-:Y:S02]  /*1250*/  MOV R23, R3 ;  /* 0x0000000300177202 */ /* 0x000fe40000000f00 */
[----:B------:R-:W-:Y:S02]  /*1260*/  MOV R26, 0x40400000 ;  /* 0x40400000001a7802 */ /* 0x000fe40000000f00 */
[----:B------:R-:W-:-:S07]  /*1270*/  MOV R22, 0x1290 ;  /* 0x0000129000167802 */ /* 0x000fce0000000f00 */
[----:B------:R-:W-:Y:S05]  /*1280*/  CALL.REL.NOINC `($__internal_3_$__cuda_sm3x_div_rn_noftz_f32_slowpath) ;  /* 0x0000003000387944 */ /* 0x000fea0003c00000 */
.L_x_405:
[----:B------:R-:W-:Y:S05]  /*1290*/  BSYNC.RECONVERGENT B4 ;  /* 0x0000000000047941 */ /* 0x000fea0003800200 */
.L_x_404:
[----:B------:R-:W-:Y:S01]  /*12a0*/  FADD R32, R32, R2 ;  /* 0x0000000220207221 */ /* 0x000fe20000000000 */
[----:B------:R-:W-:Y:S01]  /*12b0*/  HFMA2 R0, -RZ, RZ, 2.125, 0 ;  /* 0x40400000ff007431 */ /* 0x000fe200000001ff */
[----:B------:R-:W-:Y:S02]  /*12c0*/  MOV R30, R9 ;  /* 0x00000009001e7202 */ /* 0x000fe40000000f00 */
[----:B------:R-:W-:-:S04]  /*12d0*/  FADD R15, R15, -R32 ;  /* 0x800000200f0f7221 */ /* 0x000fc80000000000 */
[----:B------:R-:W-:-:S07]  /*12e0*/  FFMA R34, R3, R15, R34 ;  /* 0x0000000f03227223 */ /* 0x000fce0000000022 */
.L_x_403:
[----:B------:R-:W-:Y:S05]  /*12f0*/  BSYNC.RECONVERGENT B3 ;  /* 0x0000000000037941 */ /* 0x000fea0003800200 */
.L_x_402:
[----:B------:R-:W-:-:S13]  /*1300*/  ISETP.GE.U32.AND P0, PT, R11, 0xc00, PT ;  /* 0x00000c000b00780c */ /* 0x000fda0003f06070 */
[----:B------:R-:W-:Y:S05]  /*1310*/  @!P0 BRA `(.L_x_401) ;  /* 0x0000000400a48947 */ /* 0x000fea0003800000 */
[----:B------:R-:W0:Y:S01]  /*1320*/  LDC.64 R2, c[0x0][0x398] ;  /* 0x0000e600ff027b82 */ /* 0x000e220000000a00 */
[----:B------:R-:W-:Y:S01]  /*1330*/  HFMA2 R31, -RZ, RZ, 0, 0 ;  /* 0x00000000ff1f7431 */ /* 0x000fe200000001ff */
[----:B------:R-:W-:Y:S02]  /*1340*/  UMOV UR10, 0x400 ;  /* 0x00000400000a7882 */ /* 0x000fe40000000000 */
[----:B------:R-:W-:-:S04]  /*1350*/  UIADD3 UR10, UPT, UPT, UR10, 0x190, URZ ;  /* 0x000001900a0a7890 */ /* 0x000fc8000fffe0ff */
[----:B------:R-:W1:Y:S01]  /*1360*/  S2UR UR13, SR_CgaCtaId ;  /* 0x00000000000d79c3 */ /* 0x000e620000008800 */
[C---:B0-----:R-:W-:Y:S02]  /*1370*/  IMAD R14, R2.reuse, UR4, RZ ;  /* 0x00000004020e7c24 */ /* 0x041fe4000f8e02ff */
[----:B------:R-:W-:-:S04]  /*1380*/  IMAD.WIDE.U32 R12, R2, UR9, R30 ;  /* 0x00000009020c7c25 */ /* 0x000fc8000f8e001e */
[----:B------:R-:W-:Y:S01]  /*1390*/  IMAD R3, R3, UR9, R14 ;  /* 0x0000000903037c24 */ /* 0x000fe2000f8e020e */
[----:B------:R-:W-:Y:S01]  /*13a0*/  LEA R14, P0, R12, UR11, 0x2 ;  /* 0x0000000b0c0e7c11 */ /* 0x000fe2000f8010ff */
[----:B-1----:R-:W-:-:S03]  /*13b0*/  ULEA UR10, UR13, UR10, 0x18 ;  /* 0x0000000a0d0a7291 */ /* 0x002fc6000f8ec0ff */
[----:B------:R-:W-:-:S03]  /*13c0*/  IADD3 R15, PT, PT, R3, R13, RZ ;  /* 0x0000000d030f7210 */ /* 0x000fc60007ffe0ff */
[----:B------:R-:W-:Y:S02]  /*13d0*/  LEA R28, R30, UR10, 0x2 ;  /* 0x0000000a1e1c7c11 */ /* 0x000fe4000f8e10ff */
[----:B------:R-:W-:Y:S02]  /*13e0*/  LEA.HI.X R15, R12, UR12, R15, 0x2, P0 ;  /* 0x0000000c0c0f7c11 */ /* 0x000fe400080f140f */
[----:B------:R-:W-:-:S07]  /*13f0*/  IADD3 R28, PT, PT, R28, 0x2000, RZ ;  /* 0x000020001c1c7810 */ /* 0x000fce0007ffe0ff */
.L_x_414:
[----:B------:R-:W2:Y:S01]  /*1400*/  LDG.E R27, desc[UR14][R14.64+-0x2000] ;  /* 0xffe0000e0e1b7981 */ /* 0x000ea2000c1e1900 */
[----:B------:R-:W-:Y:S01]  /*1410*/  FADD R0, R0, 1 ;  /* 0x3f80000000007421 */ /* 0x000fe20000000000 */
[----:B------:R-:W-:Y:S03]  /*1420*/  BSSY.RECONVERGENT B3, `(.L_x_406) ;  /* 0x000000f000037945 */ /* 0x000fe60003800200 */
[----:B------:R-:W0:Y:S02]  /*1430*/  MUFU.RCP R13, R0 ;  /* 0x00000000000d7308 */ /* 0x000e240000001000 */
[----:B0-----:R-:W-:-:S04]  /*1440*/  FFMA R2, -R0, R13, 1 ;  /* 0x3f80000000027423 */ /* 0x001fc8000000010d */
[----:B------:R-:W-:Y:S01]  /*1450*/  FFMA R2, R13, R2, R13 ;  /* 0x000000020d027223 */ /* 0x000fe2000000000d */
[----:B--2---:R-:W-:Y:S01]  /*1460*/  FADD R3, R27, -R32 ;  /* 0x800000201b037221 */ /* 0x004fe20000000000 */
[----:B------:R0:W-:Y:S03]  /*1470*/  STS [R28+-0x2000], R27 ;  /* 0xffe0001b1c007388 */ /* 0x0001e60000000800 */
[----:B------:R-:W1:Y:S01]  /*1480*/  FCHK P0, R3, R0 ;  /* 0x0000000003007302 */ /* 0x000e620000000000 */
[----:B------:R-:W-:-:S04]  /*1490*/  FFMA R13, R3, R2, RZ ;  /* 0x00000002030d7223 */ /* 0x000fc800000000ff */
[----:B------:R-:W-:-:S04]  /*14a0*/  FFMA R12, -R0, R13, R3 ;  /* 0x0000000d000c7223 */ /* 0x000fc80000000103 */
[----:B------:R-:W-:Y:S01]  /*14b0*/  FFMA R2, R2, R12, R13 ;  /* 0x0000000c02027223 */ /* 0x000fe2000000000d */
[----:B01----:R-:W-:Y:S06]  /*14c0*/  @!P0 BRA `(.L_x_407) ;  /* 0x0000000000108947 */ /* 0x003fec0003800000 */
[----:B------:R-:W-:Y:S02]  /*14d0*/  MOV R23, R3 ;  /* 0x0000000300177202 */ /* 0x000fe40000000f00 */
[----:B------:R-:W-:Y:S02]  /*14e0*/  MOV R26, R0 ;  /* 0x00000000001a7202 */ /* 0x000fe40000000f00 */
[----:B------:R-:W-:-:S07]  /*14f0*/  MOV R22, 0x1510 ;  /* 0x0000151000167802 */ /* 0x000fce0000000f00 */
[----:B------:R-:W-:Y:S05]  /*1500*/  CALL.REL.NOINC `($__internal_3_$__cuda_sm3x_div_rn_noftz_f32_slowpath) ;  /* 0x0000002c00987944 */ /* 0x000fea0003c00000 */
.L_x_407:
[----:B------:R-:W-:Y:S05]  /*1510*/  BSYNC.RECONVERGENT B3 ;  /* 0x0000000000037941 */ /* 0x000fea0003800200 */
.L_x_406:
        /* <DEDUP_REMOVED lines=9> */
[----:B--2---:R-:W-:Y:S01]  /*15b0*/  FADD R0, -R32, R25 ;  /* 0x0000001920007221 */ /* 0x004fe20000000100 */
        /* <DEDUP_REMOVED lines=10> */
.L_x_409:
[----:B------:R-:W-:Y:S05]  /*1660*/  BSYNC.RECONVERGENT B3 ;  /* 0x0000000000037941 */ /* 0x000fea0003800200 */
.L_x_408:
        /* <DEDUP_REMOVED lines=10> */
[----:B------:R0:W-:Y:S03]  /*1710*/  STS [R28], R27 ;  /* 0x0000001b1c007388 */ /* 0x0001e60000000800 */
        /* <DEDUP_REMOVED lines=9> */
.L_x_411:
[----:B------:R-:W-:Y:S05]  /*17b0*/  BSYNC.RECONVERGENT B3 ;  /* 0x0000000000037941 */ /* 0x000fea0003800200 */
.L_x_410:
        /* <DEDUP_REMOVED lines=10> */
[----:B--2---:R-:W-:Y:S01]  /*1860*/  FADD R34, -R32, R25 ;  /* 0x0000001920227221 */ /* 0x004fe20000000100 */
[----:B------:R0:W-:Y:S03]  /*1870*/  STS [R28+0x1000], R25 ;  /* 0x001000191c007388 */ /* 0x0001e60000000800 */
        /* <DEDUP_REMOVED lines=9> */
.L_x_413:
[----:B------:R-:W-:Y:S05]  /*1910*/  BSYNC.RECONVERGENT B3 ;  /* 0x0000000000037941 */ /* 0x000fea0003800200 */
.L_x_412:
[----:B------:R-:W-:Y:S01]  /*1920*/  IADD3 R30, PT, PT, R30, 0x1000, RZ ;  /* 0x000010001e1e7810 */ /* 0x000fe20007ffe0ff */
[----:B------:R-:W-:Y:S01]  /*1930*/  FADD R32, R32, R2 ;  /* 0x0000000220207221 */ /* 0x000fe20000000000 */
[----:B------:R-:W-:Y:S02]  /*1940*/  IADD3 R14, P1, PT, R14, 0x4000, RZ ;  /* 0x000040000e0e7810 */ /* 0x000fe40007f3e0ff */
[----:B------:R-:W-:Y:S01]  /*1950*/  ISETP.GE.AND P0, PT, R30, UR18, PT ;  /* 0x000000121e007c0c */ /* 0x000fe2000bf06270 */
[----:B------:R-:W-:Y:S01]  /*1960*/  FADD R25, R25, -R32 ;  /* 0x8000002019197221 */ /* 0x000fe20000000000 */
[----:B------:R-:W-:Y:S02]  /*1970*/  IADD3.X R15, PT, PT, RZ, R15, RZ, P1, !PT ;  /* 0x0000000fff0f7210 */ /* 0x000fe40000ffe4ff */
[----:B------:R-:W-:Y:S01]  /*1980*/  IADD3 R28, PT, PT, R28, 0x4000, RZ ;  /* 0x000040001c1c7810 */ /* 0x000fe20007ffe0ff */
[----:B------:R-:W-:-:S08]  /*1990*/  FFMA R34, R34, R25, R3 ;  /* 0x0000001922227223 */ /* 0x000fd00000000003 */
[----:B------:R-:W-:Y:S05]  /*19a0*/  @!P0 BRA `(.L_x_414) ;  /* 0xfffffff800948947 */ /* 0x000fea000383ffff */
.L_x_401:
[----:B------:R-:W-:Y:S05]  /*19b0*/  BSYNC.RECONVERGENT B2 ;  /* 0x0000000000027941 */ /* 0x000fea0003800200 */
.L_x_400:
        /* <DEDUP_REMOVED lines=18> */
[----:B------:R-:W-:Y:S05]  /*1ae0*/  CALL.REL.NOINC `($__internal_3_$__cuda_sm3x_div_rn_noftz_f32_slowpath) ;  /* 0x0000002800207944 */ /* 0x000fea0003c00000 */
.L_x_418:
[----:B------:R-:W-:Y:S05]  /*1af0*/  BSYNC.RECONVERGENT B3 ;  /* 0x0000000000037941 */ /* 0x000fea0003800200 */
.L_x_417:
[----:B------:R-:W-:-:S04]  /*1b00*/  FADD R15, -R32, R15 ;  /* 0x0000000f200f7221 */ /* 0x000fc80000000100 */
[C---:B------:R-:W-:Y:S01]  /*1b10*/  FMUL R13, R15.reuse, R15 ;  /* 0x0000000f0f0d7220 */ /* 0x040fe20000400000 */
[----:B------:R-:W-:-:S03]  /*1b20*/  FFMA R32, R15, R2, R32 ;  /* 0x000000020f207223 */ /* 0x000fc60000000020 */
[----:B------:R-:W-:Y:S01]  /*1b30*/  FMUL R13, R0, R13 ;  /* 0x0000000d000d7220 */ /* 0x000fe20000400000 */
[----:B------:R-:W-:-:S03]  /*1b40*/  MOV R0, R3 ;  /* 0x0000000300007202 */ /* 0x000fc60000000f00 */
[----:B------:R-:W-:-:S04]  /*1b50*/  FFMA R13, R13, R2, R14 ;  /* 0x000000020d0d7223 */ /* 0x000fc8000000000e */
[----:B------:R-:W-:-:S07]  /*1b60*/  FADD R34, R34, R13 ;  /* 0x0000000d22227221 */ /* 0x000fce0000000000 */
.L_x_416:
[----:B------:R-:W-:Y:S05]  /*1b70*/  BSYNC.RECONVERGENT B2 ;  /* 0x0000000000027941 */ /* 0x000fea0003800200 */
.L_x_415:
        /* <DEDUP_REMOVED lines=19> */
.L_x_422:
[----:B------:R-:W-:Y:S05]  /*1cb0*/  BSYNC.RECONVERGENT B3 ;  /* 0x0000000000037941 */ /* 0x000fea0003800200 */
.L_x_421:
[----:B------:R-:W-:-:S04]  /*1cc0*/  FADD R15, -R32, R15 ;  /* 0x0000000f200f7221 */ /* 0x000fc80000000100 */
[C---:B------:R-:W-:Y:S01]  /*1cd0*/  FMUL R13, R15.reuse, R15 ;  /* 0x0000000f0f0d7220 */ /* 0x040fe20000400000 */
[----:B------:R-:W-:-:S03]  /*1ce0*/  FFMA R32, R15, R2, R32 ;  /* 0x000000020f207223 */ /* 0x000fc60000000020 */
[----:B------:R-:W-:Y:S01]  /*1cf0*/  FMUL R13, R0, R13 ;  /* 0x0000000d000d7220 */ /* 0x000fe20000400000 */
[----:B------:R-:W-:-:S03]  /*1d00*/  MOV R0, R3 ;  /* 0x0000000300007202 */ /* 0x000fc60000000f00 */
[----:B------:R-:W-:-:S04]  /*1d10*/  FFMA R13, R13, R2, R14 ;  /* 0x000000020d0d7223 */ /* 0x000fc8000000000e */
[----:B------:R-:W-:-:S07]  /*1d20*/  FADD R34, R34, R13 ;  /* 0x0000000d22227221 */ /* 0x000fce0000000000 */
.L_x_420:
[----:B------:R-:W-:Y:S05]  /*1d30*/  BSYNC.RECONVERGENT B2 ;  /* 0x0000000000027941 */ /* 0x000fea0003800200 */
.L_x_419:
        /* <DEDUP_REMOVED lines=19> */
.L_x_426:
[----:B------:R-:W-:Y:S05]  /*1e70*/  BSYNC.RECONVERGENT B3 ;  /* 0x0000000000037941 */ /* 0x000fea0003800200 */
.L_x_425:
[----:B------:R-:W-:-:S04]  /*1e80*/  FADD R15, -R32, R15 ;  /* 0x0000000f200f7221 */ /* 0x000fc80000000100 */
[C---:B------:R-:W-:Y:S01]  /*1e90*/  FMUL R13, R15.reuse, R15 ;  /* 0x0000000f0f0d7220 */ /* 0x040fe20000400000 */
[----:B------:R-:W-:-:S03]  /*1ea0*/  FFMA R32, R15, R2, R32 ;  /* 0x000000020f207223 */ /* 0x000fc60000000020 */
[----:B------:R-:W-:Y:S01]  /*1eb0*/  FMUL R13, R0, R13 ;  /* 0x0000000d000d7220 */ /* 0x000fe20000400000 */
[----:B------:R-:W-:-:S03]  /*1ec0*/  MOV R0, R3 ;  /* 0x0000000300007202 */ /* 0x000fc60000000f00 */
[----:B------:R-:W-:-:S04]  /*1ed0*/  FFMA R13, R13, R2, R14 ;  /* 0x000000020d0d7223 */ /* 0x000fc8000000000e */
[----:B------:R-:W-:-:S07]  /*1ee0*/  FADD R34, R34, R13 ;  /* 0x0000000d22227221 */ /* 0x000fce0000000000 */
.L_x_424:
[----:B------:R-:W-:Y:S05]  /*1ef0*/  BSYNC.RECONVERGENT B2 ;  /* 0x0000000000027941 */ /* 0x000fea0003800200 */
.L_x_423:
        /* <DEDUP_REMOVED lines=19> */
.L_x_430:
[----:B------:R-:W-:Y:S05]  /*2030*/  BSYNC.RECONVERGENT B3 ;  /* 0x0000000000037941 */ /* 0x000fea0003800200 */
.L_x_429:
[----:B------:R-:W-:-:S04]  /*2040*/  FADD R15, -R32, R15 ;  /* 0x0000000f200f7221 */ /* 0x000fc80000000100 */
[C---:B------:R-:W-:Y:S01]  /*2050*/  FMUL R13, R15.reuse, R15 ;  /* 0x0000000f0f0d7220 */ /* 0x040fe20000400000 */
[----:B------:R-:W-:-:S03]  /*2060*/  FFMA R32, R15, R2, R32 ;  /* 0x000000020f207223 */ /* 0x000fc60000000020 */
[----:B------:R-:W-:Y:S01]  /*2070*/  FMUL R13, R0, R13 ;  /* 0x0000000d000d7220 */ /* 0x000fe20000400000 */
[----:B------:R-:W-:-:S03]  /*2080*/  MOV R0, R3 ;  /* 0x0000000300007202 */ /* 0x000fc60000000f00 */
[----:B------:R-:W-:-:S04]  /*2090*/  FFMA R13, R13, R2, R14 ;  /* 0x000000020d0d7223 */ /* 0x000fc8000000000e */
[----:B------:R-:W-:-:S07]  /*20a0*/  FADD R34, R34, R13 ;  /* 0x0000000d22227221 */ /* 0x000fce0000000000 */
.L_x_428:
[----:B------:R-:W-:Y:S05]  /*20b0*/  BSYNC.RECONVERGENT B2 ;  /* 0x0000000000027941 */ /* 0x000fea0003800200 */
.L_x_427:
        /* <DEDUP_REMOVED lines=19> */
.L_x_434:
[----:B------:R-:W-:Y:S05]  /*21f0*/  BSYNC.RECONVERGENT B3 ;  /* 0x0000000000037941 */ /* 0x000fea0003800200 */
.L_x_433:
[----:B------:R-:W-:-:S04]  /*2200*/  FADD R15, -R32, R15 ;  /* 0x0000000f200f7221 */ /* 0x000fc80000000100 */
[C---:B------:R-:W-:Y:S01]  /*2210*/  FMUL R13, R15.reuse, R15 ;  /* 0x0000000f0f0d7220 */ /* 0x040fe20000400000 */
[----:B------:R-:W-:-:S03]  /*2220*/  FFMA R32, R15, R2, R32 ;  /* 0x000000020f207223 */ /* 0x000fc60000000020 */
[----:B------:R-:W-:Y:S01]  /*2230*/  FMUL R13, R0, R13 ;  /* 0x0000000d000d7220 */ /* 0x000fe20000400000 */
[----:B------:R-:W-:-:S03]  /*2240*/  MOV R0, R3 ;  /* 0x0000000300007202 */ /* 0x000fc60000000f00 */
[----:B------:R-:W-:-:S04]  /*2250*/  FFMA R13, R13, R2, R14 ;  /* 0x000000020d0d7223 */ /* 0x000fc8000000000e */
[----:B------:R-:W-:-:S07]  /*2260*/  FADD R34, R34, R13 ;  /* 0x0000000d22227221 */ /* 0x000fce0000000000 */
.L_x_432:
[----:B------:R-:W-:Y:S05]  /*2270*/  BSYNC.RECONVERGENT B2 ;  /* 0x0000000000027941 */ /* 0x000fea0003800200 */
.L_x_431:
[----:B------:R-:W-:Y:S01]  /*2280*/  BAR.SYNC.DEFER_BLOCKING 0x0 ;  /* 0x0000000000007b1d */ /* 0x000fe20000010000 */
[C---:B------:R-:W-:Y:S02]  /*2290*/  LOP3.LUT P3, RZ, R20.reuse, 0x1f, RZ, 0xc0, !PT ;  /* 0x0000001f14ff7812 */ /* 0x040fe4000786c0ff */
[----:B------:R-:W-:-:S11]  /*22a0*/  ISETP.GT.U32.AND P0, PT, R20, 0x1f, PT ;  /* 0x0000001f1400780c */ /* 0x000fd60003f04070 */
[----:B------:R0:W-:Y:S04]  /*22b0*/  @!P3 STS [R8], R32 ;  /* 0x000000200800b388 */ /* 0x0001e80000000800 */
[----:B------:R0:W-:Y:S04]  /*22c0*/  @!P3 STS [R6], R34 ;  /* 0x000000220600b388 */ /* 0x0001e80000000800 */
[----:B------:R0:W-:Y:S01]  /*22d0*/  @!P3 STS [R5], R0 ;  /* 0x000000000500b388 */ /* 0x0001e20000000800 */
[----:B------:R-:W-:Y:S06]  /*22e0*/  BAR.SYNC.DEFER_BLOCKING 0x0 ;  /* 0x0000000000007b1d */ /* 0x000fec0000010000 */
[----:B------:R-:W-:Y:S05]  /*22f0*/  @P0 BRA `(.L_x_435) ;  /* 0x0000000800600947 */ /* 0x000fea0003800000 */
[----:B------:R-:W-:Y:S01]  /*2300*/  ISETP.GE.U32.AND P0, PT, R20, UR8, PT ;  /* 0x0000000814007c0c */ /* 0x000fe2000bf06070 */
[----:B------:R-:W-:Y:S01]  /*2310*/  HFMA2 R27, -RZ, RZ, 0, 0 ;  /* 0x00000000ff1b7431 */ /* 0x000fe200000001ff */
[----:B------:R-:W-:-:S11]  /*2320*/  CS2R R14, SRZ ;  /* 0x00000000000e7805 */ /* 0x000fd6000001ff00 */
[----:B------:R-:W1:Y:S04]  /*2330*/  @!P0 LDS R27, [R7+UR7] ;  /* 0x00000007071b8984 */ /* 0x000e680008000800 */
[----:B------:R-:W2:Y:S04]  /*2340*/  @!P0 LDS R14, [R7+UR26] ;  /* 0x0000001a070e8984 */ /* 0x000ea80008000800 */
[----:B------:R-:W3:Y:S01]  /*2350*/  @!P0 LDS R15, [R7+UR6] ;  /* 0x00000006070f8984 */ /* 0x000ee20008000800 */
[----:B------:R-:W-:Y:S05]  /*2360*/  WARPSYNC.ALL ;  /* 0x0000000000007948 */ /* 0x000fea0003800000 */
[----:B------:R-:W-:Y:S01]  /*2370*/  BSSY.RECONVERGENT B2, `(.L_x_436) ;  /* 0x000001b000027945 */ /* 0x000fe20003800200 */
[----:B-1----:R-:W1:Y:S04]  /*2380*/  SHFL.DOWN PT, R23, R27, 0x10, 0x1f ;  /* 0x0a001f001b177f89 */ /* 0x002e6800000e0000 */
[----:B--2---:R2:W4:Y:S04]  /*2390*/  SHFL.DOWN PT, R25, R14, 0x10, 0x1f ;  /* 0x0a001f000e197f89 */ /* 0x00452800000e0000 */
[----:B---3--:R2:W3:Y:S01]  /*23a0*/  SHFL.DOWN PT, R3, R15, 0x10, 0x1f ;  /* 0x0a001f000f037f89 */ /* 0x0084e200000e0000 */
[----:B-1----:R-:W-:-:S13]  /*23b0*/  FSETP.NEU.AND P0, PT, R23, RZ, PT ;  /* 0x000000ff1700720b */ /* 0x002fda0003f0d000 */
[----:B--234-:R-:W-:Y:S05]  /*23c0*/  @!P0 BRA `(.L_x_437) ;  /* 0x0000000000548947 */ /* 0x01cfea0003800000 */
[----:B0-----:R-:W-:Y:S01]  /*23d0*/  FADD R0, R27, R23 ;  /* 0x000000171b007221 */ /* 0x001fe20000000000 */
        /* <DEDUP_REMOVED lines=12> */
.L_x_439:
[----:B------:R-:W-:Y:S05]  /*24a0*/  BSYNC.RECONVERGENT B3 ;  /* 0x0000000000037941 */ /* 0x000fea0003800200 */
.L_x_438:
[----:B------:R-:W-:-:S04]  /*24b0*/  FADD R25, -R14, R25 ;  /* 0x000000190e197221 */ /* 0x000fc80000000100 */
[C---:B------:R-:W-:Y:S01]  /*24c0*/  FMUL R12, R25.reuse, R25 ;  /* 0x00000019190c7220 */ /* 0x040fe20000400000 */
[----:B------:R-:W-:-:S03]  /*24d0*/  FFMA R14, R25, R2, R14 ;  /* 0x00000002190e7223 */ /* 0x000fc6000000000e */
[----:B------:R-:W-:Y:S01]  /*24e0*/  FMUL R12, R27, R12 ;  /* 0x0000000c1b0c7220 */ /* 0x000fe20000400000 */
[----:B------:R-:W-:-:S03]  /*24f0*/  MOV R27, R0 ;  /* 0x00000000001b7202 */ /* 0x000fc60000000f00 */
[----:B------:R-:W-:-:S04]  /*2500*/  FFMA R12, R12, R2, R3 ;  /* 0x000000020c0c7223 */ /* 0x000fc80000000003 */
[----:B------:R-:W-:-:S07]  /*2510*/  FADD R15, R15, R12 ;  /* 0x0000000c0f0f7221 */ /* 0x000fce0000000000 */
.L_x_437:
[----:B------:R-:W-:Y:S05]  /*2520*/  BSYNC.RECONVERGENT B2 ;  /* 0x0000000000027941 */ /* 0x000fea0003800200 */
.L_x_436:
[----:B------:R-:W1:Y:S01]  /*2530*/  SHFL.DOWN PT, R23, R27, 0x8, 0x1f ;  /* 0x09001f001b177f89 */ /* 0x000e6200000e0000 */
[----:B------:R-:W-:Y:S03]  /*2540*/  BSSY.RECONVERGENT B2, `(.L_x_440) ;  /* 0x000001a000027945 */ /* 0x000fe60003800200 */
[----:B------:R2:W3:Y:S04]  /*2550*/  SHFL.DOWN PT, R25, R14, 0x8, 0x1f ;  /* 0x09001f000e197f89 */ /* 0x0004e800000e0000 */
[----:B------:R2:W4:Y:S01]  /*2560*/  SHFL.DOWN PT, R3, R15, 0x8, 0x1f ;  /* 0x09001f000f037f89 */ /* 0x00052200000e0000 */
        /* <DEDUP_REMOVED lines=15> */
.L_x_443:
[----:B------:R-:W-:Y:S05]  /*2660*/  BSYNC.RECONVERGENT B3 ;  /* 0x0000000000037941 */ /* 0x000fea0003800200 */
.L_x_442:
[----:B------:R-:W-:-:S04]  /*2670*/  FADD R25, -R14, R25 ;  /* 0x000000190e197221 */ /* 0x000fc80000000100 */
[C---:B------:R-:W-:Y:S01]  /*2680*/  FMUL R12, R25.reuse, R25 ;  /* 0x00000019190c7220 */ /* 0x040fe20000400000 */
[----:B------:R-:W-:-:S03]  /*2690*/  FFMA R14, R25, R2, R14 ;  /* 0x00000002190e7223 */ /* 0x000fc6000000000e */
[----:B------:R-:W-:Y:S01]  /*26a0*/  FMUL R12, R27, R12 ;  /* 0x0000000c1b0c7220 */ /* 0x000fe20000400000 */
[----:B------:R-:W-:-:S03]  /*26b0*/  MOV R27, R0 ;  /* 0x00000000001b7202 */ /* 0x000fc60000000f00 */
[----:B------:R-:W-:-:S04]  /*26c0*/  FFMA R12, R12, R2, R3 ;  /* 0x000000020c0c7223 */ /* 0x000fc80000000003 */
[----:B------:R-:W-:-:S07]  /*26d0*/  FADD R15, R15, R12 ;  /* 0x0000000c0f0f7221 */ /* 0x000fce0000000000 */
.L_x_441:
[----:B------:R-:W-:Y:S05]  /*26e0*/  BSYNC.RECONVERGENT B2 ;  /* 0x0000000000027941 */ /* 0x000fea0003800200 */
.L_x_440:
        /* <DEDUP_REMOVED lines=19> */
.L_x_447:
[----:B------:R-:W-:Y:S05]  /*2820*/  BSYNC.RECONVERGENT B3 ;  /* 0x0000000000037941 */ /* 0x000fea0003800200 */
.L_x_446:
[----:B------:R-:W-:-:S04]  /*2830*/  FADD R25, -R14, R25 ;  /* 0x000000190e197221 */ /* 0x000fc80000000100 */
[C---:B------:R-:W-:Y:S01]  /*2840*/  FMUL R12, R25.reuse, R25 ;  /* 0x00000019190c7220 */ /* 0x040fe20000400000 */
[----:B------:R-:W-:-:S03]  /*2850*/  FFMA R14, R25, R2, R14 ;  /* 0x00000002190e7223 */ /* 0x000fc6000000000e */
[----:B------:R-:W-:Y:S01]  /*2860*/  FMUL R12, R27, R12 ;  /* 0x0000000c1b0c7220 */ /* 0x000fe20000400000 */
[----:B------:R-:W-:-:S03]  /*2870*/  MOV R27, R0 ;  /* 0x00000000001b7202 */ /* 0x000fc60000000f00 */
[----:B------:R-:W-:-:S04]  /*2880*/  FFMA R12, R12, R2, R3 ;  /* 0x000000020c0c7223 */ /* 0x000fc80000000003 */
[----:B------:R-:W-:-:S07]  /*2890*/  FADD R15, R15, R12 ;  /* 0x0000000c0f0f7221 */ /* 0x000fce0000000000 */
.L_x_445:
[----:B------:R-:W-:Y:S05]  /*28a0*/  BSYNC.RECONVERGENT B2 ;  /* 0x0000000000027941 */ /* 0x000fea0003800200 */
.L_x_444:
        /* <DEDUP_REMOVED lines=19> */
.L_x_451:
[----:B------:R-:W-:Y:S05]  /*29e0*/  BSYNC.RECONVERGENT B3 ;  /* 0x0000000000037941 */ /* 0x000fea0003800200 */
.L_x_450:
[----:B------:R-:W-:-:S04]  /*29f0*/  FADD R25, -R14, R25 ;  /* 0x000000190e197221 */ /* 0x000fc80000000100 */
[C---:B------:R-:W-:Y:S01]  /*2a00*/  FMUL R12, R25.reuse, R25 ;  /* 0x00000019190c7220 */ /* 0x040fe20000400000 */
[----:B------:R-:W-:-:S03]  /*2a10*/  FFMA R14, R25, R2, R14 ;  /* 0x00000002190e7223 */ /* 0x000fc6000000000e */
[----:B------:R-:W-:Y:S01]  /*2a20*/  FMUL R12, R27, R12 ;  /* 0x0000000c1b0c7220 */ /* 0x000fe20000400000 */
[----:B------:R-:W-:-:S03]  /*2a30*/  MOV R27, R0 ;  /* 0x00000000001b7202 */ /* 0x000fc60000000f00 */
[----:B------:R-:W-:-:S04]  /*2a40*/  FFMA R12, R12, R2, R3 ;  /* 0x000000020c0c7223 */ /* 0x000fc80000000003 */
[----:B------:R-:W-:-:S07]  /*2a50*/  FADD R15, R15, R12 ;  /* 0x0000000c0f0f7221 */ /* 0x000fce0000000000 */
.L_x_449:
[----:B------:R-:W-:Y:S05]  /*2a60*/  BSYNC.RECONVERGENT B2 ;  /* 0x0000000000027941 */ /* 0x000fea0003800200 */
.L_x_448:
        /* <DEDUP_REMOVED lines=19> */
.L_x_455:
[----:B------:R-:W-:Y:S05]  /*2ba0*/  BSYNC.RECONVERGENT B3 ;  /* 0x0000000000037941 */ /* 0x000fea0003800200 */
.L_x_454:
[----:B------:R-:W-:-:S04]  /*2bb0*/  FADD R25, -R14, R25 ;  /* 0x000000190e197221 */ /* 0x000fc80000000100 */
[C---:B------:R-:W-:Y:S01]  /*2bc0*/  FMUL R12, R25.reuse, R25 ;  /* 0x00000019190c7220 */ /* 0x040fe20000400000 */
[----:B------:R-:W-:-:S03]  /*2bd0*/  FFMA R14, R25, R2, R14 ;  /* 0x00000002190e7223 */ /* 0x000fc6000000000e */
[----:B------:R-:W-:Y:S01]  /*2be0*/  FMUL R12, R27, R12 ;  /* 0x0000000c1b0c7220 */ /* 0x000fe20000400000 */
[----:B------:R-:W-:-:S03]  /*2bf0*/  MOV R27, R0 ;  /* 0x00000000001b7202 */ /* 0x000fc60000000f00 */
[----:B------:R-:W-:-:S04]  /*2c00*/  FFMA R12, R12, R2, R3 ;  /* 0x000000020c0c7223 */ /* 0x000fc80000000003 */
[----:B------:R-:W-:-:S07]  /*2c10*/  FADD R15, R15, R12 ;  /* 0x0000000c0f0f7221 */ /* 0x000fce0000000000 */
.L_x_453:
[----:B------:R-:W-:Y:S05]  /*2c20*/  BSYNC.RECONVERGENT B2 ;  /* 0x0000000000027941 */ /* 0x000fea0003800200 */
.L_x_452:
[----:B------:R-:W1:Y:S01]  /*2c30*/  @!P3 S2R R3, SR_CgaCtaId ;  /* 0x000000000003b919 */ /* 0x000e620000008800 */
[----:B0-----:R-:W-:-:S04]  /*2c40*/  @!P3 MOV R0, 0x400 ;  /* 0x000004000000b802 */ /* 0x001fc80000000f00 */
[----:B-1----:R-:W-:-:S05]  /*2c50*/  @!P3 LEA R0, R3, R0, 0x18 ;  /* 0x000000000300b211 */ /* 0x002fca00078ec0ff */
[----:B------:R1:W-:Y:S04]  /*2c60*/  @!P3 STS.64 [R0+0x180], R14 ;  /* 0x0001800e0000b388 */ /* 0x0003e80000000a00 */
[----:B------:R1:W-:Y:S02]  /*2c70*/  @!P3 STS [R0+0x188], R27 ;  /* 0x0001881b0000b388 */ /* 0x0003e40000000800 */
.L_x_435:
[----:B------:R-:W-:Y:S05]  /*2c80*/  WARPSYNC.ALL ;  /* 0x0000000000007948 */ /* 0x000fea0003800000 */
[----:B------:R-:W2:Y:S08]  /*2c90*/  S2UR UR13, SR_CgaCtaId ;  /* 0x00000000000d79c3 */ /* 0x000eb00000008800 */
[----:B------:R-:W-:Y:S06]  /*2ca0*/  BAR.SYNC.DEFER_BLOCKING 0x0 ;  /* 0x0000000000007b1d */ /* 0x000fec0000010000 */
[----:B------:R-:W-:-:S02]  /*2cb0*/  UMOV UR10, 0x400 ;  /* 0x00000400000a7882 */ /* 0x000fc40000000000 */
[----:B--2---:R-:W-:-:S09]  /*2cc0*/  ULEA UR10, UR13, UR10, 0x18 ;  /* 0x0000000a0d0a7291 */ /* 0x004fd2000f8ec0ff */
[----:B-1----:R-:W1:Y:S02]  /*2cd0*/  LDS.128 R12, [UR10+0x180] ;  /* 0x0001800aff0c7984 */ /* 0x002e640008000c00 */
[----:B-1----:R-:W0:Y:S01]  /*2ce0*/  MUFU.RCP R3, R14 ;  /* 0x0000000e00037308 */ /* 0x002e220000001000 */
[----:B------:R-:W-:-:S07]  /*2cf0*/  R2UR UR27, R12 ;  /* 0x000000000c1b72ca */ /* 0x000fce00000e0000 */
        /* <DEDUP_REMOVED lines=10> */
[----:B------:R-:W-:Y:S05]  /*2da0*/  CALL.REL.NOINC `($__internal_3_$__cuda_sm3x_div_rn_noftz_f32_slowpath) ;  /* 0x0000001400707944 */ /* 0x000fea0003c00000 */
.L_x_456:
[----:B------:R-:W0:Y:S01]  /*2db0*/  LDCU.128 UR16, c[0x0][0x3a0] ;  /* 0x00007400ff1077ac */ /* 0x000e220008000c00 */
[----:B------:R-:W-:Y:S04]  /*2dc0*/  BSSY.RECONVERGENT B0, `(.L_x_457) ;  /* 0x0000153000007945 */ /* 0x000fe80003800200 */
[----:B------:R-:W-:Y:S05]  /*2dd0*/  @P2 BRA `(.L_x_458) ;  /* 0x0000001400442947 */ /* 0x000fea0003800000 */
[----:B------:R-:W-:Y:S01]  /*2de0*/  FMNMX R3, RZ, R2, !PT ;  /* 0x00000002ff037209 */ /* 0x000fe20007800000 */
[----:B------:R-:W-:Y:S01]  /*2df0*/  BSSY.RECONVERGENT B1, `(.L_x_459) ;  /* 0x000002e000017945 */ /* 0x000fe20003800200 */
[----:B------:R-:W-:Y:S02]  /*2e00*/  ISETP.NE.AND P2, PT, R4, RZ, PT ;  /* 0x000000ff0400720c */ /* 0x000fe40003f45270 */
[----:B------:R-:W-:Y:S01]  /*2e10*/  ISETP.GE.U32.AND P0, PT, R11, 0xc00, PT ;  /* 0x00000c000b00780c */ /* 0x000fe20003f06070 */
[----:B------:R-:W-:Y:S01]  /*2e20*/  FADD R3, R10, R3 ;  /* 0x000000030a037221 */ /* 0x000fe20000000000 */
[----:B------:R-:W-:-:S04]  /*2e30*/  MOV R26, R20 ;  /* 0x00000014001a7202 */ /* 0x000fc80000000f00 */
[----:B------:R-:W-:-:S13]  /*2e40*/  FSETP.GEU.AND P1, PT, |R3|, 1.175494350822287508e-38, PT ;  /* 0x008000000300780b */ /* 0x000fda0003f2e200 */
[----:B------:R-:W-:-:S04]  /*2e50*/  @!P1 FMUL R3, R3, 16777216 ;  /* 0x4b80000003039820 */ /* 0x000fc80000400000 */
[----:B------:R-:W1:Y:S02]  /*2e60*/  MUFU.RSQ R0, R3 ;  /* 0x0000000300007308 */ /* 0x000e640000001400 */
[----:B-1----:R-:W-:Y:S01]  /*2e70*/  @!P1 FMUL R0, R0, 4096 ;  /* 0x4580000000009820 */ /* 0x002fe20000400000 */
[----:B------:R-:W-:Y:S06]  /*2e80*/  @!P2 BRA `(.L_x_460) ;  /* 0x000000000090a947 */ /* 0x000fec0003800000 */
[----:B------:R-:W1:Y:S01]  /*2e90*/  LDS R19, [R18+UR5] ;  /* 0x0000000512137984 */ /* 0x000e620008000800 */
[----:B------:R-:W2:Y:S01]  /*2ea0*/  LDC.64 R14, c[0x0][0x3a8] ;  /* 0x0000ea00ff0e7b82 */ /* 0x000ea20000000a00 */
[----:B------:R-:W-:Y:S02]  /*2eb0*/  HFMA2 R21, -RZ, RZ, 0, 0 ;  /* 0x00000000ff157431 */ /* 0x000fe400000001ff */
[----:B------:R-:W-:Y:S04]  /*2ec0*/  LDS R22, [R18+UR24] ;  /* 0x0000001812167984 */ /* 0x000fe80008000800 */
[----:B------:R-:W3:Y:S01]  /*2ed0*/  LDS R24, [R18+UR25] ;  /* 0x0000001912187984 */ /* 0x000ee20008000800 */
[----:B------:R-:W4:Y:S01]  /*2ee0*/  LDC.64 R2, c[0x0][0x3a0] ;  /* 0x0000e800ff027b82 */ /* 0x000f220000000a00 */
[----:B--2---:R-:W-:-:S02]  /*2ef0*/  IMAD R26, R14, UR4, RZ ;  /* 0x000000040e1a7c24 */ /* 0x004fc4000f8e02ff */
[----:B------:R-:W-:-:S04]  /*2f00*/  IMAD.WIDE.U32 R12, R14, UR9, R20 ;  /* 0x000000090e0c7c25 */ /* 0x000fc8000f8e0014 */
[----:B------:R-:W-:Y:S01]  /*2f10*/  IMAD R15, R15, UR9, R26 ;  /* 0x000000090f0f7c24 */ /* 0x000fe2000f8e021a */
[----:B------:R-:W-:Y:S02]  /*2f20*/  MOV R26, R17 ;  /* 0x00000011001a7202 */ /* 0x000fe40000000f00 */
[----:B----4-:R-:W-:Y:S02]  /*2f30*/  LEA R2, P1, R12, R2, 0x2 ;  /* 0x000000020c027211 */ /* 0x010fe400078210ff */
[----:B------:R-:W-:Y:S01]  /*2f40*/  IADD3 R13, PT, PT, R13, R15, RZ ;  /* 0x0000000f0d0d7210 */ /* 0x000fe20007ffe0ff */
[----:B-1----:R-:W-:-:S03]  /*2f50*/  FADD R19, R19, -UR27 ;  /* 0x8000001b13137e21 */ /* 0x002fc60008000000 */
[----:B------:R-:W-:Y:S02]  /*2f60*/  LEA.HI.X R3, R12, R3, R13, 0x2, P1 ;  /* 0x000000030c037211 */ /* 0x000fe400008f140d */
[----:B------:R-:W-:Y:S01]  /*2f70*/  ISETP.NE.AND P1, PT, R4, 0x1, PT ;  /* 0x000000010400780c */ /* 0x000fe20003f25270 */
[----:B------:R-:W-:-:S04]  /*2f80*/  FMUL R19, R0, R19 ;  /* 0x0000001300137220 */ /* 0x000fc80000400000 */
[----:B---3--:R-:W-:-:S05]  /*2f90*/  FFMA R19, R19, R22, R24 ;  /* 0x0000001613137223 */ /* 0x008fca0000000018 */
[----:B------:R1:W-:Y:S03]  /*2fa0*/  STG.E desc[UR14][R2.64], R19 ;  /* 0x0000001302007986 */ /* 0x0003e6000c10190e */
[----:B------:R-:W-:Y:S05]  /*2fb0*/  @!P1 BRA `(.L_x_460) ;  /* 0x0000000000449947 */ /* 0x000fea0003800000 */
[----:B------:R-:W-:Y:S01]  /*2fc0*/  ISETP.NE.AND P1, PT, R4, 0x2, PT ;  /* 0x000000020400780c */ /* 0x000fe20003f25270 */
[----:B------:R-:W2:Y:S04]  /*2fd0*/  LDS R12, [R18+UR5+0x1000] ;  /* 0x00100005120c7984 */ /* 0x000ea80008000800 */
[----:B------:R-:W-:Y:S04]  /*2fe0*/  LDS R14, [R18+UR24+0x1000] ;  /* 0x00100018120e7984 */ /* 0x000fe80008000800 */
[----:B------:R-:W3:Y:S04]  /*2ff0*/  LDS R22, [R18+UR25+0x1000] ;  /* 0x0010001912167984 */ /* 0x000ee80008000800 */
[----:B------:R-:W4:Y:S04]  /*3000*/  @P1 LDS R15, [R18+UR5+0x2000] ;  /* 0x00200005120f1984 */ /* 0x000f280008000800 */
[----:B------:R-:W-:Y:S04]  /*3010*/  @P1 LDS R24, [R18+UR24+0x2000] ;  /* 0x0020001812181984 */ /* 0x000fe80008000800 */
[----:B------:R-:W5:Y:S01]  /*3020*/  @P1 LDS R26, [R18+UR25+0x2000] ;  /* 0x00200019121a1984 */ /* 0x000f620008000800 */
[----:B--2---:R-:W-:-:S04]  /*3030*/  FADD R13, R12, -UR27 ;  /* 0x8000001b0c0d7e21 */ /* 0x004fc80008000000 */
[----:B------:R-:W-:-:S04]  /*3040*/  FMUL R13, R0, R13 ;  /* 0x0000000d000d7220 */ /* 0x000fc80000400000 */
[----:B---3--:R-:W-:Y:S01]  /*3050*/  FFMA R13, R13, R14, R22 ;  /* 0x0000000e0d0d7223 */ /* 0x008fe20000000016 */
[----:B----4-:R-:W-:-:S04]  /*3060*/  @P1 FADD R15, R15, -UR27 ;  /* 0x8000001b0f0f1e21 */ /* 0x010fc80008000000 */
[----:B------:R2:W-:Y:S01]  /*3070*/  STG.E desc[UR14][R2.64+0x1000], R13 ;  /* 0x0010000d02007986 */ /* 0x0005e2000c10190e */
[----:B------:R-:W-:-:S04]  /*3080*/  @P1 FMUL R15, R0, R15 ;  /* 0x0000000f000f1220 */ /* 0x000fc80000400000 */
[----:B-----5:R-:W-:Y:S01]  /*3090*/  @P1 FFMA R15, R15, R24, R26 ;  /* 0x000000180f0f1223 */ /* 0x020fe2000000001a */
[----:B------:R-:W-:Y:S02]  /*30a0*/  MOV R26, R16 ;  /* 0x00000010001a7202 */ /* 0x000fe40000000f00 */
[----:B------:R-:W-:Y:S02]  /*30b0*/  @P1 MOV R26, R9 ;  /* 0x00000009001a1202 */ /* 0x000fe40000000f00 */
[----:B------:R2:W-:Y:S05]  /*30c0*/  @P1 STG.E desc[UR14][R2.64+0x2000], R15 ;  /* 0x0020000f02001986 */ /* 0x0005ea000c10190e */
.L_x_460:
[----:B0-----:R-:W-:Y:S05]  /*30d0*/  BSYNC.RECONVERGENT B1 ;  /* 0x0000000000017941 */ /* 0x001fea0003800200 */
.L_x_459:
[----:B------:R-:W-:Y:S05]  /*30e0*/  @!P0 BRA `(.L_x_458) ;  /* 0x0000001000808947 */ /* 0x000fea0003800000 */
[----:B-12---:R-:W0:Y:S01]  /*30f0*/  LDC R3, c[0x0][0x3b8] ;  /* 0x0000ee00ff037b82 */ /* 0x006e220000000800 */
[----:B------:R-:W-:Y:S01]  /*3100*/  BSSY.RECONVERGENT B1, `(.L_x_461) ;  /* 0x000009b000017945 */ /* 0x000fe20003800200 */
[----:B------:R-:W-:Y:S02]  /*3110*/  PLOP3.LUT P0, PT, PT, PT, PT, 0x80, 0x8 ;  /* 0x000000000008781c */ /* 0x000fe40003f0f070 */
[----:B0-----:R-:W-:-:S04]  /*3120*/  IADD3 R2, PT, PT, -R26, R3, RZ ;  /* 0x000000031a027210 */ /* 0x001fc80007ffe1ff */
[----:B------:R-:W-:-:S13]  /*3130*/  ISETP.GT.AND P1, PT, R2, 0x3000, PT ;  /* 0x000030000200780c */ /* 0x000fda0003f24270 */
[----:B------:R-:W-:Y:S05]  /*3140*/  @!P1 BRA `(.L_x_462) ;  /* 0x0000000800589947 */ /* 0x000fea0003800000 */
[----:B------:R-:W0:Y:S01]  /*3150*/  S2R R13, SR_CgaCtaId ;  /* 0x00000000000d7919 */ /* 0x000e220000008800 */
[----:B------:R-:W-:Y:S02]  /*3160*/  MOV R2, 0x400 ;  /* 0x0000040000027802 */ /* 0x000fe40000000f00 */
[----:B------:R-:W-:Y:S02]  /*3170*/  PLOP3.LUT P0, PT, PT, PT, PT, 0x8, 0x80 ;  /* 0x000000000080781c */ /* 0x000fe40003f0e170 */
[----:B------:R-:W-:Y:S02]  /*3180*/  IADD3 R2, PT, PT, R2, 0x190, RZ ;  /* 0x0000019002027810 */ /* 0x000fe40007ffe0ff */
[----:B------:R-:W-:Y:S02]  /*3190*/  IADD3 R12, PT, PT, R3, -0x3000, RZ ;  /* 0xffffd000030c7810 */ /* 0x000fe40007ffe0ff */
[----:B0-----:R-:W-:-:S07]  /*31a0*/  LEA R2, R13, R2, 0x18 ;  /* 0x000000020d027211 */ /* 0x001fce00078ec0ff */
.L_x_463:
[C---:B0-----:R-:W-:Y:S01]  /*31b0*/  LEA R24, R26.reuse, R2, 0x2 ;  /* 0x000000021a187211 */ /* 0x041fe200078e10ff */
[----:B------:R-:W-:Y:S01]  /*31c0*/  HFMA2 R27, -RZ, RZ, 0, 0 ;  /* 0x00000000ff1b7431 */ /* 0x000fe200000001ff */
[C---:B------:R-:W-:Y:S01]  /*31d0*/  LEA R37, R26.reuse, UR24, 0x2 ;  /* 0x000000181a257c11 */ /* 0x040fe2000f8e10ff */
[----:B------:R-:W-:Y:S01]  /*31e0*/  UIMAD UR10, UR4, UR18, URZ ;  /* 0x00000012040a72a4 */ /* 0x000fe2000f8e02ff */
[----:B------:R-:W-:Y:S01]  /*31f0*/  LEA R36, R26, UR25, 0x2 ;  /* 0x000000191a247c11 */ /* 0x000fe2000f8e10ff */
[----:B------:R-:W0:Y:S01]  /*3200*/  LDS R33, [R24] ;  /* 0x0000000018217984 */ /* 0x000e220000000800 */
[----:B------:R-:W-:Y:S01]  /*3210*/  MOV R25, UR9 ;  /* 0x0000000900197c02 */ /* 0x000fe20008000f00 */
[----:B------:R-:W-:Y:S02]  /*3220*/  UIMAD UR10, UR9, UR19, UR10 ;  /* 0x00000013090a72a4 */ /* 0x000fe4000f8e020a */
[----:B------:R-:W-:Y:S02]  /*3230*/  LDS R22, [R37] ;  /* 0x0000000025167984 */ /* 0x000fe40000000800 */
[----:B------:R-:W-:-:S02]  /*3240*/  IMAD.WIDE.U32 R14, R25, UR18, R26 ;  /* 0x00000012190e7c25 */ /* 0x000fc4000f8e001a */
[----:B------:R-:W1:Y:S03]  /*3250*/  LDS R23, [R36] ;  /* 0x0000000024177984 */ /* 0x000e660000000800 */
[----:B------:R-:W-:Y:S01]  /*3260*/  IADD3 R15, PT, PT, R15, UR10, RZ ;  /* 0x0000000a0f0f7c10 */ /* 0x000fe2000fffe0ff */
[----:B------:R-:W2:Y:S01]  /*3270*/  LDS R13, [R24+0x1000] ;  /* 0x00100000180d7984 */ /* 0x000ea20000000800 */
[----:B------:R-:W-:-:S03]  /*3280*/  LEA R28, P1, R14, UR16, 0x2 ;  /* 0x000000100e1c7c11 */ /* 0x000fc6000f8210ff */
[----:B------:R-:W3:Y:S01]  /*3290*/  LDS R19, [R24+0x2000] ;  /* 0x0020000018137984 */ /* 0x000ee20000000800 */
[----:B------:R-:W-:-:S03]  /*32a0*/  LEA.HI.X R29, R14, UR17, R15, 0x2, P1 ;  /* 0x000000110e1d7c11 */ /* 0x000fc600088f140f */
[----:B------:R-:W-:Y:S04]  /*32b0*/  LDS R31, [R37+0x1000] ;  /* 0x00100000251f7984 */ /* 0x000fe80000000800 */
[----:B------:R-:W4:Y:S04]  /*32c0*/  LDS R30, [R36+0x1000] ;  /* 0x00100000241e7984 */ /* 0x000f280000000800 */
[----:B------:R-:W-:Y:S04]  /*32d0*/  LDS R21, [R37+0x2000] ;  /* 0x0020000025157984 */ /* 0x000fe80000000800 */
[----:B------:R-:W5:Y:S04]  /*32e0*/  LDS R32, [R36+0x2000] ;  /* 0x0020000024207984 */ /* 0x000f680000000800 */
[----:B------:R-:W5:Y:S01]  /*32f0*/  LDS R14, [R24+0x3000] ;  /* 0x00300000180e7984 */ /* 0x000f620000000800 */
[----:B0-----:R-:W-:-:S03]  /*3300*/  FADD R33, R33, -UR27 ;  /* 0x8000001b21217e21 */ /* 0x001fc60008000000 */
[----:B------:R-:W-:Y:S01]  /*3310*/  LDS R15, [R37+0x3000] ;  /* 0x00300000250f7984 */ /* 0x000fe20000000800 */
[----:B------:R-:W-:-:S03]  /*3320*/  FMUL R34, R0, R33 ;  /* 0x0000002100227220 */ /* 0x000fc60000400000 */
[----:B------:R-:W-:Y:S01]  /*3330*/  LDS R27, [R37+0x5000] ;  /* 0x00500000251b7984 */ /* 0x000fe20000000800 */
[----:B-1----:R-:W-:-:S03]  /*3340*/  FFMA R23, R34, R22, R23 ;  /* 0x0000001622177223 */ /* 0x002fc60000000017 */
[----:B------:R-:W0:Y:S01]  /*3350*/  LDS R22, [R36+0x3000] ;  /* 0x0030000024167984 */ /* 0x000e220000000800 */
[----:B--2---:R-:W-:-:S03]  /*3360*/  FADD R13, R13, -UR27 ;  /* 0x8000001b0d0d7e21 */ /* 0x004fc60008000000 */
[----:B------:R-:W-:Y:S01]  /*3370*/  LDS R34, [R36+0x5000] ;  /* 0x0050000024227984 */ /* 0x000fe20000000800 */
[C---:B------:R-:W-:Y:S01]  /*3380*/  FMUL R13, R0.reuse, R13 ;  /* 0x0000000d000d7220 */ /* 0x040fe20000400000 */
[----:B---3--:R-:W-:Y:S02]  /*3390*/  FADD R19, R19, -UR27 ;  /* 0x8000001b13137e21 */ /* 0x008fe40008000000 */
[----:B------:R-:W-:Y:S02]  /*33a0*/  STG.E desc[UR14][R28.64], R23 ;  /* 0x000000171c007986 */ /* 0x000fe4000c10190e */
[----:B------:R-:W-:Y:S01]  /*33b0*/  FMUL R19, R0, R19 ;  /* 0x0000001300137220 */ /* 0x000fe20000400000 */
[----:B----4-:R-:W-:Y:S02]  /*33c0*/  FFMA R31, R13, R31, R30 ;  /* 0x0000001f0d1f7223 */ /* 0x010fe4000000001e */
[----:B------:R-:W1:Y:S04]  /*33d0*/  LDS R13, [R24+0x4000] ;  /* 0x00400000180d7984 */ /* 0x000e680000000800 */
[----:B------:R-:W-:Y:S01]  /*33e0*/  LDS R30, [R36+0x4000] ;  /* 0x00400000241e7984 */ /* 0x000fe20000000800 */
[----:B-----5:R-:W-:-:S03]  /*33f0*/  FFMA R33, R19, R21, R32 ;  /* 0x0000001513217223 */ /* 0x020fc60000000020 */
[----:B------:R-:W2:Y:S01]  /*3400*/  LDS R19, [R37+0x4000] ;  /* 0x0040000025137984 */ /* 0x000ea20000000800 */
[----:B------:R-:W-:Y:S01]  /*3410*/  FADD R21, R14, -UR27 ;  /* 0x8000001b0e157e21 */ /* 0x000fe20008000000 */
[----:B------:R-:W-:Y:S02]  /*3420*/  IADD3 R14, PT, PT, R26, 0x1000, RZ ;  /* 0x000010001a0e7810 */ /* 0x000fe40007ffe0ff */
[----:B------:R-:W-:Y:S01]  /*3430*/  LDS R32, [R24+0x6000] ;  /* 0x0060000018207984 */ /* 0x000fe20000000800 */
[----:B------:R-:W-:-:S03]  /*3440*/  FMUL R21, R0, R21 ;  /* 0x0000001500157220 */ /* 0x000fc60000400000 */
[----:B------:R2:W-:Y:S04]  /*3450*/  STG.E desc[UR14][R28.64+0x1000], R31 ;  /* 0x0010001f1c007986 */ /* 0x0005e8000c10190e */
[----:B------:R-:W-:Y:S01]  /*3460*/  STG.E desc[UR14][R28.64+0x2000], R33 ;  /* 0x002000211c007986 */ /* 0x000fe2000c10190e */
[----:B0-----:R-:W-:Y:S01]  /*3470*/  FFMA R35, R21, R15, R22 ;  /* 0x0000000f15237223 */ /* 0x001fe20000000016 */
[----:B------:R-:W-:Y:S02]  /*3480*/  MOV R15, RZ ;  /* 0x000000ff000f7202 */ /* 0x000fe40000000f00 */
[----:B------:R-:W0:Y:S01]  /*3490*/  LDS R21, [R24+0x5000] ;  /* 0x0050000018157984 */ /* 0x000e220000000800 */
[----:B------:R-:W-:-:S03]  /*34a0*/  IMAD.WIDE.U32 R14, R25, UR18, R14 ;  /* 0x00000012190e7c25 */ /* 0x000fc6000f8e000e */
[----:B------:R3:W-:Y:S02]  /*34b0*/  STG.E desc[UR14][R28.64+0x3000], R35 ;  /* 0x003000231c007986 */ /* 0x0007e4000c10190e */
[----:B------:R-:W-:Y:S02]  /*34c0*/  IADD3 R15, PT, PT, R15, UR10, RZ ;  /* 0x0000000a0f0f7c10 */ /* 0x000fe4000fffe0ff */
[----:B------:R-:W4:Y:S01]  /*34d0*/  LDS R29, [R24+0x7000] ;  /* 0x00700000181d7984 */ /* 0x000f220000000800 */
[----:B------:R-:W-:Y:S01]  /*34e0*/  LEA R22, P1, R14, UR16, 0x2 ;  /* 0x000000100e167c11 */ /* 0x000fe2000f8210ff */
[----:B-1----:R-:W-:-:S03]  /*34f0*/  FADD R13, R13, -UR27 ;  /* 0x8000001b0d0d7e21 */ /* 0x002fc60008000000 */
[----:B------:R-:W-:Y:S01]  /*3500*/  LEA.HI.X R23, R14, UR17, R15, 0x2, P1 ;  /* 0x000000110e177c11 */ /* 0x000fe200088f140f */
[----:B------:R-:W-:Y:S01]  /*3510*/  LDS R33, [R37+0x7000] ;  /* 0x0070000025217984 */ /* 0x000fe20000000800 */
[----:B------:R-:W-:-:S03]  /*3520*/  FMUL R13, R0, R13 ;  /* 0x0000000d000d7220 */ /* 0x000fc60000400000 */
[----:B------:R-:W-:Y:S01]  /*3530*/  LDS R14, [R37+0x6000] ;  /* 0x00600000250e7984 */ /* 0x000fe20000000800 */
[----:B--2---:R-:W-:-:S03]  /*3540*/  FFMA R31, R13, R19, R30 ;  /* 0x000000130d1f7223 */ /* 0x004fc6000000001e */
[----:B------:R-:W1:Y:S04]  /*3550*/  LDS R15, [R36+0x6000] ;  /* 0x00600000240f7984 */ /* 0x000e680000000800 */
[----:B------:R-:W2:Y:S04]  /*3560*/  LDS R30, [R36+0x7000] ;  /* 0x00700000241e7984 */ /* 0x000ea80000000800 */
[----:B------:R-:W5:Y:S04]  /*3570*/  LDS R13, [R24+0x8000] ;  /* 0x00800000180d7984 */ /* 0x000f680000000800 */
[----:B------:R-:W-:Y:S04]  /*3580*/  LDS R19, [R37+0x8000] ;  /* 0x0080000025137984 */ /* 0x000fe80000000800 */
[----:B------:R-:W5:Y:S01]  /*3590*/  LDS R28, [R36+0x8000] ;  /* 0x00800000241c7984 */ /* 0x000f620000000800 */
[----:B0-----:R-:W-:-:S03]  /*35a0*/  FADD R21, R21, -UR27 ;  /* 0x8000001b15157e21 */ /* 0x001fc60008000000 */
[----:B------:R0:W-:Y:S01]  /*35b0*/  STG.E desc[UR14][R22.64], R31 ;  /* 0x0000001f16007986 */ /* 0x0001e2000c10190e */
[----:B------:R-:W-:-:S04]  /*35c0*/  FMUL R21, R0, R21 ;  /* 0x0000001500157220 */ /* 0x000fc80000400000 */
[----:B---3--:R-:W-:Y:S01]  /*35d0*/  FFMA R35, R21, R27, R34 ;  /* 0x0000001b15237223 */ /* 0x008fe20000000022 */
[----:B------:R-:W-:Y:S01]  /*35e0*/  FADD R21, R32, -UR27 ;  /* 0x8000001b20157e21 */ /* 0x000fe20008000000 */
[----:B----4-:R-:W-:Y:S01]  /*35f0*/  FADD R29, R29, -UR27 ;  /* 0x8000001b1d1d7e21 */ /* 0x010fe20008000000 */
[----:B------:R-:W-:Y:S02]  /*3600*/  LDS R27, [R37+0x9000] ;  /* 0x00900000251b7984 */ /* 0x000fe40000000800 */
[C---:B------:R-:W-:Y:S01]  /*3610*/  FMUL R32, R0.reuse, R21 ;  /* 0x0000001500207220 */ /* 0x040fe20000400000 */
[----:B------:R-:W-:Y:S01]  /*3620*/  FMUL R29, R0, R29 ;  /* 0x0000001d001d7220 */ /* 0x000fe20000400000 */
[----:B------:R-:W3:Y:S04]  /*3630*/  LDS R21, [R24+0x9000] ;  /* 0x0090000018157984 */ /* 0x000ee80000000800 */
[----:B------:R-:W-:Y:S01]  /*3640*/  STG.E desc[UR14][R22.64+0x1000], R35 ;  /* 0x0010002316007986 */ /* 0x000fe2000c10190e */
[----:B-1----:R-:W-:Y:S01]  /*3650*/  FFMA R32, R32, R14, R15 ;  /* 0x0000000e20207223 */ /* 0x002fe2000000000f */
[----:B------:R-:W-:Y:S01]  /*3660*/  HFMA2 R15, -RZ, RZ, 0, 0 ;  /* 0x00000000ff0f7431 */ /* 0x000fe200000001ff */
[----:B------:R-:W-:Y:S01]  /*3670*/  IADD3 R14, PT, PT, R26, 0x2000, RZ ;  /* 0x000020001a0e7810 */ /* 0x000fe20007ffe0ff */
[----:B------:R-:W-:Y:S01]  /*3680*/  LDS R35, [R36+0xe000] ;  /* 0x00e0000024237984 */ /* 0x000fe20000000800 */
[----:B--2---:R-:W-:-:S03]  /*3690*/  FFMA R33, R29, R33, R30 ;  /* 0x000000211d217223 */ /* 0x004fc6000000001e */
[----:B------:R-:W1:Y:S01]  /*36a0*/  LDS R29, [R24+0xb000] ;  /* 0x00b00000181d7984 */ /* 0x000e620000000800 */
[----:B-----5:R-:W-:Y:S01]  /*36b0*/  FADD R34, R13, -UR27 ;  /* 0x8000001b0d227e21 */ /* 0x020fe20008000000 */
[----:B------:R-:W-:Y:S02]  /*36c0*/  IMAD.WIDE.U32 R14, R25, UR18, R14 ;  /* 0x00000012190e7c25 */ /* 0x000fe4000f8e000e */
[----:B------:R-:W2:Y:S02]  /*36d0*/  LDS R13, [R24+0xa000] ;  /* 0x00a00000180d7984 */ /* 0x000ea40000000800 */
[----:B0-----:R-:W-:Y:S02]  /*36e0*/  FMUL R31, R0, R34 ;  /* 0x00000022001f7220 */ /* 0x001fe40000400000 */
[----:B------:R-:W-:Y:S01]  /*36f0*/  STG.E desc[UR14][R22.64+0x2000], R32 ;  /* 0x0020002016007986 */ /* 0x000fe2000c10190e */
[----:B------:R-:W-:Y:S01]  /*3700*/  IADD3 R15, PT, PT, R15, UR10, RZ ;  /* 0x0000000a0f0f7c10 */ /* 0x000fe2000fffe0ff */
[----:B------:R-:W-:-:S02]  /*3710*/  FFMA R31, R31, R19, R28 ;  /* 0x000000131f1f7223 */ /* 0x000fc4000000001c */
[----:B------:R0:W-:Y:S04]  /*3720*/  STG.E desc[UR14][R22.64+0x3000], R33 ;  /* 0x0030002116007986 */ /* 0x0001e8000c10190e */
[----:B------:R-:W4:Y:S04]  /*3730*/  LDS R30, [R36+0x9000] ;  /* 0x00900000241e7984 */ /* 0x000f280000000800 */
[----:B------:R-:W-:Y:S01]  /*3740*/  LDS R28, [R36+0xa000] ;  /* 0x00a00000241c7984 */ /* 0x000fe20000000800 */
[----:B0-----:R-:W-:-:S03]  /*3750*/  LEA R22, P1, R14, UR16, 0x2 ;  /* 0x000000100e167c11 */ /* 0x001fc6000f8210ff */
[----:B------:R-:W-:Y:S01]  /*3760*/  LDS R19, [R37+0xb000] ;  /* 0x00b0000025137984 */ /* 0x000fe20000000800 */
[----:B---3--:R-:W-:Y:S01]  /*3770*/  FADD R21, R21, -UR27 ;  /* 0x8000001b15157e21 */ /* 0x008fe20008000000 */
[----:B------:R-:W-:Y:S02]  /*3780*/  LEA.HI.X R23, R14, UR17, R15, 0x2, P1 ;  /* 0x000000110e177c11 */ /* 0x000fe400088f140f */
[----:B------:R-:W-:Y:S01]  /*3790*/  LDS R32, [R36+0xd000] ;  /* 0x00d0000024207984 */ /* 0x000fe20000000800 */
[----:B------:R-:W-:-:S03]  /*37a0*/  FMUL R21, R0, R21 ;  /* 0x0000001500157220 */ /* 0x000fc60000400000 */
[----:B------:R-:W0:Y:S04]  /*37b0*/  LDS R15, [R37+0xa000] ;  /* 0x00a00000250f7984 */ /* 0x000e280000000800 */
[----:B------:R-:W3:Y:S01]  /*37c0*/  LDS R14, [R36+0xb000] ;  /* 0x00b00000240e7984 */ /* 0x000ee20000000800 */
[----:B-1----:R-:W-:-:S03]  /*37d0*/  FADD R29, R29, -UR27 ;  /* 0x8000001b1d1d7e21 */ /* 0x002fc60008000000 */
[----:B------:R-:W-:Y:S01]  /*37e0*/  STG.E desc[UR14][R22.64], R31 ;  /* 0x0000001f16007986 */ /* 0x000fe2000c10190e */
[C---:B------:R-:W-:Y:S01]  /*37f0*/  FMUL R29, R0.reuse, R29 ;  /* 0x0000001d001d7220 */ /* 0x040fe20000400000 */
[----:B--2---:R-:W-:Y:S02]  /*3800*/  FADD R13, R13, -UR27 ;  /* 0x8000001b0d0d7e21 */ /* 0x004fe40008000000 */
[----:B------:R-:W-:Y:S02]  /*3810*/  LDS R31, [R37+0xf000] ;  /* 0x00f00000251f7984 */ /* 0x000fe40000000800 */
[----:B------:R-:W-:Y:S02]  /*3820*/  FMUL R13, R0, R13 ;  /* 0x0000000d000d7220 */ /* 0x000fe40000400000 */
[----:B------:R-:W-:Y:S01]  /*3830*/  LDS R34, [R36+0xf000] ;  /* 0x00f0000024227984 */ /* 0x000fe20000000800 */
[----:B----4-:R-:W-:-:S03]  /*3840*/  FFMA R33, R21, R27, R30 ;  /* 0x0000001b15217223 */ /* 0x010fc6000000001e */
[----:B------:R-:W1:Y:S04]  /*3850*/  LDS R21, [R24+0xe000] ;  /* 0x00e0000018157984 */ /* 0x000e680000000800 */
[----:B------:R-:W2:Y:S04]  /*3860*/  LDS R27, [R24+0xf000] ;  /* 0x00f00000181b7984 */ /* 0x000ea80000000800 */
[----:B------:R-:W-:Y:S04]  /*3870*/  STG.E desc[UR14][R22.64+0x1000], R33 ;  /* 0x0010002116007986 */ /* 0x000fe8000c10190e */
[----:B------:R-:W4:Y:S01]  /*3880*/  LDS R30, [R37+0xe000] ;  /* 0x00e00000251e7984 */ /* 0x000f220000000800 */
[----:B0-----:R-:W-:-:S03]  /*3890*/  FFMA R15, R13, R15, R28 ;  /* 0x0000000f0d0f7223 */ /* 0x001fc6000000001c */
[----:B------:R-:W-:Y:S01]  /*38a0*/  LDS R33, [R36+0xc000] ;  /* 0x00c0000024217984 */ /* 0x000fe20000000800 */
[----:B---3--:R-:W-:-:S03]  /*38b0*/  FFMA R14, R29, R19, R14 ;  /* 0x000000131d0e7223 */ /* 0x008fc6000000000e */
[----:B------:R-:W0:Y:S04]  /*38c0*/  LDS R13, [R24+0xc000] ;  /* 0x00c00000180d7984 */ /* 0x000e280000000800 */
[----:B------:R-:W3:Y:S04]  /*38d0*/  LDS R19, [R24+0xd000] ;  /* 0x00d0000018137984 */ /* 0x000ee80000000800 */
[----:B------:R-:W5:Y:S04]  /*38e0*/  LDS R28, [R37+0xc000] ;  /* 0x00c00000251c7984 */ /* 0x000f680000000800 */
[----:B------:R-:W5:Y:S04]  /*38f0*/  LDS R29, [R37+0xd000] ;  /* 0x00d00000251d7984 */ /* 0x000f680000000800 */
[----:B------:R4:W-:Y:S04]  /*3900*/  STG.E desc[UR14][R22.64+0x2000], R15 ;  /* 0x0020000f16007986 */ /* 0x0009e8000c10190e */
[----:B------:R4:W-:Y:S01]  /*3910*/  STG.E desc[UR14][R22.64+0x3000], R14 ;  /* 0x0030000e16007986 */ /* 0x0009e2000c10190e */
[----:B-1----:R-:W-:Y:S01]  /*3920*/  FADD R21, R21, -UR27 ;  /* 0x8000001b15157e21 */ /* 0x002fe20008000000 */
[----:B--2---:R-:W-:Y:S01]  /*3930*/  FADD R27, R27, -UR27 ;  /* 0x8000001b1b1b7e21 */ /* 0x004fe20008000000 */
[----:B----4-:R-:W-:-:S03]  /*3940*/  MOV R15, RZ ;  /* 0x000000ff000f7202 */ /* 0x010fc60000000f00 */
[----:B------:R-:W-:Y:S01]  /*3950*/  FMUL R27, R0, R27 ;  /* 0x0000001b001b7220 */ /* 0x000fe20000400000 */
[----:B------:R-:W-:Y:S01]  /*3960*/  IADD3 R14, PT, PT, R26, 0x3000, RZ ;  /* 0x000030001a0e7810 */ /* 0x000fe20007ffe0ff */
[----:B------:R-:W-:Y:S02]  /*3970*/  FMUL R22, R0, R21 ;  /* 0x0000001500167220 */ /* 0x000fe40000400000 */
[----:B------:R-:W-:Y:S01]  /*3980*/  FFMA R27, R27, R31, R34 ;  /* 0x0000001f1b1b7223 */ /* 0x000fe20000000022 */
[----:B------:R-:W-:Y:S01]  /*3990*/  IADD3 R26, PT, PT, R26, 0x4000, RZ ;  /* 0x000040001a1a7810 */ /* 0x000fe20007ffe0ff */
[----:B------:R-:W-:-:S04]  /*39a0*/  IMAD.WIDE.U32 R14, R25, UR18, R14 ;  /* 0x00000012190e7c25 */ /* 0x000fc8000f8e000e */
[----:B------:R-:W-:Y:S01]  /*39b0*/  FFMA R35, R22, R30, R35 ;  /* 0x0000001e16237223 */ /* 0x000fe20000000023 */
[----:B0-----:R-:W-:Y:S01]  /*39c0*/  FADD R13, R13, -UR27 ;  /* 0x8000001b0d0d7e21 */ /* 0x001fe20008000000 */
[----:B------:R-:W-:Y:S02]  /*39d0*/  LEA R24, P1, R14, UR16, 0x2 ;  /* 0x000000100e187c11 */ /* 0x000fe4000f8210ff */
[----:B------:R-:W-:Y:S01]  /*39e0*/  IADD3 R25, PT, PT, R15, UR10, RZ ;  /* 0x0000000a0f197c10 */ /* 0x000fe2000fffe0ff */
[----:B---3--:R-:W-:-:S03]  /*39f0*/  FADD R19, R19, -UR27 ;  /* 0x8000001b13137e21 */ /* 0x008fc60008000000 */
[----:B------:R-:W-:Y:S01]  /*3a00*/  LEA.HI.X R25, R14, UR17, R25, 0x2, P1 ;  /* 0x000000110e197c11 */ /* 0x000fe200088f1419 */
[C---:B------:R-:W-:Y:S01]  /*3a10*/  FMUL R14, R0.reuse, R13 ;  /* 0x0000000d000e7220 */ /* 0x040fe20000400000 */
[----:B------:R-:W-:Y:S01]  /*3a20*/  FMUL R19, R0, R19 ;  /* 0x0000001300137220 */ /* 0x000fe20000400000 */
[----:B------:R-:W-:Y:S02]  /*3a30*/  ISETP.GE.AND P1, PT, R26, R12, PT ;  /* 0x0000000c1a00720c */ /* 0x000fe40003f26270 */
[----:B-----5:R-:W-:Y:S01]  /*3a40*/  FFMA R33, R14, R28, R33 ;  /* 0x0000001c0e217223 */ /* 0x020fe20000000021 */
[----:B------:R-:W-:Y:S01]  /*3a50*/  FFMA R19, R19, R29, R32 ;  /* 0x0000001d13137223 */ /* 0x000fe20000000020 */
[----:B------:R0:W-:Y:S04]  /*3a60*/  STG.E desc[UR14][R24.64+0x2000], R35 ;  /* 0x0020002318007986 */ /* 0x0001e8000c10190e */
[----:B------:R0:W-:Y:S04]  /*3a70*/  STG.E desc[UR14][R24.64], R33 ;  /* 0x0000002118007986 */ /* 0x0001e8000c10190e */
[----:B------:R0:W-:Y:S04]  /*3a80*/  STG.E desc[UR14][R24.64+0x1000], R19 ;  /* 0x0010001318007986 */ /* 0x0001e8000c10190e */
[----:B------:R0:W-:Y:S01]  /*3a90*/  STG.E desc[UR14][R24.64+0x3000], R27 ;  /* 0x0030001b18007986 */ /* 0x0001e2000c10190e */
[----:B------:R-:W-:Y:S05]  /*3aa0*/  @!P1 BRA `(.L_x_463) ;  /* 0xfffffff400c09947 */ /* 0x000fea000383ffff */
.L_x_462:
[----:B------:R-:W-:Y:S05]  /*3ab0*/  BSYNC.RECONVERGENT B1 ;  /* 0x0000000000017941 */ /* 0x000fea0003800200 */
.L_x_461:
[----:B------:R-:W-:Y:S01]  /*3ac0*/  IADD3 R2, PT, PT, -R26, R3, RZ ;  /* 0x000000031a027210 */ /* 0x000fe20007ffe1ff */
[----:B------:R-:W-:Y:S03]  /*3ad0*/  BSSY.RECONVERGENT B1, `(.L_x_464) ;  /* 0x0000053000017945 */ /* 0x000fe60003800200 */
[----:B------:R-:W-:-:S13]  /*3ae0*/  ISETP.GT.AND P1, PT, R2, 0x1000, PT ;  /* 0x000010000200780c */ /* 0x000fda0003f24270 */
[----:B------:R-:W-:Y:S05]  /*3af0*/  @!P1 BRA `(.L_x_465) ;  /* 0x0000000400409947 */ /* 0x000fea0003800000 */
[----:B------:R-:W1:Y:S01]  /*3b00*/  S2UR UR13, SR_CgaCtaId ;  /* 0x00000000000d79c3 */ /* 0x000e620000008800 */
[----:B------:R-:W2:Y:S01]  /*3b10*/  LDCU.128 UR20, c[0x0][0x3a0] ;  /* 0x00007400ff1477ac */ /* 0x000ea20008000c00 */
[----:B0-----:R-:W-:Y:S01]  /*3b20*/  HFMA2 R27, -RZ, RZ, 0, 0 ;  /* 0x00000000ff1b7431 */ /* 0x001fe200000001ff */
[----:B------:R-:W-:Y:S01]  /*3b30*/  MOV R23, UR9 ;  /* 0x0000000900177c02 */ /* 0x000fe20008000f00 */
[----:B------:R-:W-:Y:S01]  /*3b40*/  UMOV UR10, 0x400 ;  /* 0x00000400000a7882 */ /* 0x000fe20000000000 */
[C---:B------:R-:W-:Y:S01]  /*3b50*/  LEA R22, R26.reuse, UR24, 0x2 ;  /* 0x000000181a167c11 */ /* 0x040fe2000f8e10ff */
[----:B------:R-:W-:Y:S01]  /*3b60*/  UIADD3 UR10, UPT, UPT, UR10, 0x190, URZ ;  /* 0x000001900a0a7890 */ /* 0x000fe2000fffe0ff */
[----:B------:R-:W-:-:S03]  /*3b70*/  LEA R36, R26, UR25, 0x2 ;  /* 0x000000191a247c11 */ /* 0x000fc6000f8e10ff */
[----:B------:R-:W-:Y:S04]  /*3b80*/  LDS R32, [R22] ;  /* 0x0000000016207984 */ /* 0x000fe80000000800 */
[----:B------:R-:W-:Y:S01]  /*3b90*/  LDS R37, [R36] ;  /* 0x0000000024257984 */ /* 0x000fe20000000800 */
[----:B--2---:R-:W-:-:S03]  /*3ba0*/  IMAD.WIDE.U32 R14, R23, UR22, R26 ;  /* 0x00000016170e7c25 */ /* 0x004fc6000f8e001a */
[----:B------:R-:W-:Y:S01]  /*3bb0*/  LDS R30, [R22+0x1000] ;  /* 0x00100000161e7984 */ /* 0x000fe20000000800 */
[----:B-1----:R-:W-:-:S03]  /*3bc0*/  ULEA UR10, UR13, UR10, 0x18 ;  /* 0x0000000a0d0a7291 */ /* 0x002fc6000f8ec0ff */
[----:B------:R-:W-:Y:S01]  /*3bd0*/  LDS R21, [R36+0x1000] ;  /* 0x0010000024157984 */ /* 0x000fe20000000800 */
[----:B------:R-:W-:-:S03]  /*3be0*/  LEA R12, P0, R14, UR20, 0x2 ;  /* 0x000000140e0c7c11 */ /* 0x000fc6000f8010ff */
[----:B------:R-:W-:Y:S01]  /*3bf0*/  LDS R28, [R22+0x2000] ;  /* 0x00200000161c7984 */ /* 0x000fe20000000800 */
[----:B------:R-:W-:Y:S01]  /*3c00*/  LEA R24, R26, UR10, 0x2 ;  /* 0x0000000a1a187c11 */ /* 0x000fe2000f8e10ff */
[----:B------:R-:W-:Y:S02]  /*3c10*/  UIMAD UR10, UR4, UR22, URZ ;  /* 0x00000016040a72a4 */ /* 0x000fe4000f8e02ff */
[----:B------:R-:W-:Y:S02]  /*3c20*/  LDS R33, [R36+0x2000] ;  /* 0x0020000024217984 */ /* 0x000fe40000000800 */
[----:B------:R-:W-:Y:S02]  /*3c30*/  UIMAD UR10, UR9, UR23, UR10 ;  /* 0x00000017090a72a4 */ /* 0x000fe4000f8e020a */
[----:B------:R-:W0:Y:S04]  /*3c40*/  LDS R25, [R24] ;  /* 0x0000000018197984 */ /* 0x000e280000000800 */
[----:B------:R-:W1:Y:S01]  /*3c50*/  LDS R2, [R24+0x1000] ;  /* 0x0010000018027984 */ /* 0x000e620000000800 */
[----:B------:R-:W-:-:S03]  /*3c60*/  IADD3 R13, PT, PT, R15, UR10, RZ ;  /* 0x0000000a0f0d7c10 */ /* 0x000fc6000fffe0ff */
[----:B------:R-:W2:Y:S01]  /*3c70*/  LDS R15, [R24+0x2000] ;  /* 0x00200000180f7984 */ /* 0x000ea20000000800 */
[----:B------:R-:W-:-:S03]  /*3c80*/  LEA.HI.X R13, R14, UR21, R13, 0x2, P0 ;  /* 0x000000150e0d7c11 */ /* 0x000fc600080f140d */
[----:B------:R-:W3:Y:S04]  /*3c90*/  LDS R19, [R24+0x3000] ;  /* 0x0030000018137984 */ /* 0x000ee80000000800 */
[----:B------:R-:W-:Y:S04]  /*3ca0*/  LDS R14, [R22+0x3000] ;  /* 0x00300000160e7984 */ /* 0x000fe80000000800 */
[----:B------:R-:W4:Y:S04]  /*3cb0*/  LDS R35, [R36+0x3000] ;  /* 0x0030000024237984 */ /* 0x000f280000000800 */
[----:B------:R-:W-:Y:S04]  /*3cc0*/  LDS R27, [R22+0x5000] ;  /* 0x00500000161b7984 */ /* 0x000fe80000000800 */
[----:B------:R-:W-:Y:S04]  /*3cd0*/  LDS R29, [R22+0x7000] ;  /* 0x00700000161d7984 */ /* 0x000fe80000000800 */
[----:B------:R-:W-:Y:S01]  /*3ce0*/  LDS R31, [R36+0x6000] ;  /* 0x00600000241f7984 */ /* 0x000fe20000000800 */
[----:B0-----:R-:W-:-:S04]  /*3cf0*/  FADD R25, R25, -UR27 ;  /* 0x8000001b19197e21 */ /* 0x001fc80008000000 */
[----:B------:R-:W-:Y:S01]  /*3d00*/  FMUL R34, R0, R25 ;  /* 0x0000001900227220 */ /* 0x000fe20000400000 */
[----:B-1----:R-:W-:Y:S01]  /*3d10*/  FADD R25, R2, -UR27 ;  /* 0x8000001b02197e21 */ /* 0x002fe20008000000 */
[----:B--2---:R-:W-:-:S03]  /*3d20*/  FADD R15, R15, -UR27 ;  /* 0x8000001b0f0f7e21 */ /* 0x004fc60008000000 */
[----:B------:R-:W-:Y:S01]  /*3d30*/  FMUL R2, R0, R25 ;  /* 0x0000001900027220 */ /* 0x000fe20000400000 */
[----:B------:R-:W-:Y:S01]  /*3d40*/  FFMA R37, R34, R32, R37 ;  /* 0x0000002022257223 */ /* 0x000fe20000000025 */
[----:B------:R-:W-:Y:S01]  /*3d50*/  LDS R25, [R22+0x4000] ;  /* 0x0040000016197984 */ /* 0x000fe20000000800 */
[----:B---3--:R-:W-:Y:S01]  /*3d60*/  FADD R19, R19, -UR27 ;  /* 0x8000001b13137e21 */ /* 0x008fe20008000000 */
[----:B------:R-:W-:Y:S01]  /*3d70*/  FMUL R32, R0, R15 ;  /* 0x0000000f00207220 */ /* 0x000fe20000400000 */
[----:B------:R-:W-:Y:S01]  /*3d80*/  FFMA R15, R2, R30, R21 ;  /* 0x0000001e020f7223 */ /* 0x000fe20000000015 */
[----:B------:R-:W-:Y:S01]  /*3d90*/  STG.E desc[UR14][R12.64], R37 ;  /* 0x000000250c007986 */ /* 0x000fe2000c10190e */
[----:B------:R-:W-:Y:S01]  /*3da0*/  FMUL R34, R0, R19 ;  /* 0x0000001300227220 */ /* 0x000fe20000400000 */
[----:B------:R-:W-:Y:S02]  /*3db0*/  FFMA R33, R32, R28, R33 ;  /* 0x0000001c20217223 */ /* 0x000fe40000000021 */
[----:B------:R-:W0:Y:S01]  /*3dc0*/  LDS R2, [R24+0x4000] ;  /* 0x0040000018027984 */ /* 0x000e220000000800 */
[----:B----4-:R-:W-:Y:S01]  /*3dd0*/  FFMA R35, R34, R14, R35 ;  /* 0x0000000e22237223 */ /* 0x010fe20000000023 */
[----:B------:R-:W-:-:S02]  /*3de0*/  IADD3 R14, PT, PT, R26, 0x1000, RZ ;  /* 0x000010001a0e7810 */ /* 0x000fc40007ffe0ff */
[----:B------:R-:W1:Y:S01]  /*3df0*/  LDS R19, [R24+0x5000] ;  /* 0x0050000018137984 */ /* 0x000e620000000800 */
[----:B------:R-:W-:-:S03]  /*3e00*/  IADD3 R26, PT, PT, R26, 0x2000, RZ ;  /* 0x000020001a1a7810 */ /* 0x000fc60007ffe0ff */
[----:B------:R-:W2:Y:S04]  /*3e10*/  LDS R21, [R24+0x6000] ;  /* 0x0060000018157984 */ /* 0x000ea80000000800 */
[----:B------:R-:W3:Y:S04]  /*3e20*/  LDS R24, [R24+0x7000] ;  /* 0x0070000018187984 */ /* 0x000ee80000000800 */
[----:B------:R-:W-:Y:S04]  /*3e30*/  LDS R28, [R22+0x6000] ;  /* 0x00600000161c7984 */ /* 0x000fe80000000800 */
[----:B------:R-:W4:Y:S04]  /*3e40*/  LDS R30, [R36+0x4000] ;  /* 0x00400000241e7984 */ /* 0x000f280000000800 */
[----:B------:R-:W5:Y:S04]  /*3e50*/  LDS R32, [R36+0x5000] ;  /* 0x0050000024207984 */ /* 0x000f680000000800 */
[----:B------:R-:W5:Y:S04]  /*3e60*/  LDS R34, [R36+0x7000] ;  /* 0x0070000024227984 */ /* 0x000f680000000800 */
[----:B------:R1:W-:Y:S04]  /*3e70*/  STG.E desc[UR14][R12.64+0x1000], R15 ;  /* 0x0010000f0c007986 */ /* 0x0003e8000c10190e */
[----:B------:R2:W-:Y:S01]  /*3e80*/  STG.E desc[UR14][R12.64+0x2000], R33 ;  /* 0x002000210c007986 */ /* 0x0005e2000c10190e */
[----:B0-----:R-:W-:-:S03]  /*3e90*/  FADD R2, R2, -UR27 ;  /* 0x8000001b02027e21 */ /* 0x001fc60008000000 */
[----:B------:R0:W-:Y:S01]  /*3ea0*/  STG.E desc[UR14][R12.64+0x3000], R35 ;  /* 0x003000230c007986 */ /* 0x0001e2000c10190e */
[----:B-1----:R-:W-:Y:S01]  /*3eb0*/  MOV R15, RZ ;  /* 0x000000ff000f7202 */ /* 0x002fe20000000f00 */
[----:B------:R-:W-:Y:S01]  /*3ec0*/  FADD R19, R19, -UR27 ;  /* 0x8000001b13137e21 */ /* 0x000fe20008000000 */
[----:B--2---:R-:W-:Y:S01]  /*3ed0*/  FADD R21, R21, -UR27 ;  /* 0x8000001b15157e21 */ /* 0x004fe20008000000 */
[----:B------:R-:W-:-:S04]  /*3ee0*/  IMAD.WIDE.U32 R14, R23, UR22, R14 ;  /* 0x00000016170e7c25 */ /* 0x000fc8000f8e000e */
[----:B------:R-:W-:Y:S01]  /*3ef0*/  FMUL R19, R0, R19 ;  /* 0x0000001300137220 */ /* 0x000fe20000400000 */
[----:B---3--:R-:W-:Y:S01]  /*3f00*/  FADD R37, R24, -UR27 ;  /* 0x8000001b18257e21 */ /* 0x008fe20008000000 */
[----:B------:R-:W-:Y:S01]  /*3f10*/  IADD3 R23, PT, PT, R15, UR10, RZ ;  /* 0x0000000a0f177c10 */ /* 0x000fe2000fffe0ff */
[----:B------:R-:W-:Y:S01]  /*3f20*/  FMUL R15, R0, R2 ;  /* 0x00000002000f7220 */ /* 0x000fe20000400000 */
[----:B------:R-:W-:Y:S01]  /*3f30*/  LEA R22, P0, R14, UR20, 0x2 ;  /* 0x000000140e167c11 */ /* 0x000fe2000f8010ff */
[C---:B------:R-:W-:Y:S01]  /*3f40*/  FMUL R2, R0.reuse, R21 ;  /* 0x0000001500027220 */ /* 0x040fe20000400000 */
[----:B------:R-:W-:Y:S02]  /*3f50*/  FMUL R37, R0, R37 ;  /* 0x0000002500257220 */ /* 0x000fe40000400000 */
[----:B------:R-:W-:Y:S01]  /*3f60*/  LEA.HI.X R23, R14, UR21, R23, 0x2, P0 ;  /* 0x000000150e177c11 */ /* 0x000fe200080f1417 */
[----:B----4-:R-:W-:Y:S01]  /*3f70*/  FFMA R15, R15, R25, R30 ;  /* 0x000000190f0f7223 */ /* 0x010fe2000000001e */
[----:B------:R-:W-:Y:S01]  /*3f80*/  FFMA R31, R2, R28, R31 ;  /* 0x0000001c021f7223 */ /* 0x000fe2000000001f */
[----:B------:R-:W-:Y:S01]  /*3f90*/  PLOP3.LUT P0, PT, PT, PT, PT, 0x8, 0x80 ;  /* 0x000000000080781c */ /* 0x000fe20003f0e170 */
[----:B-----5:R-:W-:-:S02]  /*3fa0*/  FFMA R19, R19, R27, R32 ;  /* 0x0000001b13137223 */ /* 0x020fc40000000020 */
[----:B------:R0:W-:Y:S01]  /*3fb0*/  STG.E desc[UR14][R22.64], R15 ;  /* 0x0000000f16007986 */ /* 0x0001e2000c10190e */
[----:B------:R-:W-:-:S03]  /*3fc0*/  FFMA R29, R37, R29, R34 ;  /* 0x0000001d251d7223 */ /* 0x000fc60000000022 */
[----:B------:R0:W-:Y:S04]  /*3fd0*/  STG.E desc[UR14][R22.64+0x1000], R19 ;  /* 0x0010001316007986 */ /* 0x0001e8000c10190e */
[----:B------:R0:W-:Y:S04]  /*3fe0*/  STG.E desc[UR14][R22.64+0x2000], R31 ;  /* 0x0020001f16007986 */ /* 0x0001e8000c10190e */
[----:B------:R0:W-:Y:S02]  /*3ff0*/  STG.E desc[UR14][R22.64+0x3000], R29 ;  /* 0x0030001d16007986 */ /* 0x0001e4000c10190e */
.L_x_465:
[----:B------:R-:W-:Y:S05]  /*4000*/  BSYNC.RECONVERGENT B1 ;  /* 0x0000000000017941 */ /* 0x000fea0003800200 */
.L_x_464:
[----:B------:R-:W-:-:S13]  /*4010*/  ISETP.LT.OR P0, PT, R26, R3, P0 ;  /* 0x000000031a00720c */ /* 0x000fda0000701670 */
[----:B------:R-:W-:Y:S05]  /*4020*/  @!P0 BRA `(.L_x_458) ;  /* 0x0000000000b08947 */ /* 0x000fea0003800000 */
[----:B------:R-:W1:Y:S01]  /*4030*/  S2UR UR13, SR_CgaCtaId ;  /* 0x00000000000d79c3 */ /* 0x000e620000008800 */
[----:B------:R-:W-:Y:S01]  /*4040*/  UMOV UR10, 0x400 ;  /* 0x00000400000a7882 */ /* 0x000fe20000000000 */
[C---:B0-----:R-:W-:Y:S01]  /*4050*/  LEA R27, R26.reuse, UR24, 0x2 ;  /* 0x000000181a1b7c11 */ /* 0x041fe2000f8e10ff */
[----:B------:R-:W-:Y:S01]  /*4060*/  UIADD3 UR10, UPT, UPT, UR10, 0x190, URZ ;  /* 0x000001900a0a7890 */ /* 0x000fe2000fffe0ff */
[----:B------:R-:W-:-:S03]  /*4070*/  LEA R34, R26, UR25, 0x2 ;  /* 0x000000191a227c11 */ /* 0x000fc6000f8e10ff */
[----:B------:R-:W-:Y:S01]  /*4080*/  LDS R30, [R27] ;  /* 0x000000001b1e7984 */ /* 0x000fe20000000800 */
[----:B------:R-:W0:Y:S03]  /*4090*/  LDC.64 R12, c[0x0][0x3a8] ;  /* 0x0000ea00ff0c7b82 */ /* 0x000e260000000a00 */
[----:B------:R-:W-:Y:S04]  /*40a0*/  LDS R31, [R27+0x1000] ;  /* 0x001000001b1f7984 */ /* 0x000fe80000000800 */
[----:B------:R-:W-:Y:S01]  /*40b0*/  LDS R29, [R27+0x2000] ;  /* 0x002000001b1d7984 */ /* 0x000fe20000000800 */
[----:B------:R-:W2:Y:S03]  /*40c0*/  LDC.64 R2, c[0x0][0x3a0] ;  /* 0x0000e800ff027b82 */ /* 0x000ea60000000a00 */
[----:B------:R3:W-:Y:S04]  /*40d0*/  LDS R28, [R27+0x3000] ;  /* 0x003000001b1c7984 */ /* 0x0007e80000000800 */
[----:B------:R-:W-:Y:S01]  /*40e0*/  LDS R25, [R34] ;  /* 0x0000000022197984 */ /* 0x000fe20000000800 */
[----:B-1----:R-:W-:-:S03]  /*40f0*/  ULEA UR10, UR13, UR10, 0x18 ;  /* 0x0000000a0d0a7291 */ /* 0x002fc6000f8ec0ff */
[----:B------:R-:W-:Y:S01]  /*4100*/  LDS R22, [R34+0x1000] ;  /* 0x0010000022167984 */ /* 0x000fe20000000800 */
[----:B---3--:R-:W-:Y:S02]  /*4110*/  HFMA2 R27, -RZ, RZ, 0, 0 ;  /* 0x00000000ff1b7431 */ /* 0x008fe400000001ff */
[----:B------:R-:W-:Y:S01]  /*4120*/  LEA R14, R26, UR10, 0x2 ;  /* 0x0000000a1a0e7c11 */ /* 0x000fe2000f8e10ff */
[----:B------:R-:W-:Y:S01]  /*4130*/  LDS R24, [R34+0x2000] ;  /* 0x0020000022187984 */ /* 0x000fe20000000800 */
[----:B0-----:R-:W-:-:S03]  /*4140*/  IMAD R36, R12, UR4, RZ ;  /* 0x000000040c247c24 */ /* 0x001fc6000f8e02ff */
[----:B------:R-:W0:Y:S01]  /*4150*/  LDS R32, [R14] ;  /* 0x000000000e207984 */ /* 0x000e220000000800 */
[----:B------:R-:W-:-:S03]  /*4160*/  IMAD R13, R13, UR9, R36 ;  /* 0x000000090d0d7c24 */ /* 0x000fc6000f8e0224 */
[----:B------:R-:W1:Y:S04]  /*4170*/  LDS R21, [R14+0x1000] ;  /* 0x001000000e157984 */ /* 0x000e680000000800 */
[----:B------:R-:W3:Y:S04]  /*4180*/  LDS R19, [R14+0x2000] ;  /* 0x002000000e137984 */ /* 0x000ee80000000800 */
[----:B------:R4:W5:Y:S04]  /*4190*/  LDS R33, [R14+0x3000] ;  /* 0x003000000e217984 */ /* 0x0009680000000800 */
[----:B------:R-:W5:Y:S01]  /*41a0*/  LDS R23, [R34+0x3000] ;  /* 0x0030000022177984 */ /* 0x000f620000000800 */
[----:B----4-:R-:W-:-:S03]  /*41b0*/  IMAD.WIDE.U32 R14, R12, UR9, R26 ;  /* 0x000000090c0e7c25 */ /* 0x010fc6000f8e001a */
[----:B--2---:R-:W-:Y:S02]  /*41c0*/  LEA R2, P0, R14, R2, 0x2 ;  /* 0x000000020e027211 */ /* 0x004fe400078010ff */
[----:B------:R-:W-:-:S04]  /*41d0*/  IADD3 R12, PT, PT, R13, R15, RZ ;  /* 0x0000000f0d0c7210 */ /* 0x000fc80007ffe0ff */
[----:B------:R-:W-:Y:S01]  /*41e0*/  LEA.HI.X R3, R14, R3, R12, 0x2, P0 ;  /* 0x000000030e037211 */ /* 0x000fe200000f140c */
[----:B0-----:R-:W-:Y:S01]  /*41f0*/  FADD R13, R32, -UR27 ;  /* 0x8000001b200d7e21 */ /* 0x001fe20008000000 */
[----:B-1----:R-:W-:-:S03]  /*4200*/  FADD R21, R21, -UR27 ;  /* 0x8000001b15157e21 */ /* 0x002fc60008000000 */
[C---:B------:R-:W-:Y:S01]  /*4210*/  FMUL R12, R0.reuse, R13 ;  /* 0x0000000d000c7220 */ /* 0x040fe20000400000 */
[----:B---3--:R-:W-:Y:S01]  /*4220*/  FADD R19, R19, -UR27 ;  /* 0x8000001b13137e21 */ /* 0x008fe20008000000 */
[----:B------:R-:W-:Y:S02]  /*4230*/  FMUL R21, R0, R21 ;  /* 0x0000001500157220 */ /* 0x000fe40000400000 */
[----:B------:R-:W-:Y:S01]  /*4240*/  FFMA R25, R12, R30, R25 ;  /* 0x0000001e0c197223 */ /* 0x000fe20000000019 */
[----:B-----5:R-:W-:Y:S01]  /*4250*/  FADD R33, R33, -UR27 ;  /* 0x8000001b21217e21 */ /* 0x020fe20008000000 */
[C---:B------:R-:W-:Y:S01]  /*4260*/  FMUL R19, R0.reuse, R19 ;  /* 0x0000001300137220 */ /* 0x040fe20000400000 */
[----:B------:R-:W-:Y:S02]  /*4270*/  FFMA R21, R21, R31, R22 ;  /* 0x0000001f15157223 */ /* 0x000fe40000000016 */
[----:B------:R3:W-:Y:S01]  /*4280*/  STG.E desc[UR14][R2.64], R25 ;  /* 0x0000001902007986 */ /* 0x0007e2000c10190e */
[----:B------:R-:W-:Y:S01]  /*4290*/  FMUL R0, R0, R33 ;  /* 0x0000002100007220 */ /* 0x000fe20000400000 */
[----:B------:R-:W-:-:S02]  /*42a0*/  FFMA R19, R19, R29, R24 ;  /* 0x0000001d13137223 */ /* 0x000fc40000000018 */
[----:B------:R3:W-:Y:S01]  /*42b0*/  STG.E desc[UR14][R2.64+0x1000], R21 ;  /* 0x0010001502007986 */ /* 0x0007e2000c10190e */
[----:B------:R-:W-:-:S03]  /*42c0*/  FFMA R23, R0, R28, R23 ;  /* 0x0000001c00177223 */ /* 0x000fc60000000017 */
[----:B------:R3:W-:Y:S04]  /*42d0*/  STG.E desc[UR14][R2.64+0x2000], R19 ;  /* 0x0020001302007986 */ /* 0x0007e8000c10190e */
[----:B------:R3:W-:Y:S02]  /*42e0*/  STG.E desc[UR14][R2.64+0x3000], R23 ;  /* 0x0030001702007986 */ /* 0x0007e4000c10190e */
.L_x_458:
[----:B0-----:R-:W-:Y:S05]  /*42f0*/  BSYNC.RECONVERGENT B0 ;  /* 0x0000000000007941 */ /* 0x001fea0003800200 */
.L_x_457:
[----:B------:R-:W0:Y:S01]  /*4300*/  LDCU.64 UR16, c[0x0][0x3b0] ;  /* 0x00007600ff1077ac */ /* 0x000e220008000a00 */
[----:B------:R-:W-:-:S04]  /*4310*/  UIADD3 UR9, UP0, UPT, UR28, UR9, URZ ;  /* 0x000000091c097290 */ /* 0x000fc8000ff1e0ff */
[----:B------:R-:W-:Y:S02]  /*4320*/  UIADD3.X UR4, UPT, UPT, URZ, UR4, URZ, UP0, !UPT ;  /* 0x00000004ff047290 */ /* 0x000fe400087fe4ff */
[----:B0-----:R-:W-:-:S04]  /*4330*/  UISETP.GE.U32.AND UP0, UPT, UR9, UR16, UPT ;  /* 0x000000100900728c */ /* 0x001fc8000bf06070 */
[----:B------:R-:W-:-:S09]  /*4340*/  UISETP.GE.AND.EX UP0, UPT, UR4, UR17, UPT, UP0 ;  /* 0x000000110400728c */ /* 0x000fd2000bf06300 */
[----:B------:R-:W-:Y:S05]  /*4350*/  BRA.U !UP0, `(.L_x_466) ;  /* 0xffffffc908dc7547 */ /* 0x000fea000b83ffff */
[----:B------:R-:W-:Y:S05]  /*4360*/  EXIT ;  /* 0x000000000000794d */ /* 0x000fea0003800000 */
        .weak           $__internal_3_$__cuda_sm3x_div_rn_noftz_f32_slowpath
        .type           $__internal_3_$__cuda_sm3x_div_rn_noftz_f32_slowpath,@function
        .size           $__internal_3_$__cuda_sm3x_div_rn_noftz_f32_slowpath,(.L_x_7626 - $__internal_3_$__cuda_sm3x_div_rn_noftz_f32_slowpath)
$__internal_3_$__cuda_sm3x_div_rn_noftz_f32_slowpath:
[----:B------:R-:W-:Y:S01]  /*4370*/  SHF.R.U32.HI R19, RZ, 0x17, R26 ;  /* 0x00000017ff137819 */ /* 0x000fe2000001161a */
[----:B------:R-:W-:Y:S01]  /*4380*/  BSSY.RECONVERGENT B0, `(.L_x_467) ;  /* 0x0000062000007945 */ /* 0x000fe20003800200 */
[----:B------:R-:W-:Y:S02]  /*4390*/  SHF.R.U32.HI R24, RZ, 0x17, R23 ;  /* 0x00000017ff187819 */ /* 0x000fe40000011617 */
[----:B------:R-:W-:Y:S02]  /*43a0*/  LOP3.LUT R19, R19, 0xff, RZ, 0xc0, !PT ;  /* 0x000000ff13137812 */ /* 0x000fe400078ec0ff */
[----:B------:R-:W-:Y:S02]  /*43b0*/  LOP3.LUT R24, R24, 0xff, RZ, 0xc0, !PT ;  /* 0x000000ff18187812 */ /* 0x000fe400078ec0ff */
[----:B------:R-:W-:Y:S02]  /*43c0*/  IADD3 R2, PT, PT, R19, -0x1, RZ ;  /* 0xffffffff13027810 */ /* 0x000fe40007ffe0ff */
[----:B------:R-:W-:-:S02]  /*43d0*/  IADD3 R13, PT, PT, R24, -0x1, RZ ;  /* 0xffffffff180d7810 */ /* 0x000fc40007ffe0ff */
[----:B------:R-:W-:-:S04]  /*43e0*/  ISETP.GT.U32.AND P0, PT, R2, 0xfd, PT ;  /* 0x000000fd0200780c */ /* 0x000fc80003f04070 */
        /* <DEDUP_REMOVED lines=26> */
.L_x_468:
[----:B------:R-:W-:Y:S01]  /*4590*/  LEA R33, R19, 0xc0800000, 0x17 ;  /* 0xc080000013217811 */ /* 0x000fe200078eb8ff */
[----:B------:R-:W-:Y:S01]  /*45a0*/  BSSY.RECONVERGENT B1, `(.L_x_473) ;  /* 0x0000036000017945 */ /* 0x000fe20003800200 */
[----:B------:R-:W-:Y:S02]  /*45b0*/  IADD3 R24, PT, PT, R24, -0x7f, RZ ;  /* 0xffffff8118187810 */ /* 0x000fe40007ffe0ff */
[----:B------:R-:W-:Y:S02]  /*45c0*/  IADD3 R33, PT, PT, -R33, R26, RZ ;  /* 0x0000001a21217210 */ /* 0x000fe40007ffe1ff */
[C---:B------:R-:W-:Y:S01]  /*45d0*/  IADD3 R19, PT, PT, R24.reuse, 0x7f, -R19 ;  /* 0x0000007f18137810 */ /* 0x040fe20007ffe813 */
[----:B------:R-:W-:Y:S01]  /*45e0*/  IMAD R2, R24, -0x800000, R23 ;  /* 0xff80000018027824 */ /* 0x000fe200078e0217 */
[----:B------:R-:W0:Y:S01]  /*45f0*/  MUFU.RCP R26, R33 ;  /* 0x00000021001a7308 */ /* 0x000e220000001000 */
[----:B------:R-:W-:Y:S01]  /*4600*/  FADD.FTZ R21, -R33, -RZ ;  /* 0x800000ff21157221 */ /* 0x000fe20000010100 */
[----:B------:R-:W-:-:S03]  /*4610*/  IADD3 R19, PT, PT, R19, R12, RZ ;  /* 0x0000000c13137210 */ /* 0x000fc60007ffe0ff */
[----:B0-----:R-:W-:-:S04]  /*4620*/  FFMA R13, R26, R21, 1 ;  /* 0x3f8000001a0d7423 */ /* 0x001fc80000000015 */
        /* <DEDUP_REMOVED lines=22> */
[C---:B------:R-:W-:Y:S02]  /*4790*/  IADD3 R13, PT, PT, R12.reuse, 0x20, RZ ;  /* 0x000000200c0d7810 */ /* 0x040fe40007ffe0ff */
[----:B------:R-:W-:Y:S02]  /*47a0*/  LOP3.LUT R19, R19, 0x7fffff, RZ, 0xc0, !PT ;  /* 0x007fffff13137812 */ /* 0x000fe400078ec0ff */
[C---:B------:R-:W-:Y:S02]  /*47b0*/  ISETP.NE.AND P4, PT, R12.reuse, RZ, PT ;  /* 0x000000ff0c00720c */ /* 0x040fe40003f85270 */
[----:B------:R-:W-:Y:S02]  /*47c0*/  LOP3.LUT R24, R19, 0x800000, RZ, 0xfc, !PT ;  /* 0x0080000013187812 */ /* 0x000fe400078efcff */
[----:B------:R-:W-:-:S02]  /*47d0*/  ISETP.NE.AND P1, PT, R12, RZ, PT ;  /* 0x000000ff0c00720c */ /* 0x000fc40003f25270 */
        /* <DEDUP_REMOVED lines=14> */
.L_x_475:
[----:B------:R-:W-:-:S04]  /*48c0*/  LOP3.LUT R2, R2, 0x80000000, RZ, 0xc0, !PT ;  /* 0x8000000002027812 */ /* 0x000fc800078ec0ff */
[----:B------:R-:W-:Y:S01]  /*48d0*/  LOP3.LUT R2, R2, 0x7f800000, RZ, 0xfc, !PT ;  /* 0x7f80000002027812 */ /* 0x000fe200078efcff */
[----:B------:R-:W-:Y:S06]  /*48e0*/  BRA `(.L_x_476) ;  /* 0x0000000000047947 */ /* 0x000fec0003800000 */
.L_x_474:
[----:B------:R-:W-:-:S07]  /*48f0*/  LEA R2, R19, R2, 0x17 ;  /* 0x0000000213027211 */ /* 0x000fce00078eb8ff */
.L_x_476:
[----:B------:R-:W-:Y:S05]  /*4900*/  BSYNC.RECONVERGENT B1 ;  /* 0x0000000000017941 */ /* 0x000fea0003800200 */
.L_x_473:
[----:B------:R-:W-:Y:S05]  /*4910*/  BRA `(.L_x_477) ;  /* 0x0000000000207947 */ /* 0x000fea0003800000 */
.L_x_472:
[----:B------:R-:W-:-:S04]  /*4920*/  LOP3.LUT R23, R26, 0x80000000, R23, 0x48, !PT ;  /* 0x800000001a177812 */ /* 0x000fc800078e4817 */
[----:B------:R-:W-:Y:S01]  /*4930*/  LOP3.LUT R2, R23, 0x7f800000, RZ, 0xfc, !PT ;  /* 0x7f80000017027812 */ /* 0x000fe200078efcff */
[----:B------:R-:W-:Y:S06]  /*4940*/  BRA `(.L_x_477) ;  /* 0x0000000000147947 */ /* 0x000fec0003800000 */
.L_x_471:
[----:B------:R-:W-:Y:S01]  /*4950*/  LOP3.LUT R2, R26, 0x80000000, R23, 0x48, !PT ;  /* 0x800000001a027812 */ /* 0x000fe200078e4817 */
[----:B------:R-:W-:Y:S06]  /*4960*/  BRA `(.L_x_477) ;  /* 0x00000000000c7947 */ /* 0x000fec0003800000 */
.L_x_470:
[----:B------:R-:W0:Y:S01]  /*4970*/  MUFU.RSQ R2, -QNAN ;  /* 0xffc0000000027908 */ /* 0x000e220000001400 */
[----:B------:R-:W-:Y:S05]  /*4980*/  BRA `(.L_x_477) ;  /* 0x0000000000047947 */ /* 0x000fea0003800000 */
.L_x_469:
[----:B------:R-:W-:-:S07]  /*4990*/  FADD.FTZ R2, R23, R26 ;  /* 0x0000001a17027221 */ /* 0x000fce0000010000 */
.L_x_477:
[----:B------:R-:W-:Y:S05]  /*49a0*/  BSYNC.RECONVERGENT B0 ;  /* 0x0000000000007941 */ /* 0x000fea0003800200 */
.L_x_467:
[----:B------:R-:W-:-:S04]  /*49b0*/  HFMA2 R23, -RZ, RZ, 0, 0 ;  /* 0x00000000ff177431 */ /* 0x000fc800000001ff */
[----:B0-----:R-:W-:Y:S05]  /*49c0*/  RET.REL.NODEC R22 `(_Z22LayerNormBlockSMemImplI10DirectLoadIffE11DirectStoreIffEfLi1ELi1024EEvT_T0_lld) ;  /* 0xffffffb4168c7950 */ /* 0x001fea0003c3ffff */
.L_x_478:
        /* <DEDUP_REMOVED lines=11> */
.L_x_7626:


//--------------------- .text._Z22LayerNormBlockSMemImplI10DirectLoadIffE11DirectStoreIffEfLi1ELi512EEvT_T0_lld --------------------------
	.section	.text._Z22LayerNormBlockSMemImplI10DirectLoadIffE11DirectStoreIffEfLi1ELi512EEvT_T0_lld,"ax",@progbits
	.align	128
        .global         _Z22LayerNormBlockSMemImplI10DirectLoadIffE11DirectStoreIffEfLi1ELi512EEvT_T0_lld
        .type           _Z22LayerNormBlockSMemImplI10DirectLoadIffE11DirectStoreIffEfLi1ELi512EEvT_T0_lld,@function
        .size           _Z22LayerNormBlockSMemImplI10DirectLoadIffE11DirectStoreIffEfLi1ELi512EEvT_T0_lld,(.L_x_7627 - _Z22LayerNormBlockSMemImplI10DirectLoadIffE11DirectStoreIffEfLi1ELi512EEvT_T0_lld)
        .other          _Z22LayerNormBlockSMemImplI10DirectLoadIffE11DirectStoreIffEfLi1ELi512EEvT_T0_lld,@"STO_CUDA_ENTRY STV_DEFAULT"
_Z22LayerNormBlockSMemImplI10DirectLoadIffE11DirectStoreIffEfLi1ELi512EEvT_T0_lld:
.text._Z22LayerNormBlockSMemImplI10DirectLoadIffE11DirectStoreIffEfLi1ELi512EEvT_T0_lld:
        /* <DEDUP_REMOVED lines=27> */
.L_x_483:
        /* <DEDUP_REMOVED lines=12> */
.L_x_482:
[----:B------:R-:W-:Y:S05]  /*0270*/  BSYNC.RECONVERGENT B1 ;  /* 0x0000000000017941 */ /* 0x000fea0003800200 */
.L_x_481:
        /* <DEDUP_REMOVED lines=9> */
.L_x_486:
        /* <DEDUP_REMOVED lines=82> */
.L_x_485:
[----:B------:R-:W-:Y:S05]  /*0830*/  BSYNC.RECONVERGENT B1 ;  /* 0x0000000000017941 */ /* 0x000fea0003800200 */
.L_x_484:
        /* <DEDUP_REMOVED lines=47> */
.L_x_488:
[----:B------:R-:W-:Y:S05]  /*0b30*/  BSYNC.RECONVERGENT B1 ;  /* 0x0000000000017941 */ /* 0x000fea0003800200 */
.L_x_487:
        /* <DEDUP_REMOVED lines=24> */
.L_x_480:
[----:B------:R-:W-:Y:S05]  /*0cc0*/  BSYNC.RECONVERGENT B0 ;  /* 0x0000000000007941 */ /* 0x000fea0003800200 */
.L_x_479:
        /* <DEDUP_REMOVED lines=11> */
[C---:B------:R-:W-:Y:S01]  /*0d80*/  IADD3 R17, PT, PT, R20.reuse, 0x200, RZ ;  /* 0x0000020014117810 */ /* 0x040fe20007ffe0ff */
[----:B------:R-:W2:Y:S01]  /*0d90*/  LDCU UR10, c[0x0][0x360] ;  /* 0x00006c00ff0a77ac */ /* 0x000ea20008000800 */
[----:B------:R-:W-:Y:S02]  /*0da0*/  LEA.HI R4, R11, 0x1, RZ, 0x17 ;  /* 0x000000010b047811 */ /* 0x000fe400078fb8ff */
[C---:B------:R-:W-:Y:S01]  /*0db0*/  LOP3.LUT R16, R20.reuse, 0x400, RZ, 0xfc, !PT ;  /* 0x0000040014107812 */ /* 0x040fe200078efcff */
[----:B------:R-:W-:Y:S01]  /*0dc0*/  UIADD3 UR4, UPT, UPT, UR13, 0x80, URZ ;  /* 0x000000800d047890 */ /* 0x000fe2000fffe0ff */
[----:B------:R-:W-:Y:S01]  /*0dd0*/  IADD3 R9, PT, PT, R20, 0x600, RZ ;  /* 0x0000060014097810 */ /* 0x000fe20007ffe0ff */
        /* <DEDUP_REMOVED lines=15> */
.L_x_555:
        /* <DEDUP_REMOVED lines=59> */
[----:B------:R-:W-:Y:S05]  /*1280*/  CALL.REL.NOINC `($__internal_4_$__cuda_sm3x_div_rn_noftz_f32_slowpath) ;  /* 0x0000003000387944 */ /* 0x000fea0003c00000 */
.L_x_494:
[----:B------:R-:W-:Y:S05]  /*1290*/  BSYNC.RECONVERGENT B4 ;  /* 0x0000000000047941 */ /* 0x000fea0003800200 */
.L_x_493:
[----:B------:R-:W-:Y:S01]  /*12a0*/  FADD R32, R32, R2 ;  /* 0x0000000220207221 */ /* 0x000fe20000000000 */
[----:B------:R-:W-:Y:S01]  /*12b0*/  HFMA2 R0, -RZ, RZ, 2.125, 0 ;  /* 0x40400000ff007431 */ /* 0x000fe200000001ff */
[----:B------:R-:W-:Y:S02]  /*12c0*/  MOV R30, R9 ;  /* 0x00000009001e7202 */ /* 0x000fe40000000f00 */
[----:B------:R-:W-:-:S04]  /*12d0*/  FADD R15, R15, -R32 ;  /* 0x800000200f0f7221 */ /* 0x000fc80000000000 */
[----:B------:R-:W-:-:S07]  /*12e0*/  FFMA R34, R3, R15, R34 ;  /* 0x0000000f03227223 */ /* 0x000fce0000000022 */
.L_x_492:
[----:B------:R-:W-:Y:S05]  /*12f0*/  BSYNC.RECONVERGENT B3 ;  /* 0x0000000000037941 */ /* 0x000fea0003800200 */
.L_x_491:
        /* <DEDUP_REMOVED lines=16> */
.L_x_503:
        /* <DEDUP_REMOVED lines=16> */
[----:B------:R-:W-:Y:S05]  /*1500*/  CALL.REL.NOINC `($__internal_4_$__cuda_sm3x_div_rn_noftz_f32_slowpath) ;  /* 0x0000002c00987944 */ /* 0x000fea0003c00000 */
.L_x_496:
[----:B------:R-:W-:Y:S05]  /*1510*/  BSYNC.RECONVERGENT B3 ;  /* 0x0000000000037941 */ /* 0x000fea0003800200 */
.L_x_495:
        /* <DEDUP_REMOVED lines=20> */
.L_x_498:
[----:B------:R-:W-:Y:S05]  /*1660*/  BSYNC.RECONVERGENT B3 ;  /* 0x0000000000037941 */ /* 0x000fea0003800200 */
.L_x_497:
        /* <DEDUP_REMOVED lines=20> */
.L_x_500:
[----:B------:R-:W-:Y:S05]  /*17b0*/  BSYNC.RECONVERGENT B3 ;  /* 0x0000000000037941 */ /* 0x000fea0003800200 */
.L_x_499:
        /* <DEDUP_REMOVED lines=21> */
.L_x_502:
[----:B------:R-:W-:Y:S05]  /*1910*/  BSYNC.RECONVERGENT B3 ;  /* 0x0000000000037941 */ /* 0x000fea0003800200 */
.L_x_501:
        /* <DEDUP_REMOVED lines=9> */
.L_x_490:
[----:B------:R-:W-:Y:S05]  /*19b0*/  BSYNC.RECONVERGENT B2 ;  /* 0x0000000000027941 */ /* 0x000fea0003800200 */
.L_x_489:
        /* <DEDUP_REMOVED lines=18> */
[----:B------:R-:W-:Y:S05]  /*1ae0*/  CALL.REL.NOINC `($__internal_4_$__cuda_sm3x_div_rn_noftz_f32_slowpath) ;  /* 0x0000002800207944 */ /* 0x000fea0003c00000 */
.L_x_507:
[----:B------:R-:W-:Y:S05]  /*1af0*/  BSYNC.RECONVERGENT B3 ;  /* 0x0000000000037941 */ /* 0x000fea0003800200 */
.L_x_506:
[----:B------:R-:W-:-:S04]  /*1b00*/  FADD R15, -R32, R15 ;  /* 0x0000000f200f7221 */ /* 0x000fc80000000100 */
[C---:B------:R-:W-:Y:S01]  /*1b10*/  FMUL R13, R15.reuse, R15 ;  /* 0x0000000f0f0d7220 */ /* 0x040fe20000400000 */
[----:B------:R-:W-:-:S03]  /*1b20*/  FFMA R32, R15, R2, R32 ;  /* 0x000000020f207223 */ /* 0x000fc60000000020 */
[----:B------:R-:W-:Y:S01]  /*1b30*/  FMUL R13, R0, R13 ;  /* 0x0000000d000d7220 */ /* 0x000fe20000400000 */
[----:B------:R-:W-:-:S03]  /*1b40*/  MOV R0, R3 ;  /* 0x0000000300007202 */ /* 0x000fc60000000f00 */
[----:B------:R-:W-:-:S04]  /*1b50*/  FFMA R13, R13, R2, R14 ;  /* 0x000000020d0d7223 */ /* 0x000fc8000000000e */
[----:B------:R-:W-:-:S07]  /*1b60*/  FADD R34, R34, R13 ;  /* 0x0000000d22227221 */ /* 0x000fce0000000000 */
.L_x_505:
[----:B------:R-:W-:Y:S05]  /*1b70*/  BSYNC.RECONVERGENT B2 ;  /* 0x0000000000027941 */ /* 0x000fea0003800200 */
.L_x_504:
        /* <DEDUP_REMOVED lines=19> */
.L_x_511:
[----:B------:R-:W-:Y:S05]  /*1cb0*/  BSYNC.RECONVERGENT B3 ;  /* 0x0000000000037941 */ /* 0x000fea0003800200 */
.L_x_510:
[----:B------:R-:W-:-:S04]  /*1cc0*/  FADD R15, -R32, R15 ;  /* 0x0000000f200f7221 */ /* 0x000fc80000000100 */
[C---:B------:R-:W-:Y:S01]  /*1cd0*/  FMUL R13, R15.reuse, R15 ;  /* 0x0000000f0f0d7220 */ /* 0x040fe20000400000 */
[----:B------:R-:W-:-:S03]  /*1ce0*/  FFMA R32, R15, R2, R32 ;  /* 0x000000020f207223 */ /* 0x000fc60000000020 */
[----:B------:R-:W-:Y:S01]  /*1cf0*/  FMUL R13, R0, R13 ;  /* 0x0000000d000d7220 */ /* 0x000fe20000400000 */
[----:B------:R-:W-:-:S03]  /*1d00*/  MOV R0, R3 ;  /* 0x0000000300007202 */ /* 0x000fc60000000f00 */
[----:B------:R-:W-:-:S04]  /*1d10*/  FFMA R13, R13, R2, R14 ;  /* 0x000000020d0d7223 */ /* 0x000fc8000000000e */
[----:B------:R-:W-:-:S07]  /*1d20*/  FADD R34, R34, R13 ;  /* 0x0000000d22227221 */ /* 0x000fce0000000000 */
.L_x_509:
[----:B------:R-:W-:Y:S05]  /*1d30*/  BSYNC.RECONVERGENT B2 ;  /* 0x0000000000027941 */ /* 0x000fea0003800200 */
.L_x_508:
        /* <DEDUP_REMOVED lines=19> */
.L_x_515:
[----:B------:R-:W-:Y:S05]  /*1e70*/  BSYNC.RECONVERGENT B3 ;  /* 0x0000000000037941 */ /* 0x000fea0003800200 */
.L_x_514:
[----:B------:R-:W-:-:S04]  /*1e80*/  FADD R15, -R32, R15 ;  /* 0x0000000f200f7221 */ /* 0x000fc80000000100 */
[C---:B------:R-:W-:Y:S01]  /*1e90*/  FMUL R13, R15.reuse, R15 ;  /* 0x0000000f0f0d7220 */ /* 0x040fe20000400000 */
[----:B------:R-:W-:-:S03]  /*1ea0*/  FFMA R32, R15, R2, R32 ;  /* 0x000000020f207223 */ /* 0x000fc60000000020 */
[----:B------:R-:W-:Y:S01]  /*1eb0*/  FMUL R13, R0, R13 ;  /* 0x0000000d000d7220 */ /* 0x000fe20000400000 */
[----:B------:R-:W-:-:S03]  /*1ec0*/  MOV R0, R3 ;  /* 0x0000000300007202 */ /* 0x000fc60000000f00 */
[----:B------:R-:W-:-:S04]  /*1ed0*/  FFMA R13, R13, R2, R14 ;  /* 0x000000020d0d7223 */ /* 0x000fc8000000000e */
[----:B------:R-:W-:-:S07]  /*1ee0*/  FADD R34, R34, R13 ;  /* 0x0000000d22227221 */ /* 0x000fce0000000000 */
.L_x_513:
[----:B------:R-:W-:Y:S05]  /*1ef0*/  BSYNC.RECONVERGENT B2 ;  /* 0x0000000000027941 */ /* 0x000fea0003800200 */
.L_x_512:
        /* <DEDUP_REMOVED lines=19> */
.L_x_519:
[----:B------:R-:W-:Y:S05]  /*2030*/  BSYNC.RECONVERGENT B3 ;  /* 0x0000000000037941 */ /* 0x000fea0003800200 */
.L_x_518:
[----:B------:R-:W-:-:S04]  /*2040*/  FADD R15, -R32, R15 ;  /* 0x0000000f200f7221 */ /* 0x000fc80000000100 */
[C---:B------:R-:W-:Y:S01]  /*2050*/  FMUL R13, R15.reuse, R15 ;  /* 0x0000000f0f0d7220 */ /* 0x040fe20000400000 */
[----:B------:R-:W-:-:S03]  /*2060*/  FFMA R32, R15, R2, R32 ;  /* 0x000000020f207223 */ /* 0x000fc60000000020 */
[----:B------:R-:W-:Y:S01]  /*2070*/  FMUL R13, R0, R13 ;  /* 0x0000000d000d7220 */ /* 0x000fe20000400000 */
[----:B------:R-:W-:-:S03]  /*2080*/  MOV R0, R3 ;  /* 0x0000000300007202 */ /* 0x000fc60000000f00 */
[----:B------:R-:W-:-:S04]  /*2090*/  FFMA R13, R13, R2, R14 ;  /* 0x000000020d0d7223 */ /* 0x000fc8000000000e */
[----:B------:R-:W-:-:S07]  /*20a0*/  FADD R34, R34, R13 ;  /* 0x0000000d22227221 */ /* 0x000fce0000000000 */
.L_x_517:
[----:B------:R-:W-:Y:S05]  /*20b0*/  BSYNC.RECONVERGENT B2 ;  /* 0x0000000000027941 */ /* 0x000fea0003800200 */
.L_x_516:
        /* <DEDUP_REMOVED lines=19> */
.L_x_523:
[----:B------:R-:W-:Y:S05]  /*21f0*/  BSYNC.RECONVERGENT B3 ;  /* 0x0000000000037941 */ /* 0x000fea0003800200 */
.L_x_522:
[----:B------:R-:W-:-:S04]  /*2200*/  FADD R15, -R32, R15 ;  /* 0x0000000f200f7221 */ /* 0x000fc80000000100 */
[C---:B------:R-:W-:Y:S01]  /*2210*/  FMUL R13, R15.reuse, R15 ;  /* 0x0000000f0f0d7220 */ /* 0x040fe20000400000 */
[----:B------:R-:W-:-:S03]  /*2220*/  FFMA R32, R15, R2, R32 ;  /* 0x000000020f207223 */ /* 0x000fc60000000020 */
[----:B------:R-:W-:Y:S01]  /*2230*/  FMUL R13, R0, R13 ;  /* 0x0000000d000d7220 */ /* 0x000fe20000400000 */
[----:B------:R-:W-:-:S03]  /*2240*/  MOV R0, R3 ;  /* 0x0000000300007202 */ /* 0x000fc60000000f00 */
[----:B------:R-:W-:-:S04]  /*2250*/  FFMA R13, R13, R2, R14 ;  /* 0x000000020d0d7223 */ /* 0x000fc8000000000e */
[----:B------:R-:W-:-:S07]  /*2260*/  FADD R34, R34, R13 ;  /* 0x0000000d22227221 */ /* 0x000fce0000000000 */
.L_x_521:
[----:B------:R-:W-:Y:S05]  /*2270*/  BSYNC.RECONVERGENT B2 ;  /* 0x0000000000027941 */ /* 0x000fea0003800200 */
.L_x_520:
        /* <DEDUP_REMOVED lines=34> */
.L_x_528:
[----:B------:R-:W-:Y:S05]  /*24a0*/  BSYNC.RECONVERGENT B3 ;  /* 0x0000000000037941 */ /* 0x000fea0003800200 */
.L_x_527:
[----:B------:R-:W-:-:S04]  /*24b0*/  FADD R25, -R14, R25 ;  /* 0x000000190e197221 */ /* 0x000fc80000000100 */
[C---:B------:R-:W-:Y:S01]  /*24c0*/  FMUL R12, R25.reuse, R25 ;  /* 0x00000019190c7220 */ /* 0x040fe20000400000 */
[----:B------:R-:W-:-:S03]  /*24d0*/  FFMA R14, R25, R2, R14 ;  /* 0x00000002190e7223 */ /* 0x000fc6000000000e */
[----:B------:R-:W-:Y:S01]  /*24e0*/  FMUL R12, R27, R12 ;  /* 0x0000000c1b0c7220 */ /* 0x000fe20000400000 */
[----:B------:R-:W-:-:S03]  /*24f0*/  MOV R27, R0 ;  /* 0x00000000001b7202 */ /* 0x000fc60000000f00 */
[----:B------:R-:W-:-:S04]  /*2500*/  FFMA R12, R12, R2, R3 ;  /* 0x000000020c0c7223 */ /* 0x000fc80000000003 */
[----:B------:R-:W-:-:S07]  /*2510*/  FADD R15, R15, R12 ;  /* 0x0000000c0f0f7221 */ /* 0x000fce0000000000 */
.L_x_526:
[----:B------:R-:W-:Y:S05]  /*2520*/  BSYNC.RECONVERGENT B2 ;  /* 0x0000000000027941 */ /* 0x000fea0003800200 */
.L_x_525:
        /* <DEDUP_REMOVED lines=19> */
.L_x_532:
[----:B------:R-:W-:Y:S05]  /*2660*/  BSYNC.RECONVERGENT B3 ;  /* 0x0000000000037941 */ /* 0x000fea0003800200 */
.L_x_531:
[----:B------:R-:W-:-:S04]  /*2670*/  FADD R25, -R14, R25 ;  /* 0x000000190e197221 */ /* 0x000fc80000000100 */
[C---:B------:R-:W-:Y:S01]  /*2680*/  FMUL R12, R25.reuse, R25 ;  /* 0x00000019190c7220 */ /* 0x040fe20000400000 */
[----:B------:R-:W-:-:S03]  /*2690*/  FFMA R14, R25, R2, R14 ;  /* 0x00000002190e7223 */ /* 0x000fc6000000000e */
[----:B------:R-:W-:Y:S01]  /*26a0*/  FMUL R12, R27, R12 ;  /* 0x0000000c1b0c7220 */ /* 0x000fe20000400000 */
[----:B------:R-:W-:-:S03]  /*26b0*/  MOV R27, R0 ;  /* 0x00000000001b7202 */ /* 0x000fc60000000f00 */
[----:B------:R-:W-:-:S04]  /*26c0*/  FFMA R12, R12, R2, R3 ;  /* 0x000000020c0c7223 */ /* 0x000fc80000000003 */
[----:B------:R-:W-:-:S07]  /*26d0*/  FADD R15, R15, R12 ;  /* 0x0000000c0f0f7221 */ /* 0x000fce0000000000 */
.L_x_530:
[----:B------:R-:W-:Y:S05]  /*26e0*/  BSYNC.RECONVERGENT B2 ;  /* 0x0000000000027941 */ /* 0x000fea0003800200 */
.L_x_529:
        /* <DEDUP_REMOVED lines=19> */
.L_x_536:
[----:B------:R-:W-:Y:S05]  /*2820*/  BSYNC.RECONVERGENT B3 ;  /* 0x0000000000037941 */ /* 0x000fea0003800200 */
.L_x_535:
[----:B------:R-:W-:-:S04]  /*2830*/  FADD R25, -R14, R25 ;  /* 0x000000190e197221 */ /* 0x000fc80000000100 */
[C---:B------:R-:W-:Y:S01]  /*2840*/  FMUL R12, R25.reuse, R25 ;  /* 0x00000019190c7220 */ /* 0x040fe20000400000 */
[----:B------:R-:W-:-:S03]  /*2850*/  FFMA R14, R25, R2, R14 ;  /* 0x00000002190e7223 */ /* 0x000fc6000000000e */
[----:B------:R-:W-:Y:S01]  /*2860*/  FMUL R12, R27, R12 ;  /* 0x0000000c1b0c7220 */ /* 0x000fe20000400000 */
[----:B------:R-:W-:-:S03]  /*2870*/  MOV R27, R0 ;  /* 0x00000000001b7202 */ /* 0x000fc60000000f00 */
[----:B------:R-:W-:-:S04]  /*2880*/  FFMA R12, R12, R2, R3 ;  /* 0x000000020c0c7223 */ /* 0x000fc80000000003 */
[----:B------:R-:W-:-:S07]  /*2890*/  FADD R15, R15, R12 ;  /* 0x0000000c0f0f7221 */ /* 0x000fce0000000000 */
.L_x_534:
[----:B------:R-:W-:Y:S05]  /*28a0*/  BSYNC.RECONVERGENT B2 ;  /* 0x0000000000027941 */ /* 0x000fea0003800200 */
.L_x_533:
        /* <DEDUP_REMOVED lines=19> */
.L_x_540:
[----:B------:R-:W-:Y:S05]  /*29e0*/  BSYNC.RECONVERGENT B3 ;  /* 0x0000000000037941 */ /* 0x000fea0003800200 */
.L_x_539:
[----:B------:R-:W-:-:S04]  /*29f0*/  FADD R25, -R14, R25 ;  /* 0x000000190e197221 */ /* 0x000fc80000000100 */
[C---:B------:R-:W-:Y:S01]  /*2a00*/  FMUL R12, R25.reuse, R25 ;  /* 0x00000019190c7220 */ /* 0x040fe20000400000 */
[----:B------:R-:W-:-:S03]  /*2a10*/  FFMA R14, R25, R2, R14 ;  /* 0x00000002190e7223 */ /* 0x000fc6000000000e */
[----:B------:R-:W-:Y:S01]  /*2a20*/  FMUL R12, R27, R12 ;  /* 0x0000000c1b0c7220 */ /* 0x000fe20000400000 */
[----:B------:R-:W-:-:S03]  /*2a30*/  MOV R27, R0 ;  /* 0x00000000001b7202 */ /* 0x000fc60000000f00 */
[----:B------:R-:W-:-:S04]  /*2a40*/  FFMA R12, R12, R2, R3 ;  /* 0x000000020c0c7223 */ /* 0x000fc80000000003 */
[----:B------:R-:W-:-:S07]  /*2a50*/  FADD R15, R15, R12 ;  /* 0x0000000c0f0f7221 */ /* 0x000fce0000000000 */
.L_x_538:
[----:B------:R-:W-:Y:S05]  /*2a60*/  BSYNC.RECONVERGENT B2 ;  /* 0x0000000000027941 */ /* 0x000fea0003800200 */
.L_x_537:
        /* <DEDUP_REMOVED lines=19> */
.L_x_544:
[----:B------:R-:W-:Y:S05]  /*2ba0*/  BSYNC.RECONVERGENT B3 ;  /* 0x0000000000037941 */ /* 0x000fea0003800200 */
.L_x_543:
[----:B------:R-:W-:-:S04]  /*2bb0*/  FADD R25, -R14, R25 ;  /* 0x000000190e197221 */ /* 0x000fc80000000100 */
[C---:B------:R-:W-:Y:S01]  /*2bc0*/  FMUL R12, R25.reuse, R25 ;  /* 0x00000019190c7220 */ /* 0x040fe20000400000 */
[----:B------:R-:W-:-:S03]  /*2bd0*/  FFMA R14, R25, R2, R14 ;  /* 0x00000002190e7223 */ /* 0x000fc6000000000e */
[----:B------:R-:W-:Y:S01]  /*2be0*/  FMUL R12, R27, R12 ;  /* 0x0000000c1b0c7220 */ /* 0x000fe20000400000 */
[----:B------:R-:W-:-:S03]  /*2bf0*/  MOV R27, R0 ;  /* 0x00000000001b7202 */ /* 0x000fc60000000f00 */
[----:B------:R-:W-:-:S04]  /*2c00*/  FFMA R12, R12, R2, R3 ;  /* 0x000000020c0c7223 */ /* 0x000fc80000000003 */
[----:B------:R-:W-:-:S07]  /*2c10*/  FADD R15, R15, R12 ;  /* 0x0000000c0f0f7221 */ /* 0x000fce0000000000 */
.L_x_542:
[----:B------:R-:W-:Y:S05]  /*2c20*/  BSYNC.RECONVERGENT B2 ;  /* 0x0000000000027941 */ /* 0x000fea0003800200 */
.L_x_541:
[----:B------:R-:W1:Y:S01]  /*2c30*/  @!P3 S2R R3, SR_CgaCtaId ;  /* 0x000000000003b919 */ /* 0x000e620000008800 */
[----:B0-----:R-:W-:-:S04]  /*2c40*/  @!P3 MOV R0, 0x400 ;  /* 0x000004000000b802 */ /* 0x001fc80000000f00 */
[----:B-1----:R-:W-:-:S05]  /*2c50*/  @!P3 LEA R0, R3, R0, 0x18 ;  /* 0x000000000300b211 */ /* 0x002fca00078ec0ff */
[----:B------:R1:W-:Y:S04]  /*2c60*/  @!P3 STS.64 [R0+0x180], R14 ;  /* 0x0001800e0000b388 */ /* 0x0003e80000000a00 */
[----:B------:R1:W-:Y:S02]  /*2c70*/  @!P3 STS [R0+0x188], R27 ;  /* 0x0001881b0000b388 */ /* 0x0003e40000000800 */
.L_x_524:
        /* <DEDUP_REMOVED lines=18> */
[----:B------:R-:W-:Y:S05]  /*2da0*/  CALL.REL.NOINC `($__internal_4_$__cuda_sm3x_div_rn_noftz_f32_slowpath) ;  /* 0x0000001400707944 */ /* 0x000fea0003c00000 */
.L_x_545:
        /* <DEDUP_REMOVED lines=50> */
.L_x_549:
[----:B0-----:R-:W-:Y:S05]  /*30d0*/  BSYNC.RECONVERGENT B1 ;  /* 0x0000000000017941 */ /* 0x001fea0003800200 */
.L_x_548:
        /* <DEDUP_REMOVED lines=13> */
.L_x_552:
        /* <DEDUP_REMOVED lines=144> */
.L_x_551:
[----:B------:R-:W-:Y:S05]  /*3ab0*/  BSYNC.RECONVERGENT B1 ;  /* 0x0000000000017941 */ /* 0x000fea0003800200 */
.L_x_550:
        /* <DEDUP_REMOVED lines=84> */
.L_x_554:
[----:B------:R-:W-:Y:S05]  /*4000*/  BSYNC.RECONVERGENT B1 ;  /* 0x0000000000017941 */ /* 0x000fea0003800200 */
.L_x_553:
        /* <DEDUP_REMOVED lines=46> */
.L_x_547:
[----:B0-----:R-:W-:Y:S05]  /*42f0*/  BSYNC.RECONVERGENT B0 ;  /* 0x0000000000007941 */ /* 0x001fea0003800200 */
.L_x_546:
[----:B------:R-:W0:Y:S01]  /*4300*/  LDCU.64 UR16, c[0x0][0x3b0] ;  /* 0x00007600ff1077ac */ /* 0x000e220008000a00 */
[----:B------:R-:W-:-:S04]  /*4310*/  UIADD3 UR9, UP0, UPT, UR28, UR9, URZ ;  /* 0x000000091c097290 */ /* 0x000fc8000ff1e0ff */
[----:B------:R-:W-:Y:S02]  /*4320*/  UIADD3.X UR4, UPT, UPT, URZ, UR4, URZ, UP0, !UPT ;  /* 0x00000004ff047290 */ /* 0x000fe400087fe4ff */
[----:B0-----:R-:W-:-:S04]  /*4330*/  UISETP.GE.U32.AND UP0, UPT, UR9, UR16, UPT ;  /* 0x000000100900728c */ /* 0x001fc8000bf06070 */
[----:B------:R-:W-:-:S09]  /*4340*/  UISETP.GE.AND.EX UP0, UPT, UR4, UR17, UPT, UP0 ;  /* 0x000000110400728c */ /* 0x000fd2000bf06300 */
[----:B------:R-:W-:Y:S05]  /*4350*/  BRA.U !UP0, `(.L_x_555) ;  /* 0xffffffc908dc7547 */ /* 0x000fea000b83ffff */
[----:B------:R-:W-:Y:S05]  /*4360*/  EXIT ;  /* 0x000000000000794d */ /* 0x000fea0003800000 */
        .weak           $__internal_4_$__cuda_sm3x_div_rn_noftz_f32_slowpath
        .type           $__internal_4_$__cuda_sm3x_div_rn_noftz_f32_slowpath,@function
        .size           $__internal_4_$__cuda_sm3x_div_rn_noftz_f32_slowpath,(.L_x_7627 - $__internal_4_$__cuda_sm3x_div_rn_noftz_f32_slowpath)
$__internal_4_$__cuda_sm3x_div_rn_noftz_f32_slowpath:
        /* <DEDUP_REMOVED lines=34> */
.L_x_557:
        /* <DEDUP_REMOVED lines=51> */
.L_x_564:
[----:B------:R-:W-:-:S04]  /*48c0*/  LOP3.LUT R2, R2, 0x80000000, RZ, 0xc0, !PT ;  /* 0x8000000002027812 */ /* 0x000fc800078ec0ff */
[----:B------:R-:W-:Y:S01]  /*48d0*/  LOP3.LUT R2, R2, 0x7f800000, RZ, 0xfc, !PT ;  /* 0x7f80000002027812 */ /* 0x000fe200078efcff */
[----:B------:R-:W-:Y:S06]  /*48e0*/  BRA `(.L_x_565) ;  /* 0x0000000000047947 */ /* 0x000fec0003800000 */
.L_x_563:
[----:B------:R-:W-:-:S07]  /*48f0*/  LEA R2, R19, R2, 0x17 ;  /* 0x0000000213027211 */ /* 0x000fce00078eb8ff */
.L_x_565:
[----:B------:R-:W-:Y:S05]  /*4900*/  BSYNC.RECONVERGENT B1 ;  /* 0x0000000000017941 */ /* 0x000fea0003800200 */
.L_x_562:
[----:B------:R-:W-:Y:S05]  /*4910*/  BRA `(.L_x_566) ;  /* 0x0000000000207947 */ /* 0x000fea0003800000 */
.L_x_561:
[----:B------:R-:W-:-:S04]  /*4920*/  LOP3.LUT R23, R26, 0x80000000, R23, 0x48, !PT ;  /* 0x800000001a177812 */ /* 0x000fc800078e4817 */
[----:B------:R-:W-:Y:S01]  /*4930*/  LOP3.LUT R2, R23, 0x7f800000, RZ, 0xfc, !PT ;  /* 0x7f80000017027812 */ /* 0x000fe200078efcff */
[----:B------:R-:W-:Y:S06]  /*4940*/  BRA `(.L_x_566) ;  /* 0x0000000000147947 */ /* 0x000fec0003800000 */
.L_x_560:
[----:B------:R-:W-:Y:S01]  /*4950*/  LOP3.LUT R2, R26, 0x80000000, R23, 0x48, !PT ;  /* 0x800000001a027812 */ /* 0x000fe200078e4817 */
[----:B------:R-:W-:Y:S06]  /*4960*/  BRA `(.L_x_566) ;  /* 0x00000000000c7947 */ /* 0x000fec0003800000 */
.L_x_559:
[----:B------:R-:W0:Y:S01]  /*4970*/  MUFU.RSQ R2, -QNAN ;  /* 0xffc0000000027908 */ /* 0x000e220000001400 */
[----:B------:R-:W-:Y:S05]  /*4980*/  BRA `(.L_x_566) ;  /* 0x0000000000047947 */ /* 0x000fea0003800000 */
.L_x_558:
[----:B------:R-:W-:-:S07]  /*4990*/  FADD.FTZ R2, R23, R26 ;  /* 0x0000001a17027221 */ /* 0x000fce0000010000 */
.L_x_566:
[----:B------:R-:W-:Y:S05]  /*49a0*/  BSYNC.RECONVERGENT B0 ;  /* 0x0000000000007941 */ /* 0x000fea0003800200 */
.L_x_556:
[----:B------:R-:W-:-:S04]  /*49b0*/  HFMA2 R23, -RZ, RZ, 0, 0 ;  /* 0x00000000ff177431 */ /* 0x000fc800000001ff */
[----:B0-----:R-:W-:Y:S05]  /*49c0*/  RET.REL.NODEC R22 `(_Z22LayerNormBlockSMemImplI10DirectLoadIffE11DirectStoreIffEfLi1ELi512EEvT_T0_lld) ;  /* 0xffffffb4168c7950 */ /* 0x001fea0003c3ffff */
.L_x_567:
        /* <DEDUP_REMOVED lines=11> */
.L_x_7627:


//--------------------- .text._Z22LayerNormBlockSMemImplI10DirectLoadIffE11DirectStoreIffEfLi1ELi256EEvT_T0_lld --------------------------
	.section	.text._Z22LayerNormBlockSMemImplI10DirectLoadIffE11DirectStoreIffEfLi1ELi256EEvT_T0_lld,"ax",@progbits
	.align	128
        .global         _Z22LayerNormBlockSMemImplI10DirectLoadIffE11DirectStoreIffEfLi1ELi256EEvT_T0_lld
        .type           _Z22LayerNormBlockSMemImplI10DirectLoadIffE11DirectStoreIffEfLi1ELi256EEvT_T0_lld,@function
        .size           _Z22LayerNormBlockSMemImplI10DirectLoadIffE11DirectStoreIffEfLi1ELi256EEvT_T0_lld,(.L_x_7628 - _Z22LayerNormBlockSMemImplI10DirectLoadIffE11DirectStoreIffEfLi1ELi256EEvT_T0_lld)
        .other          _Z22LayerNormBlockSMemImplI10DirectLoadIffE11DirectStoreIffEfLi1ELi256EEvT_T0_lld,@"STO_CUDA_ENTRY STV_DEFAULT"
_Z22LayerNormBlockSMemImplI10DirectLoadIffE11DirectStoreIffEfLi1ELi256EEvT_T0_lld:
.text._Z22LayerNormBlockSMemImplI10DirectLoadIffE11DirectStoreIffEfLi1ELi256EEvT_T0_lld:
        /* <DEDUP_REMOVED lines=27> */
.L_x_572:
        /* <DEDUP_REMOVED lines=12> */
.L_x_571:
[----:B------:R-:W-:Y:S05]  /*0270*/  BSYNC.RECONVERGENT B1 ;  /* 0x0000000000017941 */ /* 0x000fea0003800200 */
.L_x_570:
        /* <DEDUP_REMOVED lines=9> */
.L_x_575:
        /* <DEDUP_REMOVED lines=82> */
.L_x_574:
[----:B------:R-:W-:Y:S05]  /*0830*/  BSYNC.RECONVERGENT B1 ;  /* 0x0000000000017941 */ /* 0x000fea0003800200 */
.L_x_573:
        /* <DEDUP_REMOVED lines=47> */
.L_x_577:
[----:B------:R-:W-:Y:S05]  /*0b30*/  BSYNC.RECONVERGENT B1 ;  /* 0x0000000000017941 */ /* 0x000fea0003800200 */
.L_x_576:
        /* <DEDUP_REMOVED lines=24> */
.L_x_569:
[----:B------:R-:W-:Y:S05]  /*0cc0*/  BSYNC.RECONVERGENT B0 ;  /* 0x0000000000007941 */ /* 0x000fea0003800200 */
.L_x_568:
        /* <DEDUP_REMOVED lines=14> */
[C---:B------:R-:W-:Y:S01]  /*0db0*/  IADD3 R16, PT, PT, R20.reuse, 0x200, RZ ;  /* 0x0000020014107810 */ /* 0x040fe20007ffe0ff */
        /* <DEDUP_REMOVED lines=17> */
.L_x_644:
        /* <DEDUP_REMOVED lines=59> */
[----:B------:R-:W-:Y:S05]  /*1280*/  CALL.REL.NOINC `($__internal_5_$__cuda_sm3x_div_rn_noftz_f32_slowpath) ;  /* 0x0000003000387944 */ /* 0x000fea0003c00000 */
.L_x_583:
[----:B------:R-:W-:Y:S05]  /*1290*/  BSYNC.RECONVERGENT B4 ;  /* 0x0000000000047941 */ /* 0x000fea0003800200 */
.L_x_582:
[----:B------:R-:W-:Y:S01]  /*12a0*/  FADD R32, R32, R2 ;  /* 0x0000000220207221 */ /* 0x000fe20000000000 */
[----:B------:R-:W-:Y:S01]  /*12b0*/  HFMA2 R0, -RZ, RZ, 2.125, 0 ;  /* 0x40400000ff007431 */ /* 0x000fe200000001ff */
[----:B------:R-:W-:Y:S02]  /*12c0*/  MOV R30, R9 ;  /* 0x00000009001e7202 */ /* 0x000fe40000000f00 */
[----:B------:R-:W-:-:S04]  /*12d0*/  FADD R15, R15, -R32 ;  /* 0x800000200f0f7221 */ /* 0x000fc80000000000 */
[----:B------:R-:W-:-:S07]  /*12e0*/  FFMA R34, R3, R15, R34 ;  /* 0x0000000f03227223 */ /* 0x000fce0000000022 */
.L_x_581:
[----:B------:R-:W-:Y:S05]  /*12f0*/  BSYNC.RECONVERGENT B3 ;  /* 0x0000000000037941 */ /* 0x000fea0003800200 */
.L_x_580:
        /* <DEDUP_REMOVED lines=16> */
.L_x_592:
        /* <DEDUP_REMOVED lines=16> */
[----:B------:R-:W-:Y:S05]  /*1500*/  CALL.REL.NOINC `($__internal_5_$__cuda_sm3x_div_rn_noftz_f32_slowpath) ;  /* 0x0000002c00987944 */ /* 0x000fea0003c00000 */
.L_x_585:
[----:B------:R-:W-:Y:S05]  /*1510*/  BSYNC.RECONVERGENT B3 ;  /* 0x0000000000037941 */ /* 0x000fea0003800200 */
.L_x_584:
        /* <DEDUP_REMOVED lines=20> */
.L_x_587:
[----:B------:R-:W-:Y:S05]  /*1660*/  BSYNC.RECONVERGENT B3 ;  /* 0x0000000000037941 */ /* 0x000fea0003800200 */
.L_x_586:
        /* <DEDUP_REMOVED lines=20> */
.L_x_589:
[----:B------:R-:W-:Y:S05]  /*17b0*/  BSYNC.RECONVERGENT B3 ;  /* 0x0000000000037941 */ /* 0x000fea0003800200 */
.L_x_588:
        /* <DEDUP_REMOVED lines=21> */
.L_x_591:
[----:B------:R-:W-:Y:S05]  /*1910*/  BSYNC.RECONVERGENT B3 ;  /* 0x0000000000037941 */ /* 0x000fea0003800200 */
.L_x_590:
        /* <DEDUP_REMOVED lines=9> */
.L_x_579:
[----:B------:R-:W-:Y:S05]  /*19b0*/  BSYNC.RECONVERGENT B2 ;  /* 0x0000000000027941 */ /* 0x000fea0003800200 */
.L_x_578:
        /* <DEDUP_REMOVED lines=18> */
[----:B------:R-:W-:Y:S05]  /*1ae0*/  CALL.REL.NOINC `($__internal_5_$__cuda_sm3x_div_rn_noftz_f32_slowpath) ;  /* 0x0000002800207944 */ /* 0x000fea0003c00000 */
.L_x_596:
[----:B------:R-:W-:Y:S05]  /*1af0*/  BSYNC.RECONVERGENT B3 ;  /* 0x0000000000037941 */ /* 0x000fea0003800200 */
.L_x_595:
[----:B------:R-:W-:-:S04]  /*1b00*/  FADD R15, -R32, R15 ;  /* 0x0000000f200f7221 */ /* 0x000fc80000000100 */
[C---:B------:R-:W-:Y:S01]  /*1b10*/  FMUL R13, R15.reuse, R15 ;  /* 0x0000000f0f0d7220 */ /* 0x040fe20000400000 */
[----:B------:R-:W-:-:S03]  /*1b20*/  FFMA R32, R15, R2, R32 ;  /* 0x000000020f207223 */ /* 0x000fc60000000020 */
[----:B------:R-:W-:Y:S01]  /*1b30*/  FMUL R13, R0, R13 ;  /* 0x0000000d000d7220 */ /* 0x000fe20000400000 */
[----:B------:R-:W-:-:S03]  /*1b40*/  MOV R0, R3 ;  /* 0x0000000300007202 */ /* 0x000fc60000000f00 */
[----:B------:R-:W-:-:S04]  /*1b50*/  FFMA R13, R13, R2, R14 ;  /* 0x000000020d0d7223 */ /* 0x000fc8000000000e */
[----:B------:R-:W-:-:S07]  /*1b60*/  FADD R34, R34, R13 ;  /* 0x0000000d22227221 */ /* 0x000fce0000000000 */
.L_x_594:
[----:B------:R-:W-:Y:S05]  /*1b70*/  BSYNC.RECONVERGENT B2 ;  /* 0x0000000000027941 */ /* 0x000fea0003800200 */
.L_x_593:
        /* <DEDUP_REMOVED lines=19> */
.L_x_600:
[----:B------:R-:W-:Y:S05]  /*1cb0*/  BSYNC.RECONVERGENT B3 ;  /* 0x0000000000037941 */ /* 0x000fea0003800200 */
.L_x_599:
[----:B------:R-:W-:-:S04]  /*1cc0*/  FADD R15, -R32, R15 ;  /* 0x0000000f200f7221 */ /* 0x000fc80000000100 */
[C---:B------:R-:W-:Y:S01]  /*1cd0*/  FMUL R13, R15.reuse, R15 ;  /* 0x0000000f0f0d7220 */ /* 0x040fe20000400000 */
[----:B------:R-:W-:-:S03]  /*1ce0*/  FFMA R32, R15, R2, R32 ;  /* 0x000000020f207223 */ /* 0x000fc60000000020 */
[----:B------:R-:W-:Y:S01]  /*1cf0*/  FMUL R13, R0, R13 ;  /* 0x0000000d000d7220 */ /* 0x000fe20000400000 */
[----:B------:R-:W-:-:S03]  /*1d00*/  MOV R0, R3 ;  /* 0x0000000300007202 */ /* 0x000fc60000000f00 */
[----:B------:R-:W-:-:S04]  /*1d10*/  FFMA R13, R13, R2, R14 ;  /* 0x000000020d0d7223 */ /* 0x000fc8000000000e */
[----:B------:R-:W-:-:S07]  /*1d20*/  FADD R34, R34, R13 ;  /* 0x0000000d22227221 */ /* 0x000fce0000000000 */
.L_x_598:
[----:B------:R-:W-:Y:S05]  /*1d30*/  BSYNC.RECONVERGENT B2 ;  /* 0x0000000000027941 */ /* 0x000fea0003800200 */
.L_x_597:
        /* <DEDUP_REMOVED lines=19> */
.L_x_604:
[----:B------:R-:W-:Y:S05]  /*1e70*/  BSYNC.RECONVERGENT B3 ;  /* 0x0000000000037941 */ /* 0x000fea0003800200 */
.L_x_603:
[----:B------:R-:W-:-:S04]  /*1e80*/  FADD R15, -R32, R15 ;  /* 0x0000000f200f7221 */ /* 0x000fc80000000100 */
[C---:B------:R-:W-:Y:S01]  /*1e90*/  FMUL R13, R15.reuse, R15 ;  /* 0x0000000f0f0d7220 */ /* 0x040fe20000400000 */
[----:B------:R-:W-:-:S03]  /*1ea0*/  FFMA R32, R15, R2, R32 ;  /* 0x000000020f207223 */ /* 0x000fc60000000020 */
[----:B------:R-:W-:Y:S01]  /*1eb0*/  FMUL R13, R0, R13 ;  /* 0x0000000d000d7220 */ /* 0x000fe20000400000 */
[----:B------:R-:W-:-:S03]  /*1ec0*/  MOV R0, R3 ;  /* 0x0000000300007202 */ /* 0x000fc60000000f00 */
[----:B------:R-:W-:-:S04]  /*1ed0*/  FFMA R13, R13, R2, R14 ;  /* 0x000000020d0d7223 */ /* 0x000fc8000000000e */
[----:B------:R-:W-:-:S07]  /*1ee0*/  FADD R34, R34, R13 ;  /* 0x0000000d22227221 */ /* 0x000fce0000000000 */
.L_x_602:
[----:B------:R-:W-:Y:S05]  /*1ef0*/  BSYNC.RECONVERGENT B2 ;  /* 0x0000000000027941 */ /* 0x000fea0003800200 */
.L_x_601:
        /* <DEDUP_REMOVED lines=19> */
.L_x_608:
[----:B------:R-:W-:Y:S05]  /*2030*/  BSYNC.RECONVERGENT B3 ;  /* 0x0000000000037941 */ /* 0x000fea0003800200 */
.L_x_607:
[----:B------:R-:W-:-:S04]  /*2040*/  FADD R15, -R32, R15 ;  /* 0x0000000f200f7221 */ /* 0x000fc80000000100 */
[C---:B------:R-:W-:Y:S01]  /*2050*/  FMUL R13, R15.reuse, R15 ;  /* 0x0000000f0f0d7220 */ /* 0x040fe20000400000 */
[----:B------:R-:W-:-:S03]  /*2060*/  FFMA R32, R15, R2, R32 ;  /* 0x000000020f207223 */ /* 0x000fc60000000020 */
[----:B------:R-:W-:Y:S01]  /*2070*/  FMUL R13, R0, R13 ;  /* 0x0000000d000d7220 */ /* 0x000fe20000400000 */
[----:B------:R-:W-:-:S03]  /*2080*/  MOV R0, R3 ;  /* 0x0000000300007202 */ /* 0x000fc60000000f00 */
[----:B------:R-:W-:-:S04]  /*2090*/  FFMA R13, R13, R2, R14 ;  /* 0x000000020d0d7223 */ /* 0x000fc8000000000e */
[----:B------:R-:W-:-:S07]  /*20a0*/  FADD R34, R34, R13 ;  /* 0x0000000d22227221 */ /* 0x000fce0000000000 */
.L_x_606:
[----:B------:R-:W-:Y:S05]  /*20b0*/  BSYNC.RECONVERGENT B2 ;  /* 0x0000000000027941 */ /* 0x000fea0003800200 */
.L_x_605:
        /* <DEDUP_REMOVED lines=19> */
.L_x_612:
[----:B------:R-:W-:Y:S05]  /*21f0*/  BSYNC.RECONVERGENT B3 ;  /* 0x0000000000037941 */ /* 0x000fea0003800200 */
.L_x_611:
[----:B------:R-:W-:-:S04]  /*2200*/  FADD R15, -R32, R15 ;  /* 0x0000000f200f7221 */ /* 0x000fc80000000100 */
[C---:B------:R-:W-:Y:S01]  /*2210*/  FMUL R13, R15.reuse, R15 ;  /* 0x0000000f0f0d7220 */ /* 0x040fe20000400000 */
[----:B------:R-:W-:-:S03]  /*2220*/  FFMA R32, R15, R2, R32 ;  /* 0x000000020f207223 */ /* 0x000fc60000000020 */
[----:B------:R-:W-:Y:S01]  /*2230*/  FMUL R13, R0, R13 ;  /* 0x0000000d000d7220 */ /* 0x000fe20000400000 */
[----:B------:R-:W-:-:S03]  /*2240*/  MOV R0, R3 ;  /* 0x0000000300007202 */ /* 0x000fc60000000f00 */
[----:B------:R-:W-:-:S04]  /*2250*/  FFMA R13, R13, R2, R14 ;  /* 0x000000020d0d7223 */ /* 0x000fc8000000000e */
[----:B------:R-:W-:-:S07]  /*2260*/  FADD R34, R34, R13 ;  /* 0x0000000d22227221 */ /* 0x000fce0000000000 */
.L_x_610:
[----:B------:R-:W-:Y:S05]  /*2270*/  BSYNC.RECONVERGENT B2 ;  /* 0x0000000000027941 */ /* 0x000fea0003800200 */
.L_x_609:
        /* <DEDUP_REMOVED lines=34> */
.L_x_617:
[----:B------:R-:W-:Y:S05]  /*24a0*/  BSYNC.RECONVERGENT B3 ;  /* 0x0000000000037941 */ /* 0x000fea0003800200 */
.L_x_616:
[----:B------:R-:W-:-:S04]  /*24b0*/  FADD R25, -R14, R25 ;  /* 0x000000190e197221 */ /* 0x000fc80000000100 */
[C---:B------:R-:W-:Y:S01]  /*24c0*/  FMUL R12, R25.reuse, R25 ;  /* 0x00000019190c7220 */ /* 0x040fe20000400000 */
[----:B------:R-:W-:-:S03]  /*24d0*/  FFMA R14, R25, R2, R14 ;  /* 0x00000002190e7223 */ /* 0x000fc6000000000e */
[----:B------:R-:W-:Y:S01]  /*24e0*/  FMUL R12, R27, R12 ;  /* 0x0000000c1b0c7220 */ /* 0x000fe20000400000 */
[----:B------:R-:W-:-:S03]  /*24f0*/  MOV R27, R0 ;  /* 0x00000000001b7202 */ /* 0x000fc60000000f00 */
[----:B------:R-:W-:-:S04]  /*2500*/  FFMA R12, R12, R2, R3 ;  /* 0x000000020c0c7223 */ /* 0x000fc80000000003 */
[----:B------:R-:W-:-:S07]  /*2510*/  FADD R15, R15, R12 ;  /* 0x0000000c0f0f7221 */ /* 0x000fce0000000000 */
.L_x_615:
[----:B------:R-:W-:Y:S05]  /*2520*/  BSYNC.RECONVERGENT B2 ;  /* 0x0000000000027941 */ /* 0x000fea0003800200 */
.L_x_614:
        /* <DEDUP_REMOVED lines=19> */
.L_x_621:
[----:B------:R-:W-:Y:S05]  /*2660*/  BSYNC.RECONVERGENT B3 ;  /* 0x0000000000037941 */ /* 0x000fea0003800200 */
.L_x_620:
[----:B------:R-:W-:-:S04]  /*2670*/  FADD R25, -R14, R25 ;  /* 0x000000190e197221 */ /* 0x000fc80000000100 */
[C---:B------:R-:W-:Y:S01]  /*2680*/  FMUL R12, R25.reuse, R25 ;  /* 0x00000019190c7220 */ /* 0x040fe20000400000 */
[----:B------:R-:W-:-:S03]  /*2690*/  FFMA R14, R25, R2, R14 ;  /* 0x00000002190e7223 */ /* 0x000fc6000000000e */
[----:B------:R-:W-:Y:S01]  /*26a0*/  FMUL R12, R27, R12 ;  /* 0x0000000c1b0c7220 */ /* 0x000fe20000400000 */
[----:B------:R-:W-:-:S03]  /*26b0*/  MOV R27, R0 ;  /* 0x00000000001b7202 */ /* 0x000fc60000000f00 */
[----:B------:R-:W-:-:S04]  /*26c0*/  FFMA R12, R12, R2, R3 ;  /* 0x000000020c0c7223 */ /* 0x000fc80000000003 */
[----:B------:R-:W-:-:S07]  /*26d0*/  FADD R15, R15, R12 ;  /* 0x0000000c0f0f7221 */ /* 0x000fce0000000000 */
.L_x_619:
[----:B------:R-:W-:Y:S05]  /*26e0*/  BSYNC.RECONVERGENT B2 ;  /* 0x0000000000027941 */ /* 0x000fea0003800200 */
.L_x_618:
        /* <DEDUP_REMOVED lines=19> */
.L_x_625:
[----:B------:R-:W-:Y:S05]  /*2820*/  BSYNC.RECONVERGENT B3 ;  /* 0x0000000000037941 */ /* 0x000fea0003800200 */
.L_x_624:
[----:B------:R-:W-:-:S04]  /*2830*/  FADD R25, -R14, R25 ;  /* 0x000000190e197221 */ /* 0x000fc80000000100 */
[C---:B------:R-:W-:Y:S01]  /*2840*/  FMUL R12, R25.reuse, R25 ;  /* 0x00000019190c7220 */ /* 0x040fe20000400000 */
[----:B------:R-:W-:-:S03]  /*2850*/  FFMA R14, R25, R2, R14 ;  /* 0x00000002190e7223 */ /* 0x000fc6000000000e */
[----:B------:R-:W-:Y:S01]  /*2860*/  FMUL R12, R27, R12 ;  /* 0x0000000c1b0c7220 */ /* 0x000fe20000400000 */
[----:B------:R-:W-:-:S03]  /*2870*/  MOV R27, R0 ;  /* 0x00000000001b7202 */ /* 0x000fc60000000f00 */
[----:B------:R-:W-:-:S04]  /*2880*/  FFMA R12, R12, R2, R3 ;  /* 0x000000020c0c7223 */ /* 0x000fc80000000003 */
[----:B------:R-:W-:-:S07]  /*2890*/  FADD R15, R15, R12 ;  /* 0x0000000c0f0f7221 */ /* 0x000fce0000000000 */
.L_x_623:
[----:B------:R-:W-:Y:S05]  /*28a0*/  BSYNC.RECONVERGENT B2 ;  /* 0x0000000000027941 */ /* 0x000fea0003800200 */
.L_x_622:
        /* <DEDUP_REMOVED lines=19> */
.L_x_629:
[----:B------:R-:W-:Y:S05]  /*29e0*/  BSYNC.RECONVERGENT B3 ;  /* 0x0000000000037941 */ /* 0x000fea0003800200 */
.L_x_628:
[----:B------:R-:W-:-:S04]  /*29f0*/  FADD R25, -R14, R25 ;  /* 0x000000190e197221 */ /* 0x000fc80000000100 */
[C---:B------:R-:W-:Y:S01]  /*2a00*/  FMUL R12, R25.reuse, R25 ;  /* 0x00000019190c7220 */ /* 0x040fe20000400000 */
[----:B------:R-:W-:-:S03]  /*2a10*/  FFMA R14, R25, R2, R14 ;  /* 0x00000002190e7223 */ /* 0x000fc6000000000e */
[----:B------:R-:W-:Y:S01]  /*2a20*/  FMUL R12, R27, R12 ;  /* 0x0000000c1b0c7220 */ /* 0x000fe20000400000 */
[----:B------:R-:W-:-:S03]  /*2a30*/  MOV R27, R0 ;  /* 0x00000000001b7202 */ /* 0x000fc60000000f00 */
[----:B------:R-:W-:-:S04]  /*2a40*/  FFMA R12, R12, R2, R3 ;  /* 0x000000020c0c7223 */ /* 0x000fc80000000003 */
[----:B------:R-:W-:-:S07]  /*2a50*/  FADD R15, R15, R12 ;  /* 0x0000000c0f0f7221 */ /* 0x000fce0000000000 */
.L_x_627:
[----:B------:R-:W-:Y:S05]  /*2a60*/  BSYNC.RECONVERGENT B2 ;  /* 0x0000000000027941 */ /* 0x000fea0003800200 */
.L_x_626:
        /* <DEDUP_REMOVED lines=19> */
.L_x_633:
[----:B------:R-:W-:Y:S05]  /*2ba0*/  BSYNC.RECONVERGENT B3 ;  /* 0x0000000000037941 */ /* 0x000fea0003800200 */
.L_x_632:
[----:B------:R-:W-:-:S04]  /*2bb0*/  FADD R25, -R14, R25 ;  /* 0x000000190e197221 */ /* 0x000fc80000000100 */
[C---:B------:R-:W-:Y:S01]  /*2bc0*/  FMUL R12, R25.reuse, R25 ;  /* 0x00000019190c7220 */ /* 0x040fe20000400000 */
[----:B------:R-:W-:-:S03]  /*2bd0*/  FFMA R14, R25, R2, R14 ;  /* 0x00000002190e7223 */ /* 0x000fc6000000000e */
[----:B------:R-:W-:Y:S01]  /*2be0*/  FMUL R12, R27, R12 ;  /* 0x0000000c1b0c7220 */ /* 0x000fe20000400000 */
[----:B------:R-:W-:-:S03]  /*2bf0*/  MOV R27, R0 ;  /* 0x00000000001b7202 */ /* 0x000fc60000000f00 */
[----:B------:R-:W-:-:S04]  /*2c00*/  FFMA R12, R12, R2, R3 ;  /* 0x000000020c0c7223 */ /* 0x000fc80000000003 */
[----:B------:R-:W-:-:S07]  /*2c10*/  FADD R15, R15, R12 ;  /* 0x0000000c0f0f7221 */ /* 0x000fce0000000000 */
.L_x_631:
[----:B------:R-:W-:Y:S05]  /*2c20*/  BSYNC.RECONVERGENT B2 ;  /* 0x0000000000027941 */ /* 0x000fea0003800200 */
.L_x_630:
[----:B------:R-:W1:Y:S01]  /*2c30*/  @!P3 S2R R3, SR_CgaCtaId ;  /* 0x000000000003b919 */ /* 0x000e620000008800 */
[----:B0-----:R-:W-:-:S04]  /*2c40*/  @!P3 MOV R0, 0x400 ;  /* 0x000004000000b802 */ /* 0x001fc80000000f00 */
[----:B-1----:R-:W-:-:S05]  /*2c50*/  @!P3 LEA R0, R3, R0, 0x18 ;  /* 0x000000000300b211 */ /* 0x002fca00078ec0ff */
[----:B------:R1:W-:Y:S04]  /*2c60*/  @!P3 STS.64 [R0+0x180], R14 ;  /* 0x0001800e0000b388 */ /* 0x0003e80000000a00 */
[----:B------:R1:W-:Y:S02]  /*2c70*/  @!P3 STS [R0+0x188], R27 ;  /* 0x0001881b0000b388 */ /* 0x0003e40000000800 */
.L_x_613:
        /* <DEDUP_REMOVED lines=18> */
[----:B------:R-:W-:Y:S05]  /*2da0*/  CALL.REL.NOINC `($__internal_5_$__cuda_sm3x_div_rn_noftz_f32_slowpath) ;  /* 0x0000001400707944 */ /* 0x000fea0003c00000 */
.L_x_634:
        /* <DEDUP_REMOVED lines=50> */
.L_x_638:
[----:B0-----:R-:W-:Y:S05]  /*30d0*/  BSYNC.RECONVERGENT B1 ;  /* 0x0000000000017941 */ /* 0x001fea0003800200 */
.L_x_637:
        /* <DEDUP_REMOVED lines=13> */
.L_x_641:
        /* <DEDUP_REMOVED lines=144> */
.L_x_640:
[----:B------:R-:W-:Y:S05]  /*3ab0*/  BSYNC.RECONVERGENT B1 ;  /* 0x0000000000017941 */ /* 0x000fea0003800200 */
.L_x_639:
        /* <DEDUP_REMOVED lines=84> */
.L_x_643:
[----:B------:R-:W-:Y:S05]  /*4000*/  BSYNC.RECONVERGENT B1 ;  /* 0x0000000000017941 */ /* 0x000fea0003800200 */
.L_x_642:
        /* <DEDUP_REMOVED lines=46> */
.L_x_636:
[----:B0-----:R-:W-:Y:S05]  /*42f0*/  BSYNC.RECONVERGENT B0 ;  /* 0x0000000000007941 */ /* 0x001fea0003800200 */
.L_x_635:
[----:B------:R-:W0:Y:S01]  /*4300*/  LDCU.64 UR16, c[0x0][0x3b0] ;  /* 0x00007600ff1077ac */ /* 0x000e220008000a00 */
[----:B------:R-:W-:-:S04]  /*4310*/  UIADD3 UR9, UP0, UPT, UR28, UR9, URZ ;  /* 0x000000091c097290 */ /* 0x000fc8000ff1e0ff */
[----:B------:R-:W-:Y:S02]  /*4320*/  UIADD3.X UR4, UPT, UPT, URZ, UR4, URZ, UP0, !UPT ;  /* 0x00000004ff047290 */ /* 0x000fe400087fe4ff */
[----:B0-----:R-:W-:-:S04]  /*4330*/  UISETP.GE.U32.AND UP0, UPT, UR9, UR16, UPT ;  /* 0x000000100900728c */ /* 0x001fc8000bf06070 */
[----:B------:R-:W-:-:S09]  /*4340*/  UISETP.GE.AND.EX UP0, UPT, UR4, UR17, UPT, UP0 ;  /* 0x000000110400728c */ /* 0x000fd2000bf06300 */
[----:B------:R-:W-:Y:S05]  /*4350*/  BRA.U !UP0, `(.L_x_644) ;  /* 0xffffffc908dc7547 */ /* 0x000fea000b83ffff */
[----:B------:R-:W-:Y:S05]  /*4360*/  EXIT ;  /* 0x000000000000794d */ /* 0x000fea0003800000 */
        .weak           $__internal_5_$__cuda_sm3x_div_rn_noftz_f32_slowpath
        .type           $__internal_5_$__cuda_sm3x_div_rn_noftz_f32_slowpath,@function
        .size           $__internal_5_$__cuda_sm3x_div_rn_noftz_f32_slowpath,(.L_x_7628 - $__internal_5_$__cuda_sm3x_div_rn_noftz_f32_slowpath)
$__internal_5_$__cuda_sm3x_div_rn_noftz_f32_slowpath:
        /* <DEDUP_REMOVED lines=34> */
.L_x_646:
        /* <DEDUP_REMOVED lines=51> */
.L_x_653:
[----:B------:R-:W-:-:S04]  /*48c0*/  LOP3.LUT R2, R2, 0x80000000, RZ, 0xc0, !PT ;  /* 0x8000000002027812 */ /* 0x000fc800078ec0ff */
[----:B------:R-:W-:Y:S01]  /*48d0*/  LOP3.LUT R2, R2, 0x7f800000, RZ, 0xfc, !PT ;  /* 0x7f80000002027812 */ /* 0x000fe200078efcff */
[----:B------:R-:W-:Y:S06]  /*48e0*/  BRA `(.L_x_654) ;  /* 0x0000000000047947 */ /* 0x000fec0003800000 */
.L_x_652:
[----:B------:R-:W-:-:S07]  /*48f0*/  LEA R2, R19, R2, 0x17 ;  /* 0x0000000213027211 */ /* 0x000fce00078eb8ff */
.L_x_654:
[----:B------:R-:W-:Y:S05]  /*4900*/  BSYNC.RECONVERGENT B1 ;  /* 0x0000000000017941 */ /* 0x000fea0003800200 */
.L_x_651:
[----:B------:R-:W-:Y:S05]  /*4910*/  BRA `(.L_x_655) ;  /* 0x0000000000207947 */ /* 0x000fea0003800000 */
.L_x_650:
[----:B------:R-:W-:-:S04]  /*4920*/  LOP3.LUT R23, R26, 0x80000000, R23, 0x48, !PT ;  /* 0x800000001a177812 */ /* 0x000fc800078e4817 */
[----:B------:R-:W-:Y:S01]  /*4930*/  LOP3.LUT R2, R23, 0x7f800000, RZ, 0xfc, !PT ;  /* 0x7f80000017027812 */ /* 0x000fe200078efcff */
[----:B------:R-:W-:Y:S06]  /*4940*/  BRA `(.L_x_655) ;  /* 0x0000000000147947 */ /* 0x000fec0003800000 */
.L_x_649:
[----:B------:R-:W-:Y:S01]  /*4950*/  LOP3.LUT R2, R26, 0x80000000, R23, 0x48, !PT ;  /* 0x800000001a027812 */ /* 0x000fe200078e4817 */
[----:B------:R-:W-:Y:S06]  /*4960*/  BRA `(.L_x_655) ;  /* 0x00000000000c7947 */ /* 0x000fec0003800000 */
.L_x_648:
[----:B------:R-:W0:Y:S01]  /*4970*/  MUFU.RSQ R2, -QNAN ;  /* 0xffc0000000027908 */ /* 0x000e220000001400 */
[----:B------:R-:W-:Y:S05]  /*4980*/  BRA `(.L_x_655) ;  /* 0x0000000000047947 */ /* 0x000fea0003800000 */
.L_x_647:
[----:B------:R-:W-:-:S07]  /*4990*/  FADD.FTZ R2, R23, R26 ;  /* 0x0000001a17027221 */ /* 0x000fce0000010000 */
.L_x_655:
[----:B------:R-:W-:Y:S05]  /*49a0*/  BSYNC.RECONVERGENT B0 ;  /* 0x0000000000007941 */ /* 0x000fea0003800200 */
.L_x_645:
[----:B------:R-:W-:-:S04]  /*49b0*/  HFMA2 R23, -RZ, RZ, 0, 0 ;  /* 0x00000000ff177431 */ /* 0x000fc800000001ff */
[----:B0-----:R-:W-:Y:S05]  /*49c0*/  RET.REL.NODEC R22 `(_Z22LayerNormBlockSMemImplI10DirectLoadIffE11DirectStoreIffEfLi1ELi256EEvT_T0_lld) ;  /* 0xffffffb4168c7950 */ /* 0x001fea0003c3ffff */
.L_x_656:
        /* <DEDUP_REMOVED lines=11> */
.L_x_7628:


//--------------------- .text._Z22LayerNormBlockSMemImplI10DirectLoadIffE11DirectStoreIffEfLi1ELi128EEvT_T0_lld --------------------------
	.section	.text._Z22LayerNormBlockSMemImplI10DirectLoadIffE11DirectStoreIffEfLi1ELi128EEvT_T0_lld,"ax",@progbits
	.align	128
        .global         _Z22LayerNormBlockSMemImplI10DirectLoadIffE11DirectStoreIffEfLi1ELi128EEvT_T0_lld
        .type           _Z22LayerNormBlockSMemImplI10DirectLoadIffE11DirectStoreIffEfLi1ELi128EEvT_T0_lld,@function
        .size           _Z22LayerNormBlockSMemImplI10DirectLoadIffE11DirectStoreIffEfLi1ELi128EEvT_T0_lld,(.L_x_7629 - _Z22LayerNormBlockSMemImplI10DirectLoadIffE11DirectStoreIffEfLi1ELi128EEvT_T0_lld)
        .other          _Z22LayerNormBlockSMemImplI10DirectLoadIffE11DirectStoreIffEfLi1ELi128EEvT_T0_lld,@"STO_CUDA_ENTRY STV_DEFAULT"
_Z22LayerNormBlockSMemImplI10DirectLoadIffE11DirectStoreIffEfLi1ELi128EEvT_T0_lld:
.text._Z22LayerNormBlockSMemImplI10DirectLoadIffE11DirectStoreIffEfLi1ELi128EEvT_T0_lld:
        /* <DEDUP_REMOVED lines=27> */
.L_x_661:
        /* <DEDUP_REMOVED lines=12> */
.L_x_660:
[----:B------:R-:W-:Y:S05]  /*0270*/  BSYNC.RECONVERGENT B1 ;  /* 0x0000000000017941 */ /* 0x000fea0003800200 */
.L_x_659:
        /* <DEDUP_REMOVED lines=9> */
.L_x_664:
        /* <DEDUP_REMOVED lines=82> */
.L_x_663:
[----:B------:R-:W-:Y:S05]  /*0830*/  BSYNC.RECONVERGENT B1 ;  /* 0x0000000000017941 */ /* 0x000fea0003800200 */
.L_x_662:
        /* <DEDUP_REMOVED lines=47> */
.L_x_666:
[----:B------:R-:W-:Y:S05]  /*0b30*/  BSYNC.RECONVERGENT B1 ;  /* 0x0000000000017941 */ /* 0x000fea0003800200 */
.L_x_665:
        /* <DEDUP_REMOVED lines=24> */
.L_x_658:
[----:B------:R-:W-:Y:S05]  /*0cc0*/  BSYNC.RECONVERGENT B0 ;  /* 0x0000000000007941 */ /* 0x000fea0003800200 */
.L_x_657:
        /* <DEDUP_REMOVED lines=32> */
.L_x_733:
        /* <DEDUP_REMOVED lines=59> */
[----:B------:R-:W-:Y:S05]  /*1280*/  CALL.REL.NOINC `($__internal_6_$__cuda_sm3x_div_rn_noftz_f32_slowpath) ;  /* 0x0000003000387944 */ /* 0x000fea0003c00000 */
.L_x_672:
[----:B------:R-:W-:Y:S05]  /*1290*/  BSYNC.RECONVERGENT B4 ;  /* 0x0000000000047941 */ /* 0x000fea0003800200 */
.L_x_671:
[----:B------:R-:W-:Y:S01]  /*12a0*/  FADD R32, R32, R2 ;  /* 0x0000000220207221 */ /* 0x000fe20000000000 */
[----:B------:R-:W-:Y:S01]  /*12b0*/  HFMA2 R0, -RZ, RZ, 2.125, 0 ;  /* 0x40400000ff007431 */ /* 0x000fe200000001ff */
[----:B------:R-:W-:Y:S02]  /*12c0*/  MOV R30, R9 ;  /* 0x00000009001e7202 */ /* 0x000fe40000000f00 */
[----:B------:R-:W-:-:S04]  /*12d0*/  FADD R15, R15, -R32 ;  /* 0x800000200f0f7221 */ /* 0x000fc80000000000 */
[----:B------:R-:W-:-:S07]  /*12e0*/  FFMA R34, R3, R15, R34 ;  /* 0x0000000f03227223 */ /* 0x000fce0000000022 */
.L_x_670:
[----:B------:R-:W-:Y:S05]  /*12f0*/  BSYNC.RECONVERGENT B3 ;  /* 0x0000000000037941 */ /* 0x000fea0003800200 */
.L_x_669:
        /* <DEDUP_REMOVED lines=16> */
.L_x_681:
        /* <DEDUP_REMOVED lines=16> */
[----:B------:R-:W-:Y:S05]  /*1500*/  CALL.REL.NOINC `($__internal_6_$__cuda_sm3x_div_rn_noftz_f32_slowpath) ;  /* 0x0000002c00987944 */ /* 0x000fea0003c00000 */
.L_x_674:
[----:B------:R-:W-:Y:S05]  /*1510*/  BSYNC.RECONVERGENT B3 ;  /* 0x0000000000037941 */ /* 0x000fea0003800200 */
.L_x_673:
        /* <DEDUP_REMOVED lines=20> */
.L_x_676:
[----:B------:R-:W-:Y:S05]  /*1660*/  BSYNC.RECONVERGENT B3 ;  /* 0x0000000000037941 */ /* 0x000fea0003800200 */
.L_x_675:
        /* <DEDUP_REMOVED lines=20> */
.L_x_678:
[----:B------:R-:W-:Y:S05]  /*17b0*/  BSYNC.RECONVERGENT B3 ;  /* 0x0000000000037941 */ /* 0x000fea0003800200 */
.L_x_677:
        /* <DEDUP_REMOVED lines=21> */
.L_x_680:
[----:B------:R-:W-:Y:S05]  /*1910*/  BSYNC.RECONVERGENT B3 ;  /* 0x0000000000037941 */ /* 0x000fea0003800200 */
.L_x_679:
        /* <DEDUP_REMOVED lines=9> */
.L_x_668:
[----:B------:R-:W-:Y:S05]  /*19b0*/  BSYNC.RECONVERGENT B2 ;  /* 0x0000000000027941 */ /* 0x000fea0003800200 */
.L_x_667:
        /* <DEDUP_REMOVED lines=18> */
[----:B------:R-:W-:Y:S05]  /*1ae0*/  CALL.REL.NOINC `($__internal_6_$__cuda_sm3x_div_rn_noftz_f32_slowpath) ;  /* 0x0000002800207944 */ /* 0x000fea0003c00000 */
.L_x_685:
[----:B------:R-:W-:Y:S05]  /*1af0*/  BSYNC.RECONVERGENT B3 ;  /* 0x0000000000037941 */ /* 0x000fea0003800200 */
.L_x_684:
[----:B------:R-:W-:-:S04]  /*1b00*/  FADD R15, -R32, R15 ;  /* 0x0000000f200f7221 */ /* 0x000fc80000000100 */
[C---:B------:R-:W-:Y:S01]  /*1b10*/  FMUL R13, R15.reuse, R15 ;  /* 0x0000000f0f0d7220 */ /* 0x040fe20000400000 */
[----:B------:R-:W-:-:S03]  /*1b20*/  FFMA R32, R15, R2, R32 ;  /* 0x000000020f207223 */ /* 0x000fc60000000020 */
[----:B------:R-:W-:Y:S01]  /*1b30*/  FMUL R13, R0, R13 ;  /* 0x0000000d000d7220 */ /* 0x000fe20000400000 */
[----:B------:R-:W-:-:S03]  /*1b40*/  MOV R0, R3 ;  /* 0x0000000300007202 */ /* 0x000fc60000000f00 */
[----:B------:R-:W-:-:S04]  /*1b50*/  FFMA R13, R13, R2, R14 ;  /* 0x000000020d0d7223 */ /* 0x000fc8000000000e */
[----:B------:R-:W-:-:S07]  /*1b60*/  FADD R34, R34, R13 ;  /* 0x0000000d22227221 */ /* 0x000fce0000000000 */
.L_x_683:
[----:B------:R-:W-:Y:S05]  /*1b70*/  BSYNC.RECONVERGENT B2 ;  /* 0x0000000000027941 */ /* 0x000fea0003800200 */
.L_x_682:
        /* <DEDUP_REMOVED lines=19> */
.L_x_689:
[----:B------:R-:W-:Y:S05]  /*1cb0*/  BSYNC.RECONVERGENT B3 ;  /* 0x0000000000037941 */ /* 0x000fea0003800200 */
.L_x_688:
[----:B------:R-:W-:-:S04]  /*1cc0*/  FADD R15, -R32, R15 ;  /* 0x0000000f200f7221 */ /* 0x000fc80000000100 */
[C---:B------:R-:W-:Y:S01]  /*1cd0*/  FMUL R13, R15.reuse, R15 ;  /* 0x0000000f0f0d7220 */ /* 0x040fe20000400000 */
[----:B------:R-:W-:-:S03]  /*1ce0*/  FFMA R32, R15, R2, R32 ;  /* 0x000000020f207223 */ /* 0x000fc60000000020 */
[----:B------:R-:W-:Y:S01]  /*1cf0*/  FMUL R13, R0, R13 ;  /* 0x0000000d000d7220 */ /* 0x000fe20000400000 */
[----:B------:R-:W-:-:S03]  /*1d00*/  MOV R0, R3 ;  /* 0x0000000300007202 */ /* 0x000fc60000000f00 */
[----:B------:R-:W-:-:S04]  /*1d10*/  FFMA R13, R13, R2, R14 ;  /* 0x000000020d0d7223 */ /* 0x000fc8000000000e */
[----:B------:R-:W-:-:S07]  /*1d20*/  FADD R34, R34, R13 ;  /* 0x0000000d22227221 */ /* 0x000fce0000000000 */
.L_x_687:
[----:B------:R-:W-:Y:S05]  /*1d30*/  BSYNC.RECONVERGENT B2 ;  /* 0x0000000000027941 */ /* 0x000fea0003800200 */
.L_x_686:
        /* <DEDUP_REMOVED lines=19> */
.L_x_693:
[----:B------:R-:W-:Y:S05]  /*1e70*/  BSYNC.RECONVERGENT B3 ;  /* 0x0000000000037941 */ /* 0x000fea0003800200 */
.L_x_692:
[----:B------:R-:W-:-:S04]  /*1e80*/  FADD R15, -R32, R15 ;  /* 0x0000000f200f7221 */ /* 0x000fc80000000100 */
[C---:B------:R-:W-:Y:S01]  /*1e90*/  FMUL R13, R15.reuse, R15 ;  /* 0x0000000f0f0d7220 */ /* 0x040fe20000400000 */
[----:B------:R-:W-:-:S03]  /*1ea0*/  FFMA R32, R15, R2, R32 ;  /* 0x000000020f207223 */ /* 0x000fc60000000020 */
[----:B------:R-:W-:Y:S01]  /*1eb0*/  FMUL R13, R0, R13 ;  /* 0x0000000d000d7220 */ /* 0x000fe20000400000 */
[----:B------:R-:W-:-:S03]  /*1ec0*/  MOV R0, R3 ;  /* 0x0000000300007202 */ /* 0x000fc60000000f00 */
[----:B------:R-:W-:-:S04]  /*1ed0*/  FFMA R13, R13, R2, R14 ;  /* 0x000000020d0d7223 */ /* 0x000fc8000000000e */
[----:B------:R-:W-:-:S07]  /*1ee0*/  FADD R34, R34, R13 ;  /* 0x0000000d22227221 */ /* 0x000fce0000000000 */
.L_x_691:
[----:B------:R-:W-:Y:S05]  /*1ef0*/  BSYNC.RECONVERGENT B2 ;  /* 0x0000000000027941 */ /* 0x000fea0003800200 */
.L_x_690:
        /* <DEDUP_REMOVED lines=19> */
.L_x_697:
[----:B------:R-:W-:Y:S05]  /*2030*/  BSYNC.RECONVERGENT B3 ;  /* 0x0000000000037941 */ /* 0x000fea0003800200 */
.L_x_696:
[----:B------:R-:W-:-:S04]  /*2040*/  FADD R15, -R32, R15 ;  /* 0x0000000f200f7221 */ /* 0x000fc80000000100 */
[C---:B------:R-:W-:Y:S01]  /*2050*/  FMUL R13, R15.reuse, R15 ;  /* 0x0000000f0f0d7220 */ /* 0x040fe20000400000 */
[----:B------:R-:W-:-:S03]  /*2060*/  FFMA R32, R15, R2, R32 ;  /* 0x000000020f207223 */ /* 0x000fc60000000020 */
[----:B------:R-:W-:Y:S01]  /*2070*/  FMUL R13, R0, R13 ;  /* 0x0000000d000d7220 */ /* 0x000fe20000400000 */
[----:B------:R-:W-:-:S03]  /*2080*/  MOV R0, R3 ;  /* 0x0000000300007202 */ /* 0x000fc60000000f00 */
[----:B------:R-:W-:-:S04]  /*2090*/  FFMA R13, R13, R2, R14 ;  /* 0x000000020d0d7223 */ /* 0x000fc8000000000e */
[----:B------:R-:W-:-:S07]  /*20a0*/  FADD R34, R34, R13 ;  /* 0x0000000d22227221 */ /* 0x000fce0000000000 */
.L_x_695:
[----:B------:R-:W-:Y:S05]  /*20b0*/  BSYNC.RECONVERGENT B2 ;  /* 0x0000000000027941 */ /* 0x000fea0003800200 */
.L_x_694:
        /* <DEDUP_REMOVED lines=19> */
.L_x_701:
[----:B------:R-:W-:Y:S05]  /*21f0*/  BSYNC.RECONVERGENT B3 ;  /* 0x0000000000037941 */ /* 0x000fea0003800200 */
.L_x_700:
[----:B------:R-:W-:-:S04]  /*2200*/  FADD R15, -R32, R15 ;  /* 0x0000000f200f7221 */ /* 0x000fc80000000100 */
[C---:B------:R-:W-:Y:S01]  /*2210*/  FMUL R13, R15.reuse, R15 ;  /* 0x0000000f0f0d7220 */ /* 0x040fe20000400000 */
[----:B------:R-:W-:-:S03]  /*2220*/  FFMA R32, R15, R2, R32 ;  /* 0x000000020f207223 */ /* 0x000fc60000000020 */
[----:B------:R-:W-:Y:S01]  /*2230*/  FMUL R13, R0, R13 ;  /* 0x0000000d000d7220 */ /* 0x000fe20000400000 */
[----:B------:R-:W-:-:S03]  /*2240*/  MOV R0, R3 ;  /* 0x0000000300007202 */ /* 0x000fc60000000f00 */
[----:B------:R-:W-:-:S04]  /*2250*/  FFMA R13, R13, R2, R14 ;  /* 0x000000020d0d7223 */ /* 0x000fc8000000000e */
[----:B------:R-:W-:-:S07]  /*2260*/  FADD R34, R34, R13 ;  /* 0x0000000d22227221 */ /* 0x000fce0000000000 */
.L_x_699:
[----:B------:R-:W-:Y:S05]  /*2270*/  BSYNC.RECONVERGENT B2 ;  /* 0x0000000000027941 */ /* 0x000fea0003800200 */
.L_x_698:
        /* <DEDUP_REMOVED lines=34> */
.L_x_706:
[----:B------:R-:W-:Y:S05]  /*24a0*/  BSYNC.RECONVERGENT B3 ;  /* 0x0000000000037941 */ /* 0x000fea0003800200 */
.L_x_705:
[----:B------:R-:W-:-:S04]  /*24b0*/  FADD R25, -R14, R25 ;  /* 0x000000190e197221 */ /* 0x000fc80000000100 */
[C---:B------:R-:W-:Y:S01]  /*24c0*/  FMUL R12, R25.reuse, R25 ;  /* 0x00000019190c7220 */ /* 0x040fe20000400000 */
[----:B------:R-:W-:-:S03]  /*24d0*/  FFMA R14, R25, R2, R14 ;  /* 0x00000002190e7223 */ /* 0x000fc6000000000e */
[----:B------:R-:W-:Y:S01]  /*24e0*/  FMUL R12, R27, R12 ;  /* 0x0000000c1b0c7220 */ /* 0x000fe20000400000 */
[----:B------:R-:W-:-:S03]  /*24f0*/  MOV R27, R0 ;  /* 0x00000000001b7202 */ /* 0x000fc60000000f00 */
[----:B------:R-:W-:-:S04]  /*2500*/  FFMA R12, R12, R2, R3 ;  /* 0x000000020c0c7223 */ /* 0x000fc80000000003 */
[----:B------:R-:W-:-:S07]  /*2510*/  FADD R15, R15, R12 ;  /* 0x0000000c0f0f7221 */ /* 0x000fce0000000000 */
.L_x_704:
[----:B------:R-:W-:Y:S05]  /*2520*/  BSYNC.RECONVERGENT B2 ;  /* 0x0000000000027941 */ /* 0x000fea0003800200 */
.L_x_703:
        /* <DEDUP_REMOVED lines=19> */
.L_x_710:
[----:B------:R-:W-:Y:S05]  /*2660*/  BSYNC.RECONVERGENT B3 ;  /* 0x0000000000037941 */ /* 0x000fea0003800200 */
.L_x_709:
[----:B------:R-:W-:-:S04]  /*2670*/  FADD R25, -R14, R25 ;  /* 0x000000190e197221 */ /* 0x000fc80000000100 */
[C---:B------:R-:W-:Y:S01]  /*2680*/  FMUL R12, R25.reuse, R25 ;  /* 0x00000019190c7220 */ /* 0x040fe20000400000 */
[----:B------:R-:W-:-:S03]  /*2690*/  FFMA R14, R25, R2, R14 ;  /* 0x00000002190e7223 */ /* 0x000fc6000000000e */
[----:B------:R-:W-:Y:S01]  /*26a0*/  FMUL R12, R27, R12 ;  /* 0x0000000c1b0c7220 */ /* 0x000fe20000400000 */
[----:B------:R-:W-:-:S03]  /*26b0*/  MOV R27, R0 ;  /* 0x00000000001b7202 */ /* 0x000fc60000000f00 */
[----:B------:R-:W-:-:S04]  /*26c0*/  FFMA R12, R12, R2, R3 ;  /* 0x000000020c0c7223 */ /* 0x000fc80000000003 */
[----:B------:R-:W-:-:S07]  /*26d0*/  FADD R15, R15, R12 ;  /* 0x0000000c0f0f7221 */ /* 0x000fce0000000000 */
.L_x_708:
[----:B------:R-:W-:Y:S05]  /*26e0*/  BSYNC.RECONVERGENT B2 ;  /* 0x0000000000027941 */ /* 0x000fea0003800200 */
.L_x_707:
        /* <DEDUP_REMOVED lines=19> */
.L_x_714:
[----:B------:R-:W-:Y:S05]  /*2820*/  BSYNC.RECONVERGENT B3 ;  /* 0x0000000000037941 */ /* 0x000fea0003800200 */
.L_x_713:
[----:B------:R-:W-:-:S04]  /*2830*/  FADD R25, -R14, R25 ;  /* 0x000000190e197221 */ /* 0x000fc80000000100 */
[C---:B------:R-:W-:Y:S01]  /*2840*/  FMUL R12, R25.reuse, R25 ;  /* 0x00000019190c7220 */ /* 0x040fe20000400000 */
[----:B------:R-:W-:-:S03]  /*2850*/  FFMA R14, R25, R2, R14 ;  /* 0x00000002190e7223 */ /* 0x000fc6000000000e */
[----:B------:R-:W-:Y:S01]  /*2860*/  FMUL R12, R27, R12 ;  /* 0x0000000c1b0c7220 */ /* 0x000fe20000400000 */
[----:B------:R-:W-:-:S03]  /*2870*/  MOV R27, R0 ;  /* 0x00000000001b7202 */ /* 0x000fc60000000f00 */
[----:B------:R-:W-:-:S04]  /*2880*/  FFMA R12, R12, R2, R3 ;  /* 0x000000020c0c7223 */ /* 0x000fc80000000003 */
[----:B------:R-:W-:-:S07]  /*2890*/  FADD R15, R15, R12 ;  /* 0x0000000c0f0f7221 */ /* 0x000fce0000000000 */
.L_x_712:
[----:B------:R-:W-:Y:S05]  /*28a0*/  BSYNC.RECONVERGENT B2 ;  /* 0x0000000000027941 */ /* 0x000fea0003800200 */
.L_x_711:
        /* <DEDUP_REMOVED lines=19> */
.L_x_718:
[----:B------:R-:W-:Y:S05]  /*29e0*/  BSYNC.RECONVERGENT B3 ;  /* 0x0000000000037941 */ /* 0x000fea0003800200 */
.L_x_717:
[----:B------:R-:W-:-:S04]  /*29f0*/  FADD R25, -R14, R25 ;  /* 0x000000190e197221 */ /* 0x000fc80000000100 */
[C---:B------:R-:W-:Y:S01]  /*2a00*/  FMUL R12, R25.reuse, R25 ;  /* 0x00000019190c7220 */ /* 0x040fe20000400000 */
[----:B------:R-:W-:-:S03]  /*2a10*/  FFMA R14, R25, R2, R14 ;  /* 0x00000002190e7223 */ /* 0x000fc6000000000e */
[----:B------:R-:W-:Y:S01]  /*2a20*/  FMUL R12, R27, R12 ;  /* 0x0000000c1b0c7220 */ /* 0x000fe20000400000 */
[----:B------:R-:W-:-:S03]  /*2a30*/  MOV R27, R0 ;  /* 0x00000000001b7202 */ /* 0x000fc60000000f00 */
[----:B------:R-:W-:-:S04]  /*2a40*/  FFMA R12, R12, R2, R3 ;  /* 0x000000020c0c7223 */ /* 0x000fc80000000003 */
[----:B------:R-:W-:-:S07]  /*2a50*/  FADD R15, R15, R12 ;  /* 0x0000000c0f0f7221 */ /* 0x000fce0000000000 */
.L_x_716:
[----:B------:R-:W-:Y:S05]  /*2a60*/  BSYNC.RECONVERGENT B2 ;  /* 0x0000000000027941 */ /* 0x000fea0003800200 */
.L_x_715:
        /* <DEDUP_REMOVED lines=19> */
.L_x_722:
[----:B------:R-:W-:Y:S05]  /*2ba0*/  BSYNC.RECONVERGENT B3 ;  /* 0x0000000000037941 */ /* 0x000fea0003800200 */
.L_x_721:
[----:B------:R-:W-:-:S04]  /*2bb0*/  FADD R25, -R14, R25 ;  /* 0x000000190e197221 */ /* 0x000fc80000000100 */
[C---:B------:R-:W-:Y:S01]  /*2bc0*/  FMUL R12, R25.reuse, R25 ;  /* 0x00000019190c7220 */ /* 0x040fe20000400000 */
[----:B------:R-:W-:-:S03]  /*2bd0*/  FFMA R14, R25, R2, R14 ;  /* 0x00000002190e7223 */ /* 0x000fc6000000000e */
[----:B------:R-:W-:Y:S01]  /*2be0*/  FMUL R12, R27, R12 ;  /* 0x0000000c1b0c7220 */ /* 0x000fe20000400000 */
[----:B------:R-:W-:-:S03]  /*2bf0*/  MOV R27, R0 ;  /* 0x00000000001b7202 */ /* 0x000fc60000000f00 */
[----:B------:R-:W-:-:S04]  /*2c00*/  FFMA R12, R12, R2, R3 ;  /* 0x000000020c0c7223 */ /* 0x000fc80000000003 */
[----:B------:R-:W-:-:S07]  /*2c10*/  FADD R15, R15, R12 ;  /* 0x0000000c0f0f7221 */ /* 0x000fce0000000000 */
.L_x_720:
[----:B------:R-:W-:Y:S05]  /*2c20*/  BSYNC.RECONVERGENT B2 ;  /* 0x0000000000027941 */ /* 0x000fea0003800200 */
.L_x_719:
[----:B------:R-:W1:Y:S01]  /*2c30*/  @!P3 S2R R3, SR_CgaCtaId ;  /* 0x000000000003b919 */ /* 0x000e620000008800 */
[----:B0-----:R-:W-:-:S04]  /*2c40*/  @!P3 MOV R0, 0x400 ;  /* 0x000004000000b802 */ /* 0x001fc80000000f00 */
[----:B-1----:R-:W-:-:S05]  /*2c50*/  @!P3 LEA R0, R3, R0, 0x18 ;  /* 0x000000000300b211 */ /* 0x002fca00078ec0ff */
[----:B------:R1:W-:Y:S04]  /*2c60*/  @!P3 STS.64 [R0+0x180], R14 ;  /* 0x0001800e0000b388 */ /* 0x0003e80000000a00 */
[----:B------:R1:W-:Y:S02]  /*2c70*/  @!P3 STS [R0+0x188], R27 ;  /* 0x0001881b0000b388 */ /* 0x0003e40000000800 */
.L_x_702:
        /* <DEDUP_REMOVED lines=18> */
[----:B------:R-:W-:Y:S05]  /*2da0*/  CALL.REL.NOINC `($__internal_6_$__cuda_sm3x_div_rn_noftz_f32_slowpath) ;  /* 0x0000001400707944 */ /* 0x000fea0003c00000 */
.L_x_723:
        /* <DEDUP_REMOVED lines=50> */
.L_x_727:
[----:B0-----:R-:W-:Y:S05]  /*30d0*/  BSYNC.RECONVERGENT B1 ;  /* 0x0000000000017941 */ /* 0x001fea0003800200 */
.L_x_726:
        /* <DEDUP_REMOVED lines=13> */
.L_x_730:
        /* <DEDUP_REMOVED lines=144> */
.L_x_729:
[----:B------:R-:W-:Y:S05]  /*3ab0*/  BSYNC.RECONVERGENT B1 ;  /* 0x0000000000017941 */ /* 0x000fea0003800200 */
.L_x_728:
        /* <DEDUP_REMOVED lines=84> */
.L_x_732:
[----:B------:R-:W-:Y:S05]  /*4000*/  BSYNC.RECONVERGENT B1 ;  /* 0x0000000000017941 */ /* 0x000fea0003800200 */
.L_x_731:
        /* <DEDUP_REMOVED lines=46> */
.L_x_725:
[----:B0-----:R-:W-:Y:S05]  /*42f0*/  BSYNC.RECONVERGENT B0 ;  /* 0x0000000000007941 */ /* 0x001fea0003800200 */
.L_x_724:
[----:B------:R-:W0:Y:S01]  /*4300*/  LDCU.64 UR16, c[0x0][0x3b0] ;  /* 0x00007600ff1077ac */ /* 0x000e220008000a00 */
[----:B------:R-:W-:-:S04]  /*4310*/  UIADD3 UR9, UP0, UPT, UR28, UR9, URZ ;  /* 0x000000091c097290 */ /* 0x000fc8000ff1e0ff */
[----:B------:R-:W-:Y:S02]  /*4320*/  UIADD3.X UR4, UPT, UPT, URZ, UR4, URZ, UP0, !UPT ;  /* 0x00000004ff047290 */ /* 0x000fe400087fe4ff */
[----:B0-----:R-:W-:-:S04]  /*4330*/  UISETP.GE.U32.AND UP0, UPT, UR9, UR16, UPT ;  /* 0x000000100900728c */ /* 0x001fc8000bf06070 */
[----:B------:R-:W-:-:S09]  /*4340*/  UISETP.GE.AND.EX UP0, UPT, UR4, UR17, UPT, UP0 ;  /* 0x000000110400728c */ /* 0x000fd2000bf06300 */
[----:B------:R-:W-:Y:S05]  /*4350*/  BRA.U !UP0, `(.L_x_733) ;  /* 0xffffffc908dc7547 */ /* 0x000fea000b83ffff */
[----:B------:R-:W-:Y:S05]  /*4360*/  EXIT ;  /* 0x000000000000794d */ /* 0x000fea0003800000 */
        .weak           $__internal_6_$__cuda_sm3x_div_rn_noftz_f32_slowpath
        .type           $__internal_6_$__cuda_sm3x_div_rn_noftz_f32_slowpath,@function
        .size           $__internal_6_$__cuda_sm3x_div_rn_noftz_f32_slowpath,(.L_x_7629 - $__internal_6_$__cuda_sm3x_div_rn_noftz_f32_slowpath)
$__internal_6_$__cuda_sm3x_div_rn_noftz_f32_slowpath:
        /* <DEDUP_REMOVED lines=34> */
.L_x_735:
        /* <DEDUP_REMOVED lines=51> */
.L_x_742:
[----:B------:R-:W-:-:S04]  /*48c0*/  LOP3.LUT R2, R2, 0x80000000, RZ, 0xc0, !PT ;  /* 0x8000000002027812 */ /* 0x000fc800078ec0ff */
[----:B------:R-:W-:Y:S01]  /*48d0*/  LOP3.LUT R2, R2, 0x7f800000, RZ, 0xfc, !PT ;  /* 0x7f80000002027812 */ /* 0x000fe200078efcff */
[----:B------:R-:W-:Y:S06]  /*48e0*/  BRA `(.L_x_743) ;  /* 0x0000000000047947 */ /* 0x000fec0003800000 */
.L_x_741:
[----:B------:R-:W-:-:S07]  /*48f0*/  LEA R2, R19, R2, 0x17 ;  /* 0x0000000213027211 */ /* 0x000fce00078eb8ff */
.L_x_743:
[----:B------:R-:W-:Y:S05]  /*4900*/  BSYNC.RECONVERGENT B1 ;  /* 0x0000000000017941 */ /* 0x000fea0003800200 */
.L_x_740:
[----:B------:R-:W-:Y:S05]  /*4910*/  BRA `(.L_x_744) ;  /* 0x0000000000207947 */ /* 0x000fea0003800000 */
.L_x_739:
[----:B------:R-:W-:-:S04]  /*4920*/  LOP3.LUT R23, R26, 0x80000000, R23, 0x48, !PT ;  /* 0x800000001a177812 */ /* 0x000fc800078e4817 */
[----:B------:R-:W-:Y:S01]  /*4930*/  LOP3.LUT R2, R23, 0x7f800000, RZ, 0xfc, !PT ;  /* 0x7f80000017027812 */ /* 0x000fe200078efcff */
[----:B------:R-:W-:Y:S06]  /*4940*/  BRA `(.L_x_744) ;  /* 0x0000000000147947 */ /* 0x000fec0003800000 */
.L_x_738:
[----:B------:R-:W-:Y:S01]  /*4950*/  LOP3.LUT R2, R26, 0x80000000, R23, 0x48, !PT ;  /* 0x800000001a027812 */ /* 0x000fe200078e4817 */
[----:B------:R-:W-:Y:S06]  /*4960*/  BRA `(.L_x_744) ;  /* 0x00000000000c7947 */ /* 0x000fec0003800000 */
.L_x_737:
[----:B------:R-:W0:Y:S01]  /*4970*/  MUFU.RSQ R2, -QNAN ;  /* 0xffc0000000027908 */ /* 0x000e220000001400 */
[----:B------:R-:W-:Y:S05]  /*4980*/  BRA `(.L_x_744) ;  /* 0x0000000000047947 */ /* 0x000fea0003800000 */
.L_x_736:
[----:B------:R-:W-:-:S07]  /*4990*/  FADD.FTZ R2, R23, R26 ;  /* 0x0000001a17027221 */ /* 0x000fce0000010000 */
.L_x_744:
[----:B------:R-:W-:Y:S05]  /*49a0*/  BSYNC.RECONVERGENT B0 ;  /* 0x0000000000007941 */ /* 0x000fea0003800200 */
.L_x_734:
[----:B------:R-:W-:-:S04]  /*49b0*/  HFMA2 R23, -RZ, RZ, 0, 0 ;  /* 0x00000000ff177431 */ /* 0x000fc800000001ff */
[----:B0-----:R-:W-:Y:S05]  /*49c0*/  RET.REL.NODEC R22 `(_Z22LayerNormBlockSMemImplI10DirectLoadIffE11DirectStoreIffEfLi1ELi128EEvT_T0_lld) ;  /* 0xffffffb4168c7950 */ /* 0x001fea0003c3ffff */
.L_x_745:
        /* <DEDUP_REMOVED lines=11> */
.L_x_7629:


//--------------------- .text._Z22LayerNormBlockSMemImplI10DirectLoadIffE11DirectStoreIffEfLi2ELi1024EEvT_T0_lld --------------------------
	.section	.text._Z22LayerNormBlockSMemImplI10DirectLoadIffE11DirectStoreIffEfLi2ELi1024EEvT_T0_lld,"ax",@progbits
	.align	128
        .global         _Z22LayerNormBlockSMemImplI10DirectLoadIffE11DirectStoreIffEfLi2ELi1024EEvT_T0_lld
        .type           _Z22LayerNormBlockSMemImplI10DirectLoadIffE11DirectStoreIffEfLi2ELi1024EEvT_T0_lld,@function
        .size           _Z22LayerNormBlockSMemImplI10DirectLoadIffE11DirectStoreIffEfLi2ELi1024EEvT_T0_lld,(.L_x_7630 - _Z22LayerNormBlockSMemImplI10DirectLoadIffE11DirectStoreIffEfLi2ELi1024EEvT_T0_lld)
        .other          _Z22LayerNormBlockSMemImplI10DirectLoadIffE11DirectStoreIffEfLi2ELi1024EEvT_T0_lld,@"STO_CUDA_ENTRY STV_DEFAULT"
_Z22LayerNormBlockSMemImplI10DirectLoadIffE11DirectStoreIffEfLi2ELi1024EEvT_T0_lld:
.text._Z22LayerNormBlockSMemImplI10DirectLoadIffE11DirectStoreIffEfLi2ELi1024EEvT_T0_lld:
[----:B------:R-:W0:Y:S01]  /*0000*/  LDC R1, c[0x0][0x37c] ;  /* 0x0000df00ff017b82 */ /* 0x000e220000000800 */
[----:B------:R-:W1:Y:S01]  /*0010*/  LDCU UR4, c[0x0][0x3b8] ;  /* 0x00007700ff0477ac */ /* 0x000e620008000800 */
[----:B------:R-:W2:Y:S01]  /*0020*/  S2R R16, SR_TID.X ;  /* 0x0000000000107919 */ /* 0x000ea20000002100 */
[----:B-1----:R-:W-:-:S04]  /*0030*/  ULOP3.LUT UR4, UR4, 0x1, URZ, 0xc0, !UPT ;  /* 0x0000000104047892 */ /* 0x002fc8000f8ec0ff */
[----:B------:R-:W-:-:S04]  /*0040*/  UISETP.NE.U32.AND UP0, UPT, UR4, 0x1, UPT ;  /* 0x000000010400788c */ /* 0x000fc8000bf05070 */
[----:B------:R-:W-:-:S09]  /*0050*/  UISETP.NE.U32.AND.EX UP0, UPT, URZ, URZ, UPT, UP0 ;  /* 0x000000ffff00728c */ /* 0x000fd2000bf05100 */
[----:B--2---:R-:W-:Y:S05]  /*0060*/  BRA.U UP0, `(.L_x_746) ;  /* 0x0000000100407547 */ /* 0x004fea000b800000 */
[----:B------:R-:W-:Y:S01]  /*0070*/  MOV R0, 0x3b8 ;  /* 0x000003b800007802 */ /* 0x000fe20000000f00 */
[----:B------:R-:W1:Y:S01]  /*0080*/  LDCU.64 UR4, c[0x4][0x3b0] ;  /* 0x01007600ff0477ac */ /* 0x000e620008000a00 */
[----:B------:R-:W-:Y:S02]  /*0090*/  HFMA2 R8, -RZ, RZ, 0, 3.5703182220458984375e-05 ;  /* 0x00000257ff087431 */ /* 0x000fe400000001ff */
        /* <DEDUP_REMOVED lines=13> */
.L_x_746:
[----:B------:R-:W1:Y:S01]  /*0170*/  LDC R4, c[0x0][0x3b8] ;  /* 0x0000ee00ff047b82 */ /* 0x000e620000000800 */
[----:B------:R-:W2:Y:S01]  /*0180*/  S2R R0, SR_CgaCtaId ;  /* 0x0000000000007919 */ /* 0x000ea20000008800 */
[----:B------:R-:W-:-:S05]  /*0190*/  MOV R2, 0x400 ;  /* 0x0000040000027802 */ /* 0x000fca0000000f00 */
[----:B------:R-:W-:Y:S01]  /*01a0*/  VIADD R21, R2, 0x190 ;  /* 0x0000019002157836 */ /* 0x000fe20000000000 */
[----:B------:R-:W3:Y:S01]  /*01b0*/  LDC.64 R30, c[0x0][0x358] ;  /* 0x0000d600ff1e7b82 */ /* 0x000ee20000000a00 */
[----:B-1----:R-:W-:-:S04]  /*01c0*/  LEA.HI R9, R4, R4, RZ, 0x1 ;  /* 0x0000000404097211 */ /* 0x002fc800078f08ff */
[----:B------:R-:W-:-:S04]  /*01d0*/  SHF.R.S32.HI R9, RZ, 0x1, R9 ;  /* 0x00000001ff097819 */ /* 0x000fc80000011409 */
[----:B------:R-:W-:Y:S02]  /*01e0*/  ISETP.GE.AND P0, PT, R16, R9, PT ;  /* 0x000000091000720c */ /* 0x000fe40003f06270 */
[----:B--2---:R-:W-:-:S04]  /*01f0*/  LEA R21, R0, R21, 0x18 ;  /* 0x0000001500157211 */ /* 0x004fc800078ec0ff */
[----:B------:R-:W-:-:S05]  /*0200*/  LEA R17, R4, R21, 0x2 ;  /* 0x0000001504117211 */ /* 0x000fca00078e10ff */
[----:B------:R-:W-:Y:S02]  /*0210*/  IMAD R19, R4, 0x4, R17 ;  /* 0x0000000404137824 */ /* 0x000fe400078e0211 */
[----:B---3--:R-:W-:Y:S05]  /*0220*/  @P0 BRA `(.L_x_747) ;  /* 0x0000001000840947 */ /* 0x008fea0003800000 */
[----:B------:R-:W-:Y:S01]  /*0230*/  LOP3.LUT R4, RZ, R16, RZ, 0x33, !PT ;  /* 0x00000010ff047212 */ /* 0x000fe200078e33ff */
[----:B------:R-:W-:Y:S03]  /*0240*/  BSSY.RECONVERGENT B0, `(.L_x_748) ;  /* 0x000001e000007945 */ /* 0x000fe60003800200 */
[----:B------:R-:W-:-:S04]  /*0250*/  IADD3 R3, PT, PT, R9, R4, RZ ;  /* 0x0000000409037210 */ /* 0x000fc80007ffe0ff */
[C---:B------:R-:W-:Y:S02]  /*0260*/  LOP3.LUT R4, R3.reuse, 0xc00, RZ, 0xc0, !PT ;  /* 0x00000c0003047812 */ /* 0x040fe400078ec0ff */
[----:B------:R-:W-:Y:S02]  /*0270*/  ISETP.GE.U32.AND P1, PT, R3, 0xc00, PT ;  /* 0x00000c000300780c */ /* 0x000fe40003f26070 */
[----:B------:R-:W-:Y:S01]  /*0280*/  ISETP.NE.AND P0, PT, R4, 0xc00, PT ;  /* 0x00000c000400780c */ /* 0x000fe20003f05270 */
[----:B------:R-:W-:-:S12]  /*0290*/  IMAD.MOV.U32 R4, RZ, RZ, R16 ;  /* 0x000000ffff047224 */ /* 0x000fd800078e0010 */
[----:B------:R-:W-:Y:S05]  /*02a0*/  @!P0 BRA `(.L_x_749) ;  /* 0x00000000005c8947 */ /* 0x000fea0003800000 */
[----:B------:R-:W1:Y:S01]  /*02b0*/  LDC.64 R12, c[0x0][0x388] ;  /* 0x0000e200ff0c7b82 */ /* 0x000e620000000a00 */
[----:B------:R-:W-:Y:S01]  /*02c0*/  LEA.HI R3, R3, 0x1, RZ, 0x16 ;  /* 0x0000000103037811 */ /* 0x000fe200078fb0ff */
[----:B------:R-:W-:Y:S02]  /*02d0*/  HFMA2 R8, -RZ, RZ, 0, 0 ;  /* 0x00000000ff087431 */ /* 0x000fe400000001ff */
[----:B------:R-:W-:Y:S01]  /*02e0*/  IMAD.MOV.U32 R4, RZ, RZ, R16 ;  /* 0x000000ffff047224 */ /* 0x000fe200078e0010 */
[----:B------:R-:W-:-:S03]  /*02f0*/  LOP3.LUT R3, R3, 0x3, RZ, 0xc0, !PT ;  /* 0x0000000303037812 */ /* 0x000fc600078ec0ff */
[----:B------:R-:W2:Y:S04]  /*0300*/  LDC.64 R14, c[0x0][0x390] ;  /* 0x0000e400ff0e7b82 */ /* 0x000ea80000000a00 */
.L_x_750:
[----:B------:R-:W-:Y:S01]  /*0310*/  R2UR UR4, R30 ;  /* 0x000000001e0472ca */ /* 0x000fe200000e0000 */
[----:B-1--4-:R-:W-:Y:S01]  /*0320*/  IMAD.WIDE.U32 R6, R4, 0x8, R12 ;  /* 0x0000000804067825 */ /* 0x012fe200078e000c */
[C---:B------:R-:W-:Y:S02]  /*0330*/  R2UR UR5, R31.reuse ;  /* 0x000000001f0572ca */ /* 0x040fe400000e0000 */
[----:B------:R-:W-:Y:S01]  /*0340*/  R2UR UR6, R30 ;  /* 0x000000001e0672ca */ /* 0x000fe200000e0000 */
[----:B--2---:R-:W-:Y:S01]  /*0350*/  IMAD.WIDE.U32 R10, R4, 0x8, R14 ;  /* 0x00000008040a7825 */ /* 0x004fe200078e000e */
[----:B------:R-:W-:-:S09]  /*0360*/  R2UR UR7, R31 ;  /* 0x000000001f0772ca */ /* 0x000fd200000e0000 */
[----:B------:R-:W2:Y:S04]  /*0370*/  LDG.E.64 R6, desc[UR4][R6.64] ;  /* 0x0000000406067981 */ /* 0x000ea8000c1e1b00 */
[----:B------:R-:W3:Y:S01]  /*0380*/  LDG.E.64 R10, desc[UR6][R10.64] ;  /* 0x000000060a0a7981 */ /* 0x000ee2000c1e1b00 */
[C---:B------:R-:W-:Y:S01]  /*0390*/  LEA R5, R4.reuse, R17, 0x3 ;  /* 0x0000001104057211 */ /* 0x040fe200078e18ff */
[----:B------:R-:W-:Y:S01]  /*03a0*/  IMAD R18, R4, 0x8, R19 ;  /* 0x0000000804127824 */ /* 0x000fe200078e0213 */
[----:B------:R-:W-:Y:S01]  /*03b0*/  IADD3 R8, PT, PT, R8, 0x1, RZ ;  /* 0x0000000108087810 */ /* 0x000fe20007ffe0ff */
[----:B------:R-:W-:-:S03]  /*03c0*/  VIADD R4, R4, 0x400 ;  /* 0x0000040004047836 */ /* 0x000fc60000000000 */
[----:B------:R-:W-:Y:S01]  /*03d0*/  ISETP.NE.AND P0, PT, R8, R3, PT ;  /* 0x000000030800720c */ /* 0x000fe20003f05270 */
[----:B--2---:R4:W-:Y:S04]  /*03e0*/  STS [R5], R6 ;  /* 0x0000000605007388 */ /* 0x0049e80000000800 */
[----:B------:R4:W-:Y:S04]  /*03f0*/  STS [R5+0x4], R7 ;  /* 0x0000040705007388 */ /* 0x0009e80000000800 */
[----:B---3--:R4:W-:Y:S04]  /*0400*/  STS.64 [R18], R10 ;  /* 0x0000000a12007388 */ /* 0x0089e80000000a00 */
[----:B------:R-:W-:Y:S05]  /*0410*/  @P0 BRA `(.L_x_750) ;  /* 0xfffffffc00bc0947 */ /* 0x000fea000383ffff */
.L_x_749:
[----:B------:R-:W-:Y:S05]  /*0420*/  BSYNC.RECONVERGENT B0 ;  /* 0x0000000000007941 */ /* 0x000fea0003800200 */
.L_x_748:
[----:B------:R-:W-:Y:S05]  /*0430*/  @!P1 BRA `(.L_x_747) ;  /* 0x0000001000009947 */ /* 0x000fea0003800000 */
[----:B------:R-:W-:Y:S01]  /*0440*/  IADD3 R3, PT, PT, R9, -R4, RZ ;  /* 0x8000000409037210 */ /* 0x000fe20007ffe0ff */
[----:B------:R-:W-:Y:S01]  /*0450*/  BSSY.RECONVERGENT B0, `(.L_x_751) ;  /* 0x0000080000007945 */ /* 0x000fe20003800200 */
[----:B------:R-:W-:Y:S02]  /*0460*/  PLOP3.LUT P0, PT, PT, PT, PT, 0x80, 0x8 ;  /* 0x000000000008781c */ /* 0x000fe40003f0f070 */
[----:B------:R-:W-:-:S13]  /*0470*/  ISETP.GT.AND P1, PT, R3, 0x3000, PT ;  /* 0x000030000300780c */ /* 0x000fda0003f24270 */
[----:B------:R-:W-:Y:S05]  /*0480*/  @!P1 BRA `(.L_x_752) ;  /* 0x0000000400f09947 */ /* 0x000fea0003800000 */
[----:B------:R-:W-:Y:S01]  /*0490*/  PLOP3.LUT P0, PT, PT, PT, PT, 0x8, 0x80 ;  /* 0x000000000080781c */ /* 0x000fe20003f0e170 */
[----:B----4-:R-:W-:-:S12]  /*04a0*/  VIADD R5, R9, 0xffffd000 ;  /* 0xffffd00009057836 */ /* 0x010fd80000000000 */
.L_x_753:
[----:B-1----:R-:W1:Y:S01]  /*04b0*/  LDC.64 R22, c[0x0][0x388] ;  /* 0x0000e200ff167b82 */ /* 0x002e620000000a00 */
[C---:B------:R-:W-:Y:S02]  /*04c0*/  R2UR UR4, R30.reuse ;  /* 0x000000001e0472ca */ /* 0x040fe400000e0000 */
[C---:B------:R-:W-:Y:S02]  /*04d0*/  R2UR UR5, R31.reuse ;  /* 0x000000001f0572ca */ /* 0x040fe400000e0000 */
[C---:B------:R-:W-:Y:S02]  /*04e0*/  R2UR UR6, R30.reuse ;  /* 0x000000001e0672ca */ /* 0x040fe400000e0000 */
[C---:B------:R-:W-:Y:S01]  /*04f0*/  R2UR UR7, R31.reuse ;  /* 0x000000001f0772ca */ /* 0x040fe200000e0000 */
[----:B------:R-:W2:Y:S01]  /*0500*/  LDC.64 R24, c[0x0][0x390] ;  /* 0x0000e400ff187b82 */ /* 0x000ea20000000a00 */
[----:B------:R-:W-:Y:S02]  /*0510*/  R2UR UR8, R30 ;  /* 0x000000001e0872ca */ /* 0x000fe400000e0000 */
[----:B------:R-:W-:-:S02]  /*0520*/  R2UR UR9, R31 ;  /* 0x000000001f0972ca */ /* 0x000fc400000e0000 */
[C---:B------:R-:W-:Y:S02]  /*0530*/  R2UR UR10, R30.reuse ;  /* 0x000000001e0a72ca */ /* 0x040fe400000e0000 */
[C---:B------:R-:W-:Y:S02]  /*0540*/  R2UR UR11, R31.reuse ;  /* 0x000000001f0b72ca */ /* 0x040fe400000e0000 */
[----:B------:R-:W-:Y:S02]  /*0550*/  R2UR UR12, R30 ;  /* 0x000000001e0c72ca */ /* 0x000fe400000e0000 */
[----:B------:R-:W-:Y:S01]  /*0560*/  R2UR UR13, R31 ;  /* 0x000000001f0d72ca */ /* 0x000fe200000e0000 */
[----:B-1----:R-:W-:-:S05]  /*0570*/  IMAD.WIDE.U32 R6, R4, 0x8, R22 ;  /* 0x0000000804067825 */ /* 0x002fca00078e0016 */
[----:B------:R-:W3:Y:S01]  /*0580*/  LDG.E.64 R12, desc[UR4][R6.64] ;  /* 0x00000004060c7981 */ /* 0x000ee2000c1e1b00 */
[----:B--2---:R-:W-:-:S03]  /*0590*/  IMAD.WIDE.U32 R10, R4, 0x8, R24 ;  /* 0x00000008040a7825 */ /* 0x004fc600078e0018 */
[----:B------:R-:W2:Y:S04]  /*05a0*/  LDG.E.64 R26, desc[UR8][R6.64+0x2000] ;  /* 0x00200008061a7981 */ /* 0x000ea8000c1e1b00 */
[----:B------:R-:W4:Y:S04]  /*05b0*/  LDG.E.64 R14, desc[UR6][R10.64] ;  /* 0x000000060a0e7981 */ /* 0x000f28000c1e1b00 */
[----:B------:R-:W5:Y:S04]  /*05c0*/  LDG.E.64 R28, desc[UR10][R10.64+0x2000] ;  /* 0x0020000a0a1c7981 */ /* 0x000f68000c1e1b00 */
[----:B------:R-:W5:Y:S01]  /*05d0*/  LDG.E.64 R32, desc[UR12][R6.64+0x4000] ;  /* 0x0040000c06207981 */ /* 0x000f62000c1e1b00 */
[----:B------:R-:W-:-:S03]  /*05e0*/  LEA R8, R4, R17, 0x3 ;  /* 0x0000001104087211 */ /* 0x000fc600078e18ff */
[----:B------:R-:W5:Y:S01]  /*05f0*/  LDG.E.64 R34, desc[UR4][R10.64+0x4000] ;  /* 0x004000040a227981 */ /* 0x000f62000c1e1b00 */
[----:B------:R-:W-:-:S03]  /*0600*/  R2UR UR14, R30 ;  /* 0x000000001e0e72ca */ /* 0x000fc600000e0000 */
[----:B------:R1:W5:Y:S01]  /*0610*/  LDG.E.64 R38, desc[UR6][R10.64+0x6000] ;  /* 0x006000060a267981 */ /* 0x000362000c1e1b00 */
[C---:B------:R-:W-:Y:S01]  /*0620*/  R2UR UR15, R31.reuse ;  /* 0x000000001f0f72ca */ /* 0x040fe200000e0000 */
[----:B------:R-:W-:Y:S01]  /*0630*/  IMAD R18, R4, 0x8, R19 ;  /* 0x0000000804127824 */ /* 0x000fe200078e0213 */
[----:B------:R-:W-:Y:S01]  /*0640*/  R2UR UR16, R30 ;  /* 0x000000001e1072ca */ /* 0x000fe200000e0000 */
[----:B------:R0:W5:Y:S01]  /*0650*/  LDG.E.64 R36, desc[UR4][R6.64+0x6000] ;  /* 0x0060000406247981 */ /* 0x000162000c1e1b00 */
[----:B------:R-:W-:Y:S02]  /*0660*/  R2UR UR17, R31 ;  /* 0x000000001f1172ca */ /* 0x000fe400000e0000 */
[----:B-1----:R-:W-:-:S05]  /*0670*/  IADD3 R11, PT, PT, R4, 0x1000, RZ ;  /* 0x00001000040b7810 */ /* 0x002fca0007ffe0ff */
[----:B0-----:R-:W-:-:S04]  /*0680*/  IMAD.WIDE.U32 R6, R11, 0x8, R22 ;  /* 0x000000080b067825 */ /* 0x001fc800078e0016 */
[----:B------:R-:W-:Y:S01]  /*0690*/  IMAD.WIDE.U32 R10, R11, 0x8, R24 ;  /* 0x000000080b0a7825 */ /* 0x000fe200078e0018 */
[----:B------:R-:W-:Y:S01]  /*06a0*/  R2UR UR18, R30 ;  /* 0x000000001e1272ca */ /* 0x000fe200000e0000 */
[----:B------:R-:W5:Y:S01]  /*06b0*/  LDG.E.64 R40, desc[UR8][R6.64+0x2000] ;  /* 0x0020000806287981 */ /* 0x000f62000c1e1b00 */
[----:B------:R-:W-:-:S03]  /*06c0*/  R2UR UR19, R31 ;  /* 0x000000001f1372ca */ /* 0x000fc600000e0000 */
[----:B------:R-:W5:Y:S04]  /*06d0*/  LDG.E.64 R42, desc[UR10][R10.64+0x2000] ;  /* 0x0020000a0a2a7981 */ /* 0x000f68000c1e1b00 */
[----:B------:R-:W5:Y:S04]  /*06e0*/  LDG.E.64 R44, desc[UR12][R6.64+0x4000] ;  /* 0x0040000c062c7981 */ /* 0x000f68000c1e1b00 */
[----:B------:R-:W5:Y:S04]  /*06f0*/  LDG.E.64 R46, desc[UR14][R10.64+0x4000] ;  /* 0x0040000e0a2e7981 */ /* 0x000f68000c1e1b00 */
[----:B------:R-:W5:Y:S04]  /*0700*/  LDG.E.64 R48, desc[UR18][R10.64+0x6000] ;  /* 0x006000120a307981 */ /* 0x000f68000c1e1b00 */
[----:B---3--:R-:W-:Y:S04]  /*0710*/  STS [R8], R12 ;  /* 0x0000000c08007388 */ /* 0x008fe80000000800 */
[----:B------:R-:W-:Y:S04]  /*0720*/  STS [R8+0x4], R13 ;  /* 0x0000040d08007388 */ /* 0x000fe80000000800 */
[----:B----4-:R-:W-:Y:S04]  /*0730*/  STS.64 [R18], R14 ;  /* 0x0000000e12007388 */ /* 0x010fe80000000a00 */
[----:B--2---:R-:W-:Y:S04]  /*0740*/  STS [R8+0x2000], R26 ;  /* 0x0020001a08007388 */ /* 0x004fe80000000800 */
[----:B------:R0:W-:Y:S04]  /*0750*/  STS [R8+0x2004], R27 ;  /* 0x0020041b08007388 */ /* 0x0001e80000000800 */
[----:B-----5:R1:W-:Y:S04]  /*0760*/  STS.64 [R18+0x2000], R28 ;  /* 0x0020001c12007388 */ /* 0x0203e80000000a00 */
[----:B0-----:R-:W2:Y:S04]  /*0770*/  LDG.E.64 R26, desc[UR4][R6.64] ;  /* 0x00000004061a7981 */ /* 0x001ea8000c1e1b00 */
[----:B-1----:R-:W3:Y:S04]  /*0780*/  LDG.E.64 R28, desc[UR6][R10.64] ;  /* 0x000000060a1c7981 */ /* 0x002ee8000c1e1b00 */
[----:B------:R-:W-:Y:S04]  /*0790*/  STS [R8+0x4000], R32 ;  /* 0x0040002008007388 */ /* 0x000fe80000000800 */
[----:B------:R0:W-:Y:S04]  /*07a0*/  STS [R8+0x4004], R33 ;  /* 0x0040042108007388 */ /* 0x0001e80000000800 */
[----:B0-----:R0:W4:Y:S01]  /*07b0*/  LDG.E.64 R32, desc[UR16][R6.64+0x6000] ;  /* 0x0060001006207981 */ /* 0x001122000c1e1b00 */
[C---:B------:R-:W-:Y:S01]  /*07c0*/  VIADD R15, R4.reuse, 0x2000 ;  /* 0x00002000040f7836 */ /* 0x040fe20000000000 */
[----:B------:R-:W-:-:S02]  /*07d0*/  IADD3 R3, PT, PT, R4, 0x3000, RZ ;  /* 0x0000300004037810 */ /* 0x000fc40007ffe0ff */
[----:B------:R1:W-:Y:S01]  /*07e0*/  STS.64 [R18+0x4000], R34 ;  /* 0x0040002212007388 */ /* 0x0003e20000000a00 */
[C---:B------:R-:W-:Y:S01]  /*07f0*/  IMAD.WIDE.U32 R12, R15.reuse, 0x8, R22 ;  /* 0x000000080f0c7825 */ /* 0x040fe200078e0016 */
[C---:B------:R-:W-:Y:S02]  /*0800*/  R2UR UR20, R30.reuse ;  /* 0x000000001e1472ca */ /* 0x040fe400000e0000 */
[----:B------:R-:W-:Y:S01]  /*0810*/  STS [R8+0x6000], R36 ;  /* 0x0060002408007388 */ /* 0x000fe20000000800 */
[----:B------:R-:W-:Y:S01]  /*0820*/  IMAD.WIDE.U32 R14, R15, 0x8, R24 ;  /* 0x000000080f0e7825 */ /* 0x000fe200078e0018 */
[C---:B------:R-:W-:Y:S02]  /*0830*/  R2UR UR21, R31.reuse ;  /* 0x000000001f1572ca */ /* 0x040fe400000e0000 */
[----:B------:R5:W-:Y:S01]  /*0840*/  STS [R8+0x6004], R37 ;  /* 0x0060042508007388 */ /* 0x000be20000000800 */
[C---:B------:R-:W-:Y:S02]  /*0850*/  R2UR UR22, R30.reuse ;  /* 0x000000001e1672ca */ /* 0x040fe400000e0000 */
[----:B------:R-:W-:Y:S01]  /*0860*/  R2UR UR23, R31 ;  /* 0x000000001f1772ca */ /* 0x000fe200000e0000 */
[----:B------:R5:W-:Y:S01]  /*0870*/  STS.64 [R18+0x6000], R38 ;  /* 0x0060002612007388 */ /* 0x000be20000000a00 */
[----:B------:R-:W-:-:S02]  /*0880*/  R2UR UR24, R30 ;  /* 0x000000001e1872ca */ /* 0x000fc400000e0000 */
[----:B------:R-:W-:Y:S01]  /*0890*/  R2UR UR25, R31 ;  /* 0x000000001f1972ca */ /* 0x000fe200000e0000 */
[----:B------:R-:W4:Y:S01]  /*08a0*/  LDG.E.64 R50, desc[UR4][R12.64] ;  /* 0x000000040c327981 */ /* 0x000f22000c1e1b00 */
[----:B0-----:R-:W-:Y:S01]  /*08b0*/  IMAD.WIDE.U32 R6, R3, 0x8, R22 ;  /* 0x0000000803067825 */ /* 0x001fe200078e0016 */
[----:B------:R-:W-:Y:S02]  /*08c0*/  R2UR UR26, R30 ;  /* 0x000000001e1a72ca */ /* 0x000fe400000e0000 */
[----:B-1----:R-:W4:Y:S01]  /*08d0*/  LDG.E.64 R34, desc[UR4][R14.64] ;  /* 0x000000040e227981 */ /* 0x002f22000c1e1b00 */
[----:B------:R-:W-:Y:S01]  /*08e0*/  R2UR UR27, R31 ;  /* 0x000000001f1b72ca */ /* 0x000fe200000e0000 */
[----:B------:R-:W-:Y:S02]  /*08f0*/  IMAD.WIDE.U32 R22, R3, 0x8, R24 ;  /* 0x0000000803167825 */ /* 0x000fe400078e0018 */
[----:B------:R-:W4:Y:S04]  /*0900*/  LDG.E.64 R10, desc[UR4][R12.64+0x2000] ;  /* 0x002000040c0a7981 */ /* 0x000f28000c1e1b00 */
[----:B------:R-:W4:Y:S04]  /*0910*/  LDG.E.64 R24, desc[UR6][R14.64+0x2000] ;  /* 0x002000060e187981 */ /* 0x000f28000c1e1b00 */
[----:B-----5:R-:W5:Y:S04]  /*0920*/  LDG.E.64 R36, desc[UR14][R14.64+0x6000] ;  /* 0x0060000e0e247981 */ /* 0x020f68000c1e1b00 */
[----:B------:R-:W5:Y:S04]  /*0930*/  LDG.E.64 R38, desc[UR16][R6.64] ;  /* 0x0000001006267981 */ /* 0x000f68000c1e1b00 */
[----:B------:R-:W5:Y:S04]  /*0940*/  LDG.E.64 R52, desc[UR6][R22.64+0x6000] ;  /* 0x0060000616347981 */ /* 0x000f68000c1e1b00 */
[----:B--2---:R-:W-:Y:S04]  /*0950*/  STS [R8+0x8000], R26 ;  /* 0x0080001a08007388 */ /* 0x004fe80000000800 */
[----:B------:R0:W-:Y:S04]  /*0960*/  STS [R8+0x8004], R27 ;  /* 0x0080041b08007388 */ /* 0x0001e80000000800 */
[----:B---3--:R1:W-:Y:S04]  /*0970*/  STS.64 [R18+0x8000], R28 ;  /* 0x0080001c12007388 */ /* 0x0083e80000000a00 */
[----:B------:R-:W-:Y:S04]  /*0980*/  STS [R8+0xa000], R40 ;  /* 0x00a0002808007388 */ /* 0x000fe80000000800 */
[----:B------:R2:W-:Y:S04]  /*0990*/  STS [R8+0xa004], R41 ;  /* 0x00a0042908007388 */ /* 0x0005e80000000800 */
[----:B------:R-:W-:Y:S04]  /*09a0*/  STS.64 [R18+0xa000], R42 ;  /* 0x00a0002a12007388 */ /* 0x000fe80000000a00 */
[----:B------:R-:W-:Y:S04]  /*09b0*/  STS [R8+0xc000], R44 ;  /* 0x00c0002c08007388 */ /* 0x000fe80000000800 */
[----:B------:R-:W-:Y:S04]  /*09c0*/  STS [R8+0xc004], R45 ;  /* 0x00c0042d08007388 */ /* 0x000fe80000000800 */
[----:B------:R-:W-:Y:S04]  /*09d0*/  STS.64 [R18+0xc000], R46 ;  /* 0x00c0002e12007388 */ /* 0x000fe80000000a00 */
[----:B0-----:R-:W3:Y:S04]  /*09e0*/  LDG.E.64 R26, desc[UR8][R12.64+0x4000] ;  /* 0x004000080c1a7981 */ /* 0x001ee8000c1e1b00 */
[----:B----4-:R-:W-:Y:S04]  /*09f0*/  STS [R8+0xe000], R32 ;  /* 0x00e0002008007388 */ /* 0x010fe80000000800 */
[----:B------:R0:W-:Y:S04]  /*0a00*/  STS [R8+0xe004], R33 ;  /* 0x00e0042108007388 */ /* 0x0001e80000000800 */
[----:B-1----:R-:W4:Y:S04]  /*0a10*/  LDG.E.64 R28, desc[UR10][R14.64+0x4000] ;  /* 0x0040000a0e1c7981 */ /* 0x002f28000c1e1b00 */
[----:B--2---:R-:W2:Y:S04]  /*0a20*/  LDG.E.64 R40, desc[UR18][R22.64] ;  /* 0x0000001216287981 */ /* 0x004ea8000c1e1b00 */
[----:B0-----:R-:W5:Y:S04]  /*0a30*/  LDG.E.64 R32, desc[UR12][R12.64+0x6000] ;  /* 0x0060000c0c207981 */ /* 0x001f68000c1e1b00 */
[----:B------:R-:W2:Y:S04]  /*0a40*/  LDG.E.64 R42, desc[UR20][R6.64+0x2000] ;  /* 0x00200014062a7981 */ /* 0x000ea8000c1e1b00 */
[----:B------:R-:W2:Y:S04]  /*0a50*/  LDG.E.64 R44, desc[UR22][R22.64+0x2000] ;  /* 0x00200016162c7981 */ /* 0x000ea8000c1e1b00 */
[----:B------:R-:W2:Y:S04]  /*0a60*/  LDG.E.64 R46, desc[UR24][R6.64+0x4000] ;  /* 0x00400018062e7981 */ /* 0x000ea8000c1e1b00 */
[----:B------:R0:W-:Y:S04]  /*0a70*/  STS.64 [R18+0xe000], R48 ;  /* 0x00e0003012007388 */ /* 0x0001e80000000a00 */
[----:B------:R-:W2:Y:S04]  /*0a80*/  LDG.E.64 R12, desc[UR4][R22.64+0x4000] ;  /* 0x00400004160c7981 */ /* 0x000ea8000c1e1b00 */
[----:B0-----:R-:W2:Y:S04]  /*0a90*/  LDG.E.64 R48, desc[UR26][R6.64+0x6000] ;  /* 0x0060001a06307981 */ /* 0x001ea8000c1e1b00 */
[----:B------:R1:W-:Y:S04]  /*0aa0*/  STS [R8+0x10000], R50 ;  /* 0x0100003208007388 */ /* 0x0003e80000000800 */
[----:B------:R1:W-:Y:S04]  /*0ab0*/  STS [R8+0x10004], R51 ;  /* 0x0100043308007388 */ /* 0x0003e80000000800 */
[----:B------:R1:W-:Y:S04]  /*0ac0*/  STS.64 [R18+0x10000], R34 ;  /* 0x0100002212007388 */ /* 0x0003e80000000a00 */
[----:B------:R1:W-:Y:S04]  /*0ad0*/  STS [R8+0x12000], R10 ;  /* 0x0120000a08007388 */ /* 0x0003e80000000800 */
[----:B------:R1:W-:Y:S04]  /*0ae0*/  STS [R8+0x12004], R11 ;  /* 0x0120040b08007388 */ /* 0x0003e80000000800 */
[----:B------:R1:W-:Y:S01]  /*0af0*/  STS.64 [R18+0x12000], R24 ;  /* 0x0120001812007388 */ /* 0x0003e20000000a00 */
[----:B------:R-:W-:-:S05]  /*0b00*/  VIADD R4, R4, 0x4000 ;  /* 0x0000400004047836 */ /* 0x000fca0000000000 */
[----:B------:R-:W-:Y:S01]  /*0b10*/  ISETP.GE.AND P1, PT, R4, R5, PT ;  /* 0x000000050400720c */ /* 0x000fe20003f26270 */
[----:B---3--:R1:W-:Y:S04]  /*0b20*/  STS [R8+0x14000], R26 ;  /* 0x0140001a08007388 */ /* 0x0083e80000000800 */
[----:B------:R1:W-:Y:S04]  /*0b30*/  STS [R8+0x14004], R27 ;  /* 0x0140041b08007388 */ /* 0x0003e80000000800 */
[----:B----4-:R1:W-:Y:S04]  /*0b40*/  STS.64 [R18+0x14000], R28 ;  /* 0x0140001c12007388 */ /* 0x0103e80000000a00 */
[----:B-----5:R1:W-:Y:S04]  /*0b50*/  STS [R8+0x16000], R32 ;  /* 0x0160002008007388 */ /* 0x0203e80000000800 */
[----:B------:R1:W-:Y:S04]  /*0b60*/  STS [R8+0x16004], R33 ;  /* 0x0160042108007388 */ /* 0x0003e80000000800 */
[----:B------:R1:W-:Y:S04]  /*0b70*/  STS.64 [R18+0x16000], R36 ;  /* 0x0160002412007388 */ /* 0x0003e80000000a00 */
[----:B------:R1:W-:Y:S04]  /*0b80*/  STS [R8+0x18000], R38 ;  /* 0x0180002608007388 */ /* 0x0003e80000000800 */
[----:B------:R1:W-:Y:S04]  /*0b90*/  STS [R8+0x18004], R39 ;  /* 0x0180042708007388 */ /* 0x0003e80000000800 */
[----:B--2---:R1:W-:Y:S04]  /*0ba0*/  STS.64 [R18+0x18000], R40 ;  /* 0x0180002812007388 */ /* 0x0043e80000000a00 */
[----:B------:R1:W-:Y:S04]  /*0bb0*/  STS [R8+0x1a000], R42 ;  /* 0x01a0002a08007388 */ /* 0x0003e80000000800 */
[----:B------:R1:W-:Y:S04]  /*0bc0*/  STS [R8+0x1a004], R43 ;  /* 0x01a0042b08007388 */ /* 0x0003e80000000800 */
[----:B------:R1:W-:Y:S04]  /*0bd0*/  STS.64 [R18+0x1a000], R44 ;  /* 0x01a0002c12007388 */ /* 0x0003e80000000a00 */
[----:B------:R1:W-:Y:S04]  /*0be0*/  STS [R8+0x1c000], R46 ;  /* 0x01c0002e08007388 */ /* 0x0003e80000000800 */
[----:B------:R1:W-:Y:S04]  /*0bf0*/  STS [R8+0x1c004], R47 ;  /* 0x01c0042f08007388 */ /* 0x0003e80000000800 */
[----:B------:R1:W-:Y:S04]  /*0c00*/  STS.64 [R18+0x1c000], R12 ;  /* 0x01c0000c12007388 */ /* 0x0003e80000000a00 */
[----:B------:R1:W-:Y:S04]  /*0c10*/  STS [R8+0x1e000], R48 ;  /* 0x01e0003008007388 */ /* 0x0003e80000000800 */
[----:B------:R1:W-:Y:S04]  /*0c20*/  STS [R8+0x1e004], R49 ;  /* 0x01e0043108007388 */ /* 0x0003e80000000800 */
[----:B------:R1:W-:Y:S01]  /*0c30*/  STS.64 [R18+0x1e000], R52 ;  /* 0x01e0003412007388 */ /* 0x0003e20000000a00 */
[----:B------:R-:W-:Y:S05]  /*0c40*/  @!P1 BRA `(.L_x_753) ;  /* 0xfffffff800189947 */ /* 0x000fea000383ffff */
.L_x_752:
[----:B------:R-:W-:Y:S05]  /*0c50*/  BSYNC.RECONVERGENT B0 ;  /* 0x0000000000007941 */ /* 0x000fea0003800200 */
.L_x_751:
[----:B------:R-:W-:Y:S01]  /*0c60*/  IADD3 R3, PT, PT, R9, -R4, RZ ;  /* 0x8000000409037210 */ /* 0x000fe20007ffe0ff */
[----:B------:R-:W-:Y:S03]  /*0c70*/  BSSY.RECONVERGENT B0, `(.L_x_754) ;  /* 0x0000050000007945 */ /* 0x000fe60003800200 */
[----:B------:R-:W-:-:S13]  /*0c80*/  ISETP.GT.AND P1, PT, R3, 0x1000, PT ;  /* 0x000010000300780c */ /* 0x000fda0003f24270 */
[----:B------:R-:W-:Y:S05]  /*0c90*/  @!P1 BRA `(.L_x_755) ;  /* 0x0000000400349947 */ /* 0x000fea0003800000 */
[----:B-1----:R-:W1:Y:S01]  /*0ca0*/  LDC.64 R12, c[0x0][0x388] ;  /* 0x0000e200ff0c7b82 */ /* 0x002e620000000a00 */
[----:B------:R-:W-:Y:S02]  /*0cb0*/  R2UR UR4, R30 ;  /* 0x000000001e0472ca */ /* 0x000fe400000e0000 */
[----:B------:R-:W-:-:S05]  /*0cc0*/  R2UR UR5, R31 ;  /* 0x000000001f0572ca */ /* 0x000fca00000e0000 */
[----:B----4-:R-:W2:Y:S01]  /*0cd0*/  LDC.64 R10, c[0x0][0x390] ;  /* 0x0000e400ff0a7b82 */ /* 0x010ea20000000a00 */
[----:B------:R-:W-:Y:S01]  /*0ce0*/  R2UR UR6, R30 ;  /* 0x000000001e0672ca */ /* 0x000fe200000e0000 */
[----:B------:R-:W-:Y:S01]  /*0cf0*/  VIADD R15, R4, 0x1000 ;  /* 0x00001000040f7836 */ /* 0x000fe20000000000 */
[C---:B------:R-:W-:Y:S02]  /*0d00*/  R2UR UR7, R31.reuse ;  /* 0x000000001f0772ca */ /* 0x040fe400000e0000 */
[C---:B------:R-:W-:Y:S02]  /*0d10*/  R2UR UR8, R30.reuse ;  /* 0x000000001e0872ca */ /* 0x040fe400000e0000 */
[C---:B------:R-:W-:Y:S02]  /*0d20*/  R2UR UR9, R31.reuse ;  /* 0x000000001f0972ca */ /* 0x040fe400000e0000 */
[----:B------:R-:W-:Y:S02]  /*0d30*/  R2UR UR10, R30 ;  /* 0x000000001e0a72ca */ /* 0x000fe400000e0000 */
[----:B------:R-:W-:-:S02]  /*0d40*/  R2UR UR11, R31 ;  /* 0x000000001f0b72ca */ /* 0x000fc400000e0000 */
[----:B------:R-:W-:Y:S02]  /*0d50*/  R2UR UR12, R30 ;  /* 0x000000001e0c72ca */ /* 0x000fe400000e0000 */
[C---:B------:R-:W-:Y:S01]  /*0d60*/  R2UR UR13, R31.reuse ;  /* 0x000000001f0d72ca */ /* 0x040fe200000e0000 */
[--C-:B-1----:R-:W-:Y:S01]  /*0d70*/  IMAD.WIDE.U32 R6, R4, 0x8, R12.reuse ;  /* 0x0000000804067825 */ /* 0x102fe200078e000c */
[C---:B------:R-:W-:Y:S02]  /*0d80*/  R2UR UR14, R30.reuse ;  /* 0x000000001e0e72ca */ /* 0x040fe400000e0000 */
[----:B------:R-:W-:Y:S01]  /*0d90*/  R2UR UR15, R31 ;  /* 0x000000001f0f72ca */ /* 0x000fe200000e0000 */
[----:B------:R-:W-:Y:S01]  /*0da0*/  IMAD.WIDE.U32 R12, R15, 0x8, R12 ;  /* 0x000000080f0c7825 */ /* 0x000fe200078e000c */
[C---:B------:R-:W-:Y:S01]  /*0db0*/  R2UR UR16, R30.reuse ;  /* 0x000000001e1072ca */ /* 0x040fe200000e0000 */
[----:B------:R-:W3:Y:S01]  /*0dc0*/  LDG.E.64 R22, desc[UR4][R6.64] ;  /* 0x0000000406167981 */ /* 0x000ee2000c1e1b00 */
[----:B------:R-:W-:Y:S01]  /*0dd0*/  R2UR UR17, R31 ;  /* 0x000000001f1172ca */ /* 0x000fe200000e0000 */
[--C-:B--2---:R-:W-:Y:S01]  /*0de0*/  IMAD.WIDE.U32 R14, R15, 0x8, R10.reuse ;  /* 0x000000080f0e7825 */ /* 0x104fe200078e000a */
[----:B------:R-:W-:Y:S01]  /*0df0*/  R2UR UR18, R30 ;  /* 0x000000001e1272ca */ /* 0x000fe200000e0000 */
[----:B------:R-:W2:Y:S01]  /*0e00*/  LDG.E.64 R26, desc[UR6][R6.64+0x2000] ;  /* 0x00200006061a7981 */ /* 0x000ea2000c1e1b00 */
[C---:B------:R-:W-:Y:S01]  /*0e10*/  R2UR UR19, R31.reuse ;  /* 0x000000001f1372ca */ /* 0x040fe200000e0000 */
[----:B------:R-:W-:Y:S01]  /*0e20*/  IMAD.WIDE.U32 R10, R4, 0x8, R10 ;  /* 0x00000008040a7825 */ /* 0x000fe200078e000a */
[----:B------:R-:W-:Y:S01]  /*0e30*/  R2UR UR20, R30 ;  /* 0x000000001e1472ca */ /* 0x000fe200000e0000 */
[----:B------:R-:W4:Y:S01]  /*0e40*/  LDG.E.64 R32, desc[UR10][R6.64+0x4000] ;  /* 0x0040000a06207981 */ /* 0x000f22000c1e1b00 */
[----:B------:R-:W-:-:S02]  /*0e50*/  R2UR UR21, R31 ;  /* 0x000000001f1572ca */ /* 0x000fc400000e0000 */
[C---:B------:R-:W-:Y:S01]  /*0e60*/  R2UR UR22, R30.reuse ;  /* 0x000000001e1672ca */ /* 0x040fe200000e0000 */
[----:B------:R-:W5:Y:S01]  /*0e70*/  LDG.E.64 R24, desc[UR4][R10.64] ;  /* 0x000000040a187981 */ /* 0x000f62000c1e1b00 */
[C---:B------:R-:W-:Y:S02]  /*0e80*/  R2UR UR23, R31.reuse ;  /* 0x000000001f1772ca */ /* 0x040fe400000e0000 */
[C---:B------:R-:W-:Y:S01]  /*0e90*/  R2UR UR24, R30.reuse ;  /* 0x000000001e1872ca */ /* 0x040fe200000e0000 */
[----:B------:R-:W4:Y:S01]  /*0ea0*/  LDG.E.64 R28, desc[UR8][R10.64+0x2000] ;  /* 0x002000080a1c7981 */ /* 0x000f22000c1e1b00 */
[C---:B------:R-:W-:Y:S02]  /*0eb0*/  R2UR UR25, R31.reuse ;  /* 0x000000001f1972ca */ /* 0x040fe400000e0000 */
[----:B------:R-:W-:Y:S01]  /*0ec0*/  R2UR UR26, R30 ;  /* 0x000000001e1a72ca */ /* 0x000fe200000e0000 */
[----:B------:R-:W4:Y:S01]  /*0ed0*/  LDG.E.64 R34, desc[UR12][R10.64+0x4000] ;  /* 0x0040000c0a227981 */ /* 0x000f22000c1e1b00 */
[----:B------:R-:W-:-:S02]  /*0ee0*/  R2UR UR27, R31 ;  /* 0x000000001f1b72ca */ /* 0x000fc400000e0000 */
[----:B------:R-:W-:Y:S01]  /*0ef0*/  R2UR UR28, R30 ;  /* 0x000000001e1c72ca */ /* 0x000fe200000e0000 */
[----:B------:R-:W4:Y:S01]  /*0f00*/  LDG.E.64 R36, desc[UR14][R6.64+0x6000] ;  /* 0x0060000e06247981 */ /* 0x000f22000c1e1b00 */
[----:B------:R-:W-:-:S03]  /*0f10*/  R2UR UR29, R31 ;  /* 0x000000001f1d72ca */ /* 0x000fc600000e0000 */
[----:B------:R-:W4:Y:S04]  /*0f20*/  LDG.E.64 R38, desc[UR16][R10.64+0x6000] ;  /* 0x006000100a267981 */ /* 0x000f28000c1e1b00 */
[----:B------:R-:W4:Y:S04]  /*0f30*/  LDG.E.64 R40, desc[UR18][R12.64] ;  /* 0x000000120c287981 */ /* 0x000f28000c1e1b00 */
[----:B------:R-:W4:Y:S04]  /*0f40*/  LDG.E.64 R42, desc[UR20][R14.64] ;  /* 0x000000140e2a7981 */ /* 0x000f28000c1e1b00 */
[----:B------:R-:W4:Y:S04]  /*0f50*/  LDG.E.64 R44, desc[UR22][R12.64+0x2000] ;  /* 0x002000160c2c7981 */ /* 0x000f28000c1e1b00 */
[----:B------:R-:W4:Y:S04]  /*0f60*/  LDG.E.64 R46, desc[UR24][R14.64+0x2000] ;  /* 0x002000180e2e7981 */ /* 0x000f28000c1e1b00 */
[----:B------:R-:W4:Y:S04]  /*0f70*/  LDG.E.64 R48, desc[UR26][R12.64+0x4000] ;  /* 0x0040001a0c307981 */ /* 0x000f28000c1e1b00 */
[----:B------:R-:W4:Y:S04]  /*0f80*/  LDG.E.64 R50, desc[UR28][R14.64+0x4000] ;  /* 0x0040001c0e327981 */ /* 0x000f28000c1e1b00 */
[----:B------:R-:W4:Y:S04]  /*0f90*/  LDG.E.64 R52, desc[UR4][R12.64+0x6000] ;  /* 0x006000040c347981 */ /* 0x000f28000c1e1b00 */
[----:B------:R-:W4:Y:S01]  /*0fa0*/  LDG.E.64 R6, desc[UR6][R14.64+0x6000] ;  /* 0x006000060e067981 */ /* 0x000f22000c1e1b00 */
[C---:B------:R-:W-:Y:S01]  /*0fb0*/  LEA R3, R4.reuse, R17, 0x3 ;  /* 0x0000001104037211 */ /* 0x040fe200078e18ff */
[----:B------:R-:W-:Y:S01]  /*0fc0*/  IMAD R5, R4, 0x8, R19 ;  /* 0x0000000804057824 */ /* 0x000fe200078e0213 */
[----:B------:R-:W-:-:S02]  /*0fd0*/  PLOP3.LUT P0, PT, PT, PT, PT, 0x8, 0x80 ;  /* 0x000000000080781c */ /* 0x000fc40003f0e170 */
[----:B------:R-:W-:Y:S01]  /*0fe0*/  IADD3 R4, PT, PT, R4, 0x2000, RZ ;  /* 0x0000200004047810 */ /* 0x000fe20007ffe0ff */
[----:B---3--:R3:W-:Y:S04]  /*0ff0*/  STS [R3], R22 ;  /* 0x0000001603007388 */ /* 0x0087e80000000800 */
[----:B------:R3:W-:Y:S04]  /*1000*/  STS [R3+0x4], R23 ;  /* 0x0000041703007388 */ /* 0x0007e80000000800 */
[----:B-----5:R3:W-:Y:S04]  /*1010*/  STS.64 [R5], R24 ;  /* 0x0000001805007388 */ /* 0x0207e80000000a00 */
[----:B--2---:R3:W-:Y:S04]  /*1020*/  STS [R3+0x2000], R26 ;  /* 0x0020001a03007388 */ /* 0x0047e80000000800 */
[----:B------:R3:W-:Y:S04]  /*1030*/  STS [R3+0x2004], R27 ;  /* 0x0020041b03007388 */ /* 0x0007e80000000800 */
[----:B----4-:R3:W-:Y:S04]  /*1040*/  STS.64 [R5+0x2000], R28 ;  /* 0x0020001c05007388 */ /* 0x0107e80000000a00 */
        /* <DEDUP_REMOVED lines=17> */
[----:B------:R3:W-:Y:S02]  /*1160*/  STS.64 [R5+0xe000], R6 ;  /* 0x00e0000605007388 */ /* 0x0007e40000000a00 */
.L_x_755:
[----:B------:R-:W-:Y:S05]  /*1170*/  BSYNC.RECONVERGENT B0 ;  /* 0x0000000000007941 */ /* 0x000fea0003800200 */
.L_x_754:
[----:B------:R-:W-:-:S13]  /*1180*/  ISETP.LT.OR P0, PT, R4, R9, P0 ;  /* 0x000000090400720c */ /* 0x000fda0000701670 */
[----:B------:R-:W-:Y:S05]  /*1190*/  @!P0 BRA `(.L_x_747) ;  /* 0x0000000000a88947 */ /* 0x000fea0003800000 */
[----:B---34-:R-:W2:Y:S01]  /*11a0*/  LDC.64 R6, c[0x0][0x388] ;  /* 0x0000e200ff067b82 */ /* 0x018ea20000000a00 */
[C---:B------:R-:W-:Y:S02]  /*11b0*/  R2UR UR4, R30.reuse ;  /* 0x000000001e0472ca */ /* 0x040fe400000e0000 */
[C---:B------:R-:W-:Y:S02]  /*11c0*/  R2UR UR5, R31.reuse ;  /* 0x000000001f0572ca */ /* 0x040fe400000e0000 */
[C---:B------:R-:W-:Y:S02]  /*11d0*/  R2UR UR6, R30.reuse ;  /* 0x000000001e0672ca */ /* 0x040fe400000e0000 */
[C---:B------:R-:W-:Y:S01]  /*11e0*/  R2UR UR7, R31.reuse ;  /* 0x000000001f0772ca */ /* 0x040fe200000e0000 */
[----:B-1----:R-:W1:Y:S01]  /*11f0*/  LDC.64 R10, c[0x0][0x390] ;  /* 0x0000e400ff0a7b82 */ /* 0x002e620000000a00 */
[----:B------:R-:W-:Y:S02]  /*1200*/  R2UR UR8, R30 ;  /* 0x000000001e0872ca */ /* 0x000fe400000e0000 */
[----:B------:R-:W-:-:S02]  /*1210*/  R2UR UR9, R31 ;  /* 0x000000001f0972ca */ /* 0x000fc400000e0000 */
[C---:B------:R-:W-:Y:S02]  /*1220*/  R2UR UR10, R30.reuse ;  /* 0x000000001e0a72ca */ /* 0x040fe400000e0000 */
[C---:B------:R-:W-:Y:S02]  /*1230*/  R2UR UR11, R31.reuse ;  /* 0x000000001f0b72ca */ /* 0x040fe400000e0000 */
[C---:B------:R-:W-:Y:S02]  /*1240*/  R2UR UR12, R30.reuse ;  /* 0x000000001e0c72ca */ /* 0x040fe400000e0000 */
[C---:B------:R-:W-:Y:S02]  /*1250*/  R2UR UR13, R31.reuse ;  /* 0x000000001f0d72ca */ /* 0x040fe400000e0000 */
[----:B------:R-:W-:Y:S02]  /*1260*/  R2UR UR14, R30 ;  /* 0x000000001e0e72ca */ /* 0x000fe400000e0000 */
[----:B------:R-:W-:Y:S01]  /*1270*/  R2UR UR15, R31 ;  /* 0x000000001f0f72ca */ /* 0x000fe200000e0000 */
[----:B--2---:R-:W-:Y:S01]  /*1280*/  IMAD.WIDE.U32 R6, R4, 0x8, R6 ;  /* 0x0000000804067825 */ /* 0x004fe200078e0006 */
[----:B------:R-:W-:-:S02]  /*1290*/  R2UR UR16, R30 ;  /* 0x000000001e1072ca */ /* 0x000fc400000e0000 */
[C---:B------:R-:W-:Y:S02]  /*12a0*/  R2UR UR17, R31.reuse ;  /* 0x000000001f1172ca */ /* 0x040fe400000e0000 */
[----:B------:R-:W-:Y:S01]  /*12b0*/  R2UR UR18, R30 ;  /* 0x000000001e1272ca */ /* 0x000fe200000e0000 */
[----:B------:R-:W2:Y:S01]  /*12c0*/  LDG.E.64 R12, desc[UR4][R6.64] ;  /* 0x00000004060c7981 */ /* 0x000ea2000c1e1b00 */
[----:B------:R-:W-:Y:S01]  /*12d0*/  R2UR UR19, R31 ;  /* 0x000000001f1372ca */ /* 0x000fe200000e0000 */
[C---:B-1----:R-:W-:Y:S02]  /*12e0*/  IMAD.WIDE.U32 R10, R4.reuse, 0x8, R10 ;  /* 0x00000008040a7825 */ /* 0x042fe400078e000a */
[----:B------:R-:W3:Y:S04]  /*12f0*/  LDG.E.64 R22, desc[UR8][R6.64+0x2000] ;  /* 0x0020000806167981 */ /* 0x000ee8000c1e1b00 */
[----:B------:R-:W4:Y:S04]  /*1300*/  LDG.E.64 R14, desc[UR6][R10.64] ;  /* 0x000000060a0e7981 */ /* 0x000f28000c1e1b00 */
[----:B------:R-:W5:Y:S04]  /*1310*/  LDG.E.64 R24, desc[UR10][R10.64+0x2000] ;  /* 0x0020000a0a187981 */ /* 0x000f68000c1e1b00 */
[----:B------:R-:W5:Y:S04]  /*1320*/  LDG.E.64 R26, desc[UR12][R6.64+0x4000] ;  /* 0x0040000c061a7981 */ /* 0x000f68000c1e1b00 */
[----:B------:R-:W5:Y:S04]  /*1330*/  LDG.E.64 R28, desc[UR14][R10.64+0x4000] ;  /* 0x0040000e0a1c7981 */ /* 0x000f68000c1e1b00 */
[----:B------:R-:W5:Y:S04]  /*1340*/  LDG.E.64 R32, desc[UR16][R6.64+0x6000] ;  /* 0x0060001006207981 */ /* 0x000f68000c1e1b00 */
[----:B------:R-:W5:Y:S01]  /*1350*/  LDG.E.64 R34, desc[UR18][R10.64+0x6000] ;  /* 0x006000120a227981 */ /* 0x000f62000c1e1b00 */
[C---:B------:R-:W-:Y:S01]  /*1360*/  IMAD R3, R4.reuse, 0x8, R17 ;  /* 0x0000000804037824 */ /* 0x040fe200078e0211 */
[----:B------:R-:W-:-:S04]  /*1370*/  LEA R4, R4, R19, 0x3 ;  /* 0x0000001304047211 */ /* 0x000fc800078e18ff */
[----:B--2---:R2:W-:Y:S04]  /*1380*/  STS [R3], R12 ;  /* 0x0000000c03007388 */ /* 0x0045e80000000800 */
[----:B------:R2:W-:Y:S04]  /*1390*/  STS [R3+0x4], R13 ;  /* 0x0000040d03007388 */ /* 0x0005e80000000800 */
[----:B----4-:R2:W-:Y:S04]  /*13a0*/  STS.64 [R4], R14 ;  /* 0x0000000e04007388 */ /* 0x0105e80000000a00 */
[----:B---3--:R2:W-:Y:S04]  /*13b0*/  STS [R3+0x2000], R22 ;  /* 0x0020001603007388 */ /* 0x0085e80000000800 */
[----:B------:R2:W-:Y:S04]  /*13c0*/  STS [R3+0x2004], R23 ;  /* 0x0020041703007388 */ /* 0x0005e80000000800 */
[----:B-----5:R2:W-:Y:S04]  /*13d0*/  STS.64 [R4+0x2000], R24 ;  /* 0x0020001804007388 */ /* 0x0205e80000000a00 */
[----:B------:R2:W-:Y:S04]  /*13e0*/  STS [R3+0x4000], R26 ;  /* 0x0040001a03007388 */ /* 0x0005e80000000800 */
[----:B------:R2:W-:Y:S04]  /*13f0*/  STS [R3+0x4004], R27 ;  /* 0x0040041b03007388 */ /* 0x0005e80000000800 */
[----:B------:R2:W-:Y:S04]  /*1400*/  STS.64 [R4+0x4000], R28 ;  /* 0x0040001c04007388 */ /* 0x0005e80000000a00 */
[----:B------:R2:W-:Y:S04]  /*1410*/  STS [R3+0x6000], R32 ;  /* 0x0060002003007388 */ /* 0x0005e80000000800 */
[----:B------:R2:W-:Y:S04]  /*1420*/  STS [R3+0x6004], R33 ;  /* 0x0060042103007388 */ /* 0x0005e80000000800 */
[----:B------:R2:W-:Y:S02]  /*1430*/  STS.64 [R4+0x6000], R34 ;  /* 0x0060002204007388 */ /* 0x0005e40000000a00 */
.L_x_747:
[----:B------:R-:W-:Y:S05]  /*1440*/  WARPSYNC.ALL ;  /* 0x0000000000007948 */ /* 0x000fea0003800000 */
[----:B--234-:R-:W2:Y:S08]  /*1450*/  LDC.64 R4, c[0x0][0x3b0] ;  /* 0x0000ec00ff047b82 */ /* 0x01ceb00000000a00 */
[----:B------:R-:W2:Y:S08]  /*1460*/  S2UR UR4, SR_CTAID.X ;  /* 0x00000000000479c3 */ /* 0x000eb00000002500 */
[----:B------:R-:W-:Y:S01]  /*1470*/  BAR.SYNC.DEFER_BLOCKING 0x0 ;  /* 0x0000000000007b1d */ /* 0x000fe20000010000 */
[----:B--2---:R-:W-:-:S04]  /*1480*/  ISETP.LE.U32.AND P0, PT, R4, UR4, PT ;  /* 0x0000000404007c0c */ /* 0x004fc8000bf03070 */
[----:B------:R-:W-:-:S13]  /*1490*/  ISETP.GE.AND.EX P0, PT, RZ, R5, PT, P0 ;  /* 0x00000005ff00720c */ /* 0x000fda0003f06300 */
[----:B------:R-:W-:Y:S05]  /*14a0*/  @P0 EXIT ;  /* 0x000000000000094d */ /* 0x000fea0003800000 */
[----:B------:R-:W2:Y:S01]  /*14b0*/  LDCU.64 UR6, c[0x0][0x3c0] ;  /* 0x00007800ff0677ac */ /* 0x000ea20008000a00 */
[----:B------:R-:W-:Y:S01]  /*14c0*/  LOP3.LUT R22, RZ, R16, RZ, 0x33, !PT ;  /* 0x00000010ff167212 */ /* 0x000fe200078e33ff */
[C---:B------:R-:W-:Y:S01]  /*14d0*/  VIADD R3, R2.reuse, 0x80 ;  /* 0x0000008002037836 */ /* 0x040fe20000000000 */
[----:B------:R-:W-:Y:S01]  /*14e0*/  IADD3 R5, PT, PT, R2, 0x100, RZ ;  /* 0x0000010002057810 */ /* 0x000fe20007ffe0ff */
[----:B------:R-:W3:Y:S01]  /*14f0*/  LDCU UR5, c[0x0][0x360] ;  /* 0x00006c00ff0577ac */ /* 0x000ee20008000800 */
[C---:B------:R-:W-:Y:S01]  /*1500*/  IMAD R21, R16.reuse, 0x4, R21 ;  /* 0x0000000410157824 */ /* 0x040fe200078e0215 */
[----:B-1----:R-:W-:Y:S01]  /*1510*/  LOP3.LUT R42, R16, 0x1f, RZ, 0xc0, !PT ;  /* 0x0000001f102a7812 */ /* 0x002fe200078ec0ff */
[----:B------:R-:W-:Y:S01]  /*1520*/  IMAD.IADD R22, R9, 0x1, R22 ;  /* 0x0000000109167824 */ /* 0x000fe200078e0216 */
[----:B------:R-:W-:Y:S01]  /*1530*/  LEA R3, R0, R3, 0x18 ;  /* 0x0000000300037211 */ /* 0x000fe200078ec0ff */
[----:B------:R-:W-:Y:S01]  /*1540*/  IMAD R25, R16, 0x8, R19 ;  /* 0x0000000810197824 */ /* 0x000fe200078e0213 */
[----:B------:R-:W-:Y:S01]  /*1550*/  LEA R5, R0, R5, 0x18 ;  /* 0x0000000500057211 */ /* 0x000fe200078ec0ff */
[----:B------:R-:W1:Y:S01]  /*1560*/  LDCU UR11, c[0x0][0x370] ;  /* 0x00006e00ff0b77ac */ /* 0x000e620008000800 */
[----:B------:R-:W-:-:S02]  /*1570*/  LEA.HI R29, R22, 0x1, RZ, 0x16 ;  /* 0x00000001161d7811 */ /* 0x000fc400078fb0ff */
[C---:B------:R-:W-:Y:S02]  /*1580*/  SHF.L.U32 R8, R16.reuse, 0x1, RZ ;  /* 0x0000000110087819 */ /* 0x040fe400000006ff */
[C---:B------:R-:W-:Y:S02]  /*1590*/  LOP3.LUT R10, R16.reuse, 0x400, RZ, 0xfc, !PT ;  /* 0x00000400100a7812 */ /* 0x040fe400078efcff */
[C---:B------:R-:W-:Y:S01]  /*15a0*/  LOP3.LUT R18, R16.reuse, 0x800, RZ, 0xfc, !PT ;  /* 0x0000080010127812 */ /* 0x040fe200078efcff */
[----:B--2---:R-:W2:Y:S01]  /*15b0*/  F2F.F32.F64 R23, UR6 ;  /* 0x0000000600177d10 */ /* 0x004ea20008301000 */
[C---:B------:R-:W-:Y:S01]  /*15c0*/  LOP3.LUT R20, R16.reuse, 0xc00, RZ, 0xfc, !PT ;  /* 0x00000c0010147812 */ /* 0x040fe200078efcff */
[----:B------:R-:W-:Y:S01]  /*15d0*/  UMOV UR6, UR4 ;  /* 0x0000000400067c82 */ /* 0x000fe20008000000 */
[C---:B------:R-:W-:Y:S01]  /*15e0*/  LEA R24, R16.reuse, R17, 0x3 ;  /* 0x0000001110187211 */ /* 0x040fe200078e18ff */
[----:B---3--:R-:W-:Y:S01]  /*15f0*/  USHF.R.U32.HI UR5, URZ, 0x5, UR5 ;  /* 0x00000005ff057899 */ /* 0x008fe20008011605 */
[----:B------:R-:W-:Y:S01]  /*1600*/  LEA R26, R9, R21, 0x2 ;  /* 0x00000015091a7211 */ /* 0x000fe200078e10ff */
[----:B------:R-:W-:Y:S01]  /*1610*/  UMOV UR4, URZ ;  /* 0x000000ff00047c82 */ /* 0x000fe20008000000 */
[----:B------:R-:W-:-:S02]  /*1620*/  LEA.HI R27, R16, R3, RZ, 0x1d ;  /* 0x00000003101b7211 */ /* 0x000fc400078fe8ff */
[----:B------:R-:W-:Y:S02]  /*1630*/  LEA.HI R28, R16, R5, RZ, 0x1d ;  /* 0x00000005101c7211 */ /* 0x000fe400078fe8ff */
[----:B-1----:R-:W-:-:S07]  /*1640*/  LOP3.LUT R29, R29, 0x3, RZ, 0xc0, !PT ;  /* 0x000000031d1d7812 */ /* 0x002fce00078ec0ff */
.L_x_837:
[----:B------:R-:W-:Y:S01]  /*1650*/  ISETP.GE.AND P0, PT, R16, R9, PT ;  /* 0x000000091000720c */ /* 0x000fe20003f06270 */
[----:B-1----:R-:W1:Y:S01]  /*1660*/  LDCU.64 UR12, c[0x0][0x380] ;  /* 0x00007000ff0c77ac */ /* 0x002e620008000a00 */
[----:B------:R-:W-:Y:S01]  /*1670*/  BSSY.RECONVERGENT B0, `(.L_x_756) ;  /* 0x0000174000007945 */ /* 0x000fe20003800200 */
[----:B------:R-:W-:Y:S02]  /*1680*/  HFMA2 R15, -RZ, RZ, 0, 0 ;  /* 0x00000000ff0f7431 */ /* 0x000fe400000001ff */
[----:B------:R-:W-:Y:S02]  /*1690*/  IMAD.MOV.U32 R34, RZ, RZ, RZ ;  /* 0x000000ffff227224 */ /* 0x000fe400078e00ff */
[----:B0-----:R-:W-:-:S06]  /*16a0*/  IMAD.MOV.U32 R33, RZ, RZ, RZ ;  /* 0x000000ffff217224 */ /* 0x001fcc00078e00ff */
[----:B--23--:R-:W-:Y:S05]  /*16b0*/  @P0 BRA `(.L_x_757) ;  /* 0x0000001400bc0947 */ /* 0x00cfea0003800000 */
[----:B------:R-:W3:Y:S01]  /*16c0*/  LDC.64 R2, c[0x0][0x398] ;  /* 0x0000e600ff027b82 */ /* 0x000ee20000000a00 */
[----:B------:R-:W-:Y:S01]  /*16d0*/  ISETP.NE.AND P0, PT, R29, RZ, PT ;  /* 0x000000ff1d00720c */ /* 0x000fe20003f05270 */
[----:B------:R-:W-:Y:S01]  /*16e0*/  BSSY.RECONVERGENT B3, `(.L_x_758) ;  /* 0x0000085000037945 */ /* 0x000fe20003800200 */
[----:B------:R-:W-:Y:S01]  /*16f0*/  MOV R33, RZ ;  /* 0x000000ff00217202 */ /* 0x000fe20000000f00 */
[----:B------:R-:W-:Y:S01]  /*1700*/  IMAD.MOV.U32 R12, RZ, RZ, R16 ;  /* 0x000000ffff0c7224 */ /* 0x000fe200078e0010 */
[----:B------:R-:W-:Y:S01]  /*1710*/  MOV R15, RZ ;  /* 0x000000ff000f7202 */ /* 0x000fe20000000f00 */
[----:B------:R-:W-:Y:S02]  /*1720*/  IMAD.MOV.U32 R34, RZ, RZ, RZ ;  /* 0x000000ffff227224 */ /* 0x000fe400078e00ff */
[C---:B---3--:R-:W-:Y:S02]  /*1730*/  IMAD R0, R2.reuse, UR4, RZ ;  /* 0x0000000402007c24 */ /* 0x048fe4000f8e02ff */
[----:B------:R-:W-:-:S04]  /*1740*/  IMAD.WIDE.U32 R4, R2, UR6, RZ ;  /* 0x0000000602047c25 */ /* 0x000fc8000f8e00ff */
[----:B------:R-:W-:-:S05]  /*1750*/  IMAD R11, R3, UR6, R0 ;  /* 0x00000006030b7c24 */ /* 0x000fca000f8e0200 */
[----:B------:R-:W-:Y:S01]  /*1760*/  IADD3 R11, PT, PT, R5, R11, RZ ;  /* 0x0000000b050b7210 */ /* 0x000fe20007ffe0ff */
[----:B------:R-:W-:Y:S06]  /*1770*/  @!P0 BRA `(.L_x_759) ;  /* 0x0000000400ec8947 */ /* 0x000fec0003800000 */
[----:B------:R-:W3:Y:S01]  /*1780*/  LDC.64 R36, c[0x0][0x380] ;  /* 0x0000e000ff247b82 */ /* 0x000ee20000000a00 */
[----:B------:R-:W-:Y:S02]  /*1790*/  IADD3 R13, P0, PT, R8, R4, RZ ;  /* 0x00000004080d7210 */ /* 0x000fe40007f1e0ff */
        /* <DEDUP_REMOVED lines=8> */
[----:B---3--:R-:W-:-:S04]  /*1820*/  IADD3 R2, P0, PT, R3, R36, RZ ;  /* 0x0000002403027210 */ /* 0x008fc80007f1e0ff */
[----:B------:R-:W-:-:S06]  /*1830*/  IADD3.X R3, PT, PT, R0, R37, RZ, P0, !PT ;  /* 0x0000002500037210 */ /* 0x000fcc00007fe4ff */
[----:B------:R-:W3:Y:S01]  /*1840*/  LDG.E.64 R2, desc[UR8][R2.64] ;  /* 0x0000000802027981 */ /* 0x000ee2000c1e1b00 */
[----:B------:R-:W-:Y:S01]  /*1850*/  ISETP.NE.AND P0, PT, R29, 0x1, PT ;  /* 0x000000011d00780c */ /* 0x000fe20003f05270 */
[----:B------:R-:W-:Y:S01]  /*1860*/  IMAD.MOV.U32 R33, RZ, RZ, 0x40000000 ;  /* 0x40000000ff217424 */ /* 0x000fe200078e00ff */
[----:B------:R-:W-:Y:S01]  /*1870*/  MOV R12, R10 ;  /* 0x0000000a000c7202 */ /* 0x000fe20000000f00 */
[----:B---3--:R3:W-:Y:S01]  /*1880*/  STS [R21], R2 ;  /* 0x0000000215007388 */ /* 0x0087e20000000800 */
[----:B------:R-:W-:-:S03]  /*1890*/  FADD R34, RZ, R2 ;  /* 0x00000002ff227221 */ /* 0x000fc60000000000 */
[----:B------:R3:W-:Y:S01]  /*18a0*/  STS [R26], R3 ;  /* 0x000000031a007388 */ /* 0x0007e20000000800 */
[--C-:B------:R-:W-:Y:S01]  /*18b0*/  FADD R15, R3, -R34.reuse ;  /* 0x80000022030f7221 */ /* 0x100fe20000000000 */
[----:B------:R-:W-:-:S03]  /*18c0*/  FADD R7, R2, -R34 ;  /* 0x8000002202077221 */ /* 0x000fc60000000000 */
[----:B------:R-:W-:Y:S01]  /*18d0*/  FFMA R34, R15, 0.5, R34 ;  /* 0x3f0000000f227823 */ /* 0x000fe20000000022 */
[----:B------:R-:W-:-:S03]  /*18e0*/  FFMA R7, R2, R7, RZ ;  /* 0x0000000702077223 */ /* 0x000fc600000000ff */
[----:B------:R-:W-:-:S04]  /*18f0*/  FADD R0, R3, -R34 ;  /* 0x8000002203007221 */ /* 0x000fc80000000000 */
[----:B------:R-:W-:Y:S01]  /*1900*/  FFMA R15, R15, R0, R7 ;  /* 0x000000000f0f7223 */ /* 0x000fe20000000007 */
[----:B---3--:R-:W-:Y:S06]  /*1910*/  @!P0 BRA `(.L_x_759) ;  /* 0x0000000400848947 */ /* 0x008fec0003800000 */
[----:B------:R-:W-:Y:S02]  /*1920*/  IADD3 R0, P0, PT, R13, 0x800, RZ ;  /* 0x000008000d007810 */ /* 0x000fe40007f1e0ff */
        /* <DEDUP_REMOVED lines=8> */
[----:B------:R-:W-:-:S04]  /*19b0*/  IADD3 R2, P0, PT, R3, R36, RZ ;  /* 0x0000002403027210 */ /* 0x000fc80007f1e0ff */
[----:B------:R-:W-:-:S06]  /*19c0*/  IADD3.X R3, PT, PT, R0, R37, RZ, P0, !PT ;  /* 0x0000002500037210 */ /* 0x000fcc00007fe4ff */
[----:B------:R-:W3:Y:S01]  /*19d0*/  LDG.E.64 R2, desc[UR8][R2.64] ;  /* 0x0000000802027981 */ /* 0x000ee2000c1e1b00 */
[----:B------:R-:W-:Y:S02]  /*19e0*/  HFMA2 R0, -RZ, RZ, 2.125, 0 ;  /* 0x40400000ff007431 */ /* 0x000fe400000001ff */
[----:B------:R-:W-:Y:S01]  /*19f0*/  IMAD.MOV.U32 R7, RZ, RZ, 0x3eaaaaab ;  /* 0x3eaaaaabff077424 */ /* 0x000fe200078e00ff */
[----:B------:R-:W-:Y:S03]  /*1a00*/  BSSY.RECONVERGENT B4, `(.L_x_760) ;  /* 0x000000e000047945 */ /* 0x000fe60003800200 */
[----:B------:R-:W-:-:S04]  /*1a10*/  FFMA R0, R7, -R0, 1 ;  /* 0x3f80000007007423 */ /* 0x000fc80000000800 */
[----:B------:R-:W-:Y:S01]  /*1a20*/  FFMA R7, R0, R7, 0.3333333432674407959 ;  /* 0x3eaaaaab00077423 */ /* 0x000fe20000000007 */
[----:B---3--:R-:W-:Y:S01]  /*1a30*/  FADD R14, -R34, R2 ;  /* 0x00000002220e7221 */ /* 0x008fe20000000100 */
[----:B------:R3:W-:Y:S03]  /*1a40*/  STS [R21+0x1000], R2 ;  /* 0x0010000215007388 */ /* 0x0007e60000000800 */
[----:B------:R-:W4:Y:S01]  /*1a50*/  FCHK P0, R14, 3 ;  /* 0x404000000e007902 */ /* 0x000f220000000000 */
[----:B------:R-:W-:-:S04]  /*1a60*/  FFMA R0, R14, R7, RZ ;  /* 0x000000070e007223 */ /* 0x000fc800000000ff */
[----:B------:R-:W-:-:S04]  /*1a70*/  FFMA R6, R0, -3, R14 ;  /* 0xc040000000067823 */ /* 0x000fc8000000000e */
[----:B------:R-:W-:Y:S01]  /*1a80*/  FFMA R7, R7, R6, R0 ;  /* 0x0000000607077223 */ /* 0x000fe20000000000 */
[----:B---34-:R-:W-:Y:S06]  /*1a90*/  @!P0 BRA `(.L_x_761) ;  /* 0x0000000000108947 */ /* 0x018fec0003800000 */
[----:B------:R-:W-:Y:S01]  /*1aa0*/  IMAD.MOV.U32 R7, RZ, RZ, 0x40400000 ;  /* 0x40400000ff077424 */ /* 0x000fe200078e00ff */
[----:B------:R-:W-:-:S07]  /*1ab0*/  MOV R35, 0x1ad0 ;  /* 0x00001ad000237802 */ /* 0x000fce0000000f00 */
[----:B012---:R-:W-:Y:S05]  /*1ac0*/  CALL.REL.NOINC `($__internal_7_$__cuda_sm3x_div_rn_noftz_f32_slowpath) ;  /* 0x0000003c00607944 */ /* 0x007fea0003c00000 */
[----:B------:R-:W-:-:S07]  /*1ad0*/  MOV R7, R37 ;  /* 0x0000002500077202 */ /* 0x000fce0000000f00 */
.L_x_761:
[----:B-1----:R-:W-:Y:S05]  /*1ae0*/  BSYNC.RECONVERGENT B4 ;  /* 0x0000000000047941 */ /* 0x002fea0003800200 */
.L_x_760:
[----:B------:R3:W-:Y:S01]  /*1af0*/  STS [R26+0x1000], R3 ;  /* 0x001000031a007388 */ /* 0x0007e20000000800 */
[----:B------:R-:W-:Y:S01]  /*1b00*/  FADD R7, R34, R7 ;  /* 0x0000000722077221 */ /* 0x000fe20000000000 */
[----:B------:R-:W-:Y:S01]  /*1b10*/  ISETP.NE.AND P0, PT, R29, 0x2, PT ;  /* 0x000000021d00780c */ /* 0x000fe20003f05270 */
[----:B------:R-:W-:Y:S01]  /*1b20*/  IMAD.MOV.U32 R33, RZ, RZ, 0x40800000 ;  /* 0x40800000ff217424 */ /* 0x000fe200078e00ff */
[----:B------:R-:W-:Y:S01]  /*1b30*/  MOV R12, R18 ;  /* 0x00000012000c7202 */ /* 0x000fe20000000f00 */
[--C-:B------:R-:W-:Y:S01]  /*1b40*/  FADD R0, R3, -R7.reuse ;  /* 0x8000000703007221 */ /* 0x100fe20000000000 */
[----:B------:R-:W-:-:S03]  /*1b50*/  FADD R2, R2, -R7 ;  /* 0x8000000702027221 */ /* 0x000fc60000000000 */
[----:B------:R-:W-:Y:S01]  /*1b60*/  FFMA R34, R0, 0.25, R7 ;  /* 0x3e80000000227823 */ /* 0x000fe20000000007 */
[----:B------:R-:W-:-:S03]  /*1b70*/  FFMA R2, R14, R2, R15 ;  /* 0x000000020e027223 */ /* 0x000fc6000000000f */
[----:B------:R-:W-:-:S04]  /*1b80*/  FADD R15, R3, -R34 ;  /* 0x80000022030f7221 */ /* 0x000fc80000000000 */
[----:B------:R-:W-:Y:S01]  /*1b90*/  FFMA R15, R0, R15, R2 ;  /* 0x0000000f000f7223 */ /* 0x000fe20000000002 */
[----:B---3--:R-:W-:Y:S06]  /*1ba0*/  @!P0 BRA `(.L_x_759) ;  /* 0x0000000000e08947 */ /* 0x008fec0003800000 */
[----:B------:R-:W-:Y:S01]  /*1bb0*/  IADD3 R0, P0, PT, R13, 0x1000, RZ ;  /* 0x000010000d007810 */ /* 0x000fe20007f1e0ff */
[----:B------:R-:W1:Y:S01]  /*1bc0*/  LDCU.64 UR8, c[0x0][0x380] ;  /* 0x00007000ff0877ac */ /* 0x000e620008000a00 */
        /* <DEDUP_REMOVED lines=8> */
[----:B-1----:R-:W-:-:S04]  /*1c50*/  IADD3 R2, P0, PT, R2, UR8, RZ ;  /* 0x0000000802027c10 */ /* 0x002fc8000ff1e0ff */
[----:B------:R-:W-:-:S06]  /*1c60*/  IADD3.X R3, PT, PT, R0, UR9, RZ, P0, !PT ;  /* 0x0000000900037c10 */ /* 0x000fcc00087fe4ff */
[----:B------:R-:W3:Y:S01]  /*1c70*/  LDG.E.64 R2, desc[UR14][R2.64] ;  /* 0x0000000e02027981 */ /* 0x000ee2000c1e1b00 */
[----:B------:R-:W-:Y:S02]  /*1c80*/  HFMA2 R7, -RZ, RZ, 1.57421875, -19.203125 ;  /* 0x3e4ccccdff077431 */ /* 0x000fe400000001ff */
[----:B------:R-:W-:Y:S01]  /*1c90*/  IMAD.MOV.U32 R0, RZ, RZ, 0x40a00000 ;  /* 0x40a00000ff007424 */ /* 0x000fe200078e00ff */
[----:B------:R-:W-:Y:S03]  /*1ca0*/  BSSY.RECONVERGENT B4, `(.L_x_762) ;  /* 0x000000e000047945 */ /* 0x000fe60003800200 */
[----:B------:R-:W-:-:S04]  /*1cb0*/  FFMA R0, R7, -R0, 1 ;  /* 0x3f80000007007423 */ /* 0x000fc80000000800 */
[----:B------:R-:W-:Y:S01]  /*1cc0*/  FFMA R7, R0, R7, 0.20000000298023223877 ;  /* 0x3e4ccccd00077423 */ /* 0x000fe20000000007 */
[----:B---3--:R-:W-:Y:S01]  /*1cd0*/  FADD R14, -R34, R2 ;  /* 0x00000002220e7221 */ /* 0x008fe20000000100 */
[----:B------:R1:W-:Y:S03]  /*1ce0*/  STS [R21+0x2000], R2 ;  /* 0x0020000215007388 */ /* 0x0003e60000000800 */
[----:B------:R-:W3:Y:S01]  /*1cf0*/  FCHK P0, R14, 5 ;  /* 0x40a000000e007902 */ /* 0x000ee20000000000 */
[----:B------:R-:W-:-:S04]  /*1d00*/  FFMA R0, R14, R7, RZ ;  /* 0x000000070e007223 */ /* 0x000fc800000000ff */
[----:B------:R-:W-:-:S04]  /*1d10*/  FFMA R6, R0, -5, R14 ;  /* 0xc0a0000000067823 */ /* 0x000fc8000000000e */
[----:B------:R-:W-:Y:S01]  /*1d20*/  FFMA R7, R7, R6, R0 ;  /* 0x0000000607077223 */ /* 0x000fe20000000000 */
[----:B-1-3--:R-:W-:Y:S06]  /*1d30*/  @!P0 BRA `(.L_x_763) ;  /* 0x0000000000108947 */ /* 0x00afec0003800000 */
[----:B------:R-:W-:Y:S02]  /*1d40*/  MOV R7, 0x40a00000 ;  /* 0x40a0000000077802 */ /* 0x000fe40000000f00 */
[----:B------:R-:W-:-:S07]  /*1d50*/  MOV R35, 0x1d70 ;  /* 0x00001d7000237802 */ /* 0x000fce0000000f00 */
[----:B0-2---:R-:W-:Y:S05]  /*1d60*/  CALL.REL.NOINC `($__internal_7_$__cuda_sm3x_div_rn_noftz_f32_slowpath) ;  /* 0x0000003800b87944 */ /* 0x005fea0003c00000 */
[----:B------:R-:W-:-:S07]  /*1d70*/  IMAD.MOV.U32 R7, RZ, RZ, R37 ;  /* 0x000000ffff077224 */ /* 0x000fce00078e0025 */
.L_x_763:
[----:B------:R-:W-:Y:S05]  /*1d80*/  BSYNC.RECONVERGENT B4 ;  /* 0x0000000000047941 */ /* 0x000fea0003800200 */
.L_x_762:
[----:B------:R-:W-:Y:S01]  /*1d90*/  FADD R33, R34, R7 ;  /* 0x0000000722217221 */ /* 0x000fe20000000000 */
[----:B------:R-:W-:Y:S01]  /*1da0*/  MOV R13, 0x3e2aaaab ;  /* 0x3e2aaaab000d7802 */ /* 0x000fe20000000f00 */
[----:B------:R-:W-:Y:S01]  /*1db0*/  IMAD.MOV.U32 R6, RZ, RZ, 0x40c00000 ;  /* 0x40c00000ff067424 */ /* 0x000fe200078e00ff */
[----:B------:R1:W-:Y:S01]  /*1dc0*/  STS [R26+0x2000], R3 ;  /* 0x002000031a007388 */ /* 0x0003e20000000800 */
[--C-:B------:R-:W-:Y:S01]  /*1dd0*/  FADD R0, R3, -R33.reuse ;  /* 0x8000002103007221 */ /* 0x100fe20000000000 */
[----:B------:R-:W-:Y:S01]  /*1de0*/  FADD R2, R2, -R33 ;  /* 0x8000002102027221 */ /* 0x000fe20000000000 */
[----:B------:R-:W-:Y:S01]  /*1df0*/  FFMA R6, R13, -R6, 1 ;  /* 0x3f8000000d067423 */ /* 0x000fe20000000806 */
[----:B------:R-:W-:Y:S01]  /*1e00*/  BSSY.RECONVERGENT B4, `(.L_x_764) ;  /* 0x000000d000047945 */ /* 0x000fe20003800200 */
[----:B------:R-:W3:Y:S01]  /*1e10*/  FCHK P0, R0, 6 ;  /* 0x40c0000000007902 */ /* 0x000ee20000000000 */
[----:B------:R-:W-:Y:S01]  /*1e20*/  FFMA R15, R14, R2, R15 ;  /* 0x000000020e0f7223 */ /* 0x000fe2000000000f */
[----:B------:R-:W-:-:S04]  /*1e30*/  FFMA R7, R6, R13, 0.16666667163372039795 ;  /* 0x3e2aaaab06077423 */ /* 0x000fc8000000000d */
[----:B------:R-:W-:-:S04]  /*1e40*/  FFMA R6, R0, R7, RZ ;  /* 0x0000000700067223 */ /* 0x000fc800000000ff */
[----:B------:R-:W-:-:S04]  /*1e50*/  FFMA R12, R6, -6, R0 ;  /* 0xc0c00000060c7823 */ /* 0x000fc80000000000 */
[----:B------:R-:W-:Y:S01]  /*1e60*/  FFMA R6, R7, R12, R6 ;  /* 0x0000000c07067223 */ /* 0x000fe20000000006 */
[----:B-1-3--:R-:W-:Y:S06]  /*1e70*/  @!P0 BRA `(.L_x_765) ;  /* 0x0000000000148947 */ /* 0x00afec0003800000 */
[----:B------:R-:W-:Y:S01]  /*1e80*/  MOV R14, R0 ;  /* 0x00000000000e7202 */ /* 0x000fe20000000f00 */
[----:B------:R-:W-:Y:S01]  /*1e90*/  IMAD.MOV.U32 R7, RZ, RZ, 0x40c00000 ;  /* 0x40c00000ff077424 */ /* 0x000fe200078e00ff */
[----:B------:R-:W-:-:S07]  /*1ea0*/  MOV R35, 0x1ec0 ;  /* 0x00001ec000237802 */ /* 0x000fce0000000f00 */
[----:B0-2---:R-:W-:Y:S05]  /*1eb0*/  CALL.REL.NOINC `($__internal_7_$__cuda_sm3x_div_rn_noftz_f32_slowpath) ;  /* 0x0000003800647944 */ /* 0x005fea0003c00000 */
[----:B------:R-:W-:-:S07]  /*1ec0*/  MOV R6, R37 ;  /* 0x0000002500067202 */ /* 0x000fce0000000f00 */
.L_x_765:
[----:B------:R-:W-:Y:S05]  /*1ed0*/  BSYNC.RECONVERGENT B4 ;  /* 0x0000000000047941 */ /* 0x000fea0003800200 */
.L_x_764:
[----:B------:R-:W-:Y:S01]  /*1ee0*/  FADD R34, R33, R6 ;  /* 0x0000000621227221 */ /* 0x000fe20000000000 */
[----:B------:R-:W-:Y:S01]  /*1ef0*/  IMAD.MOV.U32 R33, RZ, RZ, 0x40c00000 ;  /* 0x40c00000ff217424 */ /* 0x000fe200078e00ff */
[----:B------:R-:W-:Y:S02]  /*1f00*/  MOV R12, R20 ;  /* 0x00000014000c7202 */ /* 0x000fe40000000f00 */
[----:B------:R-:W-:-:S04]  /*1f10*/  FADD R3, R3, -R34 ;  /* 0x8000002203037221 */ /* 0x000fc80000000000 */
[----:B------:R-:W-:-:S07]  /*1f20*/  FFMA R15, R0, R3, R15 ;  /* 0x00000003000f7223 */ /* 0x000fce000000000f */
.L_x_759:
[----:B-1----:R-:W-:Y:S05]  /*1f30*/  BSYNC.RECONVERGENT B3 ;  /* 0x0000000000037941 */ /* 0x002fea0003800200 */
.L_x_758:
[----:B------:R-:W-:-:S13]  /*1f40*/  ISETP.GE.U32.AND P0, PT, R22, 0xc00, PT ;  /* 0x00000c001600780c */ /* 0x000fda0003f06070 */
[----:B------:R-:W-:Y:S05]  /*1f50*/  @!P0 BRA `(.L_x_757) ;  /* 0x0000000c00948947 */ /* 0x000fea0003800000 */
[----:B------:R-:W1:Y:S01]  /*1f60*/  S2UR UR8, SR_CgaCtaId ;  /* 0x00000000000879c3 */ /* 0x000e620000008800 */
[----:B------:R-:W-:Y:S01]  /*1f70*/  UMOV UR7, 0x400 ;  /* 0x0000040000077882 */ /* 0x000fe20000000000 */
[----:B------:R-:W-:Y:S01]  /*1f80*/  MOV R3, R11 ;  /* 0x0000000b00037202 */ /* 0x000fe20000000f00 */
[----:B------:R-:W-:Y:S01]  /*1f90*/  UIADD3 UR7, UPT, UPT, UR7, 0x190, URZ ;  /* 0x0000019007077890 */ /* 0x000fe2000fffe0ff */
[----:B------:R-:W-:-:S04]  /*1fa0*/  IMAD.MOV.U32 R2, RZ, RZ, R4 ;  /* 0x000000ffff027224 */ /* 0x000fc800078e0004 */
[----:B------:R-:W-:-:S03]  /*1fb0*/  IMAD.WIDE.U32 R2, R12, 0x2, R2 ;  /* 0x000000020c027825 */ /* 0x000fc600078e0002 */
[----:B------:R-:W-:-:S05]  /*1fc0*/  IADD3 R11, P0, PT, R2, 0x1000, RZ ;  /* 0x00001000020b7810 */ /* 0x000fca0007f1e0ff */
[----:B------:R-:W-:Y:S01]  /*1fd0*/  IMAD.X R32, RZ, RZ, R3, P0 ;  /* 0x000000ffff207224 */ /* 0x000fe200000e0603 */
[----:B-1----:R-:W-:-:S06]  /*1fe0*/  ULEA UR7, UR8, UR7, 0x18 ;  /* 0x0000000708077291 */ /* 0x002fcc000f8ec0ff */
[----:B------:R-:W-:-:S04]  /*1ff0*/  LEA R13, R12, UR7, 0x2 ;  /* 0x000000070c0d7c11 */ /* 0x000fc8000f8e10ff */
[----:B------:R-:W-:-:S07]  /*2000*/  IADD3 R13, PT, PT, R13, 0x2000, RZ ;  /* 0x000020000d0d7810 */ /* 0x000fce0007ffe0ff */
.L_x_782:
[----:B------:R-:W-:Y:S02]  /*2010*/  IADD3 R0, P0, PT, R11, -0x1000, RZ ;  /* 0xfffff0000b007810 */ /* 0x000fe40007f1e0ff */
[----:B------:R-:W-:Y:S02]  /*2020*/  R2UR UR8, R30 ;  /* 0x000000001e0872ca */ /* 0x000fe400000e0000 */
[----:B------:R-:W-:Y:S02]  /*2030*/  IADD3.X R3, PT, PT, R32, -0x1, RZ, P0, !PT ;  /* 0xffffffff20037810 */ /* 0x000fe400007fe4ff */
[----:B------:R-:W-:Y:S02]  /*2040*/  R2UR UR9, R31 ;  /* 0x000000001f0972ca */ /* 0x000fe400000e0000 */
[----:B------:R-:W-:-:S04]  /*2050*/  LEA.HI R0, P0, R3, R0, RZ, 0x1 ;  /* 0x0000000003007211 */ /* 0x000fc800078108ff */
[----:B------:R-:W-:Y:S01]  /*2060*/  IADD3.X R3, PT, PT, RZ, R3, RZ, P0, !PT ;  /* 0x00000003ff037210 */ /* 0x000fe200007fe4ff */
[----:B------:R-:W-:-:S03]  /*2070*/  IMAD.SHL.U32 R2, R0, 0x4, RZ ;  /* 0x0000000400027824 */ /* 0x000fc600078e00ff */
[----:B------:R-:W-:Y:S02]  /*2080*/  SHF.L.U64.HI R0, R0, 0x2, R3 ;  /* 0x0000000200007819 */ /* 0x000fe40000010203 */
[----:B------:R-:W-:-:S04]  /*2090*/  LOP3.LUT R2, R2, 0xfffffff8, RZ, 0xc0, !PT ;  /* 0xfffffff802027812 */ /* 0x000fc800078ec0ff */
[----:B------:R-:W-:-:S04]  /*20a0*/  IADD3 R2, P0, PT, R2, UR12, RZ ;  /* 0x0000000c02027c10 */ /* 0x000fc8000ff1e0ff */
[----:B------:R-:W-:-:S06]  /*20b0*/  IADD3.X R3, PT, PT, R0, UR13, RZ, P0, !PT ;  /* 0x0000000d00037c10 */ /* 0x000fcc00087fe4ff */
[----:B------:R-:W3:Y:S01]  /*20c0*/  LDG.E.64 R2, desc[UR8][R2.64] ;  /* 0x0000000802027981 */ /* 0x000ee2000c1e1b00 */
[----:B------:R-:W-:Y:S01]  /*20d0*/  FADD R33, R33, 1 ;  /* 0x3f80000021217421 */ /* 0x000fe20000000000 */
[----:B------:R-:W-:Y:S03]  /*20e0*/  BSSY.RECONVERGENT B3, `(.L_x_766) ;  /* 0x000000f000037945 */ /* 0x000fe60003800200 */
[----:B------:R-:W1:Y:S02]  /*20f0*/  MUFU.RCP R0, R33 ;  /* 0x0000002100007308 */ /* 0x000e640000001000 */
[----:B-1----:R-:W-:-:S04]  /*2100*/  FFMA R5, -R33, R0, 1 ;  /* 0x3f80000021057423 */ /* 0x002fc80000000100 */
[----:B------:R-:W-:Y:S01]  /*2110*/  FFMA R5, R0, R5, R0 ;  /* 0x0000000500057223 */ /* 0x000fe20000000000 */
[----:B---3--:R-:W-:Y:S01]  /*2120*/  FADD R14, R2, -R34 ;  /* 0x80000022020e7221 */ /* 0x008fe20000000000 */
[----:B------:R1:W-:Y:S03]  /*2130*/  STS [R13+-0x2000], R2 ;  /* 0xffe000020d007388 */ /* 0x0003e60000000800 */
[----:B------:R-:W3:Y:S01]  /*2140*/  FCHK P0, R14, R33 ;  /* 0x000000210e007302 */ /* 0x000ee20000000000 */
[----:B------:R-:W-:-:S04]  /*2150*/  FFMA R0, R14, R5, RZ ;  /* 0x000000050e007223 */ /* 0x000fc800000000ff */
[----:B------:R-:W-:-:S04]  /*2160*/  FFMA R4, -R33, R0, R14 ;  /* 0x0000000021047223 */ /* 0x000fc8000000010e */
[----:B------:R-:W-:Y:S01]  /*2170*/  FFMA R5, R5, R4, R0 ;  /* 0x0000000405057223 */ /* 0x000fe20000000000 */
[----:B-1-3--:R-:W-:Y:S06]  /*2180*/  @!P0 BRA `(.L_x_767) ;  /* 0x0000000000108947 */ /* 0x00afec0003800000 */
[----:B------:R-:W-:Y:S01]  /*2190*/  IMAD.MOV.U32 R7, RZ, RZ, R33 ;  /* 0x000000ffff077224 */ /* 0x000fe200078e0021 */
[----:B------:R-:W-:-:S07]  /*21a0*/  MOV R35, 0x21c0 ;  /* 0x000021c000237802 */ /* 0x000fce0000000f00 */
[----:B0-2---:R-:W-:Y:S05]  /*21b0*/  CALL.REL.NOINC `($__internal_7_$__cuda_sm3x_div_rn_noftz_f32_slowpath) ;  /* 0x0000003400a47944 */ /* 0x005fea0003c00000 */
[----:B------:R-:W-:-:S07]  /*21c0*/  MOV R5, R37 ;  /* 0x0000002500057202 */ /* 0x000fce0000000f00 */
.L_x_767:
[----:B------:R-:W-:Y:S05]  /*21d0*/  BSYNC.RECONVERGENT B3 ;  /* 0x0000000000037941 */ /* 0x000fea0003800200 */
.L_x_766:
[----:B------:R-:W-:Y:S01]  /*21e0*/  FADD R45, R33, 1 ;  /* 0x3f800000212d7421 */ /* 0x000fe20000000000 */
[----:B------:R-:W-:Y:S02]  /*21f0*/  IMAD R36, R9, 0x4, R13 ;  /* 0x0000000409247824 */ /* 0x000fe400078e020d */
[----:B------:R-:W-:Y:S01]  /*2200*/  FADD R33, R5, R34 ;  /* 0x0000002205217221 */ /* 0x000fe20000000000 */
[----:B------:R-:W-:Y:S01]  /*2210*/  BSSY.RECONVERGENT B3, `(.L_x_768) ;  /* 0x0000012000037945 */ /* 0x000fe20003800200 */
[----:B------:R-:W1:Y:S02]  /*2220*/  MUFU.RCP R4, R45 ;  /* 0x0000002d00047308 */ /* 0x000e640000001000 */
[--C-:B------:R-:W-:Y:S01]  /*2230*/  FADD R0, R3, -R33.reuse ;  /* 0x8000002103007221 */ /* 0x100fe20000000000 */
[----:B------:R3:W-:Y:S01]  /*2240*/  STS [R36+-0x2000], R3 ;  /* 0xffe0000324007388 */ /* 0x0007e20000000800 */
[----:B------:R-:W-:-:S04]  /*2250*/  FADD R2, R2, -R33 ;  /* 0x8000002102027221 */ /* 0x000fc80000000000 */
[----:B------:R-:W4:Y:S01]  /*2260*/  FCHK P0, R0, R45 ;  /* 0x0000002d00007302 */ /* 0x000f220000000000 */
[----:B------:R-:W-:Y:S01]  /*2270*/  FFMA R15, R14, R2, R15 ;  /* 0x000000020e0f7223 */ /* 0x000fe2000000000f */
[----:B-1----:R-:W-:-:S04]  /*2280*/  FFMA R5, -R45, R4, 1 ;  /* 0x3f8000002d057423 */ /* 0x002fc80000000104 */
[----:B------:R-:W-:-:S04]  /*2290*/  FFMA R5, R4, R5, R4 ;  /* 0x0000000504057223 */ /* 0x000fc80000000004 */
[----:B------:R-:W-:-:S04]  /*22a0*/  FFMA R4, R0, R5, RZ ;  /* 0x0000000500047223 */ /* 0x000fc800000000ff */
[----:B------:R-:W-:-:S04]  /*22b0*/  FFMA R6, -R45, R4, R0 ;  /* 0x000000042d067223 */ /* 0x000fc80000000100 */
[----:B------:R-:W-:Y:S01]  /*22c0*/  FFMA R6, R5, R6, R4 ;  /* 0x0000000605067223 */ /* 0x000fe20000000004 */
[----:B---34-:R-:W-:Y:S06]  /*22d0*/  @!P0 BRA `(.L_x_769) ;  /* 0x0000000000148947 */ /* 0x018fec0003800000 */
[----:B------:R-:W-:Y:S01]  /*22e0*/  MOV R14, R0 ;  /* 0x00000000000e7202 */ /* 0x000fe20000000f00 */
[----:B------:R-:W-:Y:S01]  /*22f0*/  IMAD.MOV.U32 R7, RZ, RZ, R45 ;  /* 0x000000ffff077224 */ /* 0x000fe200078e002d */
[----:B------:R-:W-:-:S07]  /*2300*/  MOV R35, 0x2320 ;  /* 0x0000232000237802 */ /* 0x000fce0000000f00 */
[----:B0-2---:R-:W-:Y:S05]  /*2310*/  CALL.REL.NOINC `($__internal_7_$__cuda_sm3x_div_rn_noftz_f32_slowpath) ;  /* 0x00000034004c7944 */ /* 0x005fea0003c00000 */
[----:B------:R-:W-:-:S07]  /*2320*/  MOV R6, R37 ;  /* 0x0000002500067202 */ /* 0x000fce0000000f00 */
.L_x_769:
[----:B------:R-:W-:Y:S05]  /*2330*/  BSYNC.RECONVERGENT B3 ;  /* 0x0000000000037941 */ /* 0x000fea0003800200 */
.L_x_768:
        /* <DEDUP_REMOVED lines=13> */
[----:B------:R-:W-:Y:S01]  /*2410*/  FADD R33, R33, R6 ;  /* 0x0000000621217221 */ /* 0x000fe20000000000 */
[----:B------:R-:W-:Y:S02]  /*2420*/  BSSY.RECONVERGENT B3, `(.L_x_770) ;  /* 0x0000011000037945 */ /* 0x000fe40003800200 */
[----:B------:R-:W1:Y:S01]  /*2430*/  MUFU.RCP R2, R45 ;  /* 0x0000002d00027308 */ /* 0x000e620000001000 */
[----:B------:R-:W-:-:S04]  /*2440*/  FADD R3, R3, -R33 ;  /* 0x8000002103037221 */ /* 0x000fc80000000000 */
[----:B------:R-:W-:Y:S01]  /*2450*/  FFMA R15, R0, R3, R15 ;  /* 0x00000003000f7223 */ /* 0x000fe2000000000f */
[----:B-1----:R-:W-:-:S04]  /*2460*/  FFMA R7, -R45, R2, 1 ;  /* 0x3f8000002d077423 */ /* 0x002fc80000000102 */
[----:B------:R-:W-:Y:S01]  /*2470*/  FFMA R7, R2, R7, R2 ;  /* 0x0000000702077223 */ /* 0x000fe20000000002 */
[----:B---3--:R-:W-:Y:S01]  /*2480*/  FADD R14, -R33, R4 ;  /* 0x00000004210e7221 */ /* 0x008fe20000000100 */
        /* <DEDUP_REMOVED lines=10> */
.L_x_771:
[----:B------:R-:W-:Y:S05]  /*2530*/  BSYNC.RECONVERGENT B3 ;  /* 0x0000000000037941 */ /* 0x000fea0003800200 */
.L_x_770:
[----:B------:R-:W-:Y:S01]  /*2540*/  FADD R45, R45, 1 ;  /* 0x3f8000002d2d7421 */ /* 0x000fe20000000000 */
[----:B------:R-:W-:Y:S01]  /*2550*/  FADD R33, R33, R2 ;  /* 0x0000000221217221 */ /* 0x000fe20000000000 */
[----:B------:R1:W-:Y:S01]  /*2560*/  STS [R36+-0x1000], R5 ;  /* 0xfff0000524007388 */ /* 0x0003e20000000800 */
[----:B------:R-:W-:Y:S01]  /*2570*/  BSSY.RECONVERGENT B3, `(.L_x_772) ;  /* 0x0000011000037945 */ /* 0x000fe20003800200 */
[----:B------:R-:W3:Y:S01]  /*2580*/  MUFU.RCP R3, R45 ;  /* 0x0000002d00037308 */ /* 0x000ee20000001000 */
[----:B------:R-:W-:-:S07]  /*2590*/  FADD R0, R5, -R33 ;  /* 0x8000002105007221 */ /* 0x000fce0000000000 */
[----:B------:R-:W4:Y:S01]  /*25a0*/  FCHK P0, R0, R45 ;  /* 0x0000002d00007302 */ /* 0x000f220000000000 */
[----:B---3--:R-:W-:-:S04]  /*25b0*/  FFMA R2, -R45, R3, 1 ;  /* 0x3f8000002d027423 */ /* 0x008fc80000000103 */
[----:B------:R-:W-:Y:S01]  /*25c0*/  FFMA R7, R3, R2, R3 ;  /* 0x0000000203077223 */ /* 0x000fe20000000003 */
[----:B------:R-:W-:-:S03]  /*25d0*/  FADD R3, R4, -R33 ;  /* 0x8000002104037221 */ /* 0x000fc60000000000 */
[----:B------:R-:W-:Y:S01]  /*25e0*/  FFMA R2, R0, R7, RZ ;  /* 0x0000000700027223 */ /* 0x000fe200000000ff */
[----:B------:R-:W-:-:S03]  /*25f0*/  FFMA R15, R14, R3, R15 ;  /* 0x000000030e0f7223 */ /* 0x000fc6000000000f */
[----:B------:R-:W-:-:S04]  /*2600*/  FFMA R4, -R45, R2, R0 ;  /* 0x000000022d047223 */ /* 0x000fc80000000100 */
[----:B------:R-:W-:Y:S01]  /*2610*/  FFMA R4, R7, R4, R2 ;  /* 0x0000000407047223 */ /* 0x000fe20000000002 */
[----:B-1--4-:R-:W-:Y:S06]  /*2620*/  @!P0 BRA `(.L_x_773) ;  /* 0x0000000000148947 */ /* 0x012fec0003800000 */
[----:B------:R-:W-:Y:S01]  /*2630*/  IMAD.MOV.U32 R14, RZ, RZ, R0 ;  /* 0x000000ffff0e7224 */ /* 0x000fe200078e0000 */
[----:B------:R-:W-:Y:S02]  /*2640*/  MOV R7, R45 ;  /* 0x0000002d00077202 */ /* 0x000fe40000000f00 */
[----:B------:R-:W-:-:S07]  /*2650*/  MOV R35, 0x2670 ;  /* 0x0000267000237802 */ /* 0x000fce0000000f00 */
[----:B0-2---:R-:W-:Y:S05]  /*2660*/  CALL.REL.NOINC `($__internal_7_$__cuda_sm3x_div_rn_noftz_f32_slowpath) ;  /* 0x0000003000787944 */ /* 0x005fea0003c00000 */
[----:B------:R-:W-:-:S07]  /*2670*/  IMAD.MOV.U32 R4, RZ, RZ, R37 ;  /* 0x000000ffff047224 */ /* 0x000fce00078e0025 */
.L_x_773:
[----:B------:R-:W-:Y:S05]  /*2680*/  BSYNC.RECONVERGENT B3 ;  /* 0x0000000000037941 */ /* 0x000fea0003800200 */
.L_x_772:
[----:B------:R-:W-:Y:S02]  /*2690*/  LEA.HI R3, P0, R32, R11, RZ, 0x1 ;  /* 0x0000000b20037211 */ /* 0x000fe400078108ff */
[----:B------:R-:W-:Y:S02]  /*26a0*/  R2UR UR8, R30 ;  /* 0x000000001e0872ca */ /* 0x000fe400000e0000 */
[----:B------:R-:W-:Y:S01]  /*26b0*/  SHF.L.U32 R2, R3, 0x2, RZ ;  /* 0x0000000203027819 */ /* 0x000fe200000006ff */
[----:B------:R-:W-:Y:S01]  /*26c0*/  IMAD.X R6, RZ, RZ, R32, P0 ;  /* 0x000000ffff067224 */ /* 0x000fe200000e0620 */
[----:B------:R-:W-:Y:S02]  /*26d0*/  R2UR UR9, R31 ;  /* 0x000000001f0972ca */ /* 0x000fe400000e0000 */
[----:B------:R-:W-:Y:S02]  /*26e0*/  LOP3.LUT R2, R2, 0xfffffff8, RZ, 0xc0, !PT ;  /* 0xfffffff802027812 */ /* 0x000fe400078ec0ff */
[----:B------:R-:W-:-:S02]  /*26f0*/  SHF.L.U64.HI R3, R3, 0x2, R6 ;  /* 0x0000000203037819 */ /* 0x000fc40000010206 */
        /* <DEDUP_REMOVED lines=12> */
[----:B------:R1:W-:Y:S03]  /*27c0*/  STS [R13], R2 ;  /* 0x000000020d007388 */ /* 0x0003e60000000800 */
[----:B------:R-:W3:Y:S01]  /*27d0*/  FCHK P0, R14, R45 ;  /* 0x0000002d0e007302 */ /* 0x000ee20000000000 */
[----:B------:R-:W-:-:S04]  /*27e0*/  FFMA R4, R14, R7, RZ ;  /* 0x000000070e047223 */ /* 0x000fc800000000ff */
[----:B------:R-:W-:-:S04]  /*27f0*/  FFMA R6, -R45, R4, R14 ;  /* 0x000000042d067223 */ /* 0x000fc8000000010e */
[----:B------:R-:W-:Y:S01]  /*2800*/  FFMA R4, R7, R6, R4 ;  /* 0x0000000607047223 */ /* 0x000fe20000000004 */
[----:B-1-3--:R-:W-:Y:S06]  /*2810*/  @!P0 BRA `(.L_x_775) ;  /* 0x0000000000108947 */ /* 0x00afec0003800000 */
[----:B------:R-:W-:Y:S02]  /*2820*/  MOV R7, R45 ;  /* 0x0000002d00077202 */ /* 0x000fe40000000f00 */
[----:B------:R-:W-:-:S07]  /*2830*/  MOV R35, 0x2850 ;  /* 0x0000285000237802 */ /* 0x000fce0000000f00 */
[----:B0-2---:R-:W-:Y:S05]  /*2840*/  CALL.REL.NOINC `($__internal_7_$__cuda_sm3x_div_rn_noftz_f32_slowpath) ;  /* 0x0000003000007944 */ /* 0x005fea0003c00000 */
[----:B------:R-:W-:-:S07]  /*2850*/  IMAD.MOV.U32 R4, RZ, RZ, R37 ;  /* 0x000000ffff047224 */ /* 0x000fce00078e0025 */
.L_x_775:
[----:B------:R-:W-:Y:S05]  /*2860*/  BSYNC.RECONVERGENT B3 ;  /* 0x0000000000037941 */ /* 0x000fea0003800200 */
.L_x_774:
[----:B------:R-:W-:Y:S01]  /*2870*/  FADD R45, R45, 1 ;  /* 0x3f8000002d2d7421 */ /* 0x000fe20000000000 */
[----:B------:R-:W-:Y:S01]  /*2880*/  FADD R33, R33, R4 ;  /* 0x0000000421217221 */ /* 0x000fe20000000000 */
[----:B------:R1:W-:Y:S01]  /*2890*/  STS [R36], R3 ;  /* 0x0000000324007388 */ /* 0x0003e20000000800 */
        /* <DEDUP_REMOVED lines=12> */
[----:B------:R-:W-:Y:S01]  /*2960*/  MOV R14, R0 ;  /* 0x00000000000e7202 */ /* 0x000fe20000000f00 */
[----:B------:R-:W-:Y:S01]  /*2970*/  IMAD.MOV.U32 R7, RZ, RZ, R45 ;  /* 0x000000ffff077224 */ /* 0x000fe200078e002d */
[----:B------:R-:W-:-:S07]  /*2980*/  MOV R35, 0x29a0 ;  /* 0x000029a000237802 */ /* 0x000fce0000000f00 */
[----:B0-2---:R-:W-:Y:S05]  /*2990*/  CALL.REL.NOINC `($__internal_7_$__cuda_sm3x_div_rn_noftz_f32_slowpath) ;  /* 0x0000002c00ac7944 */ /* 0x005fea0003c00000 */
[----:B------:R-:W-:-:S07]  /*29a0*/  MOV R2, R37 ;  /* 0x0000002500027202 */ /* 0x000fce0000000f00 */
.L_x_777:
[----:B------:R-:W-:Y:S05]  /*29b0*/  BSYNC.RECONVERGENT B3 ;  /* 0x0000000000037941 */ /* 0x000fea0003800200 */
.L_x_776:
        /* <DEDUP_REMOVED lines=21> */
[----:B------:R1:W-:Y:S03]  /*2b10*/  STS [R13+0x1000], R4 ;  /* 0x001000040d007388 */ /* 0x0003e60000000800 */
        /* <DEDUP_REMOVED lines=9> */
.L_x_779:
[----:B------:R-:W-:Y:S05]  /*2bb0*/  BSYNC.RECONVERGENT B3 ;  /* 0x0000000000037941 */ /* 0x000fea0003800200 */
.L_x_778:
[----:B------:R-:W-:Y:S01]  /*2bc0*/  FADD R35, R45, 1 ;  /* 0x3f8000002d237421 */ /* 0x000fe20000000000 */
[----:B------:R-:W-:Y:S01]  /*2bd0*/  FADD R45, R33, R2 ;  /* 0x00000002212d7221 */ /* 0x000fe20000000000 */
[----:B------:R1:W-:Y:S01]  /*2be0*/  STS [R36+0x1000], R5 ;  /* 0x0010000524007388 */ /* 0x0003e20000000800 */
[----:B------:R-:W-:Y:S01]  /*2bf0*/  BSSY.RECONVERGENT B3, `(.L_x_780) ;  /* 0x0000012000037945 */ /* 0x000fe20003800200 */
[----:B------:R-:W3:Y:S01]  /*2c00*/  MUFU.RCP R3, R35 ;  /* 0x0000002300037308 */ /* 0x000ee20000001000 */
[----:B------:R-:W-:Y:S01]  /*2c10*/  FADD R0, R5, -R45 ;  /* 0x8000002d05007221 */ /* 0x000fe20000000000 */
[----:B------:R-:W-:-:S06]  /*2c20*/  MOV R33, R35 ;  /* 0x0000002300217202 */ /* 0x000fcc0000000f00 */
        /* <DEDUP_REMOVED lines=14> */
.L_x_781:
[----:B------:R-:W-:Y:S05]  /*2d10*/  BSYNC.RECONVERGENT B3 ;  /* 0x0000000000037941 */ /* 0x000fea0003800200 */
.L_x_780:
[----:B------:R-:W-:Y:S01]  /*2d20*/  IADD3 R12, PT, PT, R12, 0x1000, RZ ;  /* 0x000010000c0c7810 */ /* 0x000fe20007ffe0ff */
[----:B------:R-:W-:Y:S01]  /*2d30*/  FADD R34, R45, R2 ;  /* 0x000000022d227221 */ /* 0x000fe20000000000 */
[----:B------:R-:W-:Y:S01]  /*2d40*/  IADD3 R11, P1, PT, R11, 0x2000, RZ ;  /* 0x000020000b0b7810 */ /* 0x000fe20007f3e0ff */
[----:B------:R-:W-:Y:S01]  /*2d50*/  VIADD R13, R13, 0x4000 ;  /* 0x000040000d0d7836 */ /* 0x000fe20000000000 */
[----:B------:R-:W-:Y:S01]  /*2d60*/  ISETP.GE.AND P0, PT, R12, R9, PT ;  /* 0x000000090c00720c */ /* 0x000fe20003f06270 */
[----:B------:R-:W-:Y:S01]  /*2d70*/  FADD R5, R5, -R34 ;  /* 0x8000002205057221 */ /* 0x000fe20000000000 */
[----:B------:R-:W-:-:S03]  /*2d80*/  IADD3.X R32, PT, PT, RZ, R32, RZ, P1, !PT ;  /* 0x00000020ff207210 */ /* 0x000fc60000ffe4ff */
[----:B------:R-:W-:-:S08]  /*2d90*/  FFMA R15, R0, R5, R15 ;  /* 0x00000005000f7223 */ /* 0x000fd0000000000f */
[----:B------:R-:W-:Y:S05]  /*2da0*/  @!P0 BRA `(.L_x_782) ;  /* 0xfffffff000988947 */ /* 0x000fea000383ffff */
.L_x_757:
[----:B-1----:R-:W-:Y:S05]  /*2db0*/  BSYNC.RECONVERGENT B0 ;  /* 0x0000000000007941 */ /* 0x002fea0003800200 */
.L_x_756:
[----:B------:R-:W1:Y:S01]  /*2dc0*/  SHFL.DOWN PT, R14, R33, 0x10, 0x1f ;  /* 0x0a001f00210e7f89 */ /* 0x000e6200000e0000 */
[----:B------:R-:W-:Y:S03]  /*2dd0*/  BSSY.RECONVERGENT B0, `(.L_x_783) ;  /* 0x000001b000007945 */ /* 0x000fe60003800200 */
[----:B------:R3:W4:Y:S04]  /*2de0*/  SHFL.DOWN PT, R5, R34, 0x10, 0x1f ;  /* 0x0a001f0022057f89 */ /* 0x00072800000e0000 */
[----:B------:R3:W0:Y:S01]  /*2df0*/  SHFL.DOWN PT, R11, R15, 0x10, 0x1f ;  /* 0x0a001f000f0b7f89 */ /* 0x00062200000e0000 */
[----:B-1----:R-:W-:-:S13]  /*2e00*/  FSETP.NEU.AND P0, PT, R14, RZ, PT ;  /* 0x000000ff0e00720b */ /* 0x002fda0003f0d000 */
[----:B0--34-:R-:W-:Y:S05]  /*2e10*/  @!P0 BRA `(.L_x_784) ;  /* 0x0000000000588947 */ /* 0x019fea0003800000 */
        /* <DEDUP_REMOVED lines=11> */
[----:B------:R-:W-:-:S07]  /*2ed0*/  MOV R35, 0x2ef0 ;  /* 0x00002ef000237802 */ /* 0x000fce0000000f00 */
[----:B--2---:R-:W-:Y:S05]  /*2ee0*/  CALL.REL.NOINC `($__internal_7_$__cuda_sm3x_div_rn_noftz_f32_slowpath) ;  /* 0x0000002800587944 */ /* 0x004fea0003c00000 */
[----:B------:R-:W-:-:S07]  /*2ef0*/  MOV R3, R37 ;  /* 0x0000002500037202 */ /* 0x000fce0000000f00 */
.L_x_786:
[----:B------:R-:W-:Y:S05]  /*2f00*/  BSYNC.RECONVERGENT B3 ;  /* 0x0000000000037941 */ /* 0x000fea0003800200 */
.L_x_785:
[----:B------:R-:W-:-:S04]  /*2f10*/  FADD R5, -R34, R5 ;  /* 0x0000000522057221 */ /* 0x000fc80000000100 */
[C---:B------:R-:W-:Y:S01]  /*2f20*/  FMUL R0, R5.reuse, R5 ;  /* 0x0000000505007220 */ /* 0x040fe20000400000 */
[----:B------:R-:W-:-:S03]  /*2f30*/  FFMA R34, R5, R3, R34 ;  /* 0x0000000305227223 */ /* 0x000fc60000000022 */
[----:B------:R-:W-:Y:S01]  /*2f40*/  FMUL R0, R33, R0 ;  /* 0x0000000021007220 */ /* 0x000fe20000400000 */
[----:B------:R-:W-:-:S03]  /*2f50*/  IMAD.MOV.U32 R33, RZ, RZ, R13 ;  /* 0x000000ffff217224 */ /* 0x000fc600078e000d */
[----:B------:R-:W-:-:S04]  /*2f60*/  FFMA R0, R0, R3, R11 ;  /* 0x0000000300007223 */ /* 0x000fc8000000000b */
[----:B------:R-:W-:-:S07]  /*2f70*/  FADD R15, R15, R0 ;  /* 0x000000000f0f7221 */ /* 0x000fce0000000000 */
.L_x_784:
[----:B------:R-:W-:Y:S05]  /*2f80*/  BSYNC.RECONVERGENT B0 ;  /* 0x0000000000007941 */ /* 0x000fea0003800200 */
.L_x_783:
[----:B------:R-:W0:Y:S01]  /*2f90*/  SHFL.DOWN PT, R14, R33, 0x8, 0x1f ;  /* 0x09001f00210e7f89 */ /* 0x000e2200000e0000 */
[----:B------:R-:W-:Y:S03]  /*2fa0*/  BSSY.RECONVERGENT B0, `(.L_x_787) ;  /* 0x000001b000007945 */ /* 0x000fe60003800200 */
[----:B------:R1:W3:Y:S04]  /*2fb0*/  SHFL.DOWN PT, R5, R34, 0x8, 0x1f ;  /* 0x09001f0022057f89 */ /* 0x0002e800000e0000 */
[----:B------:R1:W4:Y:S01]  /*2fc0*/  SHFL.DOWN PT, R11, R15, 0x8, 0x1f ;  /* 0x09001f000f0b7f89 */ /* 0x00032200000e0000 */
[----:B0-----:R-:W-:-:S13]  /*2fd0*/  FSETP.NEU.AND P0, PT, R14, RZ, PT ;  /* 0x000000ff0e00720b */ /* 0x001fda0003f0d000 */
[----:B-1-34-:R-:W-:Y:S05]  /*2fe0*/  @!P0 BRA `(.L_x_788) ;  /* 0x0000000000588947 */ /* 0x01afea0003800000 */
        /* <DEDUP_REMOVED lines=12> */
[----:B--2---:R-:W-:Y:S05]  /*30b0*/  CALL.REL.NOINC `($__internal_7_$__cuda_sm3x_div_rn_noftz_f32_slowpath) ;  /* 0x0000002400e47944 */ /* 0x004fea0003c00000 */
[----:B------:R-:W-:-:S07]  /*30c0*/  IMAD.MOV.U32 R3, RZ, RZ, R37 ;  /* 0x000000ffff037224 */ /* 0x000fce00078e0025 */
.L_x_790:
[----:B------:R-:W-:Y:S05]  /*30d0*/  BSYNC.RECONVERGENT B3 ;  /* 0x0000000000037941 */ /* 0x000fea0003800200 */
.L_x_789:
[----:B------:R-:W-:-:S04]  /*30e0*/  FADD R5, -R34, R5 ;  /* 0x0000000522057221 */ /* 0x000fc80000000100 */
[C---:B------:R-:W-:Y:S01]  /*30f0*/  FMUL R0, R5.reuse, R5 ;  /* 0x0000000505007220 */ /* 0x040fe20000400000 */
[----:B------:R-:W-:-:S03]  /*3100*/  FFMA R34, R5, R3, R34 ;  /* 0x0000000305227223 */ /* 0x000fc60000000022 */
[----:B------:R-:W-:Y:S01]  /*3110*/  FMUL R0, R33, R0 ;  /* 0x0000000021007220 */ /* 0x000fe20000400000 */
[----:B------:R-:W-:-:S03]  /*3120*/  MOV R33, R13 ;  /* 0x0000000d00217202 */ /* 0x000fc60000000f00 */
[----:B------:R-:W-:-:S04]  /*3130*/  FFMA R0, R0, R3, R11 ;  /* 0x0000000300007223 */ /* 0x000fc8000000000b */
[----:B------:R-:W-:-:S07]  /*3140*/  FADD R15, R15, R0 ;  /* 0x000000000f0f7221 */ /* 0x000fce0000000000 */
.L_x_788:
[----:B------:R-:W-:Y:S05]  /*3150*/  BSYNC.RECONVERGENT B0 ;  /* 0x0000000000007941 */ /* 0x000fea0003800200 */
.L_x_787:
        /* <DEDUP_REMOVED lines=20> */
.L_x_794:
[----:B------:R-:W-:Y:S05]  /*32a0*/  BSYNC.RECONVERGENT B3 ;  /* 0x0000000000037941 */ /* 0x000fea0003800200 */
.L_x_793:
[----:B------:R-:W-:-:S04]  /*32b0*/  FADD R5, -R34, R5 ;  /* 0x0000000522057221 */ /* 0x000fc80000000100 */
[C---:B------:R-:W-:Y:S01]  /*32c0*/  FMUL R0, R5.reuse, R5 ;  /* 0x0000000505007220 */ /* 0x040fe20000400000 */
[----:B------:R-:W-:-:S03]  /*32d0*/  FFMA R34, R5, R3, R34 ;  /* 0x0000000305227223 */ /* 0x000fc60000000022 */
[----:B------:R-:W-:Y:S01]  /*32e0*/  FMUL R0, R33, R0 ;  /* 0x0000000021007220 */ /* 0x000fe20000400000 */
[----:B------:R-:W-:-:S03]  /*32f0*/  IMAD.MOV.U32 R33, RZ, RZ, R13 ;  /* 0x000000ffff217224 */ /* 0x000fc600078e000d */
[----:B------:R-:W-:-:S04]  /*3300*/  FFMA R0, R0, R3, R11 ;  /* 0x0000000300007223 */ /* 0x000fc8000000000b */
[----:B------:R-:W-:-:S07]  /*3310*/  FADD R15, R15, R0 ;  /* 0x000000000f0f7221 */ /* 0x000fce0000000000 */
.L_x_792:
[----:B------:R-:W-:Y:S05]  /*3320*/  BSYNC.RECONVERGENT B0 ;  /* 0x0000000000007941 */ /* 0x000fea0003800200 */
.L_x_791:
        /* <DEDUP_REMOVED lines=20> */
.L_x_798:
[----:B------:R-:W-:Y:S05]  /*3470*/  BSYNC.RECONVERGENT B3 ;  /* 0x0000000000037941 */ /* 0x000fea0003800200 */
.L_x_797:
[----:B------:R-:W-:-:S04]  /*3480*/  FADD R5, -R34, R5 ;  /* 0x0000000522057221 */ /* 0x000fc80000000100 */
[C---:B------:R-:W-:Y:S01]  /*3490*/  FMUL R0, R5.reuse, R5 ;  /* 0x0000000505007220 */ /* 0x040fe20000400000 */
[----:B------:R-:W-:-:S03]  /*34a0*/  FFMA R34, R5, R3, R34 ;  /* 0x0000000305227223 */ /* 0x000fc60000000022 */
[----:B------:R-:W-:Y:S01]  /*34b0*/  FMUL R0, R33, R0 ;  /* 0x0000000021007220 */ /* 0x000fe20000400000 */
[----:B------:R-:W-:-:S03]  /*34c0*/  MOV R33, R13 ;  /* 0x0000000d00217202 */ /* 0x000fc60000000f00 */
[----:B------:R-:W-:-:S04]  /*34d0*/  FFMA R0, R0, R3, R11 ;  /* 0x0000000300007223 */ /* 0x000fc8000000000b */
[----:B------:R-:W-:-:S07]  /*34e0*/  FADD R15, R15, R0 ;  /* 0x000000000f0f7221 */ /* 0x000fce0000000000 */
.L_x_796:
[----:B------:R-:W-:Y:S05]  /*34f0*/  BSYNC.RECONVERGENT B0 ;  /* 0x0000000000007941 */ /* 0x000fea0003800200 */
.L_x_795:
        /* <DEDUP_REMOVED lines=20> */
.L_x_802:
[----:B------:R-:W-:Y:S05]  /*3640*/  BSYNC.RECONVERGENT B3 ;  /* 0x0000000000037941 */ /* 0x000fea0003800200 */
.L_x_801:
[----:B------:R-:W-:-:S04]  /*3650*/  FADD R5, -R34, R5 ;  /* 0x0000000522057221 */ /* 0x000fc80000000100 */
[C---:B------:R-:W-:Y:S01]  /*3660*/  FMUL R0, R5.reuse, R5 ;  /* 0x0000000505007220 */ /* 0x040fe20000400000 */
[----:B------:R-:W-:-:S03]  /*3670*/  FFMA R34, R5, R3, R34 ;  /* 0x0000000305227223 */ /* 0x000fc60000000022 */
[----:B------:R-:W-:Y:S01]  /*3680*/  FMUL R0, R33, R0 ;  /* 0x0000000021007220 */ /* 0x000fe20000400000 */
[----:B------:R-:W-:-:S03]  /*3690*/  IMAD.MOV.U32 R33, RZ, RZ, R13 ;  /* 0x000000ffff217224 */ /* 0x000fc600078e000d */
[----:B------:R-:W-:-:S04]  /*36a0*/  FFMA R0, R0, R3, R11 ;  /* 0x0000000300007223 */ /* 0x000fc8000000000b */
[----:B------:R-:W-:-:S07]  /*36b0*/  FADD R15, R15, R0 ;  /* 0x000000000f0f7221 */ /* 0x000fce0000000000 */
.L_x_800:
[----:B------:R-:W-:Y:S05]  /*36c0*/  BSYNC.RECONVERGENT B0 ;  /* 0x0000000000007941 */ /* 0x000fea0003800200 */
.L_x_799:
[----:B------:R-:W-:Y:S01]  /*36d0*/  BAR.SYNC.DEFER_BLOCKING 0x0 ;  /* 0x0000000000007b1d */ /* 0x000fe20000010000 */
[----:B------:R-:W-:-:S13]  /*36e0*/  ISETP.NE.AND P0, PT, R42, RZ, PT ;  /* 0x000000ff2a00720c */ /* 0x000fda0003f05270 */
[----:B------:R-:W0:Y:S01]  /*36f0*/  @!P0 S2R R0, SR_CgaCtaId ;  /* 0x0000000000008919 */ /* 0x000e220000008800 */
[----:B------:R-:W-:-:S04]  /*3700*/  @!P0 MOV R3, 0x400 ;  /* 0x0000040000038802 */ /* 0x000fc80000000f00 */
[----:B0-----:R-:W-:-:S04]  /*3710*/  @!P0 LEA R3, R0, R3, 0x18 ;  /* 0x0000000300038211 */ /* 0x001fc800078ec0ff */
[----:B------:R-:W-:-:S05]  /*3720*/  @!P0 LEA.HI R3, R16, R3, RZ, 0x1d ;  /* 0x0000000310038211 */ /* 0x000fca00078fe8ff */
[----:B------:R0:W-:Y:S04]  /*3730*/  @!P0 STS [R3], R34 ;  /* 0x0000002203008388 */ /* 0x0001e80000000800 */
[----:B------:R0:W-:Y:S04]  /*3740*/  @!P0 STS [R27], R15 ;  /* 0x0000000f1b008388 */ /* 0x0001e80000000800 */
[----:B------:R0:W-:Y:S01]  /*3750*/  @!P0 STS [R28], R33 ;  /* 0x000000211c008388 */ /* 0x0001e20000000800 */
[----:B------:R-:W-:Y:S01]  /*3760*/  BAR.SYNC.DEFER_BLOCKING 0x0 ;  /* 0x0000000000007b1d */ /* 0x000fe20000010000 */
[----:B------:R-:W-:-:S13]  /*3770*/  ISETP.GT.U32.AND P0, PT, R16, 0x1f, PT ;  /* 0x0000001f1000780c */ /* 0x000fda0003f04070 */
[----:B0-----:R-:W-:Y:S05]  /*3780*/  @P0 BRA `(.L_x_803) ;  /* 0x0000000800d40947 */ /* 0x001fea0003800000 */
[----:B------:R-:W-:Y:S01]  /*3790*/  ISETP.GE.U32.AND P0, PT, R16, UR5, PT ;  /* 0x0000000510007c0c */ /* 0x000fe2000bf06070 */
[----:B------:R-:W-:Y:S01]  /*37a0*/  BSSY.RECONVERGENT B0, `(.L_x_804) ;  /* 0x0000011000007945 */ /* 0x000fe20003800200 */
[----:B------:R-:W-:Y:S01]  /*37b0*/  HFMA2 R0, -RZ, RZ, 0, 0 ;  /* 0x00000000ff007431 */ /* 0x000fe200000001ff */
[----:B------:R-:W-:-:S10]  /*37c0*/  CS2R R2, SRZ ;  /* 0x0000000000027805 */ /* 0x000fd4000001ff00 */
        /* <DEDUP_REMOVED lines=13> */
[----:B------:R-:W3:Y:S02]  /*38a0*/  LDS R3, [R3] ;  /* 0x0000000003037984 */ /* 0x000ee40000000800 */
.L_x_805:
[----:B------:R-:W-:Y:S05]  /*38b0*/  BSYNC.RECONVERGENT B0 ;  /* 0x0000000000007941 */ /* 0x000fea0003800200 */
.L_x_804:
[----:B------:R-:W-:-:S03]  /*38c0*/  UMOV UR7, 0xffffffff ;  /* 0xffffffff00077882 */ /* 0x000fc60000000000 */
[----:B------:R-:W-:Y:S05]  /*38d0*/  BRA.DIV UR7, `(.L_x_806) ;  /* 0x0000001a07187947 */ /* 0x000fea000b800000 */
[----:B0-----:R0:W4:Y:S01]  /*38e0*/  SHFL.DOWN PT, R5, R2, 0x10, 0x1f ;  /* 0x0a001f0002057f89 */ /* 0x00112200000e0000 */
[----:B------:R-:W-:-:S03]  /*38f0*/  NOP ;  /* 0x0000000000007918 */ /* 0x000fc60000000000 */
[----:B---3--:R0:W3:Y:S04]  /*3900*/  SHFL.DOWN PT, R4, R3, 0x10, 0x1f ;  /* 0x0a001f0003047f89 */ /* 0x0080e800000e0000 */
[----:B-1----:R0:W1:Y:S02]  /*3910*/  SHFL.DOWN PT, R14, R0, 0x10, 0x1f ;  /* 0x0a001f00000e7f89 */ /* 0x00206400000e0000 */
.L_x_842:
[----:B-1----:R-:W-:Y:S01]  /*3920*/  FSETP.NEU.AND P0, PT, R14, RZ, PT ;  /* 0x000000ff0e00720b */ /* 0x002fe20003f0d000 */
[----:B------:R-:W-:-:S12]  /*3930*/  BSSY.RECONVERGENT B0, `(.L_x_807) ;  /* 0x0000018000007945 */ /* 0x000fd80003800200 */
[----:B------:R-:W-:Y:S05]  /*3940*/  @!P0 BRA `(.L_x_808) ;  /* 0x0000000000588947 */ /* 0x000fea0003800000 */
[----:B------:R-:W-:Y:S01]  /*3950*/  FADD R13, R0, R14 ;  /* 0x0000000e000d7221 */ /* 0x000fe20000000000 */
[----:B------:R-:W-:Y:S03]  /*3960*/  BSSY.RECONVERGENT B3, `(.L_x_809) ;  /* 0x000000d000037945 */ /* 0x000fe60003800200 */
[----:B------:R-:W1:Y:S08]  /*3970*/  MUFU.RCP R6, R13 ;  /* 0x0000000d00067308 */ /* 0x000e700000001000 */
[----:B------:R-:W5:Y:S01]  /*3980*/  FCHK P0, R14, R13 ;  /* 0x0000000d0e007302 */ /* 0x000f620000000000 */
[----:B-1----:R-:W-:-:S04]  /*3990*/  FFMA R7, -R13, R6, 1 ;  /* 0x3f8000000d077423 */ /* 0x002fc80000000106 */
[----:B------:R-:W-:-:S04]  /*39a0*/  FFMA R7, R6, R7, R6 ;  /* 0x0000000706077223 */ /* 0x000fc80000000006 */
[----:B------:R-:W-:-:S04]  /*39b0*/  FFMA R6, R14, R7, RZ ;  /* 0x000000070e067223 */ /* 0x000fc800000000ff */
[----:B------:R-:W-:-:S04]  /*39c0*/  FFMA R11, -R13, R6, R14 ;  /* 0x000000060d0b7223 */ /* 0x000fc8000000010e */
[----:B------:R-:W-:Y:S01]  /*39d0*/  FFMA R7, R7, R11, R6 ;  /* 0x0000000b07077223 */ /* 0x000fe20000000006 */
[----:B-----5:R-:W-:Y:S06]  /*39e0*/  @!P0 BRA `(.L_x_810) ;  /* 0x0000000000108947 */ /* 0x020fec0003800000 */
[----:B------:R-:W-:Y:S01]  /*39f0*/  IMAD.MOV.U32 R7, RZ, RZ, R13 ;  /* 0x000000ffff077224 */ /* 0x000fe200078e000d */
[----:B------:R-:W-:-:S07]  /*3a00*/  MOV R35, 0x3a20 ;  /* 0x00003a2000237802 */ /* 0x000fce0000000f00 */
[----:B0-234-:R-:W-:Y:S05]  /*3a10*/  CALL.REL.NOINC `($__internal_7_$__cuda_sm3x_div_rn_noftz_f32_slowpath) ;  /* 0x0000001c008c7944 */ /* 0x01dfea0003c00000 */
[----:B------:R-:W-:-:S07]  /*3a20*/  MOV R7, R37 ;  /* 0x0000002500077202 */ /* 0x000fce0000000f00 */
.L_x_810:
[----:B------:R-:W-:Y:S05]  /*3a30*/  BSYNC.RECONVERGENT B3 ;  /* 0x0000000000037941 */ /* 0x000fea0003800200 */
.L_x_809:
[----:B----4-:R-:W-:-:S04]  /*3a40*/  FADD R5, -R2, R5 ;  /* 0x0000000502057221 */ /* 0x010fc80000000100 */
[C---:B------:R-:W-:Y:S01]  /*3a50*/  FMUL R11, R5.reuse, R5 ;  /* 0x00000005050b7220 */ /* 0x040fe20000400000 */
[----:B0-----:R-:W-:-:S03]  /*3a60*/  FFMA R2, R5, R7, R2 ;  /* 0x0000000705027223 */ /* 0x001fc60000000002 */
[----:B------:R-:W-:Y:S01]  /*3a70*/  FMUL R11, R0, R11 ;  /* 0x0000000b000b7220 */ /* 0x000fe20000400000 */
[----:B------:R-:W-:-:S03]  /*3a80*/  IMAD.MOV.U32 R0, RZ, RZ, R13 ;  /* 0x000000ffff007224 */ /* 0x000fc600078e000d */
[----:B---3--:R-:W-:-:S04]  /*3a90*/  FFMA R4, R11, R7, R4 ;  /* 0x000000070b047223 */ /* 0x008fc80000000004 */
[----:B------:R-:W-:-:S07]  /*3aa0*/  FADD R3, R3, R4 ;  /* 0x0000000403037221 */ /* 0x000fce0000000000 */
.L_x_808:
[----:B------:R-:W-:Y:S05]  /*3ab0*/  BSYNC.RECONVERGENT B0 ;  /* 0x0000000000007941 */ /* 0x000fea0003800200 */
.L_x_807:
[----:B------:R-:W-:-:S03]  /*3ac0*/  UMOV UR7, 0xffffffff ;  /* 0xffffffff00077882 */ /* 0x000fc60000000000 */
[----:B------:R-:W-:Y:S05]  /*3ad0*/  BRA.DIV UR7, `(.L_x_811) ;  /* 0x0000001607ec7947 */ /* 0x000fea000b800000 */
[----:B----4-:R1:W4:Y:S04]  /*3ae0*/  SHFL.DOWN PT, R5, R2, 0x8, 0x1f ;  /* 0x09001f0002057f89 */ /* 0x01032800000e0000 */
[----:B---3--:R1:W3:Y:S04]  /*3af0*/  SHFL.DOWN PT, R4, R3, 0x8, 0x1f ;  /* 0x09001f0003047f89 */ /* 0x0082e800000e0000 */
[----:B------:R1:W0:Y:S02]  /*3b00*/  SHFL.DOWN PT, R14, R0, 0x8, 0x1f ;  /* 0x09001f00000e7f89 */ /* 0x00022400000e0000 */
.L_x_847:
        /* <DEDUP_REMOVED lines=15> */
[----:B-1234-:R-:W-:Y:S05]  /*3c00*/  CALL.REL.NOINC `($__internal_7_$__cuda_sm3x_div_rn_noftz_f32_slowpath) ;  /* 0x0000001c00107944 */ /* 0x01efea0003c00000 */
[----:B------:R-:W-:-:S07]  /*3c10*/  IMAD.MOV.U32 R7, RZ, RZ, R37 ;  /* 0x000000ffff077224 */ /* 0x000fce00078e0025 */
.L_x_815:
[----:B------:R-:W-:Y:S05]  /*3c20*/  BSYNC.RECONVERGENT B3 ;  /* 0x0000000000037941 */ /* 0x000fea0003800200 */
.L_x_814:
[----:B----4-:R-:W-:-:S04]  /*3c30*/  FADD R5, -R2, R5 ;  /* 0x0000000502057221 */ /* 0x010fc80000000100 */
[C---:B------:R-:W-:Y:S01]  /*3c40*/  FMUL R11, R5.reuse, R5 ;  /* 0x00000005050b7220 */ /* 0x040fe20000400000 */
[----:B-1----:R-:W-:-:S03]  /*3c50*/  FFMA R2, R5, R7, R2 ;  /* 0x0000000705027223 */ /* 0x002fc60000000002 */
[----:B------:R-:W-:Y:S01]  /*3c60*/  FMUL R11, R0, R11 ;  /* 0x0000000b000b7220 */ /* 0x000fe20000400000 */
[----:B------:R-:W-:-:S03]  /*3c70*/  MOV R0, R13 ;  /* 0x0000000d00007202 */ /* 0x000fc60000000f00 */
[----:B---3--:R-:W-:-:S04]  /*3c80*/  FFMA R4, R11, R7, R4 ;  /* 0x000000070b047223 */ /* 0x008fc80000000004 */
[----:B------:R-:W-:-:S07]  /*3c90*/  FADD R3, R3, R4 ;  /* 0x0000000403037221 */ /* 0x000fce0000000000 */
.L_x_813:
[----:B------:R-:W-:Y:S05]  /*3ca0*/  BSYNC.RECONVERGENT B0 ;  /* 0x0000000000007941 */ /* 0x000fea0003800200 */
.L_x_812:
[----:B------:R-:W-:-:S03]  /*3cb0*/  UMOV UR7, 0xffffffff ;  /* 0xffffffff00077882 */ /* 0x000fc60000000000 */
[----:B------:R-:W-:Y:S05]  /*3cc0*/  BRA.DIV UR7, `(.L_x_816) ;  /* 0x0000001607cc7947 */ /* 0x000fea000b800000 */
[----:B----4-:R0:W4:Y:S04]  /*3cd0*/  SHFL.DOWN PT, R5, R2, 0x4, 0x1f ;  /* 0x08801f0002057f89 */ /* 0x01012800000e0000 */
[----:B---3--:R0:W3:Y:S04]  /*3ce0*/  SHFL.DOWN PT, R4, R3, 0x4, 0x1f ;  /* 0x08801f0003047f89 */ /* 0x0080e800000e0000 */
[----:B------:R0:W0:Y:S02]  /*3cf0*/  SHFL.DOWN PT, R14, R0, 0x4, 0x1f ;  /* 0x08801f00000e7f89 */ /* 0x00002400000e0000 */
.L_x_852:
        /* <DEDUP_REMOVED lines=15> */
[----:B-1234-:R-:W-:Y:S05]  /*3df0*/  CALL.REL.NOINC `($__internal_7_$__cuda_sm3x_div_rn_noftz_f32_slowpath) ;  /* 0x0000001800947944 */ /* 0x01efea0003c00000 */
[----:B------:R-:W-:-:S07]  /*3e00*/  MOV R7, R37 ;  /* 0x0000002500077202 */ /* 0x000fce0000000f00 */
.L_x_820:
[----:B------:R-:W-:Y:S05]  /*3e10*/  BSYNC.RECONVERGENT B3 ;  /* 0x0000000000037941 */ /* 0x000fea0003800200 */
.L_x_819:
[----:B----4-:R-:W-:-:S04]  /*3e20*/  FADD R5, -R2, R5 ;  /* 0x0000000502057221 */ /* 0x010fc80000000100 */
[C---:B------:R-:W-:Y:S01]  /*3e30*/  FMUL R11, R5.reuse, R5 ;  /* 0x00000005050b7220 */ /* 0x040fe20000400000 */
[----:B-1----:R-:W-:-:S03]  /*3e40*/  FFMA R2, R5, R7, R2 ;  /* 0x0000000705027223 */ /* 0x002fc60000000002 */
[----:B------:R-:W-:Y:S01]  /*3e50*/  FMUL R11, R0, R11 ;  /* 0x0000000b000b7220 */ /* 0x000fe20000400000 */
[----:B------:R-:W-:-:S03]  /*3e60*/  IMAD.MOV.U32 R0, RZ, RZ, R13 ;  /* 0x000000ffff007224 */ /* 0x000fc600078e000d */
[----:B---3--:R-:W-:-:S04]  /*3e70*/  FFMA R4, R11, R7, R4 ;  /* 0x000000070b047223 */ /* 0x008fc80000000004 */
[----:B------:R-:W-:-:S07]  /*3e80*/  FADD R3, R3, R4 ;  /* 0x0000000403037221 */ /* 0x000fce0000000000 */
.L_x_818:
[----:B------:R-:W-:Y:S05]  /*3e90*/  BSYNC.RECONVERGENT B0 ;  /* 0x0000000000007941 */ /* 0x000fea0003800200 */
.L_x_817:
[----:B------:R-:W-:-:S03]  /*3ea0*/  UMOV UR7, 0xffffffff ;  /* 0xffffffff00077882 */ /* 0x000fc60000000000 */
[----:B------:R-:W-:Y:S05]  /*3eb0*/  BRA.DIV UR7, `(.L_x_821) ;  /* 0x0000001607ac7947 */ /* 0x000fea000b800000 */
[----:B----4-:R0:W4:Y:S04]  /*3ec0*/  SHFL.DOWN PT, R5, R2, 0x2, 0x1f ;  /* 0x08401f0002057f89 */ /* 0x01012800000e0000 */
[----:B---3--:R0:W3:Y:S04]  /*3ed0*/  SHFL.DOWN PT, R4, R3, 0x2, 0x1f ;  /* 0x08401f0003047f89 */ /* 0x0080e800000e0000 */
[----:B------:R0:W0:Y:S02]  /*3ee0*/  SHFL.DOWN PT, R14, R0, 0x2, 0x1f ;  /* 0x08401f00000e7f89 */ /* 0x00002400000e0000 */
.L_x_857:
        /* <DEDUP_REMOVED lines=17> */
.L_x_825:
[----:B------:R-:W-:Y:S05]  /*4000*/  BSYNC.RECONVERGENT B3 ;  /* 0x0000000000037941 */ /* 0x000fea0003800200 */
.L_x_824:
[----:B----4-:R-:W-:-:S04]  /*4010*/  FADD R5, -R2, R5 ;  /* 0x0000000502057221 */ /* 0x010fc80000000100 */
[C---:B------:R-:W-:Y:S01]  /*4020*/  FMUL R11, R5.reuse, R5 ;  /* 0x00000005050b7220 */ /* 0x040fe20000400000 */
[----:B-1----:R-:W-:-:S03]  /*4030*/  FFMA R2, R5, R7, R2 ;  /* 0x0000000705027223 */ /* 0x002fc60000000002 */
[----:B------:R-:W-:Y:S01]  /*4040*/  FMUL R11, R0, R11 ;  /* 0x0000000b000b7220 */ /* 0x000fe20000400000 */
[----:B------:R-:W-:-:S03]  /*4050*/  MOV R0, R13 ;  /* 0x0000000d00007202 */ /* 0x000fc60000000f00 */
[----:B---3--:R-:W-:-:S04]  /*4060*/  FFMA R4, R11, R7, R4 ;  /* 0x000000070b047223 */ /* 0x008fc80000000004 */
[----:B------:R-:W-:-:S07]  /*4070*/  FADD R3, R3, R4 ;  /* 0x0000000403037221 */ /* 0x000fce0000000000 */
.L_x_823:
[----:B------:R-:W-:Y:S05]  /*4080*/  BSYNC.RECONVERGENT B0 ;  /* 0x0000000000007941 */ /* 0x000fea0003800200 */
.L_x_822:
[----:B------:R-:W-:-:S03]  /*4090*/  UMOV UR7, 0xffffffff ;  /* 0xffffffff00077882 */ /* 0x000fc60000000000 */
[----:B------:R-:W-:Y:S05]  /*40a0*/  BRA.DIV UR7, `(.L_x_826) ;  /* 0x00000016078c7947 */ /* 0x000fea000b800000 */
[----:B----4-:R0:W4:Y:S04]  /*40b0*/  SHFL.DOWN PT, R5, R2, 0x1, 0x1f ;  /* 0x08201f0002057f89 */ /* 0x01012800000e0000 */
[----:B---3--:R0:W3:Y:S04]  /*40c0*/  SHFL.DOWN PT, R4, R3, 0x1, 0x1f ;  /* 0x08201f0003047f89 */ /* 0x0080e800000e0000 */
[----:B------:R0:W0:Y:S02]  /*40d0*/  SHFL.DOWN PT, R14, R0, 0x1, 0x1f ;  /* 0x08201f00000e7f89 */ /* 0x00002400000e0000 */
.L_x_862:
        /* <DEDUP_REMOVED lines=17> */
.L_x_830:
[----:B------:R-:W-:Y:S05]  /*41f0*/  BSYNC.RECONVERGENT B3 ;  /* 0x0000000000037941 */ /* 0x000fea0003800200 */
.L_x_829:
[----:B----4-:R-:W-:-:S04]  /*4200*/  FADD R5, -R2, R5 ;  /* 0x0000000502057221 */ /* 0x010fc80000000100 */
[C---:B------:R-:W-:Y:S01]  /*4210*/  FMUL R11, R5.reuse, R5 ;  /* 0x00000005050b7220 */ /* 0x040fe20000400000 */
[----:B-1----:R-:W-:-:S03]  /*4220*/  FFMA R2, R5, R7, R2 ;  /* 0x0000000705027223 */ /* 0x002fc60000000002 */
[----:B------:R-:W-:Y:S01]  /*4230*/  FMUL R11, R0, R11 ;  /* 0x0000000b000b7220 */ /* 0x000fe20000400000 */
[----:B------:R-:W-:-:S03]  /*4240*/  IMAD.MOV.U32 R0, RZ, RZ, R13 ;  /* 0x000000ffff007224 */ /* 0x000fc600078e000d */
[----:B---3--:R-:W-:-:S04]  /*4250*/  FFMA R4, R11, R7, R4 ;  /* 0x000000070b047223 */ /* 0x008fc80000000004 */
[----:B------:R-:W-:-:S07]  /*4260*/  FADD R3, R3, R4 ;  /* 0x0000000403037221 */ /* 0x000fce0000000000 */
.L_x_828:
[----:B------:R-:W-:Y:S05]  /*4270*/  BSYNC.RECONVERGENT B0 ;  /* 0x0000000000007941 */ /* 0x000fea0003800200 */
.L_x_827:
[----:B------:R-:W-:-:S13]  /*4280*/  ISETP.NE.AND P0, PT, R42, RZ, PT ;  /* 0x000000ff2a00720c */ /* 0x000fda0003f05270 */
[----:B----4-:R-:W0:Y:S01]  /*4290*/  @!P0 S2R R5, SR_CgaCtaId ;  /* 0x0000000000058919 */ /* 0x010e220000008800 */
[----:B---3--:R-:W-:-:S04]  /*42a0*/  @!P0 MOV R4, 0x400 ;  /* 0x0000040000048802 */ /* 0x008fc80000000f00 */
[----:B0-----:R-:W-:-:S05]  /*42b0*/  @!P0 LEA R5, R5, R4, 0x18 ;  /* 0x0000000405058211 */ /* 0x001fca00078ec0ff */
[----:B------:R0:W-:Y:S04]  /*42c0*/  @!P0 STS.64 [R5+0x180], R2 ;  /* 0x0001800205008388 */ /* 0x0001e80000000a00 */
[----:B------:R0:W-:Y:S02]  /*42d0*/  @!P0 STS [R5+0x188], R0 ;  /* 0x0001880005008388 */ /* 0x0001e40000000800 */
.L_x_803:
[----:B------:R-:W-:Y:S05]  /*42e0*/  WARPSYNC.ALL ;  /* 0x0000000000007948 */ /* 0x000fea0003800000 */
[----:B------:R-:W-:Y:S01]  /*42f0*/  ISETP.GE.AND P2, PT, R16, R9, PT ;  /* 0x000000091000720c */ /* 0x000fe20003f46270 */
[----:B------:R-:W3:Y:S08]  /*4300*/  S2UR UR8, SR_CgaCtaId ;  /* 0x00000000000879c3 */ /* 0x000ef00000008800 */
[----:B------:R-:W-:Y:S06]  /*4310*/  BAR.SYNC.DEFER_BLOCKING 0x0 ;  /* 0x0000000000007b1d */ /* 0x000fec0000010000 */
[----:B------:R-:W-:-:S02]  /*4320*/  UMOV UR7, 0x400 ;  /* 0x0000040000077882 */ /* 0x000fc40000000000 */
[----:B---3--:R-:W-:-:S09]  /*4330*/  ULEA UR7, UR8, UR7, 0x18 ;  /* 0x0000000708077291 */ /* 0x008fd2000f8ec0ff */
[----:B0-----:R-:W1:Y:S02]  /*4340*/  LDS.128 R4, [UR7+0x180] ;  /* 0x00018007ff047984 */ /* 0x001e640008000c00 */
[----:B-1----:R-:W0:Y:S08]  /*4350*/  MUFU.RCP R3, R6 ;  /* 0x0000000600037308 */ /* 0x002e300000001000 */
[----:B------:R-:W1:Y:S01]  /*4360*/  FCHK P0, R5, R6 ;  /* 0x0000000605007302 */ /* 0x000e620000000000 */
[----:B0-----:R-:W-:-:S04]  /*4370*/  FFMA R0, R3, -R6, 1 ;  /* 0x3f80000003007423 */ /* 0x001fc80000000806 */
[----:B------:R-:W-:-:S04]  /*4380*/  FFMA R0, R3, R0, R3 ;  /* 0x0000000003007223 */ /* 0x000fc80000000003 */
[----:B------:R-:W-:-:S04]  /*4390*/  FFMA R2, R0, R5, RZ ;  /* 0x0000000500027223 */ /* 0x000fc800000000ff */
[----:B------:R-:W-:-:S04]  /*43a0*/  FFMA R3, R2, -R6, R5 ;  /* 0x8000000602037223 */ /* 0x000fc80000000005 */
[----:B------:R-:W-:Y:S01]  /*43b0*/  FFMA R0, R0, R3, R2 ;  /* 0x0000000300007223 */ /* 0x000fe20000000002 */
[----:B-1----:R-:W-:Y:S06]  /*43c0*/  @!P0 BRA `(.L_x_831) ;  /* 0x0000000000148947 */ /* 0x002fec0003800000 */
[----:B------:R-:W-:Y:S01]  /*43d0*/  MOV R14, R5 ;  /* 0x00000005000e7202 */ /* 0x000fe20000000f00 */
[----:B------:R-:W-:Y:S01]  /*43e0*/  IMAD.MOV.U32 R7, RZ, RZ, R6 ;  /* 0x000000ffff077224 */ /* 0x000fe200078e0006 */
[----:B------:R-:W-:-:S07]  /*43f0*/  MOV R35, 0x4410 ;  /* 0x0000441000237802 */ /* 0x000fce0000000f00 */
[----:B--2---:R-:W-:Y:S05]  /*4400*/  CALL.REL.NOINC `($__internal_7_$__cuda_sm3x_div_rn_noftz_f32_slowpath) ;  /* 0x0000001400107944 */ /* 0x004fea0003c00000 */
[----:B------:R-:W-:-:S07]  /*4410*/  MOV R0, R37 ;  /* 0x0000002500007202 */ /* 0x000fce0000000f00 */
.L_x_831:
[----:B------:R-:W-:Y:S04]  /*4420*/  BSSY.RECONVERGENT B0, `(.L_x_832) ;  /* 0x00000ca000007945 */ /* 0x000fe80003800200 */
[----:B------:R-:W-:Y:S05]  /*4430*/  @P2 BRA `(.L_x_833) ;  /* 0x0000000c00202947 */ /* 0x000fea0003800000 */
[----:B------:R-:W-:Y:S01]  /*4440*/  FMNMX R0, RZ, R0, !PT ;  /* 0x00000000ff007209 */ /* 0x000fe20007800000 */
[----:B------:R-:W-:Y:S01]  /*4450*/  BSSY.RECONVERGENT B1, `(.L_x_834) ;  /* 0x000005b000017945 */ /* 0x000fe20003800200 */
[----:B------:R-:W-:Y:S01]  /*4460*/  ISETP.NE.AND P1, PT, R29, RZ, PT ;  /* 0x000000ff1d00720c */ /* 0x000fe20003f25270 */
[----:B------:R-:W-:Y:S02]  /*4470*/  IMAD.MOV.U32 R14, RZ, RZ, R16 ;  /* 0x000000ffff0e7224 */ /* 0x000fe400078e0010 */
[----:B--2---:R-:W-:-:S05]  /*4480*/  FADD R2, R23, R0 ;  /* 0x0000000017027221 */ /* 0x004fca0000000000 */
[----:B------:R-:W-:-:S13]  /*4490*/  FSETP.GEU.AND P0, PT, |R2|, 1.175494350822287508e-38, PT ;  /* 0x008000000200780b */ /* 0x000fda0003f0e200 */
[----:B------:R-:W-:-:S04]  /*44a0*/  @!P0 FMUL R2, R2, 16777216 ;  /* 0x4b80000002028820 */ /* 0x000fc80000400000 */
[----:B------:R-:W0:Y:S02]  /*44b0*/  MUFU.RSQ R0, R2 ;  /* 0x0000000200007308 */ /* 0x000e240000001400 */
[----:B0-----:R-:W-:Y:S01]  /*44c0*/  @!P0 FMUL R0, R0, 4096 ;  /* 0x4580000000008820 */ /* 0x001fe20000400000 */
[----:B------:R-:W-:Y:S06]  /*44d0*/  @!P1 BRA `(.L_x_835) ;  /* 0x0000000400489947 */ /* 0x000fec0003800000 */
[----:B------:R-:W0:Y:S01]  /*44e0*/  LDC.64 R34, c[0x0][0x3a8] ;  /* 0x0000ea00ff227b82 */ /* 0x000e220000000a00 */
[----:B------:R-:W1:Y:S01]  /*44f0*/  LDS R13, [R26] ;  /* 0x000000001a0d7984 */ /* 0x000e620000000800 */
[----:B------:R-:W-:Y:S01]  /*4500*/  MOV R6, R8 ;  /* 0x0000000800067202 */ /* 0x000fe20000000f00 */
[----:B------:R-:W-:Y:S01]  /*4510*/  IMAD.MOV.U32 R7, RZ, RZ, RZ ;  /* 0x000000ffff077224 */ /* 0x000fe200078e00ff */
[----:B------:R-:W-:Y:S01]  /*4520*/  R2UR UR8, R30 ;  /* 0x000000001e0872ca */ /* 0x000fe200000e0000 */
[----:B------:R-:W2:Y:S01]  /*4530*/  LDS R5, [R21] ;  /* 0x0000000015057984 */ /* 0x000ea20000000800 */
[----:B------:R-:W-:Y:S02]  /*4540*/  R2UR UR9, R31 ;  /* 0x000000001f0972ca */ /* 0x000fe400000e0000 */
[----:B------:R-:W3:Y:S01]  /*4550*/  LDC.64 R2, c[0x0][0x3a0] ;  /* 0x0000e800ff027b82 */ /* 0x000ee20000000a00 */
[----:B------:R-:W-:Y:S04]  /*4560*/  LDS R11, [R24] ;  /* 0x00000000180b7984 */ /* 0x000fe80000000800 */
[----:B------:R-:W4:Y:S04]  /*4570*/  LDS.64 R14, [R25] ;  /* 0x00000000190e7984 */ /* 0x000f280000000a00 */
[----:B------:R-:W5:Y:S01]  /*4580*/  LDS R33, [R24+0x4] ;  /* 0x0000040018217984 */ /* 0x000f620000000800 */
[----:B0-----:R-:W-:-:S02]  /*4590*/  IMAD R12, R34, UR4, RZ ;  /* 0x00000004220c7c24 */ /* 0x001fc4000f8e02ff */
[----:B------:R-:W-:-:S04]  /*45a0*/  IMAD.WIDE.U32 R6, R34, UR6, R6 ;  /* 0x0000000622067c25 */ /* 0x000fc8000f8e0006 */
[----:B------:R-:W-:-:S05]  /*45b0*/  IMAD R35, R35, UR6, R12 ;  /* 0x0000000623237c24 */ /* 0x000fca000f8e020c */
[----:B------:R-:W-:-:S04]  /*45c0*/  IADD3 R39, PT, PT, R7, R35, RZ ;  /* 0x0000002307277210 */ /* 0x000fc80007ffe0ff */
[----:B------:R-:W-:Y:S01]  /*45d0*/  LEA.HI R36, P0, R39, R6, RZ, 0x1 ;  /* 0x0000000627247211 */ /* 0x000fe200078108ff */
[----:B-1----:R-:W-:-:S03]  /*45e0*/  FADD R13, -R4, R13 ;  /* 0x0000000d040d7221 */ /* 0x002fc60000000100 */
[----:B------:R-:W-:Y:S01]  /*45f0*/  IADD3.X R37, PT, PT, RZ, R39, RZ, P0, !PT ;  /* 0x00000027ff257210 */ /* 0x000fe200007fe4ff */
[----:B------:R-:W-:Y:S02]  /*4600*/  IMAD.SHL.U32 R35, R36, 0x4, RZ ;  /* 0x0000000424237824 */ /* 0x000fe400078e00ff */
[----:B------:R-:W-:Y:S01]  /*4610*/  FMUL R34, R0, R13 ;  /* 0x0000000d00227220 */ /* 0x000fe20000400000 */
[----:B--2---:R-:W-:Y:S01]  /*4620*/  FADD R5, -R4, R5 ;  /* 0x0000000504057221 */ /* 0x004fe20000000100 */
[----:B------:R-:W-:Y:S02]  /*4630*/  SHF.L.U64.HI R36, R36, 0x2, R37 ;  /* 0x0000000224247819 */ /* 0x000fe40000010225 */
[----:B------:R-:W-:Y:S01]  /*4640*/  LOP3.LUT R35, R35, 0xfffffff8, RZ, 0xc0, !PT ;  /* 0xfffffff823237812 */ /* 0x000fe200078ec0ff */
[----:B------:R-:W-:-:S03]  /*4650*/  FMUL R5, R0, R5 ;  /* 0x0000000500057220 */ /* 0x000fc60000400000 */
[----:B---3--:R-:W-:Y:S01]  /*4660*/  IADD3 R12, P0, PT, R35, R2, RZ ;  /* 0x00000002230c7210 */ /* 0x008fe20007f1e0ff */
[----:B----4-:R-:W-:Y:S01]  /*4670*/  FFMA R32, R5, R11, R14 ;  /* 0x0000000b05207223 */ /* 0x010fe2000000000e */
[----:B------:R-:W-:Y:S01]  /*4680*/  MOV R14, R10 ;  /* 0x0000000a000e7202 */ /* 0x000fe20000000f00 */
[----:B-----5:R-:W-:Y:S02]  /*4690*/  FFMA R33, R34, R33, R15 ;  /* 0x0000002122217223 */ /* 0x020fe4000000000f */
[----:B------:R-:W-:Y:S01]  /*46a0*/  IMAD.X R13, R36, 0x1, R3, P0 ;  /* 0x00000001240d7824 */ /* 0x000fe200000e0603 */
[----:B------:R-:W-:-:S04]  /*46b0*/  ISETP.NE.AND P0, PT, R29, 0x1, PT ;  /* 0x000000011d00780c */ /* 0x000fc80003f05270 */
[----:B------:R0:W-:Y:S09]  /*46c0*/  STG.E.64 desc[UR8][R12.64], R32 ;  /* 0x000000200c007986 */ /* 0x0001f2000c101b08 */
[----:B------:R-:W-:Y:S05]  /*46d0*/  @!P0 BRA `(.L_x_835) ;  /* 0x0000000000c88947 */ /* 0x000fea0003800000 */
[----:B0-----:R-:W0:Y:S01]  /*46e0*/  LDS R13, [R26+0x1000] ;  /* 0x001000001a0d7984 */ /* 0x001e220000000800 */
[----:B------:R-:W-:Y:S02]  /*46f0*/  IADD3 R36, P0, PT, R6, 0x800, RZ ;  /* 0x0000080006247810 */ /* 0x000fe40007f1e0ff */
[----:B------:R-:W-:Y:S01]  /*4700*/  R2UR UR8, R30 ;  /* 0x000000001e0872ca */ /* 0x000fe200000e0000 */
[----:B------:R-:W1:Y:S01]  /*4710*/  LDS R5, [R21+0x1000] ;  /* 0x0010000015057984 */ /* 0x000e620000000800 */
[----:B------:R-:W-:Y:S01]  /*4720*/  R2UR UR9, R31 ;  /* 0x000000001f0972ca */ /* 0x000fe200000e0000 */
[----:B------:R-:W-:Y:S02]  /*4730*/  IMAD.X R37, RZ, RZ, R39, P0 ;  /* 0x000000ffff257224 */ /* 0x000fe400000e0627 */
[----:B------:R-:W-:Y:S03]  /*4740*/  LDS R11, [R24+0x2000] ;  /* 0x00200000180b7984 */ /* 0x000fe60000000800 */
[----:B------:R-:W-:Y:S01]  /*4750*/  LEA.HI R36, P0, R37, R36, RZ, 0x1 ;  /* 0x0000002425247211 */ /* 0x000fe200078108ff */
[----:B------:R-:W2:Y:S03]  /*4760*/  LDS.64 R14, [R25+0x2000] ;  /* 0x00200000190e7984 */ /* 0x000ea60000000a00 */
[----:B------:R-:W-:Y:S01]  /*4770*/  SHF.L.U32 R35, R36, 0x2, RZ ;  /* 0x0000000224237819 */ /* 0x000fe200000006ff */
[----:B------:R-:W3:Y:S01]  /*4780*/  LDS R33, [R24+0x2004] ;  /* 0x0020040018217984 */ /* 0x000ee20000000800 */
[----:B------:R-:W-:-:S02]  /*4790*/  IMAD.X R37, RZ, RZ, R37, P0 ;  /* 0x000000ffff257224 */ /* 0x000fc400000e0625 */
[----:B------:R-:W-:-:S03]  /*47a0*/  LOP3.LUT R35, R35, 0xfffffff8, RZ, 0xc0, !PT ;  /* 0xfffffff823237812 */ /* 0x000fc600078ec0ff */
[----:B------:R-:W-:Y:S02]  /*47b0*/  SHF.L.U64.HI R36, R36, 0x2, R37 ;  /* 0x0000000224247819 */ /* 0x000fe40000010225 */
[----:B------:R-:W-:Y:S01]  /*47c0*/  IADD3 R12, P0, PT, R35, R2, RZ ;  /* 0x00000002230c7210 */ /* 0x000fe20007f1e0ff */
[----:B0-----:R-:W-:-:S04]  /*47d0*/  FADD R13, -R4, R13 ;  /* 0x0000000d040d7221 */ /* 0x001fc80000000100 */
[----:B------:R-:W-:Y:S01]  /*47e0*/  FMUL R34, R0, R13 ;  /* 0x0000000d00227220 */ /* 0x000fe20000400000 */
[----:B-1----:R-:W-:Y:S01]  /*47f0*/  FADD R5, -R4, R5 ;  /* 0x0000000504057221 */ /* 0x002fe20000000100 */
[----:B------:R-:W-:Y:S02]  /*4800*/  IADD3.X R13, PT, PT, R36, R3, RZ, P0, !PT ;  /* 0x00000003240d7210 */ /* 0x000fe400007fe4ff */
[----:B------:R-:W-:Y:S01]  /*4810*/  ISETP.NE.AND P0, PT, R29, 0x2, PT ;  /* 0x000000021d00780c */ /* 0x000fe20003f05270 */
[----:B------:R-:W-:-:S04]  /*4820*/  FMUL R5, R0, R5 ;  /* 0x0000000500057220 */ /* 0x000fc80000400000 */
[----:B--2---:R-:W-:Y:S01]  /*4830*/  FFMA R32, R5, R11, R14 ;  /* 0x0000000b05207223 */ /* 0x004fe2000000000e */
[----:B------:R-:W-:Y:S02]  /*4840*/  IMAD.MOV.U32 R14, RZ, RZ, R18 ;  /* 0x000000ffff0e7224 */ /* 0x000fe400078e0012 */
[----:B---3--:R-:W-:-:S05]  /*4850*/  FFMA R33, R34, R33, R15 ;  /* 0x0000002122217223 */ /* 0x008fca000000000f */
[----:B------:R1:W-:Y:S01]  /*4860*/  STG.E.64 desc[UR8][R12.64], R32 ;  /* 0x000000200c007986 */ /* 0x0003e2000c101b08 */
[----:B------:R-:W-:Y:S05]  /*4870*/  @!P0 BRA `(.L_x_835) ;  /* 0x0000000000608947 */ /* 0x000fea0003800000 */
[----:B------:R-:W0:Y:S01]  /*4880*/  LDS R5, [R21+0x2000] ;  /* 0x0020000015057984 */ /* 0x000e220000000800 */
[----:B-1----:R-:W-:Y:S02]  /*4890*/  IADD3 R32, P0, PT, R6, 0x1000, RZ ;  /* 0x0000100006207810 */ /* 0x002fe40007f1e0ff */
[----:B------:R-:W-:Y:S01]  /*48a0*/  R2UR UR8, R30 ;  /* 0x000000001e0872ca */ /* 0x000fe200000e0000 */
[----:B------:R-:W1:Y:S01]  /*48b0*/  LDS R11, [R26+0x2000] ;  /* 0x002000001a0b7984 */ /* 0x000e620000000800 */
[----:B------:R-:W-:Y:S02]  /*48c0*/  IADD3.X R33, PT, PT, RZ, R39, RZ, P0, !PT ;  /* 0x00000027ff217210 */ /* 0x000fe400007fe4ff */
[----:B------:R-:W-:Y:S01]  /*48d0*/  R2UR UR9, R31 ;  /* 0x000000001f0972ca */ /* 0x000fe200000e0000 */
[----:B------:R-:W-:Y:S01]  /*48e0*/  LDS R7, [R24+0x4000] ;  /* 0x0040000018077984 */ /* 0x000fe20000000800 */
[----:B------:R-:W-:-:S03]  /*48f0*/  LEA.HI R32, P0, R33, R32, RZ, 0x1 ;  /* 0x0000002021207211 */ /* 0x000fc600078108ff */
[----:B------:R-:W2:Y:S01]  /*4900*/  LDS.64 R12, [R25+0x4000] ;  /* 0x00400000190c7984 */ /* 0x000ea20000000a00 */
[----:B------:R-:W-:Y:S01]  /*4910*/  IADD3.X R33, PT, PT, RZ, R33, RZ, P0, !PT ;  /* 0x00000021ff217210 */ /* 0x000fe200007fe4ff */
[C---:B------:R-:W-:Y:S02]  /*4920*/  IMAD.SHL.U32 R15, R32.reuse, 0x4, RZ ;  /* 0x00000004200f7824 */ /* 0x040fe400078e00ff */
[----:B------:R-:W3:Y:S01]  /*4930*/  LDS R14, [R24+0x4004] ;  /* 0x00400400180e7984 */ /* 0x000ee20000000800 */
[----:B------:R-:W-:Y:S02]  /*4940*/  SHF.L.U64.HI R32, R32, 0x2, R33 ;  /* 0x0000000220207819 */ /* 0x000fe40000010221 */
[----:B------:R-:W-:-:S04]  /*4950*/  LOP3.LUT R15, R15, 0xfffffff8, RZ, 0xc0, !PT ;  /* 0xfffffff80f0f7812 */ /* 0x000fc800078ec0ff */
[----:B------:R-:W-:-:S05]  /*4960*/  IADD3 R2, P0, PT, R15, R2, RZ ;  /* 0x000000020f027210 */ /* 0x000fca0007f1e0ff */
[----:B------:R-:W-:Y:S02]  /*4970*/  IMAD.X R3, R32, 0x1, R3, P0 ;  /* 0x0000000120037824 */ /* 0x000fe400000e0603 */
[C---:B0-----:R-:W-:Y:S01]  /*4980*/  FADD R5, -R4.reuse, R5 ;  /* 0x0000000504057221 */ /* 0x041fe20000000100 */
[----:B-1----:R-:W-:-:S03]  /*4990*/  FADD R11, -R4, R11 ;  /* 0x0000000b040b7221 */ /* 0x002fc60000000100 */
[C---:B------:R-:W-:Y:S01]  /*49a0*/  FMUL R5, R0.reuse, R5 ;  /* 0x0000000500057220 */ /* 0x040fe20000400000 */
[----:B------:R-:W-:-:S03]  /*49b0*/  FMUL R6, R0, R11 ;  /* 0x0000000b00067220 */ /* 0x000fc60000400000 */
[----:B--2---:R-:W-:Y:S01]  /*49c0*/  FFMA R12, R5, R7, R12 ;  /* 0x00000007050c7223 */ /* 0x004fe2000000000c */
[----:B---3--:R-:W-:Y:S01]  /*49d0*/  FFMA R13, R6, R14, R13 ;  /* 0x0000000e060d7223 */ /* 0x008fe2000000000d */
[----:B------:R-:W-:-:S04]  /*49e0*/  MOV R14, R20 ;  /* 0x00000014000e7202 */ /* 0x000fc80000000f00 */
[----:B------:R2:W-:Y:S03]  /*49f0*/  STG.E.64 desc[UR8][R2.64], R12 ;  /* 0x0000000c02007986 */ /* 0x0005e6000c101b08 */
.L_x_835:
[----:B------:R-:W-:Y:S05]  /*4a00*/  BSYNC.RECONVERGENT B1 ;  /* 0x0000000000017941 */ /* 0x000fea0003800200 */
.L_x_834:
[----:B------:R-:W-:-:S13]  /*4a10*/  ISETP.GE.U32.AND P0, PT, R22, 0xc00, PT ;  /* 0x00000c001600780c */ /* 0x000fda0003f06070 */
[----:B------:R-:W-:Y:S05]  /*4a20*/  @!P0 BRA `(.L_x_833) ;  /* 0x0000000400a48947 */ /* 0x000fea0003800000 */
[----:B--2---:R-:W2:Y:S01]  /*4a30*/  S2R R3, SR_CgaCtaId ;  /* 0x0000000000037919 */ /* 0x004ea20000008800 */
[----:B------:R-:W-:-:S05]  /*4a40*/  MOV R2, 0x400 ;  /* 0x0000040000027802 */ /* 0x000fca0000000f00 */
[----:B------:R-:W-:-:S05]  /*4a50*/  VIADD R2, R2, 0x190 ;  /* 0x0000019002027836 */ /* 0x000fca0000000000 */
[----:B--2---:R-:W-:-:S07]  /*4a60*/  LEA R47, R3, R2, 0x18 ;  /* 0x00000002032f7211 */ /* 0x004fce00078ec0ff */
.L_x_836:
[C---:B------:R-:W-:Y:S01]  /*4a70*/  LEA R34, R14.reuse, R47, 0x2 ;  /* 0x0000002f0e227211 */ /* 0x040fe200078e10ff */
[C---:B------:R-:W-:Y:S01]  /*4a80*/  IMAD R11, R14.reuse, 0x8, R17 ;  /* 0x000000080e0b7824 */ /* 0x040fe200078e0211 */
[C---:B------:R-:W-:Y:S01]  /*4a90*/  LEA R15, R14.reuse, R19, 0x3 ;  /* 0x000000130e0f7211 */ /* 0x040fe200078e18ff */
[----:B------:R-:W2:Y:S01]  /*4aa0*/  LDC.64 R38, c[0x0][0x3a8] ;  /* 0x0000ea00ff267b82 */ /* 0x000ea20000000a00 */
[----:B---3--:R-:W-:Y:S01]  /*4ab0*/  SHF.L.U32 R6, R14, 0x1, RZ ;  /* 0x000000010e067819 */ /* 0x008fe200000006ff */
[----:B------:R-:W3:Y:S01]  /*4ac0*/  LDS R5, [R34] ;  /* 0x0000000022057984 */ /* 0x000ee20000000800 */
[----:B------:R-:W-:Y:S01]  /*4ad0*/  IMAD R35, R9, 0x4, R34 ;  /* 0x0000000409237824 */ /* 0x000fe200078e0222 */
[----:B------:R-:W-:Y:S01]  /*4ae0*/  R2UR UR8, R30 ;  /* 0x000000001e0872ca */ /* 0x000fe200000e0000 */
[----:B------:R-:W-:Y:S01]  /*4af0*/  IMAD.MOV.U32 R7, RZ, RZ, RZ ;  /* 0x000000ffff077224 */ /* 0x000fe200078e00ff */
[----:B01----:R-:W-:Y:S01]  /*4b00*/  LDS R12, [R11] ;  /* 0x000000000b0c7984 */ /* 0x003fe20000000800 */
[----:B------:R-:W-:Y:S01]  /*4b10*/  R2UR UR9, R31 ;  /* 0x000000001f0972ca */ /* 0x000fe200000e0000 */
[----:B------:R-:W0:Y:S01]  /*4b20*/  LDC.64 R2, c[0x0][0x3a0] ;  /* 0x0000e800ff027b82 */ /* 0x000e220000000a00 */
[----:B------:R-:W-:Y:S01]  /*4b30*/  IADD3 R14, PT, PT, R14, 0x1000, RZ ;  /* 0x000010000e0e7810 */ /* 0x000fe20007ffe0ff */
[----:B------:R-:W1:Y:S01]  /*4b40*/  LDS.64 R32, [R15] ;  /* 0x000000000f207984 */ /* 0x000e620000000a00 */
[----:B------:R-:W-:-:S02]  /*4b50*/  R2UR UR12, R30 ;  /* 0x000000001e0c72ca */ /* 0x000fc400000e0000 */
[----:B------:R-:W-:Y:S01]  /*4b60*/  R2UR UR13, R31 ;  /* 0x000000001f0d72ca */ /* 0x000fe200000e0000 */
[----:B------:R-:W4:Y:S04]  /*4b70*/  LDS R13, [R35] ;  /* 0x00000000230d7984 */ /* 0x000f280000000800 */
[----:B------:R-:W5:Y:S04]  /*4b80*/  LDS R37, [R11+0x4] ;  /* 0x000004000b257984 */ /* 0x000f680000000800 */
[----:B------:R-:W-:Y:S01]  /*4b90*/  LDS R40, [R11+0x2004] ;  /* 0x002004000b287984 */ /* 0x000fe20000000800 */
[----:B--2---:R-:W-:-:S02]  /*4ba0*/  IMAD R36, R38, UR4, RZ ;  /* 0x0000000426247c24 */ /* 0x004fc4000f8e02ff */
[----:B------:R-:W-:Y:S01]  /*4bb0*/  IMAD.WIDE.U32 R6, R38, UR6, R6 ;  /* 0x0000000626067c25 */ /* 0x000fe2000f8e0006 */
[----:B------:R-:W2:Y:S03]  /*4bc0*/  LDS R41, [R34+0x2000] ;  /* 0x0020000022297984 */ /* 0x000ea60000000800 */
[----:B------:R-:W-:Y:S01]  /*4bd0*/  IMAD R39, R39, UR6, R36 ;  /* 0x0000000627277c24 */ /* 0x000fe2000f8e0224 */
[----:B------:R-:W2:Y:S04]  /*4be0*/  LDS R43, [R35+0x3000] ;  /* 0x00300000232b7984 */ /* 0x000ea80000000800 */
[----:B------:R-:W-:Y:S01]  /*4bf0*/  IADD3 R45, PT, PT, R39, R7, RZ ;  /* 0x00000007272d7210 */ /* 0x000fe20007ffe0ff */
[----:B------:R-:W-:Y:S03]  /*4c00*/  LDS R44, [R11+0x6004] ;  /* 0x006004000b2c7984 */ /* 0x000fe60000000800 */
[----:B------:R-:W-:Y:S01]  /*4c10*/  LEA.HI R38, P0, R45, R6, RZ, 0x1 ;  /* 0x000000062d267211 */ /* 0x000fe200078108ff */
[----:B------:R-:W2:Y:S01]  /*4c20*/  LDS R39, [R35+0x1000] ;  /* 0x0010000023277984 */ /* 0x000ea20000000800 */
[----:B---3--:R-:W-:-:S02]  /*4c30*/  FADD R5, -R4, R5 ;  /* 0x0000000504057221 */ /* 0x008fc40000000100 */
[----:B------:R-:W-:Y:S02]  /*4c40*/  IADD3.X R7, PT, PT, RZ, R45, RZ, P0, !PT ;  /* 0x0000002dff077210 */ /* 0x000fe400007fe4ff */
[----:B------:R-:W-:-:S04]  /*4c50*/  FMUL R5, R0, R5 ;  /* 0x0000000500057220 */ /* 0x000fc80000400000 */
[----:B-1----:R-:W-:Y:S01]  /*4c60*/  FFMA R32, R5, R12, R32 ;  /* 0x0000000c05207223 */ /* 0x002fe20000000020 */
[C---:B------:R-:W-:Y:S01]  /*4c70*/  IMAD.SHL.U32 R5, R38.reuse, 0x4, RZ ;  /* 0x0000000426057824 */ /* 0x040fe200078e00ff */
[----:B------:R-:W-:Y:S01]  /*4c80*/  SHF.L.U64.HI R38, R38, 0x2, R7 ;  /* 0x0000000226267819 */ /* 0x000fe20000010207 */
[----:B----4-:R-:W-:Y:S01]  /*4c90*/  FADD R13, -R4, R13 ;  /* 0x0000000d040d7221 */ /* 0x010fe20000000100 */
[----:B------:R-:W-:Y:S02]  /*4ca0*/  LDS R7, [R11+0x2000] ;  /* 0x002000000b077984 */ /* 0x000fe40000000800 */
[----:B------:R-:W-:Y:S01]  /*4cb0*/  LOP3.LUT R5, R5, 0xfffffff8, RZ, 0xc0, !PT ;  /* 0xfffffff805057812 */ /* 0x000fe200078ec0ff */
[----:B------:R-:W-:-:S03]  /*4cc0*/  FMUL R36, R0, R13 ;  /* 0x0000000d00247220 */ /* 0x000fc60000400000 */
[----:B0-----:R-:W-:Y:S02]  /*4cd0*/  IADD3 R12, P0, PT, R5, R2, RZ ;  /* 0x00000002050c7210 */ /* 0x001fe40007f1e0ff */
[----:B------:R-:W0:Y:S01]  /*4ce0*/  LDS R5, [R34+0x1000] ;  /* 0x0010000022057984 */ /* 0x000e220000000800 */
[----:B-----5:R-:W-:Y:S02]  /*4cf0*/  FFMA R33, R36, R37, R33 ;  /* 0x0000002524217223 */ /* 0x020fe40000000021 */
[----:B------:R-:W-:Y:S01]  /*4d00*/  IMAD.X R13, R38, 0x1, R3, P0 ;  /* 0x00000001260d7824 */ /* 0x000fe200000e0603 */
[----:B------:R-:W1:Y:S01]  /*4d10*/  LDS.64 R36, [R15+0x2000] ;  /* 0x002000000f247984 */ /* 0x000e620000000a00 */
[----:B--2---:R-:W-:-:S03]  /*4d20*/  FADD R41, -R4, R41 ;  /* 0x0000002904297221 */ /* 0x004fc60000000100 */
[----:B------:R-:W-:Y:S01]  /*4d30*/  STG.E.64 desc[UR8][R12.64], R32 ;  /* 0x000000200c007986 */ /* 0x000fe2000c101b08 */
[----:B------:R-:W-:Y:S01]  /*4d40*/  FMUL R41, R0, R41 ;  /* 0x0000002900297220 */ /* 0x000fe20000400000 */
[C---:B------:R-:W-:Y:S02]  /*4d50*/  FADD R43, -R4.reuse, R43 ;  /* 0x0000002b042b7221 */ /* 0x040fe40000000100 */
[----:B------:R-:W-:Y:S01]  /*4d60*/  LDS.64 R12, [R15+0x4000] ;  /* 0x004000000f0c7984 */ /* 0x000fe20000000a00 */
[----:B------:R-:W-:-:S04]  /*4d70*/  FADD R39, -R4, R39 ;  /* 0x0000002704277221 */ /* 0x000fc80000000100 */
[C---:B------:R-:W-:Y:S02]  /*4d80*/  FMUL R38, R0.reuse, R39 ;  /* 0x0000002700267220 */ /* 0x040fe40000400000 */
[----:B------:R2:W3:Y:S02]  /*4d90*/  LDS R39, [R34+0x3000] ;  /* 0x0030000022277984 */ /* 0x0004e40000000800 */
[----:B--2---:R-:W-:Y:S01]  /*4da0*/  FMUL R34, R0, R43 ;  /* 0x0000002b00227220 */ /* 0x004fe20000400000 */
[----:B0-----:R-:W-:-:S04]  /*4db0*/  FADD R5, -R4, R5 ;  /* 0x0000000504057221 */ /* 0x001fc80000000100 */
[----:B------:R-:W-:Y:S01]  /*4dc0*/  FMUL R5, R0, R5 ;  /* 0x0000000500057220 */ /* 0x000fe20000400000 */
[----:B-1----:R-:W-:Y:S01]  /*4dd0*/  FFMA R37, R38, R40, R37 ;  /* 0x0000002826257223 */ /* 0x002fe20000000025 */
[----:B------:R-:W-:Y:S02]  /*4de0*/  IADD3 R38, P0, PT, R6, 0x800, RZ ;  /* 0x0000080006267810 */ /* 0x000fe40007f1e0ff */
[----:B------:R-:W-:Y:S02]  /*4df0*/  FFMA R36, R5, R7, R36 ;  /* 0x0000000705247223 */ /* 0x000fe40000000024 */
[----:B------:R-:W0:Y:S01]  /*4e00*/  LDS R5, [R11+0x4000] ;  /* 0x004000000b057984 */ /* 0x000e220000000800 */
[----:B------:R-:W-:-:S04]  /*4e10*/  IADD3.X R7, PT, PT, RZ, R45, RZ, P0, !PT ;  /* 0x0000002dff077210 */ /* 0x000fc800007fe4ff */
[----:B------:R-:W-:-:S04]  /*4e20*/  LEA.HI R38, P0, R7, R38, RZ, 0x1 ;  /* 0x0000002607267211 */ /* 0x000fc800078108ff */
[----:B------:R-:W-:Y:S01]  /*4e30*/  SHF.L.U32 R33, R38, 0x2, RZ ;  /* 0x0000000226217819 */ /* 0x000fe200000006ff */
[----:B------:R-:W-:-:S03]  /*4e40*/  IMAD.X R7, RZ, RZ, R7, P0 ;  /* 0x000000ffff077224 */ /* 0x000fc600000e0607 */
[----:B------:R-:W-:Y:S01]  /*4e50*/  LOP3.LUT R33, R33, 0xfffffff8, RZ, 0xc0, !PT ;  /* 0xfffffff821217812 */ /* 0x000fe200078ec0ff */
[----:B---3--:R-:W-:Y:S01]  /*4e60*/  FADD R39, -R4, R39 ;  /* 0x0000002704277221 */ /* 0x008fe20000000100 */
[----:B------:R-:W-:Y:S02]  /*4e70*/  SHF.L.U64.HI R38, R38, 0x2, R7 ;  /* 0x0000000226267819 */ /* 0x000fe40000010207 */
[----:B------:R-:W1:Y:S01]  /*4e80*/  LDS R7, [R35+0x2000] ;  /* 0x0020000023077984 */ /* 0x000e620000000800 */
[----:B------:R-:W-:Y:S01]  /*4e90*/  IADD3 R32, P0, PT, R33, R2, RZ ;  /* 0x0000000221207210 */ /* 0x000fe20007f1e0ff */
[----:B------:R-:W-:-:S04]  /*4ea0*/  FMUL R39, R0, R39 ;  /* 0x0000002700277220 */ /* 0x000fc80000400000 */
[----:B------:R-:W-:Y:S02]  /*4eb0*/  IMAD.X R33, R38, 0x1, R3, P0 ;  /* 0x0000000126217824 */ /* 0x000fe400000e0603 */
[----:B------:R-:W-:Y:S04]  /*4ec0*/  LDS R38, [R11+0x6000] ;  /* 0x006000000b267984 */ /* 0x000fe80000000800 */
[----:B------:R2:W-:Y:S01]  /*4ed0*/  STG.E.64 desc[UR8][R32.64], R36 ;  /* 0x0000002420007986 */ /* 0x0005e2000c101b08 */
[----:B0-----:R-:W-:-:S03]  /*4ee0*/  FFMA R12, R41, R5, R12 ;  /* 0x00000005290c7223 */ /* 0x001fc6000000000c */
[----:B------:R0:W3:Y:S01]  /*4ef0*/  LDS R5, [R11+0x4004] ;  /* 0x004004000b057984 */ /* 0x0000e20000000800 */
[C---:B--2---:R-:W-:Y:S02]  /*4f00*/  IADD3 R32, P0, PT, R6.reuse, 0x1000, RZ ;  /* 0x0000100006207810 */ /* 0x044fe40007f1e0ff */
[----:B------:R-:W-:Y:S01]  /*4f10*/  IADD3 R6, P1, PT, R6, 0x1800, RZ ;  /* 0x0000180006067810 */ /* 0x000fe20007f3e0ff */
[----:B------:R2:W4:Y:S01]  /*4f20*/  LDS.64 R40, [R15+0x6000] ;  /* 0x006000000f287984 */ /* 0x0005220000000a00 */
[----:B------:R-:W-:-:S03]  /*4f30*/  IADD3.X R37, PT, PT, RZ, R45, RZ, P0, !PT ;  /* 0x0000002dff257210 */ /* 0x000fc600007fe4ff */
[----:B------:R-:W-:Y:S01]  /*4f40*/  IMAD.X R33, RZ, RZ, R45, P1 ;  /* 0x000000ffff217224 */ /* 0x000fe200008e062d */
[----:B------:R-:W-:-:S04]  /*4f50*/  LEA.HI R32, P0, R37, R32, RZ, 0x1 ;  /* 0x0000002025207211 */ /* 0x000fc800078108ff */
[----:B------:R-:W-:Y:S02]  /*4f60*/  IADD3.X R35, PT, PT, RZ, R37, RZ, P0, !PT ;  /* 0x00000025ff237210 */ /* 0x000fe400007fe4ff */
[----:B------:R-:W-:Y:S01]  /*4f70*/  LEA.HI R6, P1, R33, R6, RZ, 0x1 ;  /* 0x0000000621067211 */ /* 0x000fe200078308ff */
[----:B-1----:R-:W-:Y:S01]  /*4f80*/  FADD R7, -R4, R7 ;  /* 0x0000000704077221 */ /* 0x002fe20000000100 */
[C---:B------:R-:W-:Y:S02]  /*4f90*/  SHF.L.U64.HI R46, R32.reuse, 0x2, R35 ;  /* 0x00000002202e7819 */ /* 0x040fe40000010223 */
[----:B------:R-:W-:Y:S01]  /*4fa0*/  SHF.L.U32 R32, R32, 0x2, RZ ;  /* 0x0000000220207819 */ /* 0x000fe200000006ff */
[----:B------:R-:W-:Y:S02]  /*4fb0*/  IMAD.X R33, RZ, RZ, R33, P1 ;  /* 0x000000ffff217224 */ /* 0x000fe400008e0621 */
[----:B0-----:R-:W-:Y:S01]  /*4fc0*/  IMAD.SHL.U32 R11, R6, 0x4, RZ ;  /* 0x00000004060b7824 */ /* 0x001fe200078e00ff */
[----:B--2---:R-:W-:Y:S01]  /*4fd0*/  LOP3.LUT R15, R32, 0xfffffff8, RZ, 0xc0, !PT ;  /* 0xfffffff8200f7812 */ /* 0x004fe200078ec0ff */
[----:B------:R-:W-:Y:S01]  /*4fe0*/  FMUL R32, R0, R7 ;  /* 0x0000000700207220 */ /* 0x000fe20000400000 */
[----:B------:R-:W-:-:S02]  /*4ff0*/  SHF.L.U64.HI R36, R6, 0x2, R33 ;  /* 0x0000000206247819 */ /* 0x000fc40000010221 */
[-C--:B------:R-:W-:Y:S02]  /*5000*/  IADD3 R6, P0, PT, R15, R2.reuse, RZ ;  /* 0x000000020f067210 */ /* 0x080fe40007f1e0ff */
[----:B------:R-:W-:Y:S02]  /*5010*/  LOP3.LUT R11, R11, 0xfffffff8, RZ, 0xc0, !PT ;  /* 0xfffffff80b0b7812 */ /* 0x000fe400078ec0ff */
[----:B------:R-:W-:Y:S02]  /*5020*/  IADD3.X R7, PT, PT, R46, R3, RZ, P0, !PT ;  /* 0x000000032e077210 */ /* 0x000fe400007fe4ff */
[----:B------:R-:W-:Y:S02]  /*5030*/  ISETP.GE.AND P0, PT, R14, R9, PT ;  /* 0x000000090e00720c */ /* 0x000fe40003f06270 */
[----:B------:R-:W-:Y:S01]  /*5040*/  IADD3 R2, P1, PT, R11, R2, RZ ;  /* 0x000000020b027210 */ /* 0x000fe20007f3e0ff */
[----:B---3--:R-:W-:-:S04]  /*5050*/  FFMA R13, R32, R5, R13 ;  /* 0x00000005200d7223 */ /* 0x008fc8000000000d */
[----:B------:R-:W-:Y:S02]  /*5060*/  IMAD.X R3, R36, 0x1, R3, P1 ;  /* 0x0000000124037824 */ /* 0x000fe400008e0603 */
[----:B----4-:R-:W-:Y:S01]  /*5070*/  FFMA R40, R39, R38, R40 ;  /* 0x0000002627287223 */ /* 0x010fe20000000028 */
[----:B------:R-:W-:Y:S01]  /*5080*/  FFMA R41, R34, R44, R41 ;  /* 0x0000002c22297223 */ /* 0x000fe20000000029 */
[----:B------:R3:W-:Y:S04]  /*5090*/  STG.E.64 desc[UR8][R6.64], R12 ;  /* 0x0000000c06007986 */ /* 0x0007e8000c101b08 */
[----:B------:R3:W-:Y:S01]  /*50a0*/  STG.E.64 desc[UR12][R2.64], R40 ;  /* 0x0000002802007986 */ /* 0x0007e2000c101b0c */
[----:B------:R-:W-:Y:S05]  /*50b0*/  @!P0 BRA `(.L_x_836) ;  /* 0xfffffff8006c8947 */ /* 0x000fea000383ffff */
.L_x_833:
[----:B------:R-:W-:Y:S05]  /*50c0*/  BSYNC.RECONVERGENT B0 ;  /* 0x0000000000007941 */ /* 0x000fea0003800200 */
.L_x_832:
[----:B------:R-:W4:Y:S01]  /*50d0*/  LDCU.64 UR8, c[0x0][0x3b0] ;  /* 0x00007600ff0877ac */ /* 0x000f220008000a00 */
[----:B------:R-:W-:-:S04]  /*50e0*/  UIADD3 UR6, UP0, UPT, UR11, UR6, URZ ;  /* 0x000000060b067290 */ /* 0x000fc8000ff1e0ff */
[----:B------:R-:W-:Y:S02]  /*50f0*/  UIADD3.X UR4, UPT, UPT, URZ, UR4, URZ, UP0, !UPT ;  /* 0x00000004ff047290 */ /* 0x000fe400087fe4ff */
[----:B----4-:R-:W-:-:S04]  /*5100*/  UISETP.GE.U32.AND UP0, UPT, UR6, UR8, UPT ;  /* 0x000000080600728c */ /* 0x010fc8000bf06070 */
[----:B------:R-:W-:-:S09]  /*5110*/  UISETP.GE.AND.EX UP0, UPT, UR4, UR9, UPT, UP0 ;  /* 0x000000090400728c */ /* 0x000fd2000bf06300 */
[----:B------:R-:W-:Y:S05]  /*5120*/  BRA.U !UP0, `(.L_x_837) ;  /* 0xffffffc508487547 */ /* 0x000fea000b83ffff */
[----:B------:R-:W-:Y:S05]  /*5130*/  EXIT ;  /* 0x000000000000794d */ /* 0x000fea0003800000 */
.L_x_806:
[----:B------:R-:W-:Y:S02]  /*5140*/  HFMA2 R11, -RZ, RZ, 0, 1.847743988037109375e-06 ;  /* 0x0000001fff0b7431 */ /* 0x000fe400000001ff */
[----:B------:R-:W-:Y:S01]  /*5150*/  IMAD.MOV.U32 R15, RZ, RZ, -0x1 ;  /* 0xffffffffff0f7424 */ /* 0x000fe200078e00ff */
[----:B0-----:R-:W-:Y:S01]  /*5160*/  MOV R13, R2 ;  /* 0x00000002000d7202 */ /* 0x001fe20000000f00 */
[----:B------:R-:W-:-:S07]  /*5170*/  IMAD.MOV.U32 R12, RZ, RZ, 0x10 ;  /* 0x00000010ff0c7424 */ /* 0x000fce00078e00ff */
[----:B-123--:R-:W-:Y:S05]  /*5180*/  WARPSYNC.COLLECTIVE R15, `(.L_x_838) ;  /* 0x000000000f087348 */ /* 0x00efea0003c00000 */
[----:B------:R-:W-:Y:S01]  /*5190*/  NOP ;  /* 0x0000000000007918 */ /* 0x000fe20000000000 */
[----:B-123--:R-:W-:Y:S05]  /*51a0*/  ENDCOLLECTIVE ;  /* 0x000000000000791b */ /* 0x00efea0003800000 */
.L_x_838:
[----:B------:R-:W-:Y:S05]  /*51b0*/  WARPSYNC.COLLECTIVE R15, `(.L_x_839) ;  /* 0x000000000f087348 */ /* 0x000fea0003c00000 */
[----:B------:R0:W1:Y:S02]  /*51c0*/  SHFL.DOWN P6, R14, R13, R12, R11 ;  /* 0x0800000c0d0e7389 */ /* 0x00006400000c000b */
[----:B01----:R-:W-:Y:S05]  /*51d0*/  ENDCOLLECTIVE ;  /* 0x000000000000791b */ /* 0x003fea0003800000 */
.L_x_839:
[----:B------:R-:W-:Y:S01]  /*51e0*/  MOV R13, R3 ;  /* 0x00000003000d7202 */ /* 0x000fe20000000f00 */
[----:B------:R-:W-:-:S07]  /*51f0*/  IMAD.MOV.U32 R5, RZ, RZ, R14 ;  /* 0x000000ffff057224 */ /* 0x000fce00078e000e */
[----:B------:R-:W-:Y:S05]  /*5200*/  WARPSYNC.COLLECTIVE R15, `(.L_x_840) ;  /* 0x000000000f087348 */ /* 0x000fea0003c00000 */
[----:B------:R0:W1:Y:S02]  /*5210*/  SHFL.DOWN P6, R14, R13, R12, R11 ;  /* 0x0800000c0d0e7389 */ /* 0x00006400000c000b */
[----:B01----:R-:W-:Y:S05]  /*5220*/  ENDCOLLECTIVE ;  /* 0x000000000000791b */ /* 0x003fea0003800000 */
.L_x_840:
[----:B------:R-:W-:Y:S01]  /*5230*/  MOV R13, R0 ;  /* 0x00000000000d7202 */ /* 0x000fe20000000f00 */
[----:B------:R-:W-:-:S07]  /*5240*/  IMAD.MOV.U32 R4, RZ, RZ, R14 ;  /* 0x000000ffff047224 */ /* 0x000fce00078e000e */
[----:B------:R-:W-:Y:S05]  /*5250*/  WARPSYNC.COLLECTIVE R15, `(.L_x_841) ;  /* 0x000000000f087348 */ /* 0x000fea0003c00000 */
[----:B------:R0:W1:Y:S02]  /*5260*/  SHFL.DOWN P6, R14, R13, R12, R11 ;  /* 0x0800000c0d0e7389 */ /* 0x00006400000c000b */
[----:B01----:R-:W-:Y:S05]  /*5270*/  ENDCOLLECTIVE ;  /* 0x000000000000791b */ /* 0x003fea0003800000 */
.L_x_841:
[----:B------:R-:W-:Y:S05]  /*5280*/  BRA `(.L_x_842) ;  /* 0xffffffe400a47947 */ /* 0x000fea000383ffff */
.L_x_811:
[----:B------:R-:W-:Y:S01]  /*5290*/  HFMA2 R12, -RZ, RZ, 0, 4.76837158203125e-07 ;  /* 0x00000008ff0c7431 */ /* 0x000fe200000001ff */
[----:B------:R-:W-:Y:S01]  /*52a0*/  BSSY B0, `(.L_x_843) ;  /* 0x0000007000007945 */ /* 0x000fe20003800000 */
[----:B------:R-:W-:Y:S01]  /*52b0*/  IMAD.MOV.U32 R13, RZ, RZ, R2 ;  /* 0x000000ffff0d7224 */ /* 0x000fe200078e0002 */
[----:B------:R-:W-:Y:S01]  /*52c0*/  MOV R15, 0xffffffff ;  /* 0xffffffff000f7802 */ /* 0x000fe20000000f00 */
[----:B------:R-:W-:-:S07]  /*52d0*/  IMAD.MOV.U32 R11, RZ, RZ, 0x1f ;  /* 0x0000001fff0b7424 */ /* 0x000fce00078e00ff */
[----:B0-234-:R-:W-:Y:S05]  /*52e0*/  WARPSYNC.COLLECTIVE R15, `(.L_x_844) ;  /* 0x000000000f087348 */ /* 0x01dfea0003c00000 */
[----:B------:R1:W0:Y:S02]  /*52f0*/  SHFL.DOWN P6, R14, R13, R12, R11 ;  /* 0x0800000c0d0e7389 */ /* 0x00022400000c000b */
[----:B01234-:R-:W-:Y:S05]  /*5300*/  ENDCOLLECTIVE ;  /* 0x000000000000791b */ /* 0x01ffea0003800000 */
.L_x_844:
[----:B------:R-:W-:Y:S05]  /*5310*/  BSYNC B0 ;  /* 0x0000000000007941 */ /* 0x000fea0003800000 */
.L_x_843:
[----:B------:R-:W-:Y:S01]  /*5320*/  HFMA2 R11, -RZ, RZ, 0, 1.847743988037109375e-06 ;  /* 0x0000001fff0b7431 */ /* 0x000fe200000001ff */
[----:B------:R-:W-:Y:S01]  /*5330*/  MOV R13, R3 ;  /* 0x00000003000d7202 */ /* 0x000fe20000000f00 */
[----:B------:R-:W-:Y:S02]  /*5340*/  IMAD.MOV.U32 R12, RZ, RZ, 0x8 ;  /* 0x00000008ff0c7424 */ /* 0x000fe400078e00ff */
[----:B------:R-:W-:Y:S02]  /*5350*/  IMAD.MOV.U32 R15, RZ, RZ, -0x1 ;  /* 0xffffffffff0f7424 */ /* 0x000fe400078e00ff */
[----:B------:R-:W-:-:S07]  /*5360*/  IMAD.MOV.U32 R5, RZ, RZ, R14 ;  /* 0x000000ffff057224 */ /* 0x000fce00078e000e */
[----:B------:R-:W-:Y:S05]  /*5370*/  WARPSYNC.COLLECTIVE R15, `(.L_x_845) ;  /* 0x000000000f087348 */ /* 0x000fea0003c00000 */
[----:B------:R0:W1:Y:S02]  /*5380*/  SHFL.DOWN P6, R14, R13, R12, R11 ;  /* 0x0800000c0d0e7389 */ /* 0x00006400000c000b */
[----:B01----:R-:W-:Y:S05]  /*5390*/  ENDCOLLECTIVE ;  /* 0x000000000000791b */ /* 0x003fea0003800000 */
.L_x_845:
[----:B------:R-:W-:Y:S01]  /*53a0*/  IMAD.MOV.U32 R13, RZ, RZ, R0 ;  /* 0x000000ffff0d7224 */ /* 0x000fe200078e0000 */
[----:B------:R-:W-:-:S07]  /*53b0*/  MOV R4, R14 ;  /* 0x0000000e00047202 */ /* 0x000fce0000000f00 */
[----:B------:R-:W-:Y:S05]  /*53c0*/  WARPSYNC.COLLECTIVE R15, `(.L_x_846) ;  /* 0x000000000f087348 */ /* 0x000fea0003c00000 */
[----:B------:R0:W1:Y:S02]  /*53d0*/  SHFL.DOWN P6, R14, R13, R12, R11 ;  /* 0x0800000c0d0e7389 */ /* 0x00006400000c000b */
[----:B01----:R-:W-:Y:S05]  /*53e0*/  ENDCOLLECTIVE ;  /* 0x000000000000791b */ /* 0x003fea0003800000 */
.L_x_846:
[----:B------:R-:W-:Y:S05]  /*53f0*/  BRA `(.L_x_847) ;  /* 0xffffffe400c47947 */ /* 0x000fea000383ffff */
.L_x_816:
[----:B------:R-:W-:Y:S01]  /*5400*/  HFMA2 R11, -RZ, RZ, 0, 1.847743988037109375e-06 ;  /* 0x0000001fff0b7431 */ /* 0x000fe200000001ff */
[----:B------:R-:W-:Y:S01]  /*5410*/  BSSY B0, `(.L_x_848) ;  /* 0x0000007000007945 */ /* 0x000fe20003800000 */
[----:B------:R-:W-:Y:S01]  /*5420*/  MOV R13, R2 ;  /* 0x00000002000d7202 */ /* 0x000fe20000000f00 */
[----:B------:R-:W-:Y:S02]  /*5430*/  IMAD.MOV.U32 R12, RZ, RZ, 0x4 ;  /* 0x00000004ff0c7424 */ /* 0x000fe400078e00ff */
[----:B------:R-:W-:-:S07]  /*5440*/  IMAD.MOV.U32 R15, RZ, RZ, -0x1 ;  /* 0xffffffffff0f7424 */ /* 0x000fce00078e00ff */
[----:B-1234-:R-:W-:Y:S05]  /*5450*/  WARPSYNC.COLLECTIVE R15, `(.L_x_849) ;  /* 0x000000000f087348 */ /* 0x01efea0003c00000 */
[----:B------:R0:W0:Y:S02]  /*5460*/  SHFL.DOWN P6, R14, R13, R12, R11 ;  /* 0x0800000c0d0e7389 */ /* 0x00002400000c000b */
[----:B01234-:R-:W-:Y:S05]  /*5470*/  ENDCOLLECTIVE ;  /* 0x000000000000791b */ /* 0x01ffea0003800000 */
.L_x_849:
[----:B------:R-:W-:Y:S05]  /*5480*/  BSYNC B0 ;  /* 0x0000000000007941 */ /* 0x000fea0003800000 */
.L_x_848:
[----:B------:R-:W-:Y:S02]  /*5490*/  HFMA2 R12, -RZ, RZ, 0, 2.384185791015625e-07 ;  /* 0x00000004ff0c7431 */ /* 0x000fe400000001ff */
[----:B------:R-:W-:Y:S01]  /*54a0*/  IMAD.MOV.U32 R13, RZ, RZ, R3 ;  /* 0x000000ffff0d7224 */ /* 0x000fe200078e0003 */
[----:B------:R-:W-:Y:S01]  /*54b0*/  MOV R15, 0xffffffff ;  /* 0xffffffff000f7802 */ /* 0x000fe20000000f00 */
[----:B------:R-:W-:Y:S01]  /*54c0*/  IMAD.MOV.U32 R11, RZ, RZ, 0x1f ;  /* 0x0000001fff0b7424 */ /* 0x000fe200078e00ff */
[----:B------:R-:W-:-:S07]  /*54d0*/  MOV R5, R14 ;  /* 0x0000000e00057202 */ /* 0x000fce0000000f00 */
[----:B------:R-:W-:Y:S05]  /*54e0*/  WARPSYNC.COLLECTIVE R15, `(.L_x_850) ;  /* 0x000000000f087348 */ /* 0x000fea0003c00000 */
[----:B------:R0:W1:Y:S02]  /*54f0*/  SHFL.DOWN P6, R14, R13, R12, R11 ;  /* 0x0800000c0d0e7389 */ /* 0x00006400000c000b */
[----:B01----:R-:W-:Y:S05]  /*5500*/  ENDCOLLECTIVE ;  /* 0x000000000000791b */ /* 0x003fea0003800000 */
.L_x_850:
[----:B------:R-:W-:Y:S01]  /*5510*/  IMAD.MOV.U32 R13, RZ, RZ, R0 ;  /* 0x000000ffff0d7224 */ /* 0x000fe200078e0000 */
[----:B------:R-:W-:-:S07]  /*5520*/  MOV R4, R14 ;  /* 0x0000000e00047202 */ /* 0x000fce0000000f00 */
[----:B------:R-:W-:Y:S05]  /*5530*/  WARPSYNC.COLLECTIVE R15, `(.L_x_851) ;  /* 0x000000000f087348 */ /* 0x000fea0003c00000 */
[----:B------:R0:W1:Y:S02]  /*5540*/  SHFL.DOWN P6, R14, R13, R12, R11 ;  /* 0x0800000c0d0e7389 */ /* 0x00006400000c000b */
[----:B01----:R-:W-:Y:S05]  /*5550*/  ENDCOLLECTIVE ;  /* 0x000000000000791b */ /* 0x003fea0003800000 */
.L_x_851:
[----:B------:R-:W-:Y:S05]  /*5560*/  BRA `(.L_x_852) ;  /* 0xffffffe400e47947 */ /* 0x000fea000383ffff */
.L_x_821:
        /* <DEDUP_REMOVED lines=8> */
.L_x_854:
[----:B------:R-:W-:Y:S05]  /*55f0*/  BSYNC B0 ;  /* 0x0000000000007941 */ /* 0x000fea0003800000 */
.L_x_853:
        /* <DEDUP_REMOVED lines=8> */
.L_x_855:
[----:B------:R-:W-:Y:S02]  /*5680*/  MOV R13, R0 ;  /* 0x00000000000d7202 */ /* 0x000fe40000000f00 */
[----:B------:R-:W-:-:S07]  /*5690*/  MOV R4, R14 ;  /* 0x0000000e00047202 */ /* 0x000fce0000000f00 */
[----:B------:R-:W-:Y:S05]  /*56a0*/  WARPSYNC.COLLECTIVE R15, `(.L_x_856) ;  /* 0x000000000f087348 */ /* 0x000fea0003c00000 */
[----:B------:R0:W1:Y:S02]  /*56b0*/  SHFL.DOWN P6, R14, R13, R12, R11 ;  /* 0x0800000c0d0e7389 */ /* 0x00006400000c000b */
[----:B01----:R-:W-:Y:S05]  /*56c0*/  ENDCOLLECTIVE ;  /* 0x000000000000791b */ /* 0x003fea0003800000 */
.L_x_856:
[----:B------:R-:W-:Y:S05]  /*56d0*/  BRA `(.L_x_857) ;  /* 0xffffffe800047947 */ /* 0x000fea000383ffff */
.L_x_826:
[----:B------:R-:W-:Y:S01]  /*56e0*/  HFMA2 R12, -RZ, RZ, 0, 5.9604644775390625e-08 ;  /* 0x00000001ff0c7431 */ /* 0x000fe200000001ff */
[----:B------:R-:W-:Y:S01]  /*56f0*/  BSSY B0, `(.L_x_858) ;  /* 0x0000007000007945 */ /* 0x000fe20003800000 */
[----:B------:R-:W-:Y:S01]  /*5700*/  IMAD.MOV.U32 R13, RZ, RZ, R2 ;  /* 0x000000ffff0d7224 */ /* 0x000fe200078e0002 */
[----:B------:R-:W-:Y:S01]  /*5710*/  MOV R11, 0x1f ;  /* 0x0000001f000b7802 */ /* 0x000fe20000000f00 */
[----:B------:R-:W-:-:S07]  /*5720*/  IMAD.MOV.U32 R15, RZ, RZ, -0x1 ;  /* 0xffffffffff0f7424 */ /* 0x000fce00078e00ff */
[----:B-1234-:R-:W-:Y:S05]  /*5730*/  WARPSYNC.COLLECTIVE R15, `(.L_x_859) ;  /* 0x000000000f087348 */ /* 0x01efea0003c00000 */
[----:B------:R0:W0:Y:S02]  /*5740*/  SHFL.DOWN P6, R14, R13, R12, R11 ;  /* 0x0800000c0d0e7389 */ /* 0x00002400000c000b */
[----:B01234-:R-:W-:Y:S05]  /*5750*/  ENDCOLLECTIVE ;  /* 0x000000000000791b */ /* 0x01ffea0003800000 */
.L_x_859:
[----:B------:R-:W-:Y:S05]  /*5760*/  BSYNC B0 ;  /* 0x0000000000007941 */ /* 0x000fea0003800000 */
.L_x_858:
[----:B------:R-:W-:Y:S01]  /*5770*/  HFMA2 R11, -RZ, RZ, 0, 1.847743988037109375e-06 ;  /* 0x0000001fff0b7431 */ /* 0x000fe200000001ff */
[----:B------:R-:W-:Y:S01]  /*5780*/  MOV R13, R3 ;  /* 0x00000003000d7202 */ /* 0x000fe20000000f00 */
[----:B------:R-:W-:Y:S01]  /*5790*/  IMAD.MOV.U32 R12, RZ, RZ, 0x1 ;  /* 0x00000001ff0c7424 */ /* 0x000fe200078e00ff */
[----:B------:R-:W-:Y:S02]  /*57a0*/  MOV R15, 0xffffffff ;  /* 0xffffffff000f7802 */ /* 0x000fe40000000f00 */
[----:B------:R-:W-:-:S07]  /*57b0*/  MOV R5, R14 ;  /* 0x0000000e00057202 */ /* 0x000fce0000000f00 */
[----:B------:R-:W-:Y:S05]  /*57c0*/  WARPSYNC.COLLECTIVE R15, `(.L_x_860) ;  /* 0x000000000f087348 */ /* 0x000fea0003c00000 */
[----:B------:R0:W1:Y:S02]  /*57d0*/  SHFL.DOWN P6, R14, R13, R12, R11 ;  /* 0x0800000c0d0e7389 */ /* 0x00006400000c000b */
[----:B01----:R-:W-:Y:S05]  /*57e0*/  ENDCOLLECTIVE ;  /* 0x000000000000791b */ /* 0x003fea0003800000 */
.L_x_860:
[----:B------:R-:W-:Y:S01]  /*57f0*/  MOV R13, R0 ;  /* 0x00000000000d7202 */ /* 0x000fe20000000f00 */
[----:B------:R-:W-:-:S07]  /*5800*/  IMAD.MOV.U32 R4, RZ, RZ, R14 ;  /* 0x000000ffff047224 */ /* 0x000fce00078e000e */
[----:B------:R-:W-:Y:S05]  /*5810*/  WARPSYNC.COLLECTIVE R15, `(.L_x_861) ;  /* 0x000000000f087348 */ /* 0x000fea0003c00000 */
[----:B------:R0:W1:Y:S02]  /*5820*/  SHFL.DOWN P6, R14, R13, R12, R11 ;  /* 0x0800000c0d0e7389 */ /* 0x00006400000c000b */
[----:B01----:R-:W-:Y:S05]  /*5830*/  ENDCOLLECTIVE ;  /* 0x000000000000791b */ /* 0x003fea0003800000 */
.L_x_861:
[----:B------:R-:W-:Y:S05]  /*5840*/  BRA `(.L_x_862) ;  /* 0xffffffe800247947 */ /* 0x000fea000383ffff */
        .weak           $__internal_7_$__cuda_sm3x_div_rn_noftz_f32_slowpath
        .type           $__internal_7_$__cuda_sm3x_div_rn_noftz_f32_slowpath,@function
        .size           $__internal_7_$__cuda_sm3x_div_rn_noftz_f32_slowpath,(.L_x_7630 - $__internal_7_$__cuda_sm3x_div_rn_noftz_f32_slowpath)
$__internal_7_$__cuda_sm3x_div_rn_noftz_f32_slowpath:
[----:B------:R-:W-:Y:S01]  /*5850*/  SHF.R.U32.HI R38, RZ, 0x17, R7 ;  /* 0x00000017ff267819 */ /* 0x000fe20000011607 */
[----:B------:R-:W-:Y:S01]  /*5860*/  BSSY.RECONVERGENT B1, `(.L_x_863) ;  /* 0x0000063000017945 */ /* 0x000fe20003800200 */
[----:B------:R-:W-:Y:S02]  /*5870*/  SHF.R.U32.HI R41, RZ, 0x17, R14 ;  /* 0x00000017ff297819 */ /* 0x000fe4000001160e */
[----:B------:R-:W-:Y:S02]  /*5880*/  LOP3.LUT R38, R38, 0xff, RZ, 0xc0, !PT ;  /* 0x000000ff26267812 */ /* 0x000fe400078ec0ff */
[----:B------:R-:W-:Y:S02]  /*5890*/  LOP3.LUT R41, R41, 0xff, RZ, 0xc0, !PT ;  /* 0x000000ff29297812 */ /* 0x000fe400078ec0ff */
[----:B------:R-:W-:Y:S02]  /*58a0*/  IADD3 R40, PT, PT, R38, -0x1, RZ ;  /* 0xffffffff26287810 */ /* 0x000fe40007ffe0ff */
[----:B------:R-:W-:Y:S01]  /*58b0*/  MOV R6, R14 ;  /* 0x0000000e00067202 */ /* 0x000fe20000000f00 */
[----:B------:R-:W-:Y:S01]  /*58c0*/  VIADD R39, R41, 0xffffffff ;  /* 0xffffffff29277836 */ /* 0x000fe20000000000 */
        /* <DEDUP_REMOVED lines=22> */
[----:B------:R-:W-:Y:S01]  /*5a30*/  @P0 IMAD.MOV.U32 R37, RZ, RZ, RZ ;  /* 0x000000ffff250224 */ /* 0x000fe200078e00ff */
[----:B------:R-:W-:Y:S01]  /*5a40*/  @!P0 MOV R37, 0xffffffc0 ;  /* 0xffffffc000258802 */ /* 0x000fe20000000f00 */
[----:B------:R-:W-:Y:S01]  /*5a50*/  @!P0 FFMA R6, R14, 1.84467440737095516160e+19, RZ ;  /* 0x5f8000000e068823 */ /* 0x000fe200000000ff */
[----:B------:R-:W-:Y:S02]  /*5a60*/  @!P1 FFMA R7, R7, 1.84467440737095516160e+19, RZ ;  /* 0x5f80000007079823 */ /* 0x000fe400000000ff */
[----:B------:R-:W-:-:S07]  /*5a70*/  @!P1 IADD3 R37, PT, PT, R37, 0x40, RZ ;  /* 0x0000004025259810 */ /* 0x000fce0007ffe0ff */
.L_x_864:
[----:B------:R-:W-:Y:S01]  /*5a80*/  LEA R40, R38, 0xc0800000, 0x17 ;  /* 0xc080000026287811 */ /* 0x000fe200078eb8ff */
[----:B------:R-:W-:Y:S01]  /*5a90*/  BSSY.RECONVERGENT B2, `(.L_x_869) ;  /* 0x0000036000027945 */ /* 0x000fe20003800200 */
[----:B------:R-:W-:-:S03]  /*5aa0*/  IADD3 R41, PT, PT, R41, -0x7f, RZ ;  /* 0xffffff8129297810 */ /* 0x000fc60007ffe0ff */
[----:B------:R-:W-:Y:S02]  /*5ab0*/  IMAD.IADD R43, R7, 0x1, -R40 ;  /* 0x00000001072b7824 */ /* 0x000fe400078e0a28 */
[----:B------:R-:W-:Y:S02]  /*5ac0*/  IMAD R6, R41, -0x800000, R6 ;  /* 0xff80000029067824 */ /* 0x000fe400078e0206 */
[----:B------:R-:W0:Y:S01]  /*5ad0*/  MUFU.RCP R40, R43 ;  /* 0x0000002b00287308 */ /* 0x000e220000001000 */
[----:B------:R-:W-:-:S04]  /*5ae0*/  FADD.FTZ R39, -R43, -RZ ;  /* 0x800000ff2b277221 */ /* 0x000fc80000010100 */
[----:B0-----:R-:W-:-:S04]  /*5af0*/  FFMA R7, R40, R39, 1 ;  /* 0x3f80000028077423 */ /* 0x001fc80000000027 */
[----:B------:R-:W-:-:S04]  /*5b00*/  FFMA R7, R40, R7, R40 ;  /* 0x0000000728077223 */ /* 0x000fc80000000028 */
[----:B------:R-:W-:-:S04]  /*5b10*/  FFMA R40, R6, R7, RZ ;  /* 0x0000000706287223 */ /* 0x000fc800000000ff */
[----:B------:R-:W-:-:S04]  /*5b20*/  FFMA R44, R39, R40, R6 ;  /* 0x00000028272c7223 */ /* 0x000fc80000000006 */
[----:B------:R-:W-:Y:S01]  /*5b30*/  FFMA R40, R7, R44, R40 ;  /* 0x0000002c07287223 */ /* 0x000fe20000000028 */
[----:B------:R-:W-:-:S03]  /*5b40*/  IADD3 R44, PT, PT, R41, 0x7f, -R38 ;  /* 0x0000007f292c7810 */ /* 0x000fc60007ffe826 */
[----:B------:R-:W-:Y:S01]  /*5b50*/  FFMA R39, R39, R40, R6 ;  /* 0x0000002827277223 */ /* 0x000fe20000000006 */
[----:B------:R-:W-:-:S03]  /*5b60*/  IADD3 R37, PT, PT, R44, R37, RZ ;  /* 0x000000252c257210 */ /* 0x000fc60007ffe0ff */
[----:B------:R-:W-:-:S05]  /*5b70*/  FFMA R6, R7, R39, R40 ;  /* 0x0000002707067223 */ /* 0x000fca0000000028 */
[----:B------:R-:W-:-:S04]  /*5b80*/  SHF.R.U32.HI R38, RZ, 0x17, R6 ;  /* 0x00000017ff267819 */ /* 0x000fc80000011606 */
[----:B------:R-:W-:-:S05]  /*5b90*/  LOP3.LUT R38, R38, 0xff, RZ, 0xc0, !PT ;  /* 0x000000ff26267812 */ /* 0x000fca00078ec0ff */
[----:B------:R-:W-:-:S05]  /*5ba0*/  IMAD.IADD R38, R38, 0x1, R37 ;  /* 0x0000000126267824 */ /* 0x000fca00078e0225 */
        /* <DEDUP_REMOVED lines=11> */
[C---:B------:R-:W-:Y:S02]  /*5c60*/  IADD3 R44, PT, PT, R38.reuse, 0x20, RZ ;  /* 0x00000020262c7810 */ /* 0x040fe40007ffe0ff */
[C---:B------:R-:W-:Y:S02]  /*5c70*/  ISETP.NE.AND P3, PT, R38.reuse, RZ, PT ;  /* 0x000000ff2600720c */ /* 0x040fe40003f65270 */
[----:B------:R-:W-:Y:S01]  /*5c80*/  LOP3.LUT R41, R37, 0x7fffff, RZ, 0xc0, !PT ;  /* 0x007fffff25297812 */ /* 0x000fe200078ec0ff */
[CCC-:B------:R-:W-:Y:S01]  /*5c90*/  FFMA.RP R37, R7.reuse, R39.reuse, R40.reuse ;  /* 0x0000002707257223 */ /* 0x1c0fe20000008028 */
[----:B------:R-:W-:Y:S01]  /*5ca0*/  ISETP.NE.AND P1, PT, R38, RZ, PT ;  /* 0x000000ff2600720c */ /* 0x000fe20003f25270 */
[----:B------:R-:W-:Y:S01]  /*5cb0*/  FFMA.RM R40, R7, R39, R40 ;  /* 0x0000002707287223 */ /* 0x000fe20000004028 */
[----:B------:R-:W-:Y:S01]  /*5cc0*/  LOP3.LUT R41, R41, 0x800000, RZ, 0xfc, !PT ;  /* 0x0080000029297812 */ /* 0x000fe200078efcff */
[----:B------:R-:W-:-:S03]  /*5cd0*/  IMAD.MOV R38, RZ, RZ, -R38 ;  /* 0x000000ffff267224 */ /* 0x000fc600078e0a26 */
[----:B------:R-:W-:Y:S02]  /*5ce0*/  SHF.L.U32 R44, R41, R44, RZ ;  /* 0x0000002c292c7219 */ /* 0x000fe400000006ff */
[----:B------:R-:W-:Y:S02]  /*5cf0*/  FSETP.NEU.FTZ.AND P0, PT, R37, R40, PT ;  /* 0x000000282500720b */ /* 0x000fe40003f1d000 */
[----:B------:R-:W-:Y:S02]  /*5d00*/  SEL R38, R38, RZ, P3 ;  /* 0x000000ff26267207 */ /* 0x000fe40001800000 */
[----:B------:R-:W-:Y:S02]  /*5d10*/  ISETP.NE.AND P1, PT, R44, RZ, P1 ;  /* 0x000000ff2c00720c */ /* 0x000fe40000f25270 */
[----:B------:R-:W-:Y:S02]  /*5d20*/  SHF.R.U32.HI R38, RZ, R38, R41 ;  /* 0x00000026ff267219 */ /* 0x000fe40000011629 */
[----:B------:R-:W-:-:S02]  /*5d30*/  PLOP3.LUT P0, PT, P0, P1, PT, 0xf8, 0x8f ;  /* 0x00000000008f781c */ /* 0x000fc40000703f70 */
[----:B------:R-:W-:Y:S02]  /*5d40*/  SHF.R.U32.HI R40, RZ, 0x1, R38 ;  /* 0x00000001ff287819 */ /* 0x000fe40000011626 */
[----:B------:R-:W-:-:S04]  /*5d50*/  SEL R7, RZ, 0x1, !P0 ;  /* 0x00000001ff077807 */ /* 0x000fc80004000000 */
[----:B------:R-:W-:-:S04]  /*5d60*/  LOP3.LUT R7, R7, 0x1, R40, 0xf8, !PT ;  /* 0x0000000107077812 */ /* 0x000fc800078ef828 */
[----:B------:R-:W-:-:S04]  /*5d70*/  LOP3.LUT R7, R7, R38, RZ, 0xc0, !PT ;  /* 0x0000002607077212 */ /* 0x000fc800078ec0ff */
[----:B------:R-:W-:-:S04]  /*5d80*/  IADD3 R7, PT, PT, R40, R7, RZ ;  /* 0x0000000728077210 */ /* 0x000fc80007ffe0ff */
[----:B------:R-:W-:Y:S01]  /*5d90*/  LOP3.LUT R6, R7, R6, RZ, 0xfc, !PT ;  /* 0x0000000607067212 */ /* 0x000fe200078efcff */
[----:B------:R-:W-:Y:S06]  /*5da0*/  BRA `(.L_x_872) ;  /* 0x0000000000107947 */ /* 0x000fec0003800000 */
.L_x_871:
[----:B------:R-:W-:-:S04]  /*5db0*/  LOP3.LUT R6, R6, 0x80000000, RZ, 0xc0, !PT ;  /* 0x8000000006067812 */ /* 0x000fc800078ec0ff */
[----:B------:R-:W-:Y:S01]  /*5dc0*/  LOP3.LUT R6, R6, 0x7f800000, RZ, 0xfc, !PT ;  /* 0x7f80000006067812 */ /* 0x000fe200078efcff */
[----:B------:R-:W-:Y:S06]  /*5dd0*/  BRA `(.L_x_872) ;  /* 0x0000000000047947 */ /* 0x000fec0003800000 */
.L_x_870:
[----:B------:R-:W-:-:S07]  /*5de0*/  LEA R6, R37, R6, 0x17 ;  /* 0x0000000625067211 */ /* 0x000fce00078eb8ff */
.L_x_872:
[----:B------:R-:W-:Y:S05]  /*5df0*/  BSYNC.RECONVERGENT B2 ;  /* 0x0000000000027941 */ /* 0x000fea0003800200 */
.L_x_869:
[----:B------:R-:W-:Y:S05]  /*5e00*/  BRA `(.L_x_873) ;  /* 0x0000000000207947 */ /* 0x000fea0003800000 */
.L_x_868:
[----:B------:R-:W-:-:S04]  /*5e10*/  LOP3.LUT R6, R7, 0x80000000, R6, 0x48, !PT ;  /* 0x8000000007067812 */ /* 0x000fc800078e4806 */
[----:B------:R-:W-:Y:S01]  /*5e20*/  LOP3.LUT R6, R6, 0x7f800000, RZ, 0xfc, !PT ;  /* 0x7f80000006067812 */ /* 0x000fe200078efcff */
[----:B------:R-:W-:Y:S06]  /*5e30*/  BRA `(.L_x_873) ;  /* 0x0000000000147947 */ /* 0x000fec0003800000 */
.L_x_867:
[----:B------:R-:W-:Y:S01]  /*5e40*/  LOP3.LUT R6, R7, 0x80000000, R6, 0x48, !PT ;  /* 0x8000000007067812 */ /* 0x000fe200078e4806 */
[----:B------:R-:W-:Y:S06]  /*5e50*/  BRA `(.L_x_873) ;  /* 0x00000000000c7947 */ /* 0x000fec0003800000 */
.L_x_866:
[----:B------:R-:W0:Y:S01]  /*5e60*/  MUFU.RSQ R6, -QNAN ;  /* 0xffc0000000067908 */ /* 0x000e220000001400 */
[----:B------:R-:W-:Y:S05]  /*5e70*/  BRA `(.L_x_873) ;  /* 0x0000000000047947 */ /* 0x000fea0003800000 */
.L_x_865:
[----:B------:R-:W-:-:S07]  /*5e80*/  FADD.FTZ R6, R14, R7 ;  /* 0x000000070e067221 */ /* 0x000fce0000010000 */
.L_x_873:
[----:B------:R-:W-:Y:S05]  /*5e90*/  BSYNC.RECONVERGENT B1 ;  /* 0x0000000000017941 */ /* 0x000fea0003800200 */
.L_x_863:
[----:B------:R-:W-:Y:S02]  /*5ea0*/  HFMA2 R7, -RZ, RZ, 0, 0 ;  /* 0x00000000ff077431 */ /* 0x000fe400000001ff */
[----:B0-----:R-:W-:Y:S01]  /*5eb0*/  IMAD.MOV.U32 R37, RZ, RZ, R6 ;  /* 0x000000ffff257224 */ /* 0x001fe200078e0006 */
[----:B------:R-:W-:-:S04]  /*5ec0*/  MOV R6, R35 ;  /* 0x0000002300067202 */ /* 0x000fc80000000f00 */
[----:B------:R-:W-:Y:S05]  /*5ed0*/  RET.REL.NODEC R6 `(_Z22LayerNormBlockSMemImplI10DirectLoadIffE11DirectStoreIffEfLi2ELi1024EEvT_T0_lld) ;  /* 0xffffffa006487950 */ /* 0x000fea0003c3ffff */
.L_x_874:
        /* <DEDUP_REMOVED lines=10> */
.L_x_7630:


//--------------------- .text._Z22LayerNormBlockSMemImplI10DirectLoadIffE11DirectStoreIffEfLi2ELi512EEvT_T0_lld --------------------------
	.section	.text._Z22LayerNormBlockSMemImplI10DirectLoadIffE11DirectStoreIffEfLi2ELi512EEvT_T0_lld,"ax",@progbits
	.align	128
        .global         _Z22LayerNormBlockSMemImplI10DirectLoadIffE11DirectStoreIffEfLi2ELi512EEvT_T0_lld
        .type           _Z22LayerNormBlockSMemImplI10DirectLoadIffE11DirectStoreIffEfLi2ELi512EEvT_T0_lld,@function
        .size           _Z22LayerNormBlockSMemImplI10DirectLoadIffE11DirectStoreIffEfLi2ELi512EEvT_T0_lld,(.L_x_7631 - _Z22LayerNormBlockSMemImplI10DirectLoadIffE11DirectStoreIffEfLi2ELi512EEvT_T0_lld)
        .other          _Z22LayerNormBlockSMemImplI10DirectLoadIffE11DirectStoreIffEfLi2ELi512EEvT_T0_lld,@"STO_CUDA_ENTRY STV_DEFAULT"
_Z22LayerNormBlockSMemImplI10DirectLoadIffE11DirectStoreIffEfLi2ELi512EEvT_T0_lld:
.text._Z22LayerNormBlockSMemImplI10DirectLoadIffE11DirectStoreIffEfLi2ELi512EEvT_T0_lld:
        /* <DEDUP_REMOVED lines=23> */
.L_x_875:
        /* <DEDUP_REMOVED lines=26> */
.L_x_879:
        /* <DEDUP_REMOVED lines=17> */
.L_x_878:
[----:B------:R-:W-:Y:S05]  /*0420*/  BSYNC.RECONVERGENT B0 ;  /* 0x0000000000007941 */ /* 0x000fea0003800200 */
.L_x_877:
        /* <DEDUP_REMOVED lines=8> */
.L_x_882:
        /* <DEDUP_REMOVED lines=122> */
.L_x_881:
[----:B------:R-:W-:Y:S05]  /*0c50*/  BSYNC.RECONVERGENT B0 ;  /* 0x0000000000007941 */ /* 0x000fea0003800200 */
.L_x_880:
        /* <DEDUP_REMOVED lines=81> */
.L_x_884:
[----:B------:R-:W-:Y:S05]  /*1170*/  BSYNC.RECONVERGENT B0 ;  /* 0x0000000000007941 */ /* 0x000fea0003800200 */
.L_x_883:
        /* <DEDUP_REMOVED lines=44> */
.L_x_876:
        /* <DEDUP_REMOVED lines=16> */
[----:B------:R-:W-:Y:S01]  /*1540*/  VIADD R10, R16, 0x200 ;  /* 0x00000200100a7836 */ /* 0x000fe20000000000 */
[----:B------:R-:W-:Y:S01]  /*1550*/  LEA R5, R0, R5, 0x18 ;  /* 0x0000000500057211 */ /* 0x000fe200078ec0ff */
[----:B------:R-:W-:Y:S01]  /*1560*/  IMAD R25, R16, 0x8, R19 ;  /* 0x0000000810197824 */ /* 0x000fe200078e0213 */
[----:B------:R-:W-:Y:S01]  /*1570*/  LEA.HI R29, R22, 0x1, RZ, 0x17 ;  /* 0x00000001161d7811 */ /* 0x000fe200078fb8ff */
[----:B------:R-:W1:Y:S01]  /*1580*/  LDCU UR11, c[0x0][0x370] ;  /* 0x00006e00ff0b77ac */ /* 0x000e620008000800 */
[----:B------:R-:W-:-:S02]  /*1590*/  SHF.L.U32 R8, R16, 0x1, RZ ;  /* 0x0000000110087819 */ /* 0x000fc400000006ff */
[C---:B------:R-:W-:Y:S02]  /*15a0*/  LOP3.LUT R18, R16.reuse, 0x400, RZ, 0xfc, !PT ;  /* 0x0000040010127812 */ /* 0x040fe400078efcff */
[C---:B------:R-:W-:Y:S01]  /*15b0*/  IADD3 R20, PT, PT, R16.reuse, 0x600, RZ ;  /* 0x0000060010147810 */ /* 0x040fe20007ffe0ff */
[----:B--2---:R-:W2:Y:S01]  /*15c0*/  F2F.F32.F64 R23, UR6 ;  /* 0x0000000600177d10 */ /* 0x004ea20008301000 */
[C---:B------:R-:W-:Y:S01]  /*15d0*/  LEA R24, R16.reuse, R17, 0x3 ;  /* 0x0000001110187211 */ /* 0x040fe200078e18ff */
[----:B------:R-:W-:Y:S01]  /*15e0*/  UMOV UR6, UR4 ;  /* 0x0000000400067c82 */ /* 0x000fe20008000000 */
[----:B------:R-:W-:Y:S01]  /*15f0*/  LEA R26, R9, R21, 0x2 ;  /* 0x00000015091a7211 */ /* 0x000fe200078e10ff */
[----:B---3--:R-:W-:Y:S01]  /*1600*/  USHF.R.U32.HI UR5, URZ, 0x5, UR5 ;  /* 0x00000005ff057899 */ /* 0x008fe20008011605 */
[C---:B------:R-:W-:Y:S01]  /*1610*/  LEA.HI R27, R16.reuse, R3, RZ, 0x1d ;  /* 0x00000003101b7211 */ /* 0x040fe200078fe8ff */
[----:B------:R-:W-:Y:S01]  /*1620*/  UMOV UR4, URZ ;  /* 0x000000ff00047c82 */ /* 0x000fe20008000000 */
[----:B------:R-:W-:-:S02]  /*1630*/  LEA.HI R28, R16, R5, RZ, 0x1d ;  /* 0x00000005101c7211 */ /* 0x000fc400078fe8ff */
[----:B------:R-:W-:-:S07]  /*1640*/  LOP3.LUT R29, R29, 0x3, RZ, 0xc0, !PT ;  /* 0x000000031d1d7812 */ /* 0x000fce00078ec0ff */
.L_x_966:
[----:B------:R-:W-:Y:S01]  /*1650*/  ISETP.GE.AND P0, PT, R16, R9, PT ;  /* 0x000000091000720c */ /* 0x000fe20003f06270 */
[----:B---3--:R-:W3:Y:S01]  /*1660*/  LDCU.64 UR12, c[0x0][0x380] ;  /* 0x00007000ff0c77ac */ /* 0x008ee20008000a00 */
[----:B------:R-:W-:Y:S01]  /*1670*/  BSSY.RECONVERGENT B0, `(.L_x_885) ;  /* 0x0000174000007945 */ /* 0x000fe20003800200 */
[----:B------:R-:W-:Y:S02]  /*1680*/  HFMA2 R15, -RZ, RZ, 0, 0 ;  /* 0x00000000ff0f7431 */ /* 0x000fe400000001ff */
[----:B------:R-:W-:Y:S02]  /*1690*/  IMAD.MOV.U32 R34, RZ, RZ, RZ ;  /* 0x000000ffff227224 */ /* 0x000fe400078e00ff */
[----:B01----:R-:W-:-:S06]  /*16a0*/  IMAD.MOV.U32 R33, RZ, RZ, RZ ;  /* 0x000000ffff217224 */ /* 0x003fcc00078e00ff */
[----:B--2---:R-:W-:Y:S05]  /*16b0*/  @P0 BRA `(.L_x_886) ;  /* 0x0000001400bc0947 */ /* 0x004fea0003800000 */
[----:B------:R-:W4:Y:S01]  /*16c0*/  LDC.64 R2, c[0x0][0x398] ;  /* 0x0000e600ff027b82 */ /* 0x000f220000000a00 */
[----:B------:R-:W-:Y:S01]  /*16d0*/  ISETP.NE.AND P0, PT, R29, RZ, PT ;  /* 0x000000ff1d00720c */ /* 0x000fe20003f05270 */
[----:B------:R-:W-:Y:S01]  /*16e0*/  BSSY.RECONVERGENT B3, `(.L_x_887) ;  /* 0x0000085000037945 */ /* 0x000fe20003800200 */
[----:B------:R-:W-:Y:S01]  /*16f0*/  MOV R33, RZ ;  /* 0x000000ff00217202 */ /* 0x000fe20000000f00 */
[----:B------:R-:W-:Y:S01]  /*1700*/  IMAD.MOV.U32 R12, RZ, RZ, R16 ;  /* 0x000000ffff0c7224 */ /* 0x000fe200078e0010 */
[----:B------:R-:W-:Y:S01]  /*1710*/  MOV R15, RZ ;  /* 0x000000ff000f7202 */ /* 0x000fe20000000f00 */
[----:B------:R-:W-:Y:S02]  /*1720*/  IMAD.MOV.U32 R34, RZ, RZ, RZ ;  /* 0x000000ffff227224 */ /* 0x000fe400078e00ff */
[C---:B----4-:R-:W-:Y:S02]  /*1730*/  IMAD R0, R2.reuse, UR4, RZ ;  /* 0x0000000402007c24 */ /* 0x050fe4000f8e02ff */
[----:B------:R-:W-:-:S04]  /*1740*/  IMAD.WIDE.U32 R4, R2, UR6, RZ ;  /* 0x0000000602047c25 */ /* 0x000fc8000f8e00ff */
[----:B------:R-:W-:-:S05]  /*1750*/  IMAD R11, R3, UR6, R0 ;  /* 0x00000006030b7c24 */ /* 0x000fca000f8e0200 */
[----:B------:R-:W-:Y:S01]  /*1760*/  IADD3 R11, PT, PT, R5, R11, RZ ;  /* 0x0000000b050b7210 */ /* 0x000fe20007ffe0ff */
[----:B------:R-:W-:Y:S06]  /*1770*/  @!P0 BRA `(.L_x_888) ;  /* 0x0000000400ec8947 */ /* 0x000fec0003800000 */
[----:B------:R-:W4:Y:S01]  /*1780*/  LDC.64 R36, c[0x0][0x380] ;  /* 0x0000e000ff247b82 */ /* 0x000f220000000a00 */
        /* <DEDUP_REMOVED lines=9> */
[----:B----4-:R-:W-:-:S04]  /*1820*/  IADD3 R2, P0, PT, R3, R36, RZ ;  /* 0x0000002403027210 */ /* 0x010fc80007f1e0ff */
[----:B------:R-:W-:-:S06]  /*1830*/  IADD3.X R3, PT, PT, R0, R37, RZ, P0, !PT ;  /* 0x0000002500037210 */ /* 0x000fcc00007fe4ff */
[----:B------:R-:W4:Y:S01]  /*1840*/  LDG.E.64 R2, desc[UR8][R2.64] ;  /* 0x0000000802027981 */ /* 0x000f22000c1e1b00 */
[----:B------:R-:W-:Y:S01]  /*1850*/  ISETP.NE.AND P0, PT, R29, 0x1, PT ;  /* 0x000000011d00780c */ /* 0x000fe20003f05270 */
[----:B------:R-:W-:Y:S01]  /*1860*/  IMAD.MOV.U32 R33, RZ, RZ, 0x40000000 ;  /* 0x40000000ff217424 */ /* 0x000fe200078e00ff */
[----:B------:R-:W-:Y:S01]  /*1870*/  MOV R12, R10 ;  /* 0x0000000a000c7202 */ /* 0x000fe20000000f00 */
[----:B----4-:R4:W-:Y:S01]  /*1880*/  STS [R21], R2 ;  /* 0x0000000215007388 */ /* 0x0109e20000000800 */
        /* <DEDUP_REMOVED lines=8> */
[----:B----4-:R-:W-:Y:S06]  /*1910*/  @!P0 BRA `(.L_x_888) ;  /* 0x0000000400848947 */ /* 0x010fec0003800000 */
        /* <DEDUP_REMOVED lines=11> */
[----:B------:R-:W4:Y:S01]  /*19d0*/  LDG.E.64 R2, desc[UR8][R2.64] ;  /* 0x0000000802027981 */ /* 0x000f22000c1e1b00 */
[----:B------:R-:W-:Y:S02]  /*19e0*/  HFMA2 R0, -RZ, RZ, 2.125, 0 ;  /* 0x40400000ff007431 */ /* 0x000fe400000001ff */
[----:B------:R-:W-:Y:S01]  /*19f0*/  IMAD.MOV.U32 R7, RZ, RZ, 0x3eaaaaab ;  /* 0x3eaaaaabff077424 */ /* 0x000fe200078e00ff */
[----:B------:R-:W-:Y:S03]  /*1a00*/  BSSY.RECONVERGENT B4, `(.L_x_889) ;  /* 0x000000e000047945 */ /* 0x000fe60003800200 */
[----:B------:R-:W-:-:S04]  /*1a10*/  FFMA R0, R7, -R0, 1 ;  /* 0x3f80000007007423 */ /* 0x000fc80000000800 */
[----:B------:R-:W-:Y:S01]  /*1a20*/  FFMA R7, R0, R7, 0.3333333432674407959 ;  /* 0x3eaaaaab00077423 */ /* 0x000fe20000000007 */
[----:B----4-:R-:W-:Y:S01]  /*1a30*/  FADD R14, -R34, R2 ;  /* 0x00000002220e7221 */ /* 0x010fe20000000100 */
[----:B------:R4:W-:Y:S03]  /*1a40*/  STS [R21+0x800], R2 ;  /* 0x0008000215007388 */ /* 0x0009e60000000800 */
[----:B------:R-:W5:Y:S01]  /*1a50*/  FCHK P0, R14, 3 ;  /* 0x404000000e007902 */ /* 0x000f620000000000 */
[----:B------:R-:W-:-:S04]  /*1a60*/  FFMA R0, R14, R7, RZ ;  /* 0x000000070e007223 */ /* 0x000fc800000000ff */
[----:B------:R-:W-:-:S04]  /*1a70*/  FFMA R6, R0, -3, R14 ;  /* 0xc040000000067823 */ /* 0x000fc8000000000e */
[----:B------:R-:W-:Y:S01]  /*1a80*/  FFMA R7, R7, R6, R0 ;  /* 0x0000000607077223 */ /* 0x000fe20000000000 */
[----:B----45:R-:W-:Y:S06]  /*1a90*/  @!P0 BRA `(.L_x_890) ;  /* 0x0000000000108947 */ /* 0x030fec0003800000 */
[----:B------:R-:W-:Y:S01]  /*1aa0*/  IMAD.MOV.U32 R7, RZ, RZ, 0x40400000 ;  /* 0x40400000ff077424 */ /* 0x000fe200078e00ff */
[----:B------:R-:W-:-:S07]  /*1ab0*/  MOV R35, 0x1ad0 ;  /* 0x00001ad000237802 */ /* 0x000fce0000000f00 */
[----:B0123--:R-:W-:Y:S05]  /*1ac0*/  CALL.REL.NOINC `($__internal_8_$__cuda_sm3x_div_rn_noftz_f32_slowpath) ;  /* 0x0000003c00607944 */ /* 0x00ffea0003c00000 */
[----:B------:R-:W-:-:S07]  /*1ad0*/  MOV R7, R37 ;  /* 0x0000002500077202 */ /* 0x000fce0000000f00 */
.L_x_890:
[----:B-1-3--:R-:W-:Y:S05]  /*1ae0*/  BSYNC.RECONVERGENT B4 ;  /* 0x0000000000047941 */ /* 0x00afea0003800200 */
.L_x_889:
        /* <DEDUP_REMOVED lines=11> */
[----:B----4-:R-:W-:Y:S06]  /*1ba0*/  @!P0 BRA `(.L_x_888) ;  /* 0x0000000000e08947 */ /* 0x010fec0003800000 */
        /* <DEDUP_REMOVED lines=27> */
[----:B0-2---:R-:W-:Y:S05]  /*1d60*/  CALL.REL.NOINC `($__internal_8_$__cuda_sm3x_div_rn_noftz_f32_slowpath) ;  /* 0x0000003800b87944 */ /* 0x005fea0003c00000 */
[----:B------:R-:W-:-:S07]  /*1d70*/  IMAD.MOV.U32 R7, RZ, RZ, R37 ;  /* 0x000000ffff077224 */ /* 0x000fce00078e0025 */
.L_x_892:
[----:B------:R-:W-:Y:S05]  /*1d80*/  BSYNC.RECONVERGENT B4 ;  /* 0x0000000000047941 */ /* 0x000fea0003800200 */
.L_x_891:
        /* <DEDUP_REMOVED lines=18> */
[----:B0-2---:R-:W-:Y:S05]  /*1eb0*/  CALL.REL.NOINC `($__internal_8_$__cuda_sm3x_div_rn_noftz_f32_slowpath) ;  /* 0x0000003800647944 */ /* 0x005fea0003c00000 */
[----:B------:R-:W-:-:S07]  /*1ec0*/  MOV R6, R37 ;  /* 0x0000002500067202 */ /* 0x000fce0000000f00 */
.L_x_894:
[----:B------:R-:W-:Y:S05]  /*1ed0*/  BSYNC.RECONVERGENT B4 ;  /* 0x0000000000047941 */ /* 0x000fea0003800200 */
.L_x_893:
[----:B------:R-:W-:Y:S01]  /*1ee0*/  FADD R34, R33, R6 ;  /* 0x0000000621227221 */ /* 0x000fe20000000000 */
[----:B------:R-:W-:Y:S01]  /*1ef0*/  IMAD.MOV.U32 R33, RZ, RZ, 0x40c00000 ;  /* 0x40c00000ff217424 */ /* 0x000fe200078e00ff */
[----:B------:R-:W-:Y:S02]  /*1f00*/  MOV R12, R20 ;  /* 0x00000014000c7202 */ /* 0x000fe40000000f00 */
[----:B------:R-:W-:-:S04]  /*1f10*/  FADD R3, R3, -R34 ;  /* 0x8000002203037221 */ /* 0x000fc80000000000 */
[----:B------:R-:W-:-:S07]  /*1f20*/  FFMA R15, R0, R3, R15 ;  /* 0x00000003000f7223 */ /* 0x000fce000000000f */
.L_x_888:
[----:B-1-3--:R-:W-:Y:S05]  /*1f30*/  BSYNC.RECONVERGENT B3 ;  /* 0x0000000000037941 */ /* 0x00afea0003800200 */
.L_x_887:
        /* <DEDUP_REMOVED lines=13> */
.L_x_911:
        /* <DEDUP_REMOVED lines=26> */
[----:B0-2---:R-:W-:Y:S05]  /*21b0*/  CALL.REL.NOINC `($__internal_8_$__cuda_sm3x_div_rn_noftz_f32_slowpath) ;  /* 0x0000003400a47944 */ /* 0x005fea0003c00000 */
[----:B------:R-:W-:-:S07]  /*21c0*/  MOV R5, R37 ;  /* 0x0000002500057202 */ /* 0x000fce0000000f00 */
.L_x_896:
[----:B------:R-:W-:Y:S05]  /*21d0*/  BSYNC.RECONVERGENT B3 ;  /* 0x0000000000037941 */ /* 0x000fea0003800200 */
.L_x_895:
        /* <DEDUP_REMOVED lines=19> */
[----:B0-2---:R-:W-:Y:S05]  /*2310*/  CALL.REL.NOINC `($__internal_8_$__cuda_sm3x_div_rn_noftz_f32_slowpath) ;  /* 0x00000034004c7944 */ /* 0x005fea0003c00000 */
[----:B------:R-:W-:-:S07]  /*2320*/  MOV R6, R37 ;  /* 0x0000002500067202 */ /* 0x000fce0000000f00 */
.L_x_898:
[----:B------:R-:W-:Y:S05]  /*2330*/  BSYNC.RECONVERGENT B3 ;  /* 0x0000000000037941 */ /* 0x000fea0003800200 */
.L_x_897:
        /* <DEDUP_REMOVED lines=31> */
.L_x_900:
[----:B------:R-:W-:Y:S05]  /*2530*/  BSYNC.RECONVERGENT B3 ;  /* 0x0000000000037941 */ /* 0x000fea0003800200 */
.L_x_899:
        /* <DEDUP_REMOVED lines=18> */
[----:B0-2---:R-:W-:Y:S05]  /*2660*/  CALL.REL.NOINC `($__internal_8_$__cuda_sm3x_div_rn_noftz_f32_slowpath) ;  /* 0x0000003000787944 */ /* 0x005fea0003c00000 */
[----:B------:R-:W-:-:S07]  /*2670*/  IMAD.MOV.U32 R4, RZ, RZ, R37 ;  /* 0x000000ffff047224 */ /* 0x000fce00078e0025 */
.L_x_902:
[----:B------:R-:W-:Y:S05]  /*2680*/  BSYNC.RECONVERGENT B3 ;  /* 0x0000000000037941 */ /* 0x000fea0003800200 */
.L_x_901:
        /* <DEDUP_REMOVED lines=27> */
[----:B0-2---:R-:W-:Y:S05]  /*2840*/  CALL.REL.NOINC `($__internal_8_$__cuda_sm3x_div_rn_noftz_f32_slowpath) ;  /* 0x0000003000007944 */ /* 0x005fea0003c00000 */
[----:B------:R-:W-:-:S07]  /*2850*/  IMAD.MOV.U32 R4, RZ, RZ, R37 ;  /* 0x000000ffff047224 */ /* 0x000fce00078e0025 */
.L_x_904:
[----:B------:R-:W-:Y:S05]  /*2860*/  BSYNC.RECONVERGENT B3 ;  /* 0x0000000000037941 */ /* 0x000fea0003800200 */
.L_x_903:
        /* <DEDUP_REMOVED lines=18> */
[----:B0-2---:R-:W-:Y:S05]  /*2990*/  CALL.REL.NOINC `($__internal_8_$__cuda_sm3x_div_rn_noftz_f32_slowpath) ;  /* 0x0000002c00ac7944 */ /* 0x005fea0003c00000 */
[----:B------:R-:W-:-:S07]  /*29a0*/  MOV R2, R37 ;  /* 0x0000002500027202 */ /* 0x000fce0000000f00 */
.L_x_906:
[----:B------:R-:W-:Y:S05]  /*29b0*/  BSYNC.RECONVERGENT B3 ;  /* 0x0000000000037941 */ /* 0x000fea0003800200 */
.L_x_905:
        /* <DEDUP_REMOVED lines=31> */
.L_x_908:
[----:B------:R-:W-:Y:S05]  /*2bb0*/  BSYNC.RECONVERGENT B3 ;  /* 0x0000000000037941 */ /* 0x000fea0003800200 */
.L_x_907:
        /* <DEDUP_REMOVED lines=21> */
.L_x_910:
[----:B------:R-:W-:Y:S05]  /*2d10*/  BSYNC.RECONVERGENT B3 ;  /* 0x0000000000037941 */ /* 0x000fea0003800200 */
.L_x_909:
        /* <DEDUP_REMOVED lines=9> */
.L_x_886:
[----:B-1-3--:R-:W-:Y:S05]  /*2db0*/  BSYNC.RECONVERGENT B0 ;  /* 0x0000000000007941 */ /* 0x00afea0003800200 */
.L_x_885:
        /* <DEDUP_REMOVED lines=18> */
[----:B--2---:R-:W-:Y:S05]  /*2ee0*/  CALL.REL.NOINC `($__internal_8_$__cuda_sm3x_div_rn_noftz_f32_slowpath) ;  /* 0x0000002800587944 */ /* 0x004fea0003c00000 */
[----:B------:R-:W-:-:S07]  /*2ef0*/  MOV R3, R37 ;  /* 0x0000002500037202 */ /* 0x000fce0000000f00 */
.L_x_915:
[----:B------:R-:W-:Y:S05]  /*2f00*/  BSYNC.RECONVERGENT B3 ;  /* 0x0000000000037941 */ /* 0x000fea0003800200 */
.L_x_914:
[----:B------:R-:W-:-:S04]  /*2f10*/  FADD R5, -R34, R5 ;  /* 0x0000000522057221 */ /* 0x000fc80000000100 */
[C---:B------:R-:W-:Y:S01]  /*2f20*/  FMUL R0, R5.reuse, R5 ;  /* 0x0000000505007220 */ /* 0x040fe20000400000 */
[----:B------:R-:W-:-:S03]  /*2f30*/  FFMA R34, R5, R3, R34 ;  /* 0x0000000305227223 */ /* 0x000fc60000000022 */
[----:B------:R-:W-:Y:S01]  /*2f40*/  FMUL R0, R33, R0 ;  /* 0x0000000021007220 */ /* 0x000fe20000400000 */
[----:B------:R-:W-:-:S03]  /*2f50*/  IMAD.MOV.U32 R33, RZ, RZ, R13 ;  /* 0x000000ffff217224 */ /* 0x000fc600078e000d */
[----:B------:R-:W-:-:S04]  /*2f60*/  FFMA R0, R0, R3, R11 ;  /* 0x0000000300007223 */ /* 0x000fc8000000000b */
[----:B------:R-:W-:-:S07]  /*2f70*/  FADD R15, R15, R0 ;  /* 0x000000000f0f7221 */ /* 0x000fce0000000000 */
.L_x_913:
[----:B------:R-:W-:Y:S05]  /*2f80*/  BSYNC.RECONVERGENT B0 ;  /* 0x0000000000007941 */ /* 0x000fea0003800200 */
.L_x_912:
        /* <DEDUP_REMOVED lines=18> */
[----:B--2---:R-:W-:Y:S05]  /*30b0*/  CALL.REL.NOINC `($__internal_8_$__cuda_sm3x_div_rn_noftz_f32_slowpath) ;  /* 0x0000002400e47944 */ /* 0x004fea0003c00000 */
[----:B------:R-:W-:-:S07]  /*30c0*/  IMAD.MOV.U32 R3, RZ, RZ, R37 ;  /* 0x000000ffff037224 */ /* 0x000fce00078e0025 */
.L_x_919:
[----:B------:R-:W-:Y:S05]  /*30d0*/  BSYNC.RECONVERGENT B3 ;  /* 0x0000000000037941 */ /* 0x000fea0003800200 */
.L_x_918:
[----:B------:R-:W-:-:S04]  /*30e0*/  FADD R5, -R34, R5 ;  /* 0x0000000522057221 */ /* 0x000fc80000000100 */
[C---:B------:R-:W-:Y:S01]  /*30f0*/  FMUL R0, R5.reuse, R5 ;  /* 0x0000000505007220 */ /* 0x040fe20000400000 */
[----:B------:R-:W-:-:S03]  /*3100*/  FFMA R34, R5, R3, R34 ;  /* 0x0000000305227223 */ /* 0x000fc60000000022 */
[----:B------:R-:W-:Y:S01]  /*3110*/  FMUL R0, R33, R0 ;  /* 0x0000000021007220 */ /* 0x000fe20000400000 */
[----:B------:R-:W-:-:S03]  /*3120*/  MOV R33, R13 ;  /* 0x0000000d00217202 */ /* 0x000fc60000000f00 */
[----:B------:R-:W-:-:S04]  /*3130*/  FFMA R0, R0, R3, R11 ;  /* 0x0000000300007223 */ /* 0x000fc8000000000b */
[----:B------:R-:W-:-:S07]  /*3140*/  FADD R15, R15, R0 ;  /* 0x000000000f0f7221 */ /* 0x000fce0000000000 */
.L_x_917:
[----:B------:R-:W-:Y:S05]  /*3150*/  BSYNC.RECONVERGENT B0 ;  /* 0x0000000000007941 */ /* 0x000fea0003800200 */
.L_x_916:
        /* <DEDUP_REMOVED lines=20> */
.L_x_923:
[----:B------:R-:W-:Y:S05]  /*32a0*/  BSYNC.RECONVERGENT B3 ;  /* 0x0000000000037941 */ /* 0x000fea0003800200 */
.L_x_922:
[----:B------:R-:W-:-:S04]  /*32b0*/  FADD R5, -R34, R5 ;  /* 0x0000000522057221 */ /* 0x000fc80000000100 */
[C---:B------:R-:W-:Y:S01]  /*32c0*/  FMUL R0, R5.reuse, R5 ;  /* 0x0000000505007220 */ /* 0x040fe20000400000 */
[----:B------:R-:W-:-:S03]  /*32d0*/  FFMA R34, R5, R3, R34 ;  /* 0x0000000305227223 */ /* 0x000fc60000000022 */
[----:B------:R-:W-:Y:S01]  /*32e0*/  FMUL R0, R33, R0 ;  /* 0x0000000021007220 */ /* 0x000fe20000400000 */
[----:B------:R-:W-:-:S03]  /*32f0*/  IMAD.MOV.U32 R33, RZ, RZ, R13 ;  /* 0x000000ffff217224 */ /* 0x000fc600078e000d */
[----:B------:R-:W-:-:S04]  /*3300*/  FFMA R0, R0, R3, R11 ;  /* 0x0000000300007223 */ /* 0x000fc8000000000b */
[----:B------:R-:W-:-:S07]  /*3310*/  FADD R15, R15, R0 ;  /* 0x000000000f0f7221 */ /* 0x000fce0000000000 */
.L_x_921:
[----:B------:R-:W-:Y:S05]  /*3320*/  BSYNC.RECONVERGENT B0 ;  /* 0x0000000000007941 */ /* 0x000fea0003800200 */
.L_x_920:
        /* <DEDUP_REMOVED lines=20> */
.L_x_927:
[----:B------:R-:W-:Y:S05]  /*3470*/  BSYNC.RECONVERGENT B3 ;  /* 0x0000000000037941 */ /* 0x000fea0003800200 */
.L_x_926:
[----:B------:R-:W-:-:S04]  /*3480*/  FADD R5, -R34, R5 ;  /* 0x0000000522057221 */ /* 0x000fc80000000100 */
[C---:B------:R-:W-:Y:S01]  /*3490*/  FMUL R0, R5.reuse, R5 ;  /* 0x0000000505007220 */ /* 0x040fe20000400000 */
[----:B------:R-:W-:-:S03]  /*34a0*/  FFMA R34, R5, R3, R34 ;  /* 0x0000000305227223 */ /* 0x000fc60000000022 */
[----:B------:R-:W-:Y:S01]  /*34b0*/  FMUL R0, R33, R0 ;  /* 0x0000000021007220 */ /* 0x000fe20000400000 */
[----:B------:R-:W-:-:S03]  /*34c0*/  MOV R33, R13 ;  /* 0x0000000d00217202 */ /* 0x000fc60000000f00 */
[----:B------:R-:W-:-:S04]  /*34d0*/  FFMA R0, R0, R3, R11 ;  /* 0x0000000300007223 */ /* 0x000fc8000000000b */
[----:B------:R-:W-:-:S07]  /*34e0*/  FADD R15, R15, R0 ;  /* 0x000000000f0f7221 */ /* 0x000fce0000000000 */
.L_x_925:
[----:B------:R-:W-:Y:S05]  /*34f0*/  BSYNC.RECONVERGENT B0 ;  /* 0x0000000000007941 */ /* 0x000fea0003800200 */
.L_x_924:
        /* <DEDUP_REMOVED lines=20> */
.L_x_931:
[----:B------:R-:W-:Y:S05]  /*3640*/  BSYNC.RECONVERGENT B3 ;  /* 0x0000000000037941 */ /* 0x000fea0003800200 */
.L_x_930:
[----:B------:R-:W-:-:S04]  /*3650*/  FADD R5, -R34, R5 ;  /* 0x0000000522057221 */ /* 0x000fc80000000100 */
[C---:B------:R-:W-:Y:S01]  /*3660*/  FMUL R0, R5.reuse, R5 ;  /* 0x0000000505007220 */ /* 0x040fe20000400000 */
[----:B------:R-:W-:-:S03]  /*3670*/  FFMA R34, R5, R3, R34 ;  /* 0x0000000305227223 */ /* 0x000fc60000000022 */
[----:B------:R-:W-:Y:S01]  /*3680*/  FMUL R0, R33, R0 ;  /* 0x0000000021007220 */ /* 0x000fe20000400000 */
[----:B------:R-:W-:-:S03]  /*3690*/  IMAD.MOV.U32 R33, RZ, RZ, R13 ;  /* 0x000000ffff217224 */ /* 0x000fc600078e000d */
[----:B------:R-:W-:-:S04]  /*36a0*/  FFMA R0, R0, R3, R11 ;  /* 0x0000000300007223 */ /* 0x000fc8000000000b */
[----:B------:R-:W-:-:S07]  /*36b0*/  FADD R15, R15, R0 ;  /* 0x000000000f0f7221 */ /* 0x000fce0000000000 */
.L_x_929:
[----:B------:R-:W-:Y:S05]  /*36c0*/  BSYNC.RECONVERGENT B0 ;  /* 0x0000000000007941 */ /* 0x000fea0003800200 */
.L_x_928:
        /* <DEDUP_REMOVED lines=30> */
.L_x_934:
[----:B------:R-:W-:Y:S05]  /*38b0*/  BSYNC.RECONVERGENT B0 ;  /* 0x0000000000007941 */ /* 0x000fea0003800200 */
.L_x_933:
[----:B------:R-:W-:-:S03]  /*38c0*/  UMOV UR7, 0xffffffff ;  /* 0xffffffff00077882 */ /* 0x000fc60000000000 */
[----:B------:R-:W-:Y:S05]  /*38d0*/  BRA.DIV UR7, `(.L_x_935) ;  /* 0x0000001a07187947 */ /* 0x000fea000b800000 */
[----:B0-----:R0:W4:Y:S01]  /*38e0*/  SHFL.DOWN PT, R5, R2, 0x10, 0x1f ;  /* 0x0a001f0002057f89 */ /* 0x00112200000e0000 */
[----:B------:R-:W-:-:S03]  /*38f0*/  NOP ;  /* 0x0000000000007918 */ /* 0x000fc60000000000 */
[----:B---3--:R0:W3:Y:S04]  /*3900*/  SHFL.DOWN PT, R4, R3, 0x10, 0x1f ;  /* 0x0a001f0003047f89 */ /* 0x0080e800000e0000 */
[----:B-1----:R0:W1:Y:S02]  /*3910*/  SHFL.DOWN PT, R14, R0, 0x10, 0x1f ;  /* 0x0a001f00000e7f89 */ /* 0x00206400000e0000 */
.L_x_971:
        /* <DEDUP_REMOVED lines=15> */
[----:B0-234-:R-:W-:Y:S05]  /*3a10*/  CALL.REL.NOINC `($__internal_8_$__cuda_sm3x_div_rn_noftz_f32_slowpath) ;  /* 0x0000001c008c7944 */ /* 0x01dfea0003c00000 */
[----:B------:R-:W-:-:S07]  /*3a20*/  MOV R7, R37 ;  /* 0x0000002500077202 */ /* 0x000fce0000000f00 */
.L_x_939:
[----:B------:R-:W-:Y:S05]  /*3a30*/  BSYNC.RECONVERGENT B3 ;  /* 0x0000000000037941 */ /* 0x000fea0003800200 */
.L_x_938:
[----:B----4-:R-:W-:-:S04]  /*3a40*/  FADD R5, -R2, R5 ;  /* 0x0000000502057221 */ /* 0x010fc80000000100 */
[C---:B------:R-:W-:Y:S01]  /*3a50*/  FMUL R11, R5.reuse, R5 ;  /* 0x00000005050b7220 */ /* 0x040fe20000400000 */
[----:B0-----:R-:W-:-:S03]  /*3a60*/  FFMA R2, R5, R7, R2 ;  /* 0x0000000705027223 */ /* 0x001fc60000000002 */
[----:B------:R-:W-:Y:S01]  /*3a70*/  FMUL R11, R0, R11 ;  /* 0x0000000b000b7220 */ /* 0x000fe20000400000 */
[----:B------:R-:W-:-:S03]  /*3a80*/  IMAD.MOV.U32 R0, RZ, RZ, R13 ;  /* 0x000000ffff007224 */ /* 0x000fc600078e000d */
[----:B---3--:R-:W-:-:S04]  /*3a90*/  FFMA R4, R11, R7, R4 ;  /* 0x000000070b047223 */ /* 0x008fc80000000004 */
[----:B------:R-:W-:-:S07]  /*3aa0*/  FADD R3, R3, R4 ;  /* 0x0000000403037221 */ /* 0x000fce0000000000 */
.L_x_937:
[----:B------:R-:W-:Y:S05]  /*3ab0*/  BSYNC.RECONVERGENT B0 ;  /* 0x0000000000007941 */ /* 0x000fea0003800200 */
.L_x_936:
[----:B------:R-:W-:-:S03]  /*3ac0*/  UMOV UR7, 0xffffffff ;  /* 0xffffffff00077882 */ /* 0x000fc60000000000 */
[----:B------:R-:W-:Y:S05]  /*3ad0*/  BRA.DIV UR7, `(.L_x_940) ;  /* 0x0000001607ec7947 */ /* 0x000fea000b800000 */
[----:B----4-:R1:W4:Y:S04]  /*3ae0*/  SHFL.DOWN PT, R5, R2, 0x8, 0x1f ;  /* 0x09001f0002057f89 */ /* 0x01032800000e0000 */
[----:B---3--:R1:W3:Y:S04]  /*3af0*/  SHFL.DOWN PT, R4, R3, 0x8, 0x1f ;  /* 0x09001f0003047f89 */ /* 0x0082e800000e0000 */
[----:B------:R1:W0:Y:S02]  /*3b00*/  SHFL.DOWN PT, R14, R0, 0x8, 0x1f ;  /* 0x09001f00000e7f89 */ /* 0x00022400000e0000 */
.L_x_976:
        /* <DEDUP_REMOVED lines=15> */
[----:B-1234-:R-:W-:Y:S05]  /*3c00*/  CALL.REL.NOINC `($__internal_8_$__cuda_sm3x_div_rn_noftz_f32_slowpath) ;  /* 0x0000001c00107944 */ /* 0x01efea0003c00000 */
[----:B------:R-:W-:-:S07]  /*3c10*/  IMAD.MOV.U32 R7, RZ, RZ, R37 ;  /* 0x000000ffff077224 */ /* 0x000fce00078e0025 */
.L_x_944:
[----:B------:R-:W-:Y:S05]  /*3c20*/  BSYNC.RECONVERGENT B3 ;  /* 0x0000000000037941 */ /* 0x000fea0003800200 */
.L_x_943:
[----:B----4-:R-:W-:-:S04]  /*3c30*/  FADD R5, -R2, R5 ;  /* 0x0000000502057221 */ /* 0x010fc80000000100 */
[C---:B------:R-:W-:Y:S01]  /*3c40*/  FMUL R11, R5.reuse, R5 ;  /* 0x00000005050b7220 */ /* 0x040fe20000400000 */
[----:B-1----:R-:W-:-:S03]  /*3c50*/  FFMA R2, R5, R7, R2 ;  /* 0x0000000705027223 */ /* 0x002fc60000000002 */
[----:B------:R-:W-:Y:S01]  /*3c60*/  FMUL R11, R0, R11 ;  /* 0x0000000b000b7220 */ /* 0x000fe20000400000 */
[----:B------:R-:W-:-:S03]  /*3c70*/  MOV R0, R13 ;  /* 0x0000000d00007202 */ /* 0x000fc60000000f00 */
[----:B---3--:R-:W-:-:S04]  /*3c80*/  FFMA R4, R11, R7, R4 ;  /* 0x000000070b047223 */ /* 0x008fc80000000004 */
[----:B------:R-:W-:-:S07]  /*3c90*/  FADD R3, R3, R4 ;  /* 0x0000000403037221 */ /* 0x000fce0000000000 */
.L_x_942:
[----:B------:R-:W-:Y:S05]  /*3ca0*/  BSYNC.RECONVERGENT B0 ;  /* 0x0000000000007941 */ /* 0x000fea0003800200 */
.L_x_941:
[----:B------:R-:W-:-:S03]  /*3cb0*/  UMOV UR7, 0xffffffff ;  /* 0xffffffff00077882 */ /* 0x000fc60000000000 */
[----:B------:R-:W-:Y:S05]  /*3cc0*/  BRA.DIV UR7, `(.L_x_945) ;  /* 0x0000001607cc7947 */ /* 0x000fea000b800000 */
[----:B----4-:R0:W4:Y:S04]  /*3cd0*/  SHFL.DOWN PT, R5, R2, 0x4, 0x1f ;  /* 0x08801f0002057f89 */ /* 0x01012800000e0000 */
[----:B---3--:R0:W3:Y:S04]  /*3ce0*/  SHFL.DOWN PT, R4, R3, 0x4, 0x1f ;  /* 0x08801f0003047f89 */ /* 0x0080e800000e0000 */
[----:B------:R0:W0:Y:S02]  /*3cf0*/  SHFL.DOWN PT, R14, R0, 0x4, 0x1f ;  /* 0x08801f00000e7f89 */ /* 0x00002400000e0000 */
.L_x_981:
        /* <DEDUP_REMOVED lines=15> */
[----:B-1234-:R-:W-:Y:S05]  /*3df0*/  CALL.REL.NOINC `($__internal_8_$__cuda_sm3x_div_rn_noftz_f32_slowpath) ;  /* 0x0000001800947944 */ /* 0x01efea0003c00000 */
[----:B------:R-:W-:-:S07]  /*3e00*/  MOV R7, R37 ;  /* 0x0000002500077202 */ /* 0x000fce0000000f00 */
.L_x_949:
[----:B------:R-:W-:Y:S05]  /*3e10*/  BSYNC.RECONVERGENT B3 ;  /* 0x0000000000037941 */ /* 0x000fea0003800200 */
.L_x_948:
[----:B----4-:R-:W-:-:S04]  /*3e20*/  FADD R5, -R2, R5 ;  /* 0x0000000502057221 */ /* 0x010fc80000000100 */
[C---:B------:R-:W-:Y:S01]  /*3e30*/  FMUL R11, R5.reuse, R5 ;  /* 0x00000005050b7220 */ /* 0x040fe20000400000 */
[----:B-1----:R-:W-:-:S03]  /*3e40*/  FFMA R2, R5, R7, R2 ;  /* 0x0000000705027223 */ /* 0x002fc60000000002 */
[----:B------:R-:W-:Y:S01]  /*3e50*/  FMUL R11, R0, R11 ;  /* 0x0000000b000b7220 */ /* 0x000fe20000400000 */
[----:B------:R-:W-:-:S03]  /*3e60*/  IMAD.MOV.U32 R0, RZ, RZ, R13 ;  /* 0x000000ffff007224 */ /* 0x000fc600078e000d */
[----:B---3--:R-:W-:-:S04]  /*3e70*/  FFMA R4, R11, R7, R4 ;  /* 0x000000070b047223 */ /* 0x008fc80000000004 */
[----:B------:R-:W-:-:S07]  /*3e80*/  FADD R3, R3, R4 ;  /* 0x0000000403037221 */ /* 0x000fce0000000000 */
.L_x_947:
[----:B------:R-:W-:Y:S05]  /*3e90*/  BSYNC.RECONVERGENT B0 ;  /* 0x0000000000007941 */ /* 0x000fea0003800200 */
.L_x_946:
[----:B------:R-:W-:-:S03]  /*3ea0*/  UMOV UR7, 0xffffffff ;  /* 0xffffffff00077882 */ /* 0x000fc60000000000 */
[----:B------:R-:W-:Y:S05]  /*3eb0*/  BRA.DIV UR7, `(.L_x_950) ;  /* 0x0000001607ac7947 */ /* 0x000fea000b800000 */
[----:B----4-:R0:W4:Y:S04]  /*3ec0*/  SHFL.DOWN PT, R5, R2, 0x2, 0x1f ;  /* 0x08401f0002057f89 */ /* 0x01012800000e0000 */
[----:B---3--:R0:W3:Y:S04]  /*3ed0*/  SHFL.DOWN PT, R4, R3, 0x2, 0x1f ;  /* 0x08401f0003047f89 */ /* 0x0080e800000e0000 */
[----:B------:R0:W0:Y:S02]  /*3ee0*/  SHFL.DOWN PT, R14, R0, 0x2, 0x1f ;  /* 0x08401f00000e7f89 */ /* 0x00002400000e0000 */
.L_x_986:
        /* <DEDUP_REMOVED lines=17> */
.L_x_954:
[----:B------:R-:W-:Y:S05]  /*4000*/  BSYNC.RECONVERGENT B3 ;  /* 0x0000000000037941 */ /* 0x000fea0003800200 */
.L_x_953:
[----:B----4-:R-:W-:-:S04]  /*4010*/  FADD R5, -R2, R5 ;  /* 0x0000000502057221 */ /* 0x010fc80000000100 */
[C---:B------:R-:W-:Y:S01]  /*4020*/  FMUL R11, R5.reuse, R5 ;  /* 0x00000005050b7220 */ /* 0x040fe20000400000 */
[----:B-1----:R-:W-:-:S03]  /*4030*/  FFMA R2, R5, R7, R2 ;  /* 0x0000000705027223 */ /* 0x002fc60000000002 */
[----:B------:R-:W-:Y:S01]  /*4040*/  FMUL R11, R0, R11 ;  /* 0x0000000b000b7220 */ /* 0x000fe20000400000 */
[----:B------:R-:W-:-:S03]  /*4050*/  MOV R0, R13 ;  /* 0x0000000d00007202 */ /* 0x000fc60000000f00 */
[----:B---3--:R-:W-:-:S04]  /*4060*/  FFMA R4, R11, R7, R4 ;  /* 0x000000070b047223 */ /* 0x008fc80000000004 */
[----:B------:R-:W-:-:S07]  /*4070*/  FADD R3, R3, R4 ;  /* 0x0000000403037221 */ /* 0x000fce0000000000 */
.L_x_952:
[----:B------:R-:W-:Y:S05]  /*4080*/  BSYNC.RECONVERGENT B0 ;  /* 0x0000000000007941 */ /* 0x000fea0003800200 */
.L_x_951:
[----:B------:R-:W-:-:S03]  /*4090*/  UMOV UR7, 0xffffffff ;  /* 0xffffffff00077882 */ /* 0x000fc60000000000 */
[----:B------:R-:W-:Y:S05]  /*40a0*/  BRA.DIV UR7, `(.L_x_955) ;  /* 0x00000016078c7947 */ /* 0x000fea000b800000 */
[----:B----4-:R0:W4:Y:S04]  /*40b0*/  SHFL.DOWN PT, R5, R2, 0x1, 0x1f ;  /* 0x08201f0002057f89 */ /* 0x01012800000e0000 */
[----:B---3--:R0:W3:Y:S04]  /*40c0*/  SHFL.DOWN PT, R4, R3, 0x1, 0x1f ;  /* 0x08201f0003047f89 */ /* 0x0080e800000e0000 */
[----:B------:R0:W0:Y:S02]  /*40d0*/  SHFL.DOWN PT, R14, R0, 0x1, 0x1f ;  /* 0x08201f00000e7f89 */ /* 0x00002400000e0000 */
.L_x_991:
        /* <DEDUP_REMOVED lines=17> */
.L_x_959:
[----:B------:R-:W-:Y:S05]  /*41f0*/  BSYNC.RECONVERGENT B3 ;  /* 0x0000000000037941 */ /* 0x000fea0003800200 */
.L_x_958:
[----:B----4-:R-:W-:-:S04]  /*4200*/  FADD R5, -R2, R5 ;  /* 0x0000000502057221 */ /* 0x010fc80000000100 */
[C---:B------:R-:W-:Y:S01]  /*4210*/  FMUL R11, R5.reuse, R5 ;  /* 0x00000005050b7220 */ /* 0x040fe20000400000 */
[----:B-1----:R-:W-:-:S03]  /*4220*/  FFMA R2, R5, R7, R2 ;  /* 0x0000000705027223 */ /* 0x002fc60000000002 */
[----:B------:R-:W-:Y:S01]  /*4230*/  FMUL R11, R0, R11 ;  /* 0x0000000b000b7220 */ /* 0x000fe20000400000 */
[----:B------:R-:W-:-:S03]  /*4240*/  IMAD.MOV.U32 R0, RZ, RZ, R13 ;  /* 0x000000ffff007224 */ /* 0x000fc600078e000d */
[----:B---3--:R-:W-:-:S04]  /*4250*/  FFMA R4, R11, R7, R4 ;  /* 0x000000070b047223 */ /* 0x008fc80000000004 */
[----:B------:R-:W-:-:S07]  /*4260*/  FADD R3, R3, R4 ;  /* 0x0000000403037221 */ /* 0x000fce0000000000 */
.L_x_957:
[----:B------:R-:W-:Y:S05]  /*4270*/  BSYNC.RECONVERGENT B0 ;  /* 0x0000000000007941 */ /* 0x000fea0003800200 */
.L_x_956:
[----:B------:R-:W-:-:S13]  /*4280*/  ISETP.NE.AND P0, PT, R42, RZ, PT ;  /* 0x000000ff2a00720c */ /* 0x000fda0003f05270 */
[----:B----4-:R-:W0:Y:S01]  /*4290*/  @!P0 S2R R5, SR_CgaCtaId ;  /* 0x0000000000058919 */ /* 0x010e220000008800 */
[----:B---3--:R-:W-:-:S04]  /*42a0*/  @!P0 MOV R4, 0x400 ;  /* 0x0000040000048802 */ /* 0x008fc80000000f00 */
[----:B0-----:R-:W-:-:S05]  /*42b0*/  @!P0 LEA R5, R5, R4, 0x18 ;  /* 0x0000000405058211 */ /* 0x001fca00078ec0ff */
[----:B------:R0:W-:Y:S04]  /*42c0*/  @!P0 STS.64 [R5+0x180], R2 ;  /* 0x0001800205008388 */ /* 0x0001e80000000a00 */
[----:B------:R0:W-:Y:S02]  /*42d0*/  @!P0 STS [R5+0x188], R0 ;  /* 0x0001880005008388 */ /* 0x0001e40000000800 */
.L_x_932:
        /* <DEDUP_REMOVED lines=18> */
[----:B--2---:R-:W-:Y:S05]  /*4400*/  CALL.REL.NOINC `($__internal_8_$__cuda_sm3x_div_rn_noftz_f32_slowpath) ;  /* 0x0000001400107944 */ /* 0x004fea0003c00000 */
[----:B------:R-:W-:-:S07]  /*4410*/  MOV R0, R37 ;  /* 0x0000002500007202 */ /* 0x000fce0000000f00 */
.L_x_960:
        /* <DEDUP_REMOVED lines=94> */
.L_x_964:
[----:B------:R-:W-:Y:S05]  /*4a00*/  BSYNC.RECONVERGENT B1 ;  /* 0x0000000000017941 */ /* 0x000fea0003800200 */
.L_x_963:
[----:B------:R-:W-:-:S13]  /*4a10*/  ISETP.GE.U32.AND P0, PT, R22, 0x600, PT ;  /* 0x000006001600780c */ /* 0x000fda0003f06070 */
[----:B------:R-:W-:Y:S05]  /*4a20*/  @!P0 BRA `(.L_x_962) ;  /* 0x0000000400a48947 */ /* 0x000fea0003800000 */
[----:B--2---:R-:W2:Y:S01]  /*4a30*/  S2R R3, SR_CgaCtaId ;  /* 0x0000000000037919 */ /* 0x004ea20000008800 */
[----:B------:R-:W-:-:S05]  /*4a40*/  MOV R2, 0x400 ;  /* 0x0000040000027802 */ /* 0x000fca0000000f00 */
[----:B------:R-:W-:-:S05]  /*4a50*/  VIADD R2, R2, 0x190 ;  /* 0x0000019002027836 */ /* 0x000fca0000000000 */
[----:B--2---:R-:W-:-:S07]  /*4a60*/  LEA R47, R3, R2, 0x18 ;  /* 0x00000002032f7211 */ /* 0x004fce00078ec0ff */
.L_x_965:
        /* <DEDUP_REMOVED lines=101> */
.L_x_962:
[----:B------:R-:W-:Y:S05]  /*50c0*/  BSYNC.RECONVERGENT B0 ;  /* 0x0000000000007941 */ /* 0x000fea0003800200 */
.L_x_961:
[----:B------:R-:W4:Y:S01]  /*50d0*/  LDCU.64 UR8, c[0x0][0x3b0] ;  /* 0x00007600ff0877ac */ /* 0x000f220008000a00 */
[----:B------:R-:W-:-:S04]  /*50e0*/  UIADD3 UR6, UP0, UPT, UR11, UR6, URZ ;  /* 0x000000060b067290 */ /* 0x000fc8000ff1e0ff */
[----:B------:R-:W-:Y:S02]  /*50f0*/  UIADD3.X UR4, UPT, UPT, URZ, UR4, URZ, UP0, !UPT ;  /* 0x00000004ff047290 */ /* 0x000fe400087fe4ff */
[----:B----4-:R-:W-:-:S04]  /*5100*/  UISETP.GE.U32.AND UP0, UPT, UR6, UR8, UPT ;  /* 0x000000080600728c */ /* 0x010fc8000bf06070 */
[----:B------:R-:W-:-:S09]  /*5110*/  UISETP.GE.AND.EX UP0, UPT, UR4, UR9, UPT, UP0 ;  /* 0x000000090400728c */ /* 0x000fd2000bf06300 */
[----:B------:R-:W-:Y:S05]  /*5120*/  BRA.U !UP0, `(.L_x_966) ;  /* 0xffffffc508487547 */ /* 0x000fea000b83ffff */
[----:B------:R-:W-:Y:S05]  /*5130*/  EXIT ;  /* 0x000000000000794d */ /* 0x000fea0003800000 */
.L_x_935:
[----:B------:R-:W-:Y:S02]  /*5140*/  HFMA2 R11, -RZ, RZ, 0, 1.847743988037109375e-06 ;  /* 0x0000001fff0b7431 */ /* 0x000fe400000001ff */
[----:B------:R-:W-:Y:S01]  /*5150*/  IMAD.MOV.U32 R15, RZ, RZ, -0x1 ;  /* 0xffffffffff0f7424 */ /* 0x000fe200078e00ff */
[----:B0-----:R-:W-:Y:S01]  /*5160*/  MOV R13, R2 ;  /* 0x00000002000d7202 */ /* 0x001fe20000000f00 */
[----:B------:R-:W-:-:S07]  /*5170*/  IMAD.MOV.U32 R12, RZ, RZ, 0x10 ;  /* 0x00000010ff0c7424 */ /* 0x000fce00078e00ff */
[----:B-123--:R-:W-:Y:S05]  /*5180*/  WARPSYNC.COLLECTIVE R15, `(.L_x_967) ;  /* 0x000000000f087348 */ /* 0x00efea0003c00000 */
[----:B------:R-:W-:Y:S01]  /*5190*/  NOP ;  /* 0x0000000000007918 */ /* 0x000fe20000000000 */
[----:B-123--:R-:W-:Y:S05]  /*51a0*/  ENDCOLLECTIVE ;  /* 0x000000000000791b */ /* 0x00efea0003800000 */
.L_x_967:
[----:B------:R-:W-:Y:S05]  /*51b0*/  WARPSYNC.COLLECTIVE R15, `(.L_x_968) ;  /* 0x000000000f087348 */ /* 0x000fea0003c00000 */
[----:B------:R0:W1:Y:S02]  /*51c0*/  SHFL.DOWN P6, R14, R13, R12, R11 ;  /* 0x0800000c0d0e7389 */ /* 0x00006400000c000b */
[----:B01----:R-:W-:Y:S05]  /*51d0*/  ENDCOLLECTIVE ;  /* 0x000000000000791b */ /* 0x003fea0003800000 */
.L_x_968:
[----:B------:R-:W-:Y:S01]  /*51e0*/  MOV R13, R3 ;  /* 0x00000003000d7202 */ /* 0x000fe20000000f00 */
[----:B------:R-:W-:-:S07]  /*51f0*/  IMAD.MOV.U32 R5, RZ, RZ, R14 ;  /* 0x000000ffff057224 */ /* 0x000fce00078e000e */
[----:B------:R-:W-:Y:S05]  /*5200*/  WARPSYNC.COLLECTIVE R15, `(.L_x_969) ;  /* 0x000000000f087348 */ /* 0x000fea0003c00000 */
[----:B------:R0:W1:Y:S02]  /*5210*/  SHFL.DOWN P6, R14, R13, R12, R11 ;  /* 0x0800000c0d0e7389 */ /* 0x00006400000c000b */
[----:B01----:R-:W-:Y:S05]  /*5220*/  ENDCOLLECTIVE ;  /* 0x000000000000791b */ /* 0x003fea0003800000 */
.L_x_969:
[----:B------:R-:W-:Y:S01]  /*5230*/  MOV R13, R0 ;  /* 0x00000000000d7202 */ /* 0x000fe20000000f00 */
[----:B------:R-:W-:-:S07]  /*5240*/  IMAD.MOV.U32 R4, RZ, RZ, R14 ;  /* 0x000000ffff047224 */ /* 0x000fce00078e000e */
[----:B------:R-:W-:Y:S05]  /*5250*/  WARPSYNC.COLLECTIVE R15, `(.L_x_970) ;  /* 0x000000000f087348 */ /* 0x000fea0003c00000 */
[----:B------:R0:W1:Y:S02]  /*5260*/  SHFL.DOWN P6, R14, R13, R12, R11 ;  /* 0x0800000c0d0e7389 */ /* 0x00006400000c000b */
[----:B01----:R-:W-:Y:S05]  /*5270*/  ENDCOLLECTIVE ;  /* 0x000000000000791b */ /* 0x003fea0003800000 */
.L_x_970:
[----:B------:R-:W-:Y:S05]  /*5280*/  BRA `(.L_x_971) ;  /* 0xffffffe400a47947 */ /* 0x000fea000383ffff */
.L_x_940:
        /* <DEDUP_REMOVED lines=8> */
.L_x_973:
[----:B------:R-:W-:Y:S05]  /*5310*/  BSYNC B0 ;  /* 0x0000000000007941 */ /* 0x000fea0003800000 */
.L_x_972:
        /* <DEDUP_REMOVED lines=8> */
.L_x_974:
[----:B------:R-:W-:Y:S01]  /*53a0*/  IMAD.MOV.U32 R13, RZ, RZ, R0 ;  /* 0x000000ffff0d7224 */ /* 0x000fe200078e0000 */
[----:B------:R-:W-:-:S07]  /*53b0*/  MOV R4, R14 ;  /* 0x0000000e00047202 */ /* 0x000fce0000000f00 */
[----:B------:R-:W-:Y:S05]  /*53c0*/  WARPSYNC.COLLECTIVE R15, `(.L_x_975) ;  /* 0x000000000f087348 */ /* 0x000fea0003c00000 */
[----:B------:R0:W1:Y:S02]  /*53d0*/  SHFL.DOWN P6, R14, R13, R12, R11 ;  /* 0x0800000c0d0e7389 */ /* 0x00006400000c000b */
[----:B01----:R-:W-:Y:S05]  /*53e0*/  ENDCOLLECTIVE ;  /* 0x000000000000791b */ /* 0x003fea0003800000 */
.L_x_975:
[----:B------:R-:W-:Y:S05]  /*53f0*/  BRA `(.L_x_976) ;  /* 0xffffffe400c47947 */ /* 0x000fea000383ffff */
.L_x_945:
[----:B------:R-:W-:Y:S01]  /*5400*/  HFMA2 R11, -RZ, RZ, 0, 1.847743988037109375e-06 ;  /* 0x0000001fff0b7431 */ /* 0x000fe200000001ff */
[----:B------:R-:W-:Y:S01]  /*5410*/  BSSY B0, `(.L_x_977) ;  /* 0x0000007000007945 */ /* 0x000fe20003800000 */
[----:B------:R-:W-:Y:S01]  /*5420*/  MOV R13, R2 ;  /* 0x00000002000d7202 */ /* 0x000fe20000000f00 */
[----:B------:R-:W-:Y:S01]  /*5430*/  IMAD.MOV.U32 R12, RZ, RZ, 0x4 ;  /* 0x00000004ff0c7424 */ /* 0x000fe200078e00ff */
[----:B------:R-:W-:-:S07]  /*5440*/  MOV R15, 0xffffffff ;  /* 0xffffffff000f7802 */ /* 0x000fce0000000f00 */
[----:B-1234-:R-:W-:Y:S05]  /*5450*/  WARPSYNC.COLLECTIVE R15, `(.L_x_978) ;  /* 0x000000000f087348 */ /* 0x01efea0003c00000 */
[----:B------:R0:W0:Y:S02]  /*5460*/  SHFL.DOWN P6, R14, R13, R12, R11 ;  /* 0x0800000c0d0e7389 */ /* 0x00002400000c000b */
[----:B01234-:R-:W-:Y:S05]  /*5470*/  ENDCOLLECTIVE ;  /* 0x000000000000791b */ /* 0x01ffea0003800000 */
.L_x_978:
[----:B------:R-:W-:Y:S05]  /*5480*/  BSYNC B0 ;  /* 0x0000000000007941 */ /* 0x000fea0003800000 */
.L_x_977:
[----:B------:R-:W-:Y:S01]  /*5490*/  HFMA2 R12, -RZ, RZ, 0, 2.384185791015625e-07 ;  /* 0x00000004ff0c7431 */ /* 0x000fe200000001ff */
[----:B------:R-:W-:Y:S01]  /*54a0*/  MOV R13, R3 ;  /* 0x00000003000d7202 */ /* 0x000fe20000000f00 */
[----:B------:R-:W-:Y:S01]  /*54b0*/  IMAD.MOV.U32 R11, RZ, RZ, 0x1f ;  /* 0x0000001fff0b7424 */ /* 0x000fe200078e00ff */
[----:B------:R-:W-:Y:S01]  /*54c0*/  MOV R15, 0xffffffff ;  /* 0xffffffff000f7802 */ /* 0x000fe20000000f00 */
[----:B------:R-:W-:-:S07]  /*54d0*/  IMAD.MOV.U32 R5, RZ, RZ, R14 ;  /* 0x000000ffff057224 */ /* 0x000fce00078e000e */
[----:B------:R-:W-:Y:S05]  /*54e0*/  WARPSYNC.COLLECTIVE R15, `(.L_x_979) ;  /* 0x000000000f087348 */ /* 0x000fea0003c00000 */
[----:B------:R0:W1:Y:S02]  /*54f0*/  SHFL.DOWN P6, R14, R13, R12, R11 ;  /* 0x0800000c0d0e7389 */ /* 0x00006400000c000b */
[----:B01----:R-:W-:Y:S05]  /*5500*/  ENDCOLLECTIVE ;  /* 0x000000000000791b */ /* 0x003fea0003800000 */
.L_x_979:
[----:B------:R-:W-:Y:S01]  /*5510*/  IMAD.MOV.U32 R13, RZ, RZ, R0 ;  /* 0x000000ffff0d7224 */ /* 0x000fe200078e0000 */
[----:B------:R-:W-:-:S07]  /*5520*/  MOV R4, R14 ;  /* 0x0000000e00047202 */ /* 0x000fce0000000f00 */
[----:B------:R-:W-:Y:S05]  /*5530*/  WARPSYNC.COLLECTIVE R15, `(.L_x_980) ;  /* 0x000000000f087348 */ /* 0x000fea0003c00000 */
[----:B------:R0:W1:Y:S02]  /*5540*/  SHFL.DOWN P6, R14, R13, R12, R11 ;  /* 0x0800000c0d0e7389 */ /* 0x00006400000c000b */
[----:B01----:R-:W-:Y:S05]  /*5550*/  ENDCOLLECTIVE ;  /* 0x000000000000791b */ /* 0x003fea0003800000 */
.L_x_980:
[----:B------:R-:W-:Y:S05]  /*5560*/  BRA `(.L_x_981) ;  /* 0xffffffe400e47947 */ /* 0x000fea000383ffff */
.L_x_950:
        /* <DEDUP_REMOVED lines=8> */
.L_x_983:
[----:B------:R-:W-:Y:S05]  /*55f0*/  BSYNC B0 ;  /* 0x0000000000007941 */ /* 0x000fea0003800000 */
.L_x_982:
        /* <DEDUP_REMOVED lines=8> */
.L_x_984:
[----:B------:R-:W-:Y:S02]  /*5680*/  MOV R13, R0 ;  /* 0x00000000000d7202 */ /* 0x000fe40000000f00 */
[----:B------:R-:W-:-:S07]  /*5690*/  MOV R4, R14 ;  /* 0x0000000e00047202 */ /* 0x000fce0000000f00 */
[----:B------:R-:W-:Y:S05]  /*56a0*/  WARPSYNC.COLLECTIVE R15, `(.L_x_985) ;  /* 0x000000000f087348 */ /* 0x000fea0003c00000 */
[----:B------:R0:W1:Y:S02]  /*56b0*/  SHFL.DOWN P6, R14, R13, R12, R11 ;  /* 0x0800000c0d0e7389 */ /* 0x00006400000c000b */
[----:B01----:R-:W-:Y:S05]  /*56c0*/  ENDCOLLECTIVE ;  /* 0x000000000000791b */ /* 0x003fea0003800000 */
.L_x_985:
[----:B------:R-:W-:Y:S05]  /*56d0*/  BRA `(.L_x_986) ;  /* 0xffffffe800047947 */ /* 0x000fea000383ffff */
.L_x_955:
        /* <DEDUP_REMOVED lines=8> */
.L_x_988:
[----:B------:R-:W-:Y:S05]  /*5760*/  BSYNC B0 ;  /* 0x0000000000007941 */ /* 0x000fea0003800000 */
.L_x_987:
        /* <DEDUP_REMOVED lines=8> */
.L_x_989:
[----:B------:R-:W-:Y:S01]  /*57f0*/  MOV R13, R0 ;  /* 0x00000000000d7202 */ /* 0x000fe20000000f00 */
[----:B------:R-:W-:-:S07]  /*5800*/  IMAD.MOV.U32 R4, RZ, RZ, R14 ;  /* 0x000000ffff047224 */ /* 0x000fce00078e000e */
[----:B------:R-:W-:Y:S05]  /*5810*/  WARPSYNC.COLLECTIVE R15, `(.L_x_990) ;  /* 0x000000000f087348 */ /* 0x000fea0003c00000 */
[----:B------:R0:W1:Y:S02]  /*5820*/  SHFL.DOWN P6, R14, R13, R12, R11 ;  /* 0x0800000c0d0e7389 */ /* 0x00006400000c000b */
[----:B01----:R-:W-:Y:S05]  /*5830*/  ENDCOLLECTIVE ;  /* 0x000000000000791b */ /* 0x003fea0003800000 */
.L_x_990:
[----:B------:R-:W-:Y:S05]  /*5840*/  BRA `(.L_x_991) ;  /* 0xffffffe800247947 */ /* 0x000fea000383ffff */
        .weak           $__internal_8_$__cuda_sm3x_div_rn_noftz_f32_slowpath
        .type           $__internal_8_$__cuda_sm3x_div_rn_noftz_f32_slowpath,@function
        .size           $__internal_8_$__cuda_sm3x_div_rn_noftz_f32_slowpath,(.L_x_7631 - $__internal_8_$__cuda_sm3x_div_rn_noftz_f32_slowpath)
$__internal_8_$__cuda_sm3x_div_rn_noftz_f32_slowpath:
        /* <DEDUP_REMOVED lines=35> */
.L_x_993:
        /* <DEDUP_REMOVED lines=51> */
.L_x_1000:
[----:B------:R-:W-:-:S04]  /*5db0*/  LOP3.LUT R6, R6, 0x80000000, RZ, 0xc0, !PT ;  /* 0x8000000006067812 */ /* 0x000fc800078ec0ff */
[----:B------:R-:W-:Y:S01]  /*5dc0*/  LOP3.LUT R6, R6, 0x7f800000, RZ, 0xfc, !PT ;  /* 0x7f80000006067812 */ /* 0x000fe200078efcff */
[----:B------:R-:W-:Y:S06]  /*5dd0*/  BRA `(.L_x_1001) ;  /* 0x0000000000047947 */ /* 0x000fec0003800000 */
.L_x_999:
[----:B------:R-:W-:-:S07]  /*5de0*/  LEA R6, R37, R6, 0x17 ;  /* 0x0000000625067211 */ /* 0x000fce00078eb8ff */
.L_x_1001:
[----:B------:R-:W-:Y:S05]  /*5df0*/  BSYNC.RECONVERGENT B2 ;  /* 0x0000000000027941 */ /* 0x000fea0003800200 */
.L_x_998:
[----:B------:R-:W-:Y:S05]  /*5e00*/  BRA `(.L_x_1002) ;  /* 0x0000000000207947 */ /* 0x000fea0003800000 */
.L_x_997:
[----:B------:R-:W-:-:S04]  /*5e10*/  LOP3.LUT R6, R7, 0x80000000, R6, 0x48, !PT ;  /* 0x8000000007067812 */ /* 0x000fc800078e4806 */
[----:B------:R-:W-:Y:S01]  /*5e20*/  LOP3.LUT R6, R6, 0x7f800000, RZ, 0xfc, !PT ;  /* 0x7f80000006067812 */ /* 0x000fe200078efcff */
[----:B------:R-:W-:Y:S06]  /*5e30*/  BRA `(.L_x_1002) ;  /* 0x0000000000147947 */ /* 0x000fec0003800000 */
.L_x_996:
[----:B------:R-:W-:Y:S01]  /*5e40*/  LOP3.LUT R6, R7, 0x80000000, R6, 0x48, !PT ;  /* 0x8000000007067812 */ /* 0x000fe200078e4806 */
[----:B------:R-:W-:Y:S06]  /*5e50*/  BRA `(.L_x_1002) ;  /* 0x00000000000c7947 */ /* 0x000fec0003800000 */
.L_x_995:
[----:B------:R-:W0:Y:S01]  /*5e60*/  MUFU.RSQ R6, -QNAN ;  /* 0xffc0000000067908 */ /* 0x000e220000001400 */
[----:B------:R-:W-:Y:S05]  /*5e70*/  BRA `(.L_x_1002) ;  /* 0x0000000000047947 */ /* 0x000fea0003800000 */
.L_x_994:
[----:B------:R-:W-:-:S07]  /*5e80*/  FADD.FTZ R6, R14, R7 ;  /* 0x000000070e067221 */ /* 0x000fce0000010000 */
.L_x_1002:
[----:B------:R-:W-:Y:S05]  /*5e90*/  BSYNC.RECONVERGENT B1 ;  /* 0x0000000000017941 */ /* 0x000fea0003800200 */
.L_x_992:
[----:B------:R-:W-:Y:S02]  /*5ea0*/  HFMA2 R7, -RZ, RZ, 0, 0 ;  /* 0x00000000ff077431 */ /* 0x000fe400000001ff */
[----:B0-----:R-:W-:Y:S01]  /*5eb0*/  IMAD.MOV.U32 R37, RZ, RZ, R6 ;  /* 0x000000ffff257224 */ /* 0x001fe200078e0006 */
[----:B------:R-:W-:-:S04]  /*5ec0*/  MOV R6, R35 ;  /* 0x0000002300067202 */ /* 0x000fc80000000f00 */
[----:B------:R-:W-:Y:S05]  /*5ed0*/  RET.REL.NODEC R6 `(_Z22LayerNormBlockSMemImplI10DirectLoadIffE11DirectStoreIffEfLi2ELi512EEvT_T0_lld) ;  /* 0xffffffa006487950 */ /* 0x000fea0003c3ffff */
.L_x_1003:
        /* <DEDUP_REMOVED lines=10> */
.L_x_7631:


//--------------------- .text._Z22LayerNormBlockSMemImplI10DirectLoadIffE11DirectStoreIffEfLi2ELi256EEvT_T0_lld --------------------------
	.section	.text._Z22LayerNormBlockSMemImplI10DirectLoadIffE11DirectStoreIffEfLi2ELi256EEvT_T0_lld,"ax",@progbits
	.align	128
        .global         _Z22LayerNormBlockSMemImplI10DirectLoadIffE11DirectStoreIffEfLi2ELi256EEvT_T0_lld
        .type           _Z22LayerNormBlockSMemImplI10DirectLoadIffE11DirectStoreIffEfLi2ELi256EEvT_T0_lld,@function
        .size           _Z22LayerNormBlockSMemImplI10DirectLoadIffE11DirectStoreIffEfLi2ELi256EEvT_T0_lld,(.L_x_7632 - _Z22LayerNormBlockSMemImplI10DirectLoadIffE11DirectStoreIffEfLi2ELi256EEvT_T0_lld)
        .other          _Z22LayerNormBlockSMemImplI10DirectLoadIffE11DirectStoreIffEfLi2ELi256EEvT_T0_lld,@"STO_CUDA_ENTRY STV_DEFAULT"
_Z22LayerNormBlockSMemImplI10DirectLoadIffE11DirectStoreIffEfLi2ELi256EEvT_T0_lld:
.text._Z22LayerNormBlockSMemImplI10DirectLoadIffE11DirectStoreIffEfLi2ELi256EEvT_T0_lld:
        /* <DEDUP_REMOVED lines=23> */
.L_x_1004:
        /* <DEDUP_REMOVED lines=26> */
.L_x_1008:
        /* <DEDUP_REMOVED lines=17> */
.L_x_1007:
[----:B------:R-:W-:Y:S05]  /*0420*/  BSYNC.RECONVERGENT B0 ;  /* 0x0000000000007941 */ /* 0x000fea0003800200 */
.L_x_1006:
        /* <DEDUP_REMOVED lines=8> */
.L_x_1011:
        /* <DEDUP_REMOVED lines=122> */
.L_x_1010:
[----:B------:R-:W-:Y:S05]  /*0c50*/  BSYNC.RECONVERGENT B0 ;  /* 0x0000000000007941 */ /* 0x000fea0003800200 */
.L_x_1009:
        /* <DEDUP_REMOVED lines=81> */
.L_x_1013:
[----:B------:R-:W-:Y:S05]  /*1170*/  BSYNC.RECONVERGENT B0 ;  /* 0x0000000000007941 */ /* 0x000fea0003800200 */
.L_x_1012:
        /* <DEDUP_REMOVED lines=44> */
.L_x_1005:
        /* <DEDUP_REMOVED lines=12> */
[C---:B------:R-:W-:Y:S01]  /*1500*/  IADD3 R22, PT, PT, R9.reuse, R22, RZ ;  /* 0x0000001609167210 */ /* 0x040fe20007ffe0ff */
[----:B------:R-:W-:Y:S01]  /*1510*/  IMAD R21, R16, 0x4, R21 ;  /* 0x0000000410157824 */ /* 0x000fe200078e0215 */
[----:B------:R-:W-:Y:S01]  /*1520*/  LEA R3, R0, R3, 0x18 ;  /* 0x0000000300037211 */ /* 0x000fe200078ec0ff */
[----:B-1----:R-:W-:Y:S01]  /*1530*/  VIADD R10, R16, 0x100 ;  /* 0x00000100100a7836 */ /* 0x002fe20000000000 */
[----:B------:R-:W-:Y:S01]  /*1540*/  LEA R5, R0, R5, 0x18 ;  /* 0x0000000500057211 */ /* 0x000fe200078ec0ff */
[----:B------:R-:W-:Y:S01]  /*1550*/  VIADD R20, R16, 0x300 ;  /* 0x0000030010147836 */ /* 0x000fe20000000000 */
[----:B------:R-:W-:Y:S01]  /*1560*/  LEA.HI R29, R22, 0x1, RZ, 0x18 ;  /* 0x00000001161d7811 */ /* 0x000fe200078fc0ff */
[C---:B------:R-:W-:Y:S01]  /*1570*/  IMAD R24, R16.reuse, 0x8, R17 ;  /* 0x0000000810187824 */ /* 0x040fe200078e0211 */
[C---:B------:R-:W-:Y:S01]  /*1580*/  LOP3.LUT R42, R16.reuse, 0x1f, RZ, 0xc0, !PT ;  /* 0x0000001f102a7812 */ /* 0x040fe200078ec0ff */
[----:B------:R-:W-:Y:S01]  /*1590*/  IMAD R26, R9, 0x4, R21 ;  /* 0x00000004091a7824 */ /* 0x000fe200078e0215 */
[C---:B------:R-:W-:Y:S01]  /*15a0*/  SHF.L.U32 R8, R16.reuse, 0x1, RZ ;  /* 0x0000000110087819 */ /* 0x040fe200000006ff */
[----:B------:R-:W1:Y:S01]  /*15b0*/  LDCU UR11, c[0x0][0x370] ;  /* 0x00006e00ff0b77ac */ /* 0x000e620008000800 */
[C---:B------:R-:W-:Y:S01]  /*15c0*/  IADD3 R18, PT, PT, R16.reuse, 0x200, RZ ;  /* 0x0000020010127810 */ /* 0x040fe20007ffe0ff */
[----:B--2---:R-:W2:Y:S01]  /*15d0*/  F2F.F32.F64 R23, UR6 ;  /* 0x0000000600177d10 */ /* 0x004ea20008301000 */
[C---:B------:R-:W-:Y:S01]  /*15e0*/  LEA R25, R16.reuse, R19, 0x3 ;  /* 0x0000001310197211 */ /* 0x040fe200078e18ff */
[----:B------:R-:W-:Y:S01]  /*15f0*/  UMOV UR6, UR4 ;  /* 0x0000000400067c82 */ /* 0x000fe20008000000 */
[C---:B------:R-:W-:Y:S01]  /*1600*/  LEA.HI R27, R16.reuse, R3, RZ, 0x1d ;  /* 0x00000003101b7211 */ /* 0x040fe200078fe8ff */
[----:B---3--:R-:W-:Y:S01]  /*1610*/  USHF.R.U32.HI UR5, URZ, 0x5, UR5 ;  /* 0x00000005ff057899 */ /* 0x008fe20008011605 */
[----:B------:R-:W-:Y:S01]  /*1620*/  LEA.HI R28, R16, R5, RZ, 0x1d ;  /* 0x00000005101c7211 */ /* 0x000fe200078fe8ff */
[----:B------:R-:W-:Y:S01]  /*1630*/  UMOV UR4, URZ ;  /* 0x000000ff00047c82 */ /* 0x000fe20008000000 */
[----:B------:R-:W-:-:S09]  /*1640*/  LOP3.LUT R29, R29, 0x3, RZ, 0xc0, !PT ;  /* 0x000000031d1d7812 */ /* 0x000fd200078ec0ff */
.L_x_1095:
[----:B------:R-:W-:Y:S01]  /*1650*/  ISETP.GE.AND P0, PT, R16, R9, PT ;  /* 0x000000091000720c */ /* 0x000fe20003f06270 */
[----:B---3--:R-:W3:Y:S01]  /*1660*/  LDCU.64 UR12, c[0x0][0x380] ;  /* 0x00007000ff0c77ac */ /* 0x008ee20008000a00 */
[----:B------:R-:W-:Y:S01]  /*1670*/  BSSY.RECONVERGENT B0, `(.L_x_1014) ;  /* 0x0000174000007945 */ /* 0x000fe20003800200 */
[----:B------:R-:W-:Y:S02]  /*1680*/  HFMA2 R34, -RZ, RZ, 0, 0 ;  /* 0x00000000ff227431 */ /* 0x000fe400000001ff */
[----:B------:R-:W-:Y:S01]  /*1690*/  IMAD.MOV.U32 R15, RZ, RZ, RZ ;  /* 0x000000ffff0f7224 */ /* 0x000fe200078e00ff */
[----:B01----:R-:W-:-:S07]  /*16a0*/  MOV R33, RZ ;  /* 0x000000ff00217202 */ /* 0x003fce0000000f00 */
[----:B--2---:R-:W-:Y:S05]  /*16b0*/  @P0 BRA `(.L_x_1015) ;  /* 0x0000001400bc0947 */ /* 0x004fea0003800000 */
[----:B------:R-:W4:Y:S01]  /*16c0*/  LDC.64 R2, c[0x0][0x398] ;  /* 0x0000e600ff027b82 */ /* 0x000f220000000a00 */
[----:B------:R-:W-:Y:S01]  /*16d0*/  ISETP.NE.AND P0, PT, R29, RZ, PT ;  /* 0x000000ff1d00720c */ /* 0x000fe20003f05270 */
[----:B------:R-:W-:Y:S01]  /*16e0*/  BSSY.RECONVERGENT B3, `(.L_x_1016) ;  /* 0x0000085000037945 */ /* 0x000fe20003800200 */
[----:B------:R-:W-:Y:S01]  /*16f0*/  IMAD.MOV.U32 R33, RZ, RZ, RZ ;  /* 0x000000ffff217224 */ /* 0x000fe200078e00ff */
[----:B------:R-:W-:Y:S01]  /*1700*/  MOV R12, R16 ;  /* 0x00000010000c7202 */ /* 0x000fe20000000f00 */
[----:B------:R-:W-:Y:S01]  /*1710*/  IMAD.MOV.U32 R15, RZ, RZ, RZ ;  /* 0x000000ffff0f7224 */ /* 0x000fe200078e00ff */
[----:B------:R-:W-:Y:S01]  /*1720*/  MOV R34, RZ ;  /* 0x000000ff00227202 */ /* 0x000fe20000000f00 */
[C---:B----4-:R-:W-:Y:S02]  /*1730*/  IMAD R0, R2.reuse, UR4, RZ ;  /* 0x0000000402007c24 */ /* 0x050fe4000f8e02ff */
[----:B------:R-:W-:-:S04]  /*1740*/  IMAD.WIDE.U32 R4, R2, UR6, RZ ;  /* 0x0000000602047c25 */ /* 0x000fc8000f8e00ff */
[----:B------:R-:W-:-:S04]  /*1750*/  IMAD R11, R3, UR6, R0 ;  /* 0x00000006030b7c24 */ /* 0x000fc8000f8e0200 */
[----:B------:R-:W-:Y:S01]  /*1760*/  IMAD.IADD R11, R5, 0x1, R11 ;  /* 0x00000001050b7824 */ /* 0x000fe200078e020b */
[----:B------:R-:W-:Y:S06]  /*1770*/  @!P0 BRA `(.L_x_1017) ;  /* 0x0000000400ec8947 */ /* 0x000fec0003800000 */
[----:B------:R-:W4:Y:S01]  /*1780*/  LDC.64 R36, c[0x0][0x380] ;  /* 0x0000e000ff247b82 */ /* 0x000f220000000a00 */
[----:B------:R-:W-:Y:S02]  /*1790*/  IADD3 R13, P0, PT, R8, R4, RZ ;  /* 0x00000004080d7210 */ /* 0x000fe40007f1e0ff */
        /* <DEDUP_REMOVED lines=8> */
[----:B----4-:R-:W-:-:S05]  /*1820*/  IADD3 R2, P0, PT, R3, R36, RZ ;  /* 0x0000002403027210 */ /* 0x010fca0007f1e0ff */
[----:B------:R-:W-:-:S06]  /*1830*/  IMAD.X R3, R0, 0x1, R37, P0 ;  /* 0x0000000100037824 */ /* 0x000fcc00000e0625 */
[----:B------:R-:W4:Y:S01]  /*1840*/  LDG.E.64 R2, desc[UR8][R2.64] ;  /* 0x0000000802027981 */ /* 0x000f22000c1e1b00 */
[----:B------:R-:W-:Y:S01]  /*1850*/  ISETP.NE.AND P0, PT, R29, 0x1, PT ;  /* 0x000000011d00780c */ /* 0x000fe20003f05270 */
[----:B------:R-:W-:Y:S02]  /*1860*/  HFMA2 R33, -RZ, RZ, 2, 0 ;  /* 0x40000000ff217431 */ /* 0x000fe400000001ff */
[----:B------:R-:W-:Y:S01]  /*1870*/  IMAD.MOV.U32 R12, RZ, RZ, R10 ;  /* 0x000000ffff0c7224 */ /* 0x000fe200078e000a */
        /* <DEDUP_REMOVED lines=21> */
[----:B------:R-:W4:Y:S01]  /*19d0*/  LDG.E.64 R2, desc[UR8][R2.64] ;  /* 0x0000000802027981 */ /* 0x000f22000c1e1b00 */
[----:B------:R-:W-:Y:S01]  /*19e0*/  MOV R7, 0x3eaaaaab ;  /* 0x3eaaaaab00077802 */ /* 0x000fe20000000f00 */
        /* <DEDUP_REMOVED lines=11> */
[----:B------:R-:W-:Y:S02]  /*1aa0*/  MOV R7, 0x40400000 ;  /* 0x4040000000077802 */ /* 0x000fe40000000f00 */
[----:B------:R-:W-:-:S07]  /*1ab0*/  MOV R35, 0x1ad0 ;  /* 0x00001ad000237802 */ /* 0x000fce0000000f00 */
[----:B0123--:R-:W-:Y:S05]  /*1ac0*/  CALL.REL.NOINC `($__internal_9_$__cuda_sm3x_div_rn_noftz_f32_slowpath) ;  /* 0x0000003c00607944 */ /* 0x00ffea0003c00000 */
[----:B------:R-:W-:-:S07]  /*1ad0*/  IMAD.MOV.U32 R7, RZ, RZ, R37 ;  /* 0x000000ffff077224 */ /* 0x000fce00078e0025 */
.L_x_1019:
[----:B-1-3--:R-:W-:Y:S05]  /*1ae0*/  BSYNC.RECONVERGENT B4 ;  /* 0x0000000000047941 */ /* 0x00afea0003800200 */
.L_x_1018:
[----:B------:R4:W-:Y:S01]  /*1af0*/  STS [R26+0x400], R3 ;  /* 0x000400031a007388 */ /* 0x0009e20000000800 */
[----:B------:R-:W-:Y:S01]  /*1b00*/  FADD R7, R34, R7 ;  /* 0x0000000722077221 */ /* 0x000fe20000000000 */
[----:B------:R-:W-:Y:S01]  /*1b10*/  ISETP.NE.AND P0, PT, R29, 0x2, PT ;  /* 0x000000021d00780c */ /* 0x000fe20003f05270 */
[----:B------:R-:W-:Y:S02]  /*1b20*/  HFMA2 R33, -RZ, RZ, 2.25, 0 ;  /* 0x40800000ff217431 */ /* 0x000fe400000001ff */
[----:B------:R-:W-:Y:S02]  /*1b30*/  IMAD.MOV.U32 R12, RZ, RZ, R18 ;  /* 0x000000ffff0c7224 */ /* 0x000fe400078e0012 */
        /* <DEDUP_REMOVED lines=17> */
[----:B-1----:R-:W-:-:S04]  /*1c50*/  IADD3 R2, P0, PT, R2, UR8, RZ ;  /* 0x0000000802027c10 */ /* 0x002fc8000ff1e0ff */
[----:B------:R-:W-:-:S06]  /*1c60*/  IADD3.X R3, PT, PT, R0, UR9, RZ, P0, !PT ;  /* 0x0000000900037c10 */ /* 0x000fcc00087fe4ff */
[----:B------:R-:W3:Y:S01]  /*1c70*/  LDG.E.64 R2, desc[UR14][R2.64] ;  /* 0x0000000e02027981 */ /* 0x000ee2000c1e1b00 */
[----:B------:R-:W-:Y:S01]  /*1c80*/  MOV R0, 0x40a00000 ;  /* 0x40a0000000007802 */ /* 0x000fe20000000f00 */
        /* <DEDUP_REMOVED lines=11> */
[----:B------:R-:W-:Y:S01]  /*1d40*/  IMAD.MOV.U32 R7, RZ, RZ, 0x40a00000 ;  /* 0x40a00000ff077424 */ /* 0x000fe200078e00ff */
[----:B------:R-:W-:-:S07]  /*1d50*/  MOV R35, 0x1d70 ;  /* 0x00001d7000237802 */ /* 0x000fce0000000f00 */
[----:B0-2---:R-:W-:Y:S05]  /*1d60*/  CALL.REL.NOINC `($__internal_9_$__cuda_sm3x_div_rn_noftz_f32_slowpath) ;  /* 0x0000003800b87944 */ /* 0x005fea0003c00000 */
[----:B------:R-:W-:-:S07]  /*1d70*/  MOV R7, R37 ;  /* 0x0000002500077202 */ /* 0x000fce0000000f00 */
.L_x_1021:
[----:B------:R-:W-:Y:S05]  /*1d80*/  BSYNC.RECONVERGENT B4 ;  /* 0x0000000000047941 */ /* 0x000fea0003800200 */
.L_x_1020:
[----:B------:R-:W-:Y:S02]  /*1d90*/  HFMA2 R6, -RZ, RZ, 2.375, 0 ;  /* 0x40c00000ff067431 */ /* 0x000fe400000001ff */
[----:B------:R-:W-:Y:S01]  /*1da0*/  FADD R33, R34, R7 ;  /* 0x0000000722217221 */ /* 0x000fe20000000000 */
[----:B------:R-:W-:Y:S01]  /*1db0*/  IMAD.MOV.U32 R13, RZ, RZ, 0x3e2aaaab ;  /* 0x3e2aaaabff0d7424 */ /* 0x000fe200078e00ff */
[----:B------:R1:W-:Y:S01]  /*1dc0*/  STS [R26+0x800], R3 ;  /* 0x000800031a007388 */ /* 0x0003e20000000800 */
[----:B------:R-:W-:Y:S01]  /*1dd0*/  BSSY.RECONVERGENT B4, `(.L_x_1022) ;  /* 0x0000010000047945 */ /* 0x000fe20003800200 */
[--C-:B------:R-:W-:Y:S01]  /*1de0*/  FADD R0, R3, -R33.reuse ;  /* 0x8000002103007221 */ /* 0x100fe20000000000 */
[----:B------:R-:W-:-:S03]  /*1df0*/  FADD R2, R2, -R33 ;  /* 0x8000002102027221 */ /* 0x000fc60000000000 */
[----:B------:R-:W3:Y:S01]  /*1e00*/  FCHK P0, R0, 6 ;  /* 0x40c0000000007902 */ /* 0x000ee20000000000 */
[----:B------:R-:W-:Y:S01]  /*1e10*/  FFMA R6, R13, -R6, 1 ;  /* 0x3f8000000d067423 */ /* 0x000fe20000000806 */
[----:B------:R-:W-:-:S03]  /*1e20*/  FFMA R15, R14, R2, R15 ;  /* 0x000000020e0f7223 */ /* 0x000fc6000000000f */
[----:B------:R-:W-:-:S04]  /*1e30*/  FFMA R7, R6, R13, 0.16666667163372039795 ;  /* 0x3e2aaaab06077423 */ /* 0x000fc8000000000d */
[----:B------:R-:W-:-:S04]  /*1e40*/  FFMA R6, R0, R7, RZ ;  /* 0x0000000700067223 */ /* 0x000fc800000000ff */
[----:B------:R-:W-:-:S04]  /*1e50*/  FFMA R12, R6, -6, R0 ;  /* 0xc0c00000060c7823 */ /* 0x000fc80000000000 */
[----:B------:R-:W-:Y:S01]  /*1e60*/  FFMA R6, R7, R12, R6 ;  /* 0x0000000c07067223 */ /* 0x000fe20000000006 */
[----:B-1-3--:R-:W-:Y:S06]  /*1e70*/  @!P0 BRA `(.L_x_1023) ;  /* 0x0000000000148947 */ /* 0x00afec0003800000 */
[----:B------:R-:W-:Y:S01]  /*1e80*/  IMAD.MOV.U32 R14, RZ, RZ, R0 ;  /* 0x000000ffff0e7224 */ /* 0x000fe200078e0000 */
[----:B------:R-:W-:Y:S02]  /*1e90*/  MOV R7, 0x40c00000 ;  /* 0x40c0000000077802 */ /* 0x000fe40000000f00 */
[----:B------:R-:W-:-:S07]  /*1ea0*/  MOV R35, 0x1ec0 ;  /* 0x00001ec000237802 */ /* 0x000fce0000000f00 */
[----:B0-2---:R-:W-:Y:S05]  /*1eb0*/  CALL.REL.NOINC `($__internal_9_$__cuda_sm3x_div_rn_noftz_f32_slowpath) ;  /* 0x0000003800647944 */ /* 0x005fea0003c00000 */
[----:B------:R-:W-:-:S07]  /*1ec0*/  IMAD.MOV.U32 R6, RZ, RZ, R37 ;  /* 0x000000ffff067224 */ /* 0x000fce00078e0025 */
.L_x_1023:
[----:B------:R-:W-:Y:S05]  /*1ed0*/  BSYNC.RECONVERGENT B4 ;  /* 0x0000000000047941 */ /* 0x000fea0003800200 */
.L_x_1022:
[----:B------:R-:W-:Y:S01]  /*1ee0*/  FADD R34, R33, R6 ;  /* 0x0000000621227221 */ /* 0x000fe20000000000 */
[----:B------:R-:W-:Y:S01]  /*1ef0*/  MOV R33, 0x40c00000 ;  /* 0x40c0000000217802 */ /* 0x000fe20000000f00 */
[----:B------:R-:W-:Y:S02]  /*1f00*/  IMAD.MOV.U32 R12, RZ, RZ, R20 ;  /* 0x000000ffff0c7224 */ /* 0x000fe400078e0014 */
[----:B------:R-:W-:-:S04]  /*1f10*/  FADD R3, R3, -R34 ;  /* 0x8000002203037221 */ /* 0x000fc80000000000 */
[----:B------:R-:W-:-:S07]  /*1f20*/  FFMA R15, R0, R3, R15 ;  /* 0x00000003000f7223 */ /* 0x000fce000000000f */
.L_x_1017:
[----:B-1-3--:R-:W-:Y:S05]  /*1f30*/  BSYNC.RECONVERGENT B3 ;  /* 0x0000000000037941 */ /* 0x00afea0003800200 */
.L_x_1016:
[----:B------:R-:W-:-:S13]  /*1f40*/  ISETP.GE.U32.AND P0, PT, R22, 0x300, PT ;  /* 0x000003001600780c */ /* 0x000fda0003f06070 */
[----:B------:R-:W-:Y:S05]  /*1f50*/  @!P0 BRA `(.L_x_1015) ;  /* 0x0000000c00948947 */ /* 0x000fea0003800000 */
[----:B------:R-:W1:Y:S01]  /*1f60*/  S2UR UR8, SR_CgaCtaId ;  /* 0x00000000000879c3 */ /* 0x000e620000008800 */
[----:B------:R-:W-:Y:S01]  /*1f70*/  UMOV UR7, 0x400 ;  /* 0x0000040000077882 */ /* 0x000fe20000000000 */
[----:B------:R-:W-:Y:S01]  /*1f80*/  MOV R2, R4 ;  /* 0x0000000400027202 */ /* 0x000fe20000000f00 */
[----:B------:R-:W-:Y:S01]  /*1f90*/  UIADD3 UR7, UPT, UPT, UR7, 0x190, URZ ;  /* 0x0000019007077890 */ /* 0x000fe2000fffe0ff */
[----:B------:R-:W-:-:S03]  /*1fa0*/  IMAD.MOV.U32 R3, RZ, RZ, R11 ;  /* 0x000000ffff037224 */ /* 0x000fc600078e000b */
[----:B------:R-:W-:-:S03]  /*1fb0*/  IMAD.WIDE.U32 R2, R12, 0x2, R2 ;  /* 0x000000020c027825 */ /* 0x000fc600078e0002 */
[----:B------:R-:W-:-:S04]  /*1fc0*/  IADD3 R11, P0, PT, R2, 0x400, RZ ;  /* 0x00000400020b7810 */ /* 0x000fc80007f1e0ff */
[----:B------:R-:W-:Y:S01]  /*1fd0*/  IADD3.X R32, PT, PT, RZ, R3, RZ, P0, !PT ;  /* 0x00000003ff207210 */ /* 0x000fe200007fe4ff */
[----:B-1----:R-:W-:-:S06]  /*1fe0*/  ULEA UR7, UR8, UR7, 0x18 ;  /* 0x0000000708077291 */ /* 0x002fcc000f8ec0ff */
[----:B------:R-:W-:-:S05]  /*1ff0*/  LEA R13, R12, UR7, 0x2 ;  /* 0x000000070c0d7c11 */ /* 0x000fca000f8e10ff */
[----:B------:R-:W-:-:S07]  /*2000*/  VIADD R13, R13, 0x800 ;  /* 0x000008000d0d7836 */ /* 0x000fce0000000000 */
.L_x_1040:
[----:B------:R-:W-:Y:S02]  /*2010*/  IADD3 R0, P0, PT, R11, -0x400, RZ ;  /* 0xfffffc000b007810 */ /* 0x000fe40007f1e0ff */
[----:B------:R-:W-:Y:S02]  /*2020*/  R2UR UR8, R30 ;  /* 0x000000001e0872ca */ /* 0x000fe400000e0000 */
[----:B------:R-:W-:Y:S02]  /*2030*/  IADD3.X R3, PT, PT, R32, -0x1, RZ, P0, !PT ;  /* 0xffffffff20037810 */ /* 0x000fe400007fe4ff */
[----:B------:R-:W-:Y:S02]  /*2040*/  R2UR UR9, R31 ;  /* 0x000000001f0972ca */ /* 0x000fe400000e0000 */
        /* <DEDUP_REMOVED lines=20> */
[----:B------:R-:W-:Y:S02]  /*2190*/  MOV R7, R33 ;  /* 0x0000002100077202 */ /* 0x000fe40000000f00 */
[----:B------:R-:W-:-:S07]  /*21a0*/  MOV R35, 0x21c0 ;  /* 0x000021c000237802 */ /* 0x000fce0000000f00 */
[----:B0-2---:R-:W-:Y:S05]  /*21b0*/  CALL.REL.NOINC `($__internal_9_$__cuda_sm3x_div_rn_noftz_f32_slowpath) ;  /* 0x0000003400a47944 */ /* 0x005fea0003c00000 */
[----:B------:R-:W-:-:S07]  /*21c0*/  IMAD.MOV.U32 R5, RZ, RZ, R37 ;  /* 0x000000ffff057224 */ /* 0x000fce00078e0025 */
.L_x_1025:
[----:B------:R-:W-:Y:S05]  /*21d0*/  BSYNC.RECONVERGENT B3 ;  /* 0x0000000000037941 */ /* 0x000fea0003800200 */
.L_x_1024:
[----:B------:R-:W-:Y:S01]  /*21e0*/  FADD R45, R33, 1 ;  /* 0x3f800000212d7421 */ /* 0x000fe20000000000 */
[----:B------:R-:W-:Y:S01]  /*21f0*/  LEA R36, R9, R13, 0x2 ;  /* 0x0000000d09247211 */ /* 0x000fe200078e10ff */
        /* <DEDUP_REMOVED lines=14> */
[----:B------:R-:W-:Y:S01]  /*22e0*/  IMAD.MOV.U32 R14, RZ, RZ, R0 ;  /* 0x000000ffff0e7224 */ /* 0x000fe200078e0000 */
[----:B------:R-:W-:Y:S02]  /*22f0*/  MOV R7, R45 ;  /* 0x0000002d00077202 */ /* 0x000fe40000000f00 */
[----:B------:R-:W-:-:S07]  /*2300*/  MOV R35, 0x2320 ;  /* 0x0000232000237802 */ /* 0x000fce0000000f00 */
[----:B0-2---:R-:W-:Y:S05]  /*2310*/  CALL.REL.NOINC `($__internal_9_$__cuda_sm3x_div_rn_noftz_f32_slowpath) ;  /* 0x00000034004c7944 */ /* 0x005fea0003c00000 */
[----:B------:R-:W-:-:S07]  /*2320*/  IMAD.MOV.U32 R6, RZ, RZ, R37 ;  /* 0x000000ffff067224 */ /* 0x000fce00078e0025 */
.L_x_1027:
[----:B------:R-:W-:Y:S05]  /*2330*/  BSYNC.RECONVERGENT B3 ;  /* 0x0000000000037941 */ /* 0x000fea0003800200 */
.L_x_1026:
        /* <DEDUP_REMOVED lines=31> */
.L_x_1029:
[----:B------:R-:W-:Y:S05]  /*2530*/  BSYNC.RECONVERGENT B3 ;  /* 0x0000000000037941 */ /* 0x000fea0003800200 */
.L_x_1028:
        /* <DEDUP_REMOVED lines=18> */
[----:B0-2---:R-:W-:Y:S05]  /*2660*/  CALL.REL.NOINC `($__internal_9_$__cuda_sm3x_div_rn_noftz_f32_slowpath) ;  /* 0x0000003000787944 */ /* 0x005fea0003c00000 */
[----:B------:R-:W-:-:S07]  /*2670*/  MOV R4, R37 ;  /* 0x0000002500047202 */ /* 0x000fce0000000f00 */
.L_x_1031:
[----:B------:R-:W-:Y:S05]  /*2680*/  BSYNC.RECONVERGENT B3 ;  /* 0x0000000000037941 */ /* 0x000fea0003800200 */
.L_x_1030:
[----:B------:R-:W-:Y:S02]  /*2690*/  LEA.HI R3, P0, R32, R11, RZ, 0x1 ;  /* 0x0000000b20037211 */ /* 0x000fe400078108ff */
[----:B------:R-:W-:Y:S02]  /*26a0*/  R2UR UR8, R30 ;  /* 0x000000001e0872ca */ /* 0x000fe400000e0000 */
[----:B------:R-:W-:Y:S01]  /*26b0*/  IADD3.X R6, PT, PT, RZ, R32, RZ, P0, !PT ;  /* 0x00000020ff067210 */ /* 0x000fe200007fe4ff */
[----:B------:R-:W-:Y:S01]  /*26c0*/  IMAD.SHL.U32 R2, R3, 0x4, RZ ;  /* 0x0000000403027824 */ /* 0x000fe200078e00ff */
[----:B------:R-:W-:Y:S02]  /*26d0*/  R2UR UR9, R31 ;  /* 0x000000001f0972ca */ /* 0x000fe400000e0000 */
        /* <DEDUP_REMOVED lines=20> */
[----:B------:R-:W-:Y:S01]  /*2820*/  IMAD.MOV.U32 R7, RZ, RZ, R45 ;  /* 0x000000ffff077224 */ /* 0x000fe200078e002d */
[----:B------:R-:W-:-:S07]  /*2830*/  MOV R35, 0x2850 ;  /* 0x0000285000237802 */ /* 0x000fce0000000f00 */
[----:B0-2---:R-:W-:Y:S05]  /*2840*/  CALL.REL.NOINC `($__internal_9_$__cuda_sm3x_div_rn_noftz_f32_slowpath) ;  /* 0x0000003000007944 */ /* 0x005fea0003c00000 */
[----:B------:R-:W-:-:S07]  /*2850*/  MOV R4, R37 ;  /* 0x0000002500047202 */ /* 0x000fce0000000f00 */
.L_x_1033:
[----:B------:R-:W-:Y:S05]  /*2860*/  BSYNC.RECONVERGENT B3 ;  /* 0x0000000000037941 */ /* 0x000fea0003800200 */
.L_x_1032:
        /* <DEDUP_REMOVED lines=18> */
[----:B0-2---:R-:W-:Y:S05]  /*2990*/  CALL.REL.NOINC `($__internal_9_$__cuda_sm3x_div_rn_noftz_f32_slowpath) ;  /* 0x0000002c00ac7944 */ /* 0x005fea0003c00000 */
[----:B------:R-:W-:-:S07]  /*29a0*/  IMAD.MOV.U32 R2, RZ, RZ, R37 ;  /* 0x000000ffff027224 */ /* 0x000fce00078e0025 */
.L_x_1035:
[----:B------:R-:W-:Y:S05]  /*29b0*/  BSYNC.RECONVERGENT B3 ;  /* 0x0000000000037941 */ /* 0x000fea0003800200 */
.L_x_1034:
        /* <DEDUP_REMOVED lines=31> */
.L_x_1037:
[----:B------:R-:W-:Y:S05]  /*2bb0*/  BSYNC.RECONVERGENT B3 ;  /* 0x0000000000037941 */ /* 0x000fea0003800200 */
.L_x_1036:
[----:B------:R-:W-:Y:S01]  /*2bc0*/  FADD R35, R45, 1 ;  /* 0x3f8000002d237421 */ /* 0x000fe20000000000 */
[----:B------:R-:W-:Y:S01]  /*2bd0*/  FADD R45, R33, R2 ;  /* 0x00000002212d7221 */ /* 0x000fe20000000000 */
[----:B------:R1:W-:Y:S01]  /*2be0*/  STS [R36+0x400], R5 ;  /* 0x0004000524007388 */ /* 0x0003e20000000800 */
[----:B------:R-:W-:Y:S01]  /*2bf0*/  BSSY.RECONVERGENT B3, `(.L_x_1038) ;  /* 0x0000012000037945 */ /* 0x000fe20003800200 */
[----:B------:R-:W3:Y:S01]  /*2c00*/  MUFU.RCP R3, R35 ;  /* 0x0000002300037308 */ /* 0x000ee20000001000 */
[----:B------:R-:W-:Y:S01]  /*2c10*/  FADD R0, R5, -R45 ;  /* 0x8000002d05007221 */ /* 0x000fe20000000000 */
[----:B------:R-:W-:-:S06]  /*2c20*/  IMAD.MOV.U32 R33, RZ, RZ, R35 ;  /* 0x000000ffff217224 */ /* 0x000fcc00078e0023 */
        /* <DEDUP_REMOVED lines=14> */
.L_x_1039:
[----:B------:R-:W-:Y:S05]  /*2d10*/  BSYNC.RECONVERGENT B3 ;  /* 0x0000000000037941 */ /* 0x000fea0003800200 */
.L_x_1038:
[----:B------:R-:W-:Y:S02]  /*2d20*/  VIADD R12, R12, 0x400 ;  /* 0x000004000c0c7836 */ /* 0x000fe40000000000 */
[----:B------:R-:W-:Y:S01]  /*2d30*/  FADD R34, R45, R2 ;  /* 0x000000022d227221 */ /* 0x000fe20000000000 */
[----:B------:R-:W-:Y:S02]  /*2d40*/  IADD3 R11, P1, PT, R11, 0x800, RZ ;  /* 0x000008000b0b7810 */ /* 0x000fe40007f3e0ff */
[----:B------:R-:W-:Y:S01]  /*2d50*/  IADD3 R13, PT, PT, R13, 0x1000, RZ ;  /* 0x000010000d0d7810 */ /* 0x000fe20007ffe0ff */
[----:B------:R-:W-:Y:S01]  /*2d60*/  FADD R5, R5, -R34 ;  /* 0x8000002205057221 */ /* 0x000fe20000000000 */
[----:B------:R-:W-:Y:S01]  /*2d70*/  ISETP.GE.AND P0, PT, R12, R9, PT ;  /* 0x000000090c00720c */ /* 0x000fe20003f06270 */
[----:B------:R-:W-:Y:S02]  /*2d80*/  IMAD.X R32, RZ, RZ, R32, P1 ;  /* 0x000000ffff207224 */ /* 0x000fe400008e0620 */
[----:B------:R-:W-:-:S10]  /*2d90*/  FFMA R15, R0, R5, R15 ;  /* 0x00000005000f7223 */ /* 0x000fd4000000000f */
[----:B------:R-:W-:Y:S05]  /*2da0*/  @!P0 BRA `(.L_x_1040) ;  /* 0xfffffff000988947 */ /* 0x000fea000383ffff */
.L_x_1015:
[----:B-1-3--:R-:W-:Y:S05]  /*2db0*/  BSYNC.RECONVERGENT B0 ;  /* 0x0000000000007941 */ /* 0x00afea0003800200 */
.L_x_1014:
        /* <DEDUP_REMOVED lines=18> */
[----:B--2---:R-:W-:Y:S05]  /*2ee0*/  CALL.REL.NOINC `($__internal_9_$__cuda_sm3x_div_rn_noftz_f32_slowpath) ;  /* 0x0000002800587944 */ /* 0x004fea0003c00000 */
[----:B------:R-:W-:-:S07]  /*2ef0*/  IMAD.MOV.U32 R3, RZ, RZ, R37 ;  /* 0x000000ffff037224 */ /* 0x000fce00078e0025 */
.L_x_1044:
[----:B------:R-:W-:Y:S05]  /*2f00*/  BSYNC.RECONVERGENT B3 ;  /* 0x0000000000037941 */ /* 0x000fea0003800200 */
.L_x_1043:
[----:B------:R-:W-:-:S04]  /*2f10*/  FADD R5, -R34, R5 ;  /* 0x0000000522057221 */ /* 0x000fc80000000100 */
[C---:B------:R-:W-:Y:S01]  /*2f20*/  FMUL R0, R5.reuse, R5 ;  /* 0x0000000505007220 */ /* 0x040fe20000400000 */
[----:B------:R-:W-:-:S03]  /*2f30*/  FFMA R34, R5, R3, R34 ;  /* 0x0000000305227223 */ /* 0x000fc60000000022 */
[----:B------:R-:W-:Y:S01]  /*2f40*/  FMUL R0, R33, R0 ;  /* 0x0000000021007220 */ /* 0x000fe20000400000 */
[----:B------:R-:W-:-:S03]  /*2f50*/  MOV R33, R13 ;  /* 0x0000000d00217202 */ /* 0x000fc60000000f00 */
[----:B------:R-:W-:-:S04]  /*2f60*/  FFMA R0, R0, R3, R11 ;  /* 0x0000000300007223 */ /* 0x000fc8000000000b */
[----:B------:R-:W-:-:S07]  /*2f70*/  FADD R15, R15, R0 ;  /* 0x000000000f0f7221 */ /* 0x000fce0000000000 */
.L_x_1042:
[----:B------:R-:W-:Y:S05]  /*2f80*/  BSYNC.RECONVERGENT B0 ;  /* 0x0000000000007941 */ /* 0x000fea0003800200 */
.L_x_1041:
        /* <DEDUP_REMOVED lines=18> */
[----:B--2---:R-:W-:Y:S05]  /*30b0*/  CALL.REL.NOINC `($__internal_9_$__cuda_sm3x_div_rn_noftz_f32_slowpath) ;  /* 0x0000002400e47944 */ /* 0x004fea0003c00000 */
[----:B------:R-:W-:-:S07]  /*30c0*/  MOV R3, R37 ;  /* 0x0000002500037202 */ /* 0x000fce0000000f00 */
.L_x_1048:
[----:B------:R-:W-:Y:S05]  /*30d0*/  BSYNC.RECONVERGENT B3 ;  /* 0x0000000000037941 */ /* 0x000fea0003800200 */
.L_x_1047:
[----:B------:R-:W-:-:S04]  /*30e0*/  FADD R5, -R34, R5 ;  /* 0x0000000522057221 */ /* 0x000fc80000000100 */
[C---:B------:R-:W-:Y:S01]  /*30f0*/  FMUL R0, R5.reuse, R5 ;  /* 0x0000000505007220 */ /* 0x040fe20000400000 */
[----:B------:R-:W-:-:S03]  /*3100*/  FFMA R34, R5, R3, R34 ;  /* 0x0000000305227223 */ /* 0x000fc60000000022 */
[----:B------:R-:W-:Y:S01]  /*3110*/  FMUL R0, R33, R0 ;  /* 0x0000000021007220 */ /* 0x000fe20000400000 */
[----:B------:R-:W-:-:S03]  /*3120*/  IMAD.MOV.U32 R33, RZ, RZ, R13 ;  /* 0x000000ffff217224 */ /* 0x000fc600078e000d */
[----:B------:R-:W-:-:S04]  /*3130*/  FFMA R0, R0, R3, R11 ;  /* 0x0000000300007223 */ /* 0x000fc8000000000b */
[----:B------:R-:W-:-:S07]  /*3140*/  FADD R15, R15, R0 ;  /* 0x000000000f0f7221 */ /* 0x000fce0000000000 */
.L_x_1046:
[----:B------:R-:W-:Y:S05]  /*3150*/  BSYNC.RECONVERGENT B0 ;  /* 0x0000000000007941 */ /* 0x000fea0003800200 */
.L_x_1045:
        /* <DEDUP_REMOVED lines=20> */
.L_x_1052:
[----:B------:R-:W-:Y:S05]  /*32a0*/  BSYNC.RECONVERGENT B3 ;  /* 0x0000000000037941 */ /* 0x000fea0003800200 */
.L_x_1051:
[----:B------:R-:W-:-:S04]  /*32b0*/  FADD R5, -R34, R5 ;  /* 0x0000000522057221 */ /* 0x000fc80000000100 */
[C---:B------:R-:W-:Y:S01]  /*32c0*/  FMUL R0, R5.reuse, R5 ;  /* 0x0000000505007220 */ /* 0x040fe20000400000 */
[----:B------:R-:W-:-:S03]  /*32d0*/  FFMA R34, R5, R3, R34 ;  /* 0x0000000305227223 */ /* 0x000fc60000000022 */
[----:B------:R-:W-:Y:S01]  /*32e0*/  FMUL R0, R33, R0 ;  /* 0x0000000021007220 */ /* 0x000fe20000400000 */
[----:B------:R-:W-:-:S03]  /*32f0*/  MOV R33, R13 ;  /* 0x0000000d00217202 */ /* 0x000fc60000000f00 */
[----:B------:R-:W-:-:S04]  /*3300*/  FFMA R0, R0, R3, R11 ;  /* 0x0000000300007223 */ /* 0x000fc8000000000b */
[----:B------:R-:W-:-:S07]  /*3310*/  FADD R15, R15, R0 ;  /* 0x000000000f0f7221 */ /* 0x000fce0000000000 */
.L_x_1050:
[----:B------:R-:W-:Y:S05]  /*3320*/  BSYNC.RECONVERGENT B0 ;  /* 0x0000000000007941 */ /* 0x000fea0003800200 */
.L_x_1049:
        /* <DEDUP_REMOVED lines=20> */
.L_x_1056:
[----:B------:R-:W-:Y:S05]  /*3470*/  BSYNC.RECONVERGENT B3 ;  /* 0x0000000000037941 */ /* 0x000fea0003800200 */
.L_x_1055:
[----:B------:R-:W-:-:S04]  /*3480*/  FADD R5, -R34, R5 ;  /* 0x0000000522057221 */ /* 0x000fc80000000100 */
[C---:B------:R-:W-:Y:S01]  /*3490*/  FMUL R0, R5.reuse, R5 ;  /* 0x0000000505007220 */ /* 0x040fe20000400000 */
[----:B------:R-:W-:-:S03]  /*34a0*/  FFMA R34, R5, R3, R34 ;  /* 0x0000000305227223 */ /* 0x000fc60000000022 */
[----:B------:R-:W-:Y:S01]  /*34b0*/  FMUL R0, R33, R0 ;  /* 0x0000000021007220 */ /* 0x000fe20000400000 */
[----:B------:R-:W-:-:S03]  /*34c0*/  IMAD.MOV.U32 R33, RZ, RZ, R13 ;  /* 0x000000ffff217224 */ /* 0x000fc600078e000d */
[----:B------:R-:W-:-:S04]  /*34d0*/  FFMA R0, R0, R3, R11 ;  /* 0x0000000300007223 */ /* 0x000fc8000000000b */
[----:B------:R-:W-:-:S07]  /*34e0*/  FADD R15, R15, R0 ;  /* 0x000000000f0f7221 */ /* 0x000fce0000000000 */
.L_x_1054:
[----:B------:R-:W-:Y:S05]  /*34f0*/  BSYNC.RECONVERGENT B0 ;  /* 0x0000000000007941 */ /* 0x000fea0003800200 */
.L_x_1053:
        /* <DEDUP_REMOVED lines=20> */
.L_x_1060:
[----:B------:R-:W-:Y:S05]  /*3640*/  BSYNC.RECONVERGENT B3 ;  /* 0x0000000000037941 */ /* 0x000fea0003800200 */
.L_x_1059:
[----:B------:R-:W-:-:S04]  /*3650*/  FADD R5, -R34, R5 ;  /* 0x0000000522057221 */ /* 0x000fc80000000100 */
[C---:B------:R-:W-:Y:S01]  /*3660*/  FMUL R0, R5.reuse, R5 ;  /* 0x0000000505007220 */ /* 0x040fe20000400000 */
[----:B------:R-:W-:-:S03]  /*3670*/  FFMA R34, R5, R3, R34 ;  /* 0x0000000305227223 */ /* 0x000fc60000000022 */
[----:B------:R-:W-:Y:S01]  /*3680*/  FMUL R0, R33, R0 ;  /* 0x0000000021007220 */ /* 0x000fe20000400000 */
[----:B------:R-:W-:-:S03]  /*3690*/  MOV R33, R13 ;  /* 0x0000000d00217202 */ /* 0x000fc60000000f00 */
[----:B------:R-:W-:-:S04]  /*36a0*/  FFMA R0, R0, R3, R11 ;  /* 0x0000000300007223 */ /* 0x000fc8000000000b */
[----:B------:R-:W-:-:S07]  /*36b0*/  FADD R15, R15, R0 ;  /* 0x000000000f0f7221 */ /* 0x000fce0000000000 */
.L_x_1058:
[----:B------:R-:W-:Y:S05]  /*36c0*/  BSYNC.RECONVERGENT B0 ;  /* 0x0000000000007941 */ /* 0x000fea0003800200 */
.L_x_1057:
        /* <DEDUP_REMOVED lines=14> */
[----:B------:R-:W-:Y:S01]  /*37b0*/  IMAD.MOV.U32 R0, RZ, RZ, RZ ;  /* 0x000000ffff007224 */ /* 0x000fe200078e00ff */
        /* <DEDUP_REMOVED lines=15> */
.L_x_1063:
[----:B------:R-:W-:Y:S05]  /*38b0*/  BSYNC.RECONVERGENT B0 ;  /* 0x0000000000007941 */ /* 0x000fea0003800200 */
.L_x_1062:
[----:B------:R-:W-:-:S03]  /*38c0*/  UMOV UR7, 0xffffffff ;  /* 0xffffffff00077882 */ /* 0x000fc60000000000 */
[----:B------:R-:W-:Y:S05]  /*38d0*/  BRA.DIV UR7, `(.L_x_1064) ;  /* 0x0000001a07187947 */ /* 0x000fea000b800000 */
[----:B0-----:R0:W4:Y:S01]  /*38e0*/  SHFL.DOWN PT, R5, R2, 0x10, 0x1f ;  /* 0x0a001f0002057f89 */ /* 0x00112200000e0000 */
[----:B------:R-:W-:-:S03]  /*38f0*/  NOP ;  /* 0x0000000000007918 */ /* 0x000fc60000000000 */
[----:B---3--:R0:W3:Y:S04]  /*3900*/  SHFL.DOWN PT, R4, R3, 0x10, 0x1f ;  /* 0x0a001f0003047f89 */ /* 0x0080e800000e0000 */
[----:B-1----:R0:W1:Y:S02]  /*3910*/  SHFL.DOWN PT, R14, R0, 0x10, 0x1f ;  /* 0x0a001f00000e7f89 */ /* 0x00206400000e0000 */
.L_x_1100:
        /* <DEDUP_REMOVED lines=13> */
[----:B------:R-:W-:Y:S02]  /*39f0*/  MOV R7, R13 ;  /* 0x0000000d00077202 */ /* 0x000fe40000000f00 */
[----:B------:R-:W-:-:S07]  /*3a00*/  MOV R35, 0x3a20 ;  /* 0x00003a2000237802 */ /* 0x000fce0000000f00 */
[----:B0-234-:R-:W-:Y:S05]  /*3a10*/  CALL.REL.NOINC `($__internal_9_$__cuda_sm3x_div_rn_noftz_f32_slowpath) ;  /* 0x0000001c008c7944 */ /* 0x01dfea0003c00000 */
[----:B------:R-:W-:-:S07]  /*3a20*/  IMAD.MOV.U32 R7, RZ, RZ, R37 ;  /* 0x000000ffff077224 */ /* 0x000fce00078e0025 */
.L_x_1068:
[----:B------:R-:W-:Y:S05]  /*3a30*/  BSYNC.RECONVERGENT B3 ;  /* 0x0000000000037941 */ /* 0x000fea0003800200 */
.L_x_1067:
[----:B----4-:R-:W-:-:S04]  /*3a40*/  FADD R5, -R2, R5 ;  /* 0x0000000502057221 */ /* 0x010fc80000000100 */
[C---:B------:R-:W-:Y:S01]  /*3a50*/  FMUL R11, R5.reuse, R5 ;  /* 0x00000005050b7220 */ /* 0x040fe20000400000 */
[----:B0-----:R-:W-:-:S03]  /*3a60*/  FFMA R2, R5, R7, R2 ;  /* 0x0000000705027223 */ /* 0x001fc60000000002 */
[----:B------:R-:W-:Y:S01]  /*3a70*/  FMUL R11, R0, R11 ;  /* 0x0000000b000b7220 */ /* 0x000fe20000400000 */
[----:B------:R-:W-:-:S03]  /*3a80*/  MOV R0, R13 ;  /* 0x0000000d00007202 */ /* 0x000fc60000000f00 */
[----:B---3--:R-:W-:-:S04]  /*3a90*/  FFMA R4, R11, R7, R4 ;  /* 0x000000070b047223 */ /* 0x008fc80000000004 */
[----:B------:R-:W-:-:S07]  /*3aa0*/  FADD R3, R3, R4 ;  /* 0x0000000403037221 */ /* 0x000fce0000000000 */
.L_x_1066:
[----:B------:R-:W-:Y:S05]  /*3ab0*/  BSYNC.RECONVERGENT B0 ;  /* 0x0000000000007941 */ /* 0x000fea0003800200 */
.L_x_1065:
[----:B------:R-:W-:-:S03]  /*3ac0*/  UMOV UR7, 0xffffffff ;  /* 0xffffffff00077882 */ /* 0x000fc60000000000 */
[----:B------:R-:W-:Y:S05]  /*3ad0*/  BRA.DIV UR7, `(.L_x_1069) ;  /* 0x0000001607ec7947 */ /* 0x000fea000b800000 */
[----:B----4-:R1:W4:Y:S04]  /*3ae0*/  SHFL.DOWN PT, R5, R2, 0x8, 0x1f ;  /* 0x09001f0002057f89 */ /* 0x01032800000e0000 */
[----:B---3--:R1:W3:Y:S04]  /*3af0*/  SHFL.DOWN PT, R4, R3, 0x8, 0x1f ;  /* 0x09001f0003047f89 */ /* 0x0082e800000e0000 */
[----:B------:R1:W0:Y:S02]  /*3b00*/  SHFL.DOWN PT, R14, R0, 0x8, 0x1f ;  /* 0x09001f00000e7f89 */ /* 0x00022400000e0000 */
.L_x_1105:
        /* <DEDUP_REMOVED lines=15> */
[----:B-1234-:R-:W-:Y:S05]  /*3c00*/  CALL.REL.NOINC `($__internal_9_$__cuda_sm3x_div_rn_noftz_f32_slowpath) ;  /* 0x0000001c00107944 */ /* 0x01efea0003c00000 */
[----:B------:R-:W-:-:S07]  /*3c10*/  MOV R7, R37 ;  /* 0x0000002500077202 */ /* 0x000fce0000000f00 */
.L_x_1073:
[----:B------:R-:W-:Y:S05]  /*3c20*/  BSYNC.RECONVERGENT B3 ;  /* 0x0000000000037941 */ /* 0x000fea0003800200 */
.L_x_1072:
[----:B----4-:R-:W-:-:S04]  /*3c30*/  FADD R5, -R2, R5 ;  /* 0x0000000502057221 */ /* 0x010fc80000000100 */
[C---:B------:R-:W-:Y:S01]  /*3c40*/  FMUL R11, R5.reuse, R5 ;  /* 0x00000005050b7220 */ /* 0x040fe20000400000 */
[----:B-1----:R-:W-:-:S03]  /*3c50*/  FFMA R2, R5, R7, R2 ;  /* 0x0000000705027223 */ /* 0x002fc60000000002 */
[----:B------:R-:W-:Y:S01]  /*3c60*/  FMUL R11, R0, R11 ;  /* 0x0000000b000b7220 */ /* 0x000fe20000400000 */
[----:B------:R-:W-:-:S03]  /*3c70*/  IMAD.MOV.U32 R0, RZ, RZ, R13 ;  /* 0x000000ffff007224 */ /* 0x000fc600078e000d */
[----:B---3--:R-:W-:-:S04]  /*3c80*/  FFMA R4, R11, R7, R4 ;  /* 0x000000070b047223 */ /* 0x008fc80000000004 */
[----:B------:R-:W-:-:S07]  /*3c90*/  FADD R3, R3, R4 ;  /* 0x0000000403037221 */ /* 0x000fce0000000000 */
.L_x_1071:
[----:B------:R-:W-:Y:S05]  /*3ca0*/  BSYNC.RECONVERGENT B0 ;  /* 0x0000000000007941 */ /* 0x000fea0003800200 */
.L_x_1070:
[----:B------:R-:W-:-:S03]  /*3cb0*/  UMOV UR7, 0xffffffff ;  /* 0xffffffff00077882 */ /* 0x000fc60000000000 */
[----:B------:R-:W-:Y:S05]  /*3cc0*/  BRA.DIV UR7, `(.L_x_1074) ;  /* 0x0000001607cc7947 */ /* 0x000fea000b800000 */
[----:B----4-:R0:W4:Y:S04]  /*3cd0*/  SHFL.DOWN PT, R5, R2, 0x4, 0x1f ;  /* 0x08801f0002057f89 */ /* 0x01012800000e0000 */
[----:B---3--:R0:W3:Y:S04]  /*3ce0*/  SHFL.DOWN PT, R4, R3, 0x4, 0x1f ;  /* 0x08801f0003047f89 */ /* 0x0080e800000e0000 */
[----:B------:R0:W0:Y:S02]  /*3cf0*/  SHFL.DOWN PT, R14, R0, 0x4, 0x1f ;  /* 0x08801f00000e7f89 */ /* 0x00002400000e0000 */
.L_x_1110:
        /* <DEDUP_REMOVED lines=15> */
[----:B-1234-:R-:W-:Y:S05]  /*3df0*/  CALL.REL.NOINC `($__internal_9_$__cuda_sm3x_div_rn_noftz_f32_slowpath) ;  /* 0x0000001800947944 */ /* 0x01efea0003c00000 */
[----:B------:R-:W-:-:S07]  /*3e00*/  IMAD.MOV.U32 R7, RZ, RZ, R37 ;  /* 0x000000ffff077224 */ /* 0x000fce00078e0025 */
.L_x_1078:
[----:B------:R-:W-:Y:S05]  /*3e10*/  BSYNC.RECONVERGENT B3 ;  /* 0x0000000000037941 */ /* 0x000fea0003800200 */
.L_x_1077:
[----:B----4-:R-:W-:-:S04]  /*3e20*/  FADD R5, -R2, R5 ;  /* 0x0000000502057221 */ /* 0x010fc80000000100 */
[C---:B------:R-:W-:Y:S01]  /*3e30*/  FMUL R11, R5.reuse, R5 ;  /* 0x00000005050b7220 */ /* 0x040fe20000400000 */
[----:B-1----:R-:W-:-:S03]  /*3e40*/  FFMA R2, R5, R7, R2 ;  /* 0x0000000705027223 */ /* 0x002fc60000000002 */
[----:B------:R-:W-:Y:S01]  /*3e50*/  FMUL R11, R0, R11 ;  /* 0x0000000b000b7220 */ /* 0x000fe20000400000 */
[----:B------:R-:W-:-:S03]  /*3e60*/  MOV R0, R13 ;  /* 0x0000000d00007202 */ /* 0x000fc60000000f00 */
[----:B---3--:R-:W-:-:S04]  /*3e70*/  FFMA R4, R11, R7, R4 ;  /* 0x000000070b047223 */ /* 0x008fc80000000004 */
[----:B------:R-:W-:-:S07]  /*3e80*/  FADD R3, R3, R4 ;  /* 0x0000000403037221 */ /* 0x000fce0000000000 */
.L_x_1076:
[----:B------:R-:W-:Y:S05]  /*3e90*/  BSYNC.RECONVERGENT B0 ;  /* 0x0000000000007941 */ /* 0x000fea0003800200 */
.L_x_1075:
[----:B------:R-:W-:-:S03]  /*3ea0*/  UMOV UR7, 0xffffffff ;  /* 0xffffffff00077882 */ /* 0x000fc60000000000 */
[----:B------:R-:W-:Y:S05]  /*3eb0*/  BRA.DIV UR7, `(.L_x_1079) ;  /* 0x0000001607ac7947 */ /* 0x000fea000b800000 */
[----:B----4-:R0:W4:Y:S04]  /*3ec0*/  SHFL.DOWN PT, R5, R2, 0x2, 0x1f ;  /* 0x08401f0002057f89 */ /* 0x01012800000e0000 */
[----:B---3--:R0:W3:Y:S04]  /*3ed0*/  SHFL.DOWN PT, R4, R3, 0x2, 0x1f ;  /* 0x08401f0003047f89 */ /* 0x0080e800000e0000 */
[----:B------:R0:W0:Y:S02]  /*3ee0*/  SHFL.DOWN PT, R14, R0, 0x2, 0x1f ;  /* 0x08401f00000e7f89 */ /* 0x00002400000e0000 */
.L_x_1115:
        /* <DEDUP_REMOVED lines=17> */
.L_x_1083:
[----:B------:R-:W-:Y:S05]  /*4000*/  BSYNC.RECONVERGENT B3 ;  /* 0x0000000000037941 */ /* 0x000fea0003800200 */
.L_x_1082:
[----:B----4-:R-:W-:-:S04]  /*4010*/  FADD R5, -R2, R5 ;  /* 0x0000000502057221 */ /* 0x010fc80000000100 */
[C---:B------:R-:W-:Y:S01]  /*4020*/  FMUL R11, R5.reuse, R5 ;  /* 0x00000005050b7220 */ /* 0x040fe20000400000 */
[----:B-1----:R-:W-:-:S03]  /*4030*/  FFMA R2, R5, R7, R2 ;  /* 0x0000000705027223 */ /* 0x002fc60000000002 */
[----:B------:R-:W-:Y:S01]  /*4040*/  FMUL R11, R0, R11 ;  /* 0x0000000b000b7220 */ /* 0x000fe20000400000 */
[----:B------:R-:W-:-:S03]  /*4050*/  IMAD.MOV.U32 R0, RZ, RZ, R13 ;  /* 0x000000ffff007224 */ /* 0x000fc600078e000d */
[----:B---3--:R-:W-:-:S04]  /*4060*/  FFMA R4, R11, R7, R4 ;  /* 0x000000070b047223 */ /* 0x008fc80000000004 */
[----:B------:R-:W-:-:S07]  /*4070*/  FADD R3, R3, R4 ;  /* 0x0000000403037221 */ /* 0x000fce0000000000 */
.L_x_1081:
[----:B------:R-:W-:Y:S05]  /*4080*/  BSYNC.RECONVERGENT B0 ;  /* 0x0000000000007941 */ /* 0x000fea0003800200 */
.L_x_1080:
[----:B------:R-:W-:-:S03]  /*4090*/  UMOV UR7, 0xffffffff ;  /* 0xffffffff00077882 */ /* 0x000fc60000000000 */
[----:B------:R-:W-:Y:S05]  /*40a0*/  BRA.DIV UR7, `(.L_x_1084) ;  /* 0x00000016078c7947 */ /* 0x000fea000b800000 */
[----:B----4-:R0:W4:Y:S04]  /*40b0*/  SHFL.DOWN PT, R5, R2, 0x1, 0x1f ;  /* 0x08201f0002057f89 */ /* 0x01012800000e0000 */
[----:B---3--:R0:W3:Y:S04]  /*40c0*/  SHFL.DOWN PT, R4, R3, 0x1, 0x1f ;  /* 0x08201f0003047f89 */ /* 0x0080e800000e0000 */
[----:B------:R0:W0:Y:S02]  /*40d0*/  SHFL.DOWN PT, R14, R0, 0x1, 0x1f ;  /* 0x08201f00000e7f89 */ /* 0x00002400000e0000 */
.L_x_1120:
        /* <DEDUP_REMOVED lines=17> */
.L_x_1088:
[----:B------:R-:W-:Y:S05]  /*41f0*/  BSYNC.RECONVERGENT B3 ;  /* 0x0000000000037941 */ /* 0x000fea0003800200 */
.L_x_1087:
[----:B----4-:R-:W-:-:S04]  /*4200*/  FADD R5, -R2, R5 ;  /* 0x0000000502057221 */ /* 0x010fc80000000100 */
[C---:B------:R-:W-:Y:S01]  /*4210*/  FMUL R11, R5.reuse, R5 ;  /* 0x00000005050b7220 */ /* 0x040fe20000400000 */
[----:B-1----:R-:W-:-:S03]  /*4220*/  FFMA R2, R5, R7, R2 ;  /* 0x0000000705027223 */ /* 0x002fc60000000002 */
[----:B------:R-:W-:Y:S01]  /*4230*/  FMUL R11, R0, R11 ;  /* 0x0000000b000b7220 */ /* 0x000fe20000400000 */
[----:B------:R-:W-:-:S03]  /*4240*/  MOV R0, R13 ;  /* 0x0000000d00007202 */ /* 0x000fc60000000f00 */
[----:B---3--:R-:W-:-:S04]  /*4250*/  FFMA R4, R11, R7, R4 ;  /* 0x000000070b047223 */ /* 0x008fc80000000004 */
[----:B------:R-:W-:-:S07]  /*4260*/  FADD R3, R3, R4 ;  /* 0x0000000403037221 */ /* 0x000fce0000000000 */
.L_x_1086:
[----:B------:R-:W-:Y:S05]  /*4270*/  BSYNC.RECONVERGENT B0 ;  /* 0x0000000000007941 */ /* 0x000fea0003800200 */
.L_x_1085:
[----:B------:R-:W-:-:S13]  /*4280*/  ISETP.NE.AND P0, PT, R42, RZ, PT ;  /* 0x000000ff2a00720c */ /* 0x000fda0003f05270 */
[----:B----4-:R-:W0:Y:S01]  /*4290*/  @!P0 S2R R5, SR_CgaCtaId ;  /* 0x0000000000058919 */ /* 0x010e220000008800 */
[----:B---3--:R-:W-:-:S04]  /*42a0*/  @!P0 MOV R4, 0x400 ;  /* 0x0000040000048802 */ /* 0x008fc80000000f00 */
[----:B0-----:R-:W-:-:S05]  /*42b0*/  @!P0 LEA R5, R5, R4, 0x18 ;  /* 0x0000000405058211 */ /* 0x001fca00078ec0ff */
[----:B------:R0:W-:Y:S04]  /*42c0*/  @!P0 STS.64 [R5+0x180], R2 ;  /* 0x0001800205008388 */ /* 0x0001e80000000a00 */
[----:B------:R0:W-:Y:S02]  /*42d0*/  @!P0 STS [R5+0x188], R0 ;  /* 0x0001880005008388 */ /* 0x0001e40000000800 */
.L_x_1061:
        /* <DEDUP_REMOVED lines=18> */
[----:B--2---:R-:W-:Y:S05]  /*4400*/  CALL.REL.NOINC `($__internal_9_$__cuda_sm3x_div_rn_noftz_f32_slowpath) ;  /* 0x0000001400107944 */ /* 0x004fea0003c00000 */
[----:B------:R-:W-:-:S07]  /*4410*/  IMAD.MOV.U32 R0, RZ, RZ, R37 ;  /* 0x000000ffff007224 */ /* 0x000fce00078e0025 */
.L_x_1089:
[----:B------:R-:W-:Y:S04]  /*4420*/  BSSY.RECONVERGENT B0, `(.L_x_1090) ;  /* 0x00000ca000007945 */ /* 0x000fe80003800200 */
[----:B------:R-:W-:Y:S05]  /*4430*/  @P2 BRA `(.L_x_1091) ;  /* 0x0000000c00202947 */ /* 0x000fea0003800000 */
[----:B------:R-:W-:Y:S01]  /*4440*/  FMNMX R0, RZ, R0, !PT ;  /* 0x00000000ff007209 */ /* 0x000fe20007800000 */
[----:B------:R-:W-:Y:S01]  /*4450*/  BSSY.RECONVERGENT B1, `(.L_x_1092) ;  /* 0x000005b000017945 */ /* 0x000fe20003800200 */
[----:B------:R-:W-:Y:S02]  /*4460*/  ISETP.NE.AND P1, PT, R29, RZ, PT ;  /* 0x000000ff1d00720c */ /* 0x000fe40003f25270 */
[----:B------:R-:W-:Y:S01]  /*4470*/  MOV R14, R16 ;  /* 0x00000010000e7202 */ /* 0x000fe20000000f00 */
        /* <DEDUP_REMOVED lines=8> */
[----:B------:R-:W-:Y:S02]  /*4500*/  HFMA2 R7, -RZ, RZ, 0, 0 ;  /* 0x00000000ff077431 */ /* 0x000fe400000001ff */
[----:B------:R-:W-:Y:S01]  /*4510*/  IMAD.MOV.U32 R6, RZ, RZ, R8 ;  /* 0x000000ffff067224 */ /* 0x000fe200078e0008 */
[----:B------:R-:W-:Y:S01]  /*4520*/  R2UR UR8, R30 ;  /* 0x000000001e0872ca */ /* 0x000fe200000e0000 */
[----:B------:R-:W2:Y:S01]  /*4530*/  LDS R5, [R21] ;  /* 0x0000000015057984 */ /* 0x000ea20000000800 */
[----:B------:R-:W-:Y:S01]  /*4540*/  R2UR UR9, R31 ;  /* 0x000000001f0972ca */ /* 0x000fe200000e0000 */
[----:B------:R-:W3:Y:S02]  /*4550*/  LDC.64 R2, c[0x0][0x3a0] ;  /* 0x0000e800ff027b82 */ /* 0x000ee40000000a00 */
[----:B------:R-:W-:Y:S04]  /*4560*/  LDS R11, [R24] ;  /* 0x00000000180b7984 */ /* 0x000fe80000000800 */
[----:B------:R-:W4:Y:S04]  /*4570*/  LDS.64 R14, [R25] ;  /* 0x00000000190e7984 */ /* 0x000f280000000a00 */
[----:B------:R-:W5:Y:S01]  /*4580*/  LDS R33, [R24+0x4] ;  /* 0x0000040018217984 */ /* 0x000f620000000800 */
[----:B0-----:R-:W-:-:S02]  /*4590*/  IMAD R12, R34, UR4, RZ ;  /* 0x00000004220c7c24 */ /* 0x001fc4000f8e02ff */
[----:B------:R-:W-:-:S04]  /*45a0*/  IMAD.WIDE.U32 R6, R34, UR6, R6 ;  /* 0x0000000622067c25 */ /* 0x000fc8000f8e0006 */
[----:B------:R-:W-:-:S04]  /*45b0*/  IMAD R35, R35, UR6, R12 ;  /* 0x0000000623237c24 */ /* 0x000fc8000f8e020c */
[----:B------:R-:W-:-:S05]  /*45c0*/  IMAD.IADD R39, R7, 0x1, R35 ;  /* 0x0000000107277824 */ /* 0x000fca00078e0223 */
[----:B------:R-:W-:Y:S01]  /*45d0*/  LEA.HI R36, P0, R39, R6, RZ, 0x1 ;  /* 0x0000000627247211 */ /* 0x000fe200078108ff */
[----:B-1----:R-:W-:-:S03]  /*45e0*/  FADD R13, -R4, R13 ;  /* 0x0000000d040d7221 */ /* 0x002fc60000000100 */
[----:B------:R-:W-:Y:S01]  /*45f0*/  SHF.L.U32 R35, R36, 0x2, RZ ;  /* 0x0000000224237819 */ /* 0x000fe200000006ff */
[----:B------:R-:W-:Y:S02]  /*4600*/  IMAD.X R37, RZ, RZ, R39, P0 ;  /* 0x000000ffff257224 */ /* 0x000fe400000e0627 */
[----:B------:R-:W-:Y:S01]  /*4610*/  FMUL R34, R0, R13 ;  /* 0x0000000d00227220 */ /* 0x000fe20000400000 */
[----:B--2---:R-:W-:Y:S01]  /*4620*/  FADD R5, -R4, R5 ;  /* 0x0000000504057221 */ /* 0x004fe20000000100 */
[----:B------:R-:W-:Y:S02]  /*4630*/  LOP3.LUT R35, R35, 0xfffffff8, RZ, 0xc0, !PT ;  /* 0xfffffff823237812 */ /* 0x000fe400078ec0ff */
[----:B------:R-:W-:Y:S01]  /*4640*/  SHF.L.U64.HI R36, R36, 0x2, R37 ;  /* 0x0000000224247819 */ /* 0x000fe20000010225 */
[----:B------:R-:W-:Y:S01]  /*4650*/  FMUL R5, R0, R5 ;  /* 0x0000000500057220 */ /* 0x000fe20000400000 */
[----:B---3--:R-:W-:-:S03]  /*4660*/  IADD3 R12, P0, PT, R35, R2, RZ ;  /* 0x00000002230c7210 */ /* 0x008fc60007f1e0ff */
[----:B----4-:R-:W-:Y:S01]  /*4670*/  FFMA R32, R5, R11, R14 ;  /* 0x0000000b05207223 */ /* 0x010fe2000000000e */
[----:B------:R-:W-:Y:S01]  /*4680*/  IADD3.X R13, PT, PT, R36, R3, RZ, P0, !PT ;  /* 0x00000003240d7210 */ /* 0x000fe200007fe4ff */
[----:B------:R-:W-:Y:S01]  /*4690*/  IMAD.MOV.U32 R14, RZ, RZ, R10 ;  /* 0x000000ffff0e7224 */ /* 0x000fe200078e000a */
[----:B------:R-:W-:Y:S01]  /*46a0*/  ISETP.NE.AND P0, PT, R29, 0x1, PT ;  /* 0x000000011d00780c */ /* 0x000fe20003f05270 */
[----:B-----5:R-:W-:-:S05]  /*46b0*/  FFMA R33, R34, R33, R15 ;  /* 0x0000002122217223 */ /* 0x020fca000000000f */
[----:B------:R0:W-:Y:S07]  /*46c0*/  STG.E.64 desc[UR8][R12.64], R32 ;  /* 0x000000200c007986 */ /* 0x0001ee000c101b08 */
[----:B------:R-:W-:Y:S05]  /*46d0*/  @!P0 BRA `(.L_x_1093) ;  /* 0x0000000000c88947 */ /* 0x000fea0003800000 */
[----:B0-----:R-:W0:Y:S01]  /*46e0*/  LDS R13, [R26+0x400] ;  /* 0x000400001a0d7984 */ /* 0x001e220000000800 */
[----:B------:R-:W-:Y:S02]  /*46f0*/  IADD3 R36, P0, PT, R6, 0x200, RZ ;  /* 0x0000020006247810 */ /* 0x000fe40007f1e0ff */
        /* <DEDUP_REMOVED lines=12> */
[----:B------:R-:W-:Y:S01]  /*47c0*/  IADD3 R12, P0, PT, R35, R2, RZ ;  /* 0x00000002230c7210 */ /* 0x000fe20007f1e0ff */
[----:B0-----:R-:W-:-:S04]  /*47d0*/  FADD R13, -R4, R13 ;  /* 0x0000000d040d7221 */ /* 0x001fc80000000100 */
[----:B------:R-:W-:Y:S01]  /*47e0*/  FMUL R34, R0, R13 ;  /* 0x0000000d00227220 */ /* 0x000fe20000400000 */
[----:B-1----:R-:W-:Y:S01]  /*47f0*/  FADD R5, -R4, R5 ;  /* 0x0000000504057221 */ /* 0x002fe20000000100 */
[----:B------:R-:W-:Y:S01]  /*4800*/  IMAD.X R13, R36, 0x1, R3, P0 ;  /* 0x00000001240d7824 */ /* 0x000fe200000e0603 */
[----:B------:R-:W-:Y:S02]  /*4810*/  ISETP.NE.AND P0, PT, R29, 0x2, PT ;  /* 0x000000021d00780c */ /* 0x000fe40003f05270 */
[----:B------:R-:W-:-:S04]  /*4820*/  FMUL R5, R0, R5 ;  /* 0x0000000500057220 */ /* 0x000fc80000400000 */
[----:B--2---:R-:W-:Y:S01]  /*4830*/  FFMA R32, R5, R11, R14 ;  /* 0x0000000b05207223 */ /* 0x004fe2000000000e */
[----:B------:R-:W-:Y:S01]  /*4840*/  MOV R14, R18 ;  /* 0x00000012000e7202 */ /* 0x000fe20000000f00 */
[----:B---3--:R-:W-:-:S05]  /*4850*/  FFMA R33, R34, R33, R15 ;  /* 0x0000002122217223 */ /* 0x008fca000000000f */
[----:B------:R1:W-:Y:S01]  /*4860*/  STG.E.64 desc[UR8][R12.64], R32 ;  /* 0x000000200c007986 */ /* 0x0003e2000c101b08 */
[----:B------:R-:W-:Y:S05]  /*4870*/  @!P0 BRA `(.L_x_1093) ;  /* 0x0000000000608947 */ /* 0x000fea0003800000 */
[----:B------:R-:W0:Y:S01]  /*4880*/  LDS R5, [R21+0x800] ;  /* 0x0008000015057984 */ /* 0x000e220000000800 */
[----:B-1----:R-:W-:Y:S02]  /*4890*/  IADD3 R32, P0, PT, R6, 0x400, RZ ;  /* 0x0000040006207810 */ /* 0x002fe40007f1e0ff */
        /* <DEDUP_REMOVED lines=12> */
[----:B------:R-:W-:-:S04]  /*4960*/  IADD3 R2, P0, PT, R15, R2, RZ ;  /* 0x000000020f027210 */ /* 0x000fc80007f1e0ff */
[----:B------:R-:W-:Y:S01]  /*4970*/  IADD3.X R3, PT, PT, R32, R3, RZ, P0, !PT ;  /* 0x0000000320037210 */ /* 0x000fe200007fe4ff */
[C---:B0-----:R-:W-:Y:S01]  /*4980*/  FADD R5, -R4.reuse, R5 ;  /* 0x0000000504057221 */ /* 0x041fe20000000100 */
[----:B-1----:R-:W-:-:S03]  /*4990*/  FADD R11, -R4, R11 ;  /* 0x0000000b040b7221 */ /* 0x002fc60000000100 */
[C---:B------:R-:W-:Y:S01]  /*49a0*/  FMUL R5, R0.reuse, R5 ;  /* 0x0000000500057220 */ /* 0x040fe20000400000 */
[----:B------:R-:W-:-:S03]  /*49b0*/  FMUL R6, R0, R11 ;  /* 0x0000000b00067220 */ /* 0x000fc60000400000 */
[----:B--2---:R-:W-:Y:S01]  /*49c0*/  FFMA R12, R5, R7, R12 ;  /* 0x00000007050c7223 */ /* 0x004fe2000000000c */
[----:B---3--:R-:W-:Y:S01]  /*49d0*/  FFMA R13, R6, R14, R13 ;  /* 0x0000000e060d7223 */ /* 0x008fe2000000000d */
[----:B------:R-:W-:-:S04]  /*49e0*/  IMAD.MOV.U32 R14, RZ, RZ, R20 ;  /* 0x000000ffff0e7224 */ /* 0x000fc800078e0014 */
[----:B------:R2:W-:Y:S03]  /*49f0*/  STG.E.64 desc[UR8][R2.64], R12 ;  /* 0x0000000c02007986 */ /* 0x0005e6000c101b08 */
.L_x_1093:
[----:B------:R-:W-:Y:S05]  /*4a00*/  BSYNC.RECONVERGENT B1 ;  /* 0x0000000000017941 */ /* 0x000fea0003800200 */
.L_x_1092:
[----:B------:R-:W-:-:S13]  /*4a10*/  ISETP.GE.U32.AND P0, PT, R22, 0x300, PT ;  /* 0x000003001600780c */ /* 0x000fda0003f06070 */
[----:B------:R-:W-:Y:S05]  /*4a20*/  @!P0 BRA `(.L_x_1091) ;  /* 0x0000000400a48947 */ /* 0x000fea0003800000 */
[----:B--2---:R-:W2:Y:S01]  /*4a30*/  S2R R3, SR_CgaCtaId ;  /* 0x0000000000037919 */ /* 0x004ea20000008800 */
[----:B------:R-:W-:-:S04]  /*4a40*/  MOV R2, 0x400 ;  /* 0x0000040000027802 */ /* 0x000fc80000000f00 */
[----:B------:R-:W-:-:S04]  /*4a50*/  IADD3 R2, PT, PT, R2, 0x190, RZ ;  /* 0x0000019002027810 */ /* 0x000fc80007ffe0ff */
[----:B--2---:R-:W-:-:S07]  /*4a60*/  LEA R47, R3, R2, 0x18 ;  /* 0x00000002032f7211 */ /* 0x004fce00078ec0ff */
.L_x_1094:
[C---:B------:R-:W-:Y:S01]  /*4a70*/  IMAD R34, R14.reuse, 0x4, R47 ;  /* 0x000000040e227824 */ /* 0x040fe200078e022f */
[C---:B------:R-:W-:Y:S01]  /*4a80*/  LEA R11, R14.reuse, R17, 0x3 ;  /* 0x000000110e0b7211 */ /* 0x040fe200078e18ff */
[C---:B------:R-:W-:Y:S01]  /*4a90*/  IMAD R15, R14.reuse, 0x8, R19 ;  /* 0x000000080e0f7824 */ /* 0x040fe200078e0213 */
[----:B------:R-:W2:Y:S01]  /*4aa0*/  LDC.64 R38, c[0x0][0x3a8] ;  /* 0x0000ea00ff267b82 */ /* 0x000ea20000000a00 */
[----:B---3--:R-:W-:Y:S01]  /*4ab0*/  MOV R7, RZ ;  /* 0x000000ff00077202 */ /* 0x008fe20000000f00 */
[----:B------:R-:W3:Y:S01]  /*4ac0*/  LDS R5, [R34] ;  /* 0x0000000022057984 */ /* 0x000ee20000000800 */
[----:B------:R-:W-:Y:S01]  /*4ad0*/  LEA R35, R9, R34, 0x2 ;  /* 0x0000002209237211 */ /* 0x000fe200078e10ff */
[----:B------:R-:W-:Y:S01]  /*4ae0*/  IMAD.SHL.U32 R6, R14, 0x2, RZ ;  /* 0x000000020e067824 */ /* 0x000fe200078e00ff */
[----:B------:R-:W-:Y:S01]  /*4af0*/  R2UR UR8, R30 ;  /* 0x000000001e0872ca */ /* 0x000fe200000e0000 */
[----:B01----:R-:W-:Y:S01]  /*4b00*/  LDS R12, [R11] ;  /* 0x000000000b0c7984 */ /* 0x003fe20000000800 */
[----:B------:R-:W-:Y:S01]  /*4b10*/  R2UR UR9, R31 ;  /* 0x000000001f0972ca */ /* 0x000fe200000e0000 */
[----:B------:R-:W0:Y:S01]  /*4b20*/  LDC.64 R2, c[0x0][0x3a0] ;  /* 0x0000e800ff027b82 */ /* 0x000e220000000a00 */
[----:B------:R-:W-:Y:S01]  /*4b30*/  VIADD R14, R14, 0x400 ;  /* 0x000004000e0e7836 */ /* 0x000fe20000000000 */
        /* <DEDUP_REMOVED lines=10> */
[----:B------:R-:W2:Y:S03]  /*4be0*/  LDS R43, [R35+0xc00] ;  /* 0x000c0000232b7984 */ /* 0x000ea60000000800 */
[----:B------:R-:W-:Y:S01]  /*4bf0*/  IMAD.IADD R45, R39, 0x1, R7 ;  /* 0x00000001272d7824 */ /* 0x000fe200078e0207 */
[----:B------:R-:W-:Y:S04]  /*4c00*/  LDS R44, [R11+0x1804] ;  /* 0x001804000b2c7984 */ /* 0x000fe80000000800 */
[----:B------:R-:W-:Y:S01]  /*4c10*/  LEA.HI R38, P0, R45, R6, RZ, 0x1 ;  /* 0x000000062d267211 */ /* 0x000fe200078108ff */
[----:B------:R-:W2:Y:S01]  /*4c20*/  LDS R39, [R35+0x400] ;  /* 0x0004000023277984 */ /* 0x000ea20000000800 */
[----:B---3--:R-:W-:-:S03]  /*4c30*/  FADD R5, -R4, R5 ;  /* 0x0000000504057221 */ /* 0x008fc60000000100 */
[----:B------:R-:W-:Y:S02]  /*4c40*/  IMAD.X R7, RZ, RZ, R45, P0 ;  /* 0x000000ffff077224 */ /* 0x000fe400000e062d */
[----:B------:R-:W-:-:S04]  /*4c50*/  FMUL R5, R0, R5 ;  /* 0x0000000500057220 */ /* 0x000fc80000400000 */
[----:B-1----:R-:W-:Y:S01]  /*4c60*/  FFMA R32, R5, R12, R32 ;  /* 0x0000000c05207223 */ /* 0x002fe20000000020 */
[C---:B------:R-:W-:Y:S02]  /*4c70*/  SHF.L.U32 R5, R38.reuse, 0x2, RZ ;  /* 0x0000000226057819 */ /* 0x040fe400000006ff */
[----:B------:R-:W-:Y:S01]  /*4c80*/  SHF.L.U64.HI R38, R38, 0x2, R7 ;  /* 0x0000000226267819 */ /* 0x000fe20000010207 */
[----:B----4-:R-:W-:Y:S01]  /*4c90*/  FADD R13, -R4, R13 ;  /* 0x0000000d040d7221 */ /* 0x010fe20000000100 */
[----:B------:R-:W-:Y:S01]  /*4ca0*/  LOP3.LUT R5, R5, 0xfffffff8, RZ, 0xc0, !PT ;  /* 0xfffffff805057812 */ /* 0x000fe200078ec0ff */
[----:B------:R-:W-:Y:S02]  /*4cb0*/  LDS R7, [R11+0x800] ;  /* 0x000800000b077984 */ /* 0x000fe40000000800 */
[----:B------:R-:W-:Y:S01]  /*4cc0*/  FMUL R36, R0, R13 ;  /* 0x0000000d00247220 */ /* 0x000fe20000400000 */
[----:B0-----:R-:W-:Y:S02]  /*4cd0*/  IADD3 R12, P0, PT, R5, R2, RZ ;  /* 0x00000002050c7210 */ /* 0x001fe40007f1e0ff */
[----:B------:R-:W0:Y:S01]  /*4ce0*/  LDS R5, [R34+0x400] ;  /* 0x0004000022057984 */ /* 0x000e220000000800 */
[----:B-----5:R-:W-:Y:S01]  /*4cf0*/  FFMA R33, R36, R37, R33 ;  /* 0x0000002524217223 */ /* 0x020fe20000000021 */
[----:B------:R-:W-:-:S02]  /*4d00*/  IADD3.X R13, PT, PT, R38, R3, RZ, P0, !PT ;  /* 0x00000003260d7210 */ /* 0x000fc400007fe4ff */
        /* <DEDUP_REMOVED lines=16> */
[----:B------:R-:W-:-:S05]  /*4e10*/  IMAD.X R7, RZ, RZ, R45, P0 ;  /* 0x000000ffff077224 */ /* 0x000fca00000e062d */
[----:B------:R-:W-:-:S04]  /*4e20*/  LEA.HI R38, P0, R7, R38, RZ, 0x1 ;  /* 0x0000002607267211 */ /* 0x000fc800078108ff */
[----:B------:R-:W-:Y:S01]  /*4e30*/  IADD3.X R7, PT, PT, RZ, R7, RZ, P0, !PT ;  /* 0x00000007ff077210 */ /* 0x000fe200007fe4ff */
[----:B------:R-:W-:-:S03]  /*4e40*/  IMAD.SHL.U32 R33, R38, 0x4, RZ ;  /* 0x0000000426217824 */ /* 0x000fc600078e00ff */
[----:B------:R-:W-:Y:S01]  /*4e50*/  SHF.L.U64.HI R38, R38, 0x2, R7 ;  /* 0x0000000226267819 */ /* 0x000fe20000010207 */
[----:B---3--:R-:W-:Y:S01]  /*4e60*/  FADD R39, -R4, R39 ;  /* 0x0000002704277221 */ /* 0x008fe20000000100 */
[----:B------:R-:W-:Y:S01]  /*4e70*/  LOP3.LUT R33, R33, 0xfffffff8, RZ, 0xc0, !PT ;  /* 0xfffffff821217812 */ /* 0x000fe200078ec0ff */
[----:B------:R-:W1:Y:S02]  /*4e80*/  LDS R7, [R35+0x800] ;  /* 0x0008000023077984 */ /* 0x000e640000000800 */
[----:B------:R-:W-:Y:S01]  /*4e90*/  FMUL R39, R0, R39 ;  /* 0x0000002700277220 */ /* 0x000fe20000400000 */
[----:B------:R-:W-:-:S04]  /*4ea0*/  IADD3 R32, P0, PT, R33, R2, RZ ;  /* 0x0000000221207210 */ /* 0x000fc80007f1e0ff */
[----:B------:R-:W-:Y:S02]  /*4eb0*/  IADD3.X R33, PT, PT, R38, R3, RZ, P0, !PT ;  /* 0x0000000326217210 */ /* 0x000fe400007fe4ff */
[----:B------:R-:W-:Y:S04]  /*4ec0*/  LDS R38, [R11+0x1800] ;  /* 0x001800000b267984 */ /* 0x000fe80000000800 */
[----:B------:R2:W-:Y:S01]  /*4ed0*/  STG.E.64 desc[UR8][R32.64], R36 ;  /* 0x0000002420007986 */ /* 0x0005e2000c101b08 */
[----:B0-----:R-:W-:-:S03]  /*4ee0*/  FFMA R12, R41, R5, R12 ;  /* 0x00000005290c7223 */ /* 0x001fc6000000000c */
[----:B------:R0:W3:Y:S01]  /*4ef0*/  LDS R5, [R11+0x1004] ;  /* 0x001004000b057984 */ /* 0x0000e20000000800 */
[----:B--2---:R-:W-:-:S03]  /*4f00*/  IADD3 R32, P0, PT, R6, 0x400, RZ ;  /* 0x0000040006207810 */ /* 0x004fc60007f1e0ff */
[----:B------:R2:W4:Y:S01]  /*4f10*/  LDS.64 R40, [R15+0x1800] ;  /* 0x001800000f287984 */ /* 0x0005220000000a00 */
[----:B------:R-:W-:Y:S01]  /*4f20*/  IADD3 R6, P1, PT, R6, 0x600, RZ ;  /* 0x0000060006067810 */ /* 0x000fe20007f3e0ff */
[----:B------:R-:W-:-:S03]  /*4f30*/  IMAD.X R37, RZ, RZ, R45, P0 ;  /* 0x000000ffff257224 */ /* 0x000fc600000e062d */
[----:B------:R-:W-:Y:S02]  /*4f40*/  IADD3.X R33, PT, PT, RZ, R45, RZ, P1, !PT ;  /* 0x0000002dff217210 */ /* 0x000fe40000ffe4ff */
[----:B------:R-:W-:Y:S02]  /*4f50*/  LEA.HI R32, P0, R37, R32, RZ, 0x1 ;  /* 0x0000002025207211 */ /* 0x000fe400078108ff */
[----:B------:R-:W-:Y:S01]  /*4f60*/  LEA.HI R6, P1, R33, R6, RZ, 0x1 ;  /* 0x0000000621067211 */ /* 0x000fe200078308ff */
[----:B-1----:R-:W-:Y:S02]  /*4f70*/  FADD R7, -R4, R7 ;  /* 0x0000000704077221 */ /* 0x002fe40000000100 */
[----:B------:R-:W-:Y:S01]  /*4f80*/  IMAD.X R35, RZ, RZ, R37, P0 ;  /* 0x000000ffff237224 */ /* 0x000fe200000e0625 */
[----:B------:R-:W-:Y:S02]  /*4f90*/  IADD3.X R33, PT, PT, RZ, R33, RZ, P1, !PT ;  /* 0x00000021ff217210 */ /* 0x000fe40000ffe4ff */
[----:B0-----:R-:W-:-:S02]  /*4fa0*/  SHF.L.U32 R11, R6, 0x2, RZ ;  /* 0x00000002060b7819 */ /* 0x001fc400000006ff */
[C---:B------:R-:W-:Y:S01]  /*4fb0*/  SHF.L.U64.HI R46, R32.reuse, 0x2, R35 ;  /* 0x00000002202e7819 */ /* 0x040fe20000010223 */
[----:B------:R-:W-:Y:S01]  /*4fc0*/  IMAD.SHL.U32 R32, R32, 0x4, RZ ;  /* 0x0000000420207824 */ /* 0x000fe200078e00ff */
[----:B------:R-:W-:Y:S02]  /*4fd0*/  SHF.L.U64.HI R36, R6, 0x2, R33 ;  /* 0x0000000206247819 */ /* 0x000fe40000010221 */
[----:B------:R-:W-:Y:S02]  /*4fe0*/  LOP3.LUT R11, R11, 0xfffffff8, RZ, 0xc0, !PT ;  /* 0xfffffff80b0b7812 */ /* 0x000fe400078ec0ff */
[----:B--2---:R-:W-:Y:S01]  /*4ff0*/  LOP3.LUT R15, R32, 0xfffffff8, RZ, 0xc0, !PT ;  /* 0xfffffff8200f7812 */ /* 0x004fe200078ec0ff */
[----:B------:R-:W-:-:S03]  /*5000*/  FMUL R32, R0, R7 ;  /* 0x0000000700207220 */ /* 0x000fc60000400000 */
[-C--:B------:R-:W-:Y:S02]  /*5010*/  IADD3 R6, P0, PT, R15, R2.reuse, RZ ;  /* 0x000000020f067210 */ /* 0x080fe40007f1e0ff */
[----:B------:R-:W-:-:S03]  /*5020*/  IADD3 R2, P1, PT, R11, R2, RZ ;  /* 0x000000020b027210 */ /* 0x000fc60007f3e0ff */
[----:B------:R-:W-:Y:S01]  /*5030*/  IMAD.X R7, R46, 0x1, R3, P0 ;  /* 0x000000012e077824 */ /* 0x000fe200000e0603 */
[----:B------:R-:W-:Y:S01]  /*5040*/  ISETP.GE.AND P0, PT, R14, R9, PT ;  /* 0x000000090e00720c */ /* 0x000fe20003f06270 */
[----:B---3--:R-:W-:Y:S01]  /*5050*/  FFMA R13, R32, R5, R13 ;  /* 0x00000005200d7223 */ /* 0x008fe2000000000d */
[----:B------:R-:W-:Y:S01]  /*5060*/  IADD3.X R3, PT, PT, R36, R3, RZ, P1, !PT ;  /* 0x0000000324037210 */ /* 0x000fe20000ffe4ff */
[----:B----4-:R-:W-:Y:S01]  /*5070*/  FFMA R40, R39, R38, R40 ;  /* 0x0000002627287223 */ /* 0x010fe20000000028 */
[----:B------:R-:W-:Y:S02]  /*5080*/  FFMA R41, R34, R44, R41 ;  /* 0x0000002c22297223 */ /* 0x000fe40000000029 */
[----:B------:R3:W-:Y:S04]  /*5090*/  STG.E.64 desc[UR8][R6.64], R12 ;  /* 0x0000000c06007986 */ /* 0x0007e8000c101b08 */
[----:B------:R3:W-:Y:S03]  /*50a0*/  STG.E.64 desc[UR12][R2.64], R40 ;  /* 0x0000002802007986 */ /* 0x0007e6000c101b0c */
[----:B------:R-:W-:Y:S05]  /*50b0*/  @!P0 BRA `(.L_x_1094) ;  /* 0xfffffff8006c8947 */ /* 0x000fea000383ffff */
.L_x_1091:
[----:B------:R-:W-:Y:S05]  /*50c0*/  BSYNC.RECONVERGENT B0 ;  /* 0x0000000000007941 */ /* 0x000fea0003800200 */
.L_x_1090:
[----:B------:R-:W4:Y:S01]  /*50d0*/  LDCU.64 UR8, c[0x0][0x3b0] ;  /* 0x00007600ff0877ac */ /* 0x000f220008000a00 */
[----:B------:R-:W-:-:S04]  /*50e0*/  UIADD3 UR6, UP0, UPT, UR11, UR6, URZ ;  /* 0x000000060b067290 */ /* 0x000fc8000ff1e0ff */
[----:B------:R-:W-:Y:S02]  /*50f0*/  UIADD3.X UR4, UPT, UPT, URZ, UR4, URZ, UP0, !UPT ;  /* 0x00000004ff047290 */ /* 0x000fe400087fe4ff */
[----:B----4-:R-:W-:-:S04]  /*5100*/  UISETP.GE.U32.AND UP0, UPT, UR6, UR8, UPT ;  /* 0x000000080600728c */ /* 0x010fc8000bf06070 */
[----:B------:R-:W-:-:S09]  /*5110*/  UISETP.GE.AND.EX UP0, UPT, UR4, UR9, UPT, UP0 ;  /* 0x000000090400728c */ /* 0x000fd2000bf06300 */
[----:B------:R-:W-:Y:S05]  /*5120*/  BRA.U !UP0, `(.L_x_1095) ;  /* 0xffffffc508487547 */ /* 0x000fea000b83ffff */
[----:B------:R-:W-:Y:S05]  /*5130*/  EXIT ;  /* 0x000000000000794d */ /* 0x000fea0003800000 */
.L_x_1064:
[----:B------:R-:W-:Y:S01]  /*5140*/  HFMA2 R12, -RZ, RZ, 0, 9.5367431640625e-07 ;  /* 0x00000010ff0c7431 */ /* 0x000fe200000001ff */
[----:B------:R-:W-:Y:S01]  /*5150*/  MOV R15, 0xffffffff ;  /* 0xffffffff000f7802 */ /* 0x000fe20000000f00 */
[----:B0-----:R-:W-:Y:S02]  /*5160*/  IMAD.MOV.U32 R13, RZ, RZ, R2 ;  /* 0x000000ffff0d7224 */ /* 0x001fe400078e0002 */
[----:B------:R-:W-:-:S07]  /*5170*/  IMAD.MOV.U32 R11, RZ, RZ, 0x1f ;  /* 0x0000001fff0b7424 */ /* 0x000fce00078e00ff */
[----:B-123--:R-:W-:Y:S05]  /*5180*/  WARPSYNC.COLLECTIVE R15, `(.L_x_1096) ;  /* 0x000000000f087348 */ /* 0x00efea0003c00000 */
[----:B------:R-:W-:Y:S01]  /*5190*/  NOP ;  /* 0x0000000000007918 */ /* 0x000fe20000000000 */
[----:B-123--:R-:W-:Y:S05]  /*51a0*/  ENDCOLLECTIVE ;  /* 0x000000000000791b */ /* 0x00efea0003800000 */
.L_x_1096:
[----:B------:R-:W-:Y:S05]  /*51b0*/  WARPSYNC.COLLECTIVE R15, `(.L_x_1097) ;  /* 0x000000000f087348 */ /* 0x000fea0003c00000 */
[----:B------:R0:W1:Y:S02]  /*51c0*/  SHFL.DOWN P6, R14, R13, R12, R11 ;  /* 0x0800000c0d0e7389 */ /* 0x00006400000c000b */
[----:B01----:R-:W-:Y:S05]  /*51d0*/  ENDCOLLECTIVE ;  /* 0x000000000000791b */ /* 0x003fea0003800000 */
.L_x_1097:
[----:B------:R-:W-:Y:S01]  /*51e0*/  IMAD.MOV.U32 R13, RZ, RZ, R3 ;  /* 0x000000ffff0d7224 */ /* 0x000fe200078e0003 */
[----:B------:R-:W-:-:S07]  /*51f0*/  MOV R5, R14 ;  /* 0x0000000e00057202 */ /* 0x000fce0000000f00 */
[----:B------:R-:W-:Y:S05]  /*5200*/  WARPSYNC.COLLECTIVE R15, `(.L_x_1098) ;  /* 0x000000000f087348 */ /* 0x000fea0003c00000 */
[----:B------:R0:W1:Y:S02]  /*5210*/  SHFL.DOWN P6, R14, R13, R12, R11 ;  /* 0x0800000c0d0e7389 */ /* 0x00006400000c000b */
[----:B01----:R-:W-:Y:S05]  /*5220*/  ENDCOLLECTIVE ;  /* 0x000000000000791b */ /* 0x003fea0003800000 */
.L_x_1098:
[----:B------:R-:W-:Y:S01]  /*5230*/  IMAD.MOV.U32 R13, RZ, RZ, R0 ;  /* 0x000000ffff0d7224 */ /* 0x000fe200078e0000 */
[----:B------:R-:W-:-:S07]  /*5240*/  MOV R4, R14 ;  /* 0x0000000e00047202 */ /* 0x000fce0000000f00 */
[----:B------:R-:W-:Y:S05]  /*5250*/  WARPSYNC.COLLECTIVE R15, `(.L_x_1099) ;  /* 0x000000000f087348 */ /* 0x000fea0003c00000 */
[----:B------:R0:W1:Y:S02]  /*5260*/  SHFL.DOWN P6, R14, R13, R12, R11 ;  /* 0x0800000c0d0e7389 */ /* 0x00006400000c000b */
[----:B01----:R-:W-:Y:S05]  /*5270*/  ENDCOLLECTIVE ;  /* 0x000000000000791b */ /* 0x003fea0003800000 */
.L_x_1099:
[----:B------:R-:W-:Y:S05]  /*5280*/  BRA `(.L_x_1100) ;  /* 0xffffffe400a47947 */ /* 0x000fea000383ffff */
.L_x_1069:
[----:B------:R-:W-:Y:S01]  /*5290*/  HFMA2 R11, -RZ, RZ, 0, 1.847743988037109375e-06 ;  /* 0x0000001fff0b7431 */ /* 0x000fe200000001ff */
[----:B------:R-:W-:Y:S01]  /*52a0*/  BSSY B0, `(.L_x_1101) ;  /* 0x0000007000007945 */ /* 0x000fe20003800000 */
[----:B------:R-:W-:Y:S01]  /*52b0*/  MOV R13, R2 ;  /* 0x00000002000d7202 */ /* 0x000fe20000000f00 */
[----:B------:R-:W-:Y:S02]  /*52c0*/  IMAD.MOV.U32 R12, RZ, RZ, 0x8 ;  /* 0x00000008ff0c7424 */ /* 0x000fe400078e00ff */
[----:B------:R-:W-:-:S07]  /*52d0*/  IMAD.MOV.U32 R15, RZ, RZ, -0x1 ;  /* 0xffffffffff0f7424 */ /* 0x000fce00078e00ff */
[----:B0-234-:R-:W-:Y:S05]  /*52e0*/  WARPSYNC.COLLECTIVE R15, `(.L_x_1102) ;  /* 0x000000000f087348 */ /* 0x01dfea0003c00000 */
[----:B------:R1:W0:Y:S02]  /*52f0*/  SHFL.DOWN P6, R14, R13, R12, R11 ;  /* 0x0800000c0d0e7389 */ /* 0x00022400000c000b */
[----:B01234-:R-:W-:Y:S05]  /*5300*/  ENDCOLLECTIVE ;  /* 0x000000000000791b */ /* 0x01ffea0003800000 */
.L_x_1102:
[----:B------:R-:W-:Y:S05]  /*5310*/  BSYNC B0 ;  /* 0x0000000000007941 */ /* 0x000fea0003800000 */
.L_x_1101:
[----:B------:R-:W-:Y:S02]  /*5320*/  HFMA2 R12, -RZ, RZ, 0, 4.76837158203125e-07 ;  /* 0x00000008ff0c7431 */ /* 0x000fe400000001ff */
[----:B------:R-:W-:Y:S01]  /*5330*/  IMAD.MOV.U32 R13, RZ, RZ, R3 ;  /* 0x000000ffff0d7224 */ /* 0x000fe200078e0003 */
[----:B------:R-:W-:Y:S01]  /*5340*/  MOV R15, 0xffffffff ;  /* 0xffffffff000f7802 */ /* 0x000fe20000000f00 */
[----:B------:R-:W-:Y:S01]  /*5350*/  IMAD.MOV.U32 R11, RZ, RZ, 0x1f ;  /* 0x0000001fff0b7424 */ /* 0x000fe200078e00ff */
[----:B------:R-:W-:-:S07]  /*5360*/  MOV R5, R14 ;  /* 0x0000000e00057202 */ /* 0x000fce0000000f00 */
[----:B------:R-:W-:Y:S05]  /*5370*/  WARPSYNC.COLLECTIVE R15, `(.L_x_1103) ;  /* 0x000000000f087348 */ /* 0x000fea0003c00000 */
[----:B------:R0:W1:Y:S02]  /*5380*/  SHFL.DOWN P6, R14, R13, R12, R11 ;  /* 0x0800000c0d0e7389 */ /* 0x00006400000c000b */
[----:B01----:R-:W-:Y:S05]  /*5390*/  ENDCOLLECTIVE ;  /* 0x000000000000791b */ /* 0x003fea0003800000 */
.L_x_1103:
[----:B------:R-:W-:Y:S01]  /*53a0*/  MOV R13, R0 ;  /* 0x00000000000d7202 */ /* 0x000fe20000000f00 */
[----:B------:R-:W-:-:S07]  /*53b0*/  IMAD.MOV.U32 R4, RZ, RZ, R14 ;  /* 0x000000ffff047224 */ /* 0x000fce00078e000e */
[----:B------:R-:W-:Y:S05]  /*53c0*/  WARPSYNC.COLLECTIVE R15, `(.L_x_1104) ;  /* 0x000000000f087348 */ /* 0x000fea0003c00000 */
[----:B------:R0:W1:Y:S02]  /*53d0*/  SHFL.DOWN P6, R14, R13, R12, R11 ;  /* 0x0800000c0d0e7389 */ /* 0x00006400000c000b */
[----:B01----:R-:W-:Y:S05]  /*53e0*/  ENDCOLLECTIVE ;  /* 0x000000000000791b */ /* 0x003fea0003800000 */
.L_x_1104:
[----:B------:R-:W-:Y:S05]  /*53f0*/  BRA `(.L_x_1105) ;  /* 0xffffffe400c47947 */ /* 0x000fea000383ffff */
.L_x_1074:
        /* <DEDUP_REMOVED lines=8> */
.L_x_1107:
[----:B------:R-:W-:Y:S05]  /*5480*/  BSYNC B0 ;  /* 0x0000000000007941 */ /* 0x000fea0003800000 */
.L_x_1106:
        /* <DEDUP_REMOVED lines=8> */
.L_x_1108:
[----:B------:R-:W-:Y:S01]  /*5510*/  IMAD.MOV.U32 R13, RZ, RZ, R0 ;  /* 0x000000ffff0d7224 */ /* 0x000fe200078e0000 */
[----:B------:R-:W-:-:S07]  /*5520*/  MOV R4, R14 ;  /* 0x0000000e00047202 */ /* 0x000fce0000000f00 */
[----:B------:R-:W-:Y:S05]  /*5530*/  WARPSYNC.COLLECTIVE R15, `(.L_x_1109) ;  /* 0x000000000f087348 */ /* 0x000fea0003c00000 */
[----:B------:R0:W1:Y:S02]  /*5540*/  SHFL.DOWN P6, R14, R13, R12, R11 ;  /* 0x0800000c0d0e7389 */ /* 0x00006400000c000b */
[----:B01----:R-:W-:Y:S05]  /*5550*/  ENDCOLLECTIVE ;  /* 0x000000000000791b */ /* 0x003fea0003800000 */
.L_x_1109:
[----:B------:R-:W-:Y:S05]  /*5560*/  BRA `(.L_x_1110) ;  /* 0xffffffe400e47947 */ /* 0x000fea000383ffff */
.L_x_1079:
        /* <DEDUP_REMOVED lines=8> */
.L_x_1112:
[----:B------:R-:W-:Y:S05]  /*55f0*/  BSYNC B0 ;  /* 0x0000000000007941 */ /* 0x000fea0003800000 */
.L_x_1111:
        /* <DEDUP_REMOVED lines=8> */
.L_x_1113:
[----:B------:R-:W-:Y:S02]  /*5680*/  MOV R13, R0 ;  /* 0x00000000000d7202 */ /* 0x000fe40000000f00 */
[----:B------:R-:W-:-:S07]  /*5690*/  MOV R4, R14 ;  /* 0x0000000e00047202 */ /* 0x000fce0000000f00 */
[----:B------:R-:W-:Y:S05]  /*56a0*/  WARPSYNC.COLLECTIVE R15, `(.L_x_1114) ;  /* 0x000000000f087348 */ /* 0x000fea0003c00000 */
[----:B------:R0:W1:Y:S02]  /*56b0*/  SHFL.DOWN P6, R14, R13, R12, R11 ;  /* 0x0800000c0d0e7389 */ /* 0x00006400000c000b */
[----:B01----:R-:W-:Y:S05]  /*56c0*/  ENDCOLLECTIVE ;  /* 0x000000000000791b */ /* 0x003fea0003800000 */
.L_x_1114:
[----:B------:R-:W-:Y:S05]  /*56d0*/  BRA `(.L_x_1115) ;  /* 0xffffffe800047947 */ /* 0x000fea000383ffff */
.L_x_1084:
        /* <DEDUP_REMOVED lines=8> */
.L_x_1117:
[----:B------:R-:W-:Y:S05]  /*5760*/  BSYNC B0 ;  /* 0x0000000000007941 */ /* 0x000fea0003800000 */
.L_x_1116:
        /* <DEDUP_REMOVED lines=8> */
.L_x_1118:
[----:B------:R-:W-:Y:S01]  /*57f0*/  MOV R13, R0 ;  /* 0x00000000000d7202 */ /* 0x000fe20000000f00 */
[----:B------:R-:W-:-:S07]  /*5800*/  IMAD.MOV.U32 R4, RZ, RZ, R14 ;  /* 0x000000ffff047224 */ /* 0x000fce00078e000e */
[----:B------:R-:W-:Y:S05]  /*5810*/  WARPSYNC.COLLECTIVE R15, `(.L_x_1119) ;  /* 0x000000000f087348 */ /* 0x000fea0003c00000 */
[----:B------:R0:W1:Y:S02]  /*5820*/  SHFL.DOWN P6, R14, R13, R12, R11 ;  /* 0x0800000c0d0e7389 */ /* 0x00006400000c000b */
[----:B01----:R-:W-:Y:S05]  /*5830*/  ENDCOLLECTIVE ;  /* 0x000000000000791b */ /* 0x003fea0003800000 */
.L_x_1119:
[----:B------:R-:W-:Y:S05]  /*5840*/  BRA `(.L_x_1120) ;  /* 0xffffffe800247947 */ /* 0x000fea000383ffff */
        .weak           $__internal_9_$__cuda_sm3x_div_rn_noftz_f32_slowpath
        .type           $__internal_9_$__cuda_sm3x_div_rn_noftz_f32_slowpath,@function
        .size           $__internal_9_$__cuda_sm3x_div_rn_noftz_f32_slowpath,(.L_x_7632 - $__internal_9_$__cuda_sm3x_div_rn_noftz_f32_slowpath)
$__internal_9_$__cuda_sm3x_div_rn_noftz_f32_slowpath:
        /* <DEDUP_REMOVED lines=35> */
.L_x_1122:
        /* <DEDUP_REMOVED lines=51> */
.L_x_1129:
[----:B------:R-:W-:-:S04]  /*5db0*/  LOP3.LUT R6, R6, 0x80000000, RZ, 0xc0, !PT ;  /* 0x8000000006067812 */ /* 0x000fc800078ec0ff */
[----:B------:R-:W-:Y:S01]  /*5dc0*/  LOP3.LUT R6, R6, 0x7f800000, RZ, 0xfc, !PT ;  /* 0x7f80000006067812 */ /* 0x000fe200078efcff */
[----:B------:R-:W-:Y:S06]  /*5dd0*/  BRA `(.L_x_1130) ;  /* 0x0000000000047947 */ /* 0x000fec0003800000 */
.L_x_1128:
[----:B------:R-:W-:-:S07]  /*5de0*/  LEA R6, R37, R6, 0x17 ;  /* 0x0000000625067211 */ /* 0x000fce00078eb8ff */
.L_x_1130:
[----:B------:R-:W-:Y:S05]  /*5df0*/  BSYNC.RECONVERGENT B2 ;  /* 0x0000000000027941 */ /* 0x000fea0003800200 */
.L_x_1127:
[----:B------:R-:W-:Y:S05]  /*5e00*/  BRA `(.L_x_1131) ;  /* 0x0000000000207947 */ /* 0x000fea0003800000 */
.L_x_1126:
[----:B------:R-:W-:-:S04]  /*5e10*/  LOP3.LUT R6, R7, 0x80000000, R6, 0x48, !PT ;  /* 0x8000000007067812 */ /* 0x000fc800078e4806 */
[----:B------:R-:W-:Y:S01]  /*5e20*/  LOP3.LUT R6, R6, 0x7f800000, RZ, 0xfc, !PT ;  /* 0x7f80000006067812 */ /* 0x000fe200078efcff */
[----:B------:R-:W-:Y:S06]  /*5e30*/  BRA `(.L_x_1131) ;  /* 0x0000000000147947 */ /* 0x000fec0003800000 */
.L_x_1125:
[----:B------:R-:W-:Y:S01]  /*5e40*/  LOP3.LUT R6, R7, 0x80000000, R6, 0x48, !PT ;  /* 0x8000000007067812 */ /* 0x000fe200078e4806 */
[----:B------:R-:W-:Y:S06]  /*5e50*/  BRA `(.L_x_1131) ;  /* 0x00000000000c7947 */ /* 0x000fec0003800000 */
.L_x_1124:
[----:B------:R-:W0:Y:S01]  /*5e60*/  MUFU.RSQ R6, -QNAN ;  /* 0xffc0000000067908 */ /* 0x000e220000001400 */
[----:B------:R-:W-:Y:S05]  /*5e70*/  BRA `(.L_x_1131) ;  /* 0x0000000000047947 */ /* 0x000fea0003800000 */
.L_x_1123:
[----:B------:R-:W-:-:S07]  /*5e80*/  FADD.FTZ R6, R14, R7 ;  /* 0x000000070e067221 */ /* 0x000fce0000010000 */
.L_x_1131:
[----:B------:R-:W-:Y:S05]  /*5e90*/  BSYNC.RECONVERGENT B1 ;  /* 0x0000000000017941 */ /* 0x000fea0003800200 */
.L_x_1121:
[----:B------:R-:W-:Y:S02]  /*5ea0*/  HFMA2 R7, -RZ, RZ, 0, 0 ;  /* 0x00000000ff077431 */ /* 0x000fe400000001ff */
[----:B0-----:R-:W-:Y:S01]  /*5eb0*/  IMAD.MOV.U32 R37, RZ, RZ, R6 ;  /* 0x000000ffff257224 */ /* 0x001fe200078e0006 */
[----:B------:R-:W-:-:S04]  /*5ec0*/  MOV R6, R35 ;  /* 0x0000002300067202 */ /* 0x000fc80000000f00 */
[----:B------:R-:W-:Y:S05]  /*5ed0*/  RET.REL.NODEC R6 `(_Z22LayerNormBlockSMemImplI10DirectLoadIffE11DirectStoreIffEfLi2ELi256EEvT_T0_lld) ;  /* 0xffffffa006487950 */ /* 0x000fea0003c3ffff */
.L_x_1132:
        /* <DEDUP_REMOVED lines=10> */
.L_x_7632:


//--------------------- .text._Z22LayerNormBlockSMemImplI10DirectLoadIffE11DirectStoreIffEfLi2ELi128EEvT_T0_lld --------------------------
	.section	.text._Z22LayerNormBlockSMemImplI10DirectLoadIffE11DirectStoreIffEfLi2ELi128EEvT_T0_lld,"ax",@progbits
	.align	128
        .global         _Z22LayerNormBlockSMemImplI10DirectLoadIffE11DirectStoreIffEfLi2ELi128EEvT_T0_lld
        .type           _Z22LayerNormBlockSMemImplI10DirectLoadIffE11DirectStoreIffEfLi2ELi128EEvT_T0_lld,@function
        .size           _Z22LayerNormBlockSMemImplI10DirectLoadIffE11DirectStoreIffEfLi2ELi128EEvT_T0_lld,(.L_x_7633 - _Z22LayerNormBlockSMemImplI10DirectLoadIffE11DirectStoreIffEfLi2ELi128EEvT_T0_lld)
        .other          _Z22LayerNormBlockSMemImplI10DirectLoadIffE11DirectStoreIffEfLi2ELi128EEvT_T0_lld,@"STO_CUDA_ENTRY STV_DEFAULT"
_Z22LayerNormBlockSMemImplI10DirectLoadIffE11DirectStoreIffEfLi2ELi128EEvT_T0_lld:
.text._Z22LayerNormBlockSMemImplI10DirectLoadIffE11DirectStoreIffEfLi2ELi128EEvT_T0_lld:
        /* <DEDUP_REMOVED lines=23> */
.L_x_1133:
        /* <DEDUP_REMOVED lines=26> */
.L_x_1137:
        /* <DEDUP_REMOVED lines=17> */
.L_x_1136:
[----:B------:R-:W-:Y:S05]  /*0420*/  BSYNC.RECONVERGENT B0 ;  /* 0x0000000000007941 */ /* 0x000fea0003800200 */
.L_x_1135:
        /* <DEDUP_REMOVED lines=8> */
.L_x_1140:
        /* <DEDUP_REMOVED lines=122> */
.L_x_1139:
[----:B------:R-:W-:Y:S05]  /*0c50*/  BSYNC.RECONVERGENT B0 ;  /* 0x0000000000007941 */ /* 0x000fea0003800200 */
.L_x_1138:
        /* <DEDUP_REMOVED lines=81> */
.L_x_1142:
[----:B------:R-:W-:Y:S05]  /*1170*/  BSYNC.RECONVERGENT B0 ;  /* 0x0000000000007941 */ /* 0x000fea0003800200 */
.L_x_1141:
        /* <DEDUP_REMOVED lines=44> */
.L_x_1134:
        /* <DEDUP_REMOVED lines=33> */
.L_x_1224:
        /* <DEDUP_REMOVED lines=71> */
[----:B0123--:R-:W-:Y:S05]  /*1ac0*/  CALL.REL.NOINC `($__internal_10_$__cuda_sm3x_div_rn_noftz_f32_slowpath) ;  /* 0x0000003c00607944 */ /* 0x00ffea0003c00000 */
[----:B------:R-:W-:-:S07]  /*1ad0*/  IMAD.MOV.U32 R7, RZ, RZ, R37 ;  /* 0x000000ffff077224 */ /* 0x000fce00078e0025 */
.L_x_1148:
[----:B-1-3--:R-:W-:Y:S05]  /*1ae0*/  BSYNC.RECONVERGENT B4 ;  /* 0x0000000000047941 */ /* 0x00afea0003800200 */
.L_x_1147:
        /* <DEDUP_REMOVED lines=39> */
[----:B0-2---:R-:W-:Y:S05]  /*1d60*/  CALL.REL.NOINC `($__internal_10_$__cuda_sm3x_div_rn_noftz_f32_slowpath) ;  /* 0x0000003800b87944 */ /* 0x005fea0003c00000 */
[----:B------:R-:W-:-:S07]  /*1d70*/  MOV R7, R37 ;  /* 0x0000002500077202 */ /* 0x000fce0000000f00 */
.L_x_1150:
[----:B------:R-:W-:Y:S05]  /*1d80*/  BSYNC.RECONVERGENT B4 ;  /* 0x0000000000047941 */ /* 0x000fea0003800200 */
.L_x_1149:
        /* <DEDUP_REMOVED lines=18> */
[----:B0-2---:R-:W-:Y:S05]  /*1eb0*/  CALL.REL.NOINC `($__internal_10_$__cuda_sm3x_div_rn_noftz_f32_slowpath) ;  /* 0x0000003800647944 */ /* 0x005fea0003c00000 */
[----:B------:R-:W-:-:S07]  /*1ec0*/  IMAD.MOV.U32 R6, RZ, RZ, R37 ;  /* 0x000000ffff067224 */ /* 0x000fce00078e0025 */
.L_x_1152:
[----:B------:R-:W-:Y:S05]  /*1ed0*/  BSYNC.RECONVERGENT B4 ;  /* 0x0000000000047941 */ /* 0x000fea0003800200 */
.L_x_1151:
[----:B------:R-:W-:Y:S01]  /*1ee0*/  FADD R34, R33, R6 ;  /* 0x0000000621227221 */ /* 0x000fe20000000000 */
[----:B------:R-:W-:Y:S01]  /*1ef0*/  MOV R33, 0x40c00000 ;  /* 0x40c0000000217802 */ /* 0x000fe20000000f00 */
[----:B------:R-:W-:Y:S02]  /*1f00*/  IMAD.MOV.U32 R12, RZ, RZ, R20 ;  /* 0x000000ffff0c7224 */ /* 0x000fe400078e0014 */
[----:B------:R-:W-:-:S04]  /*1f10*/  FADD R3, R3, -R34 ;  /* 0x8000002203037221 */ /* 0x000fc80000000000 */
[----:B------:R-:W-:-:S07]  /*1f20*/  FFMA R15, R0, R3, R15 ;  /* 0x00000003000f7223 */ /* 0x000fce000000000f */
.L_x_1146:
[----:B-1-3--:R-:W-:Y:S05]  /*1f30*/  BSYNC.RECONVERGENT B3 ;  /* 0x0000000000037941 */ /* 0x00afea0003800200 */
.L_x_1145:
        /* <DEDUP_REMOVED lines=13> */
.L_x_1169:
        /* <DEDUP_REMOVED lines=26> */
[----:B0-2---:R-:W-:Y:S05]  /*21b0*/  CALL.REL.NOINC `($__internal_10_$__cuda_sm3x_div_rn_noftz_f32_slowpath) ;  /* 0x0000003400a47944 */ /* 0x005fea0003c00000 */
[----:B------:R-:W-:-:S07]  /*21c0*/  IMAD.MOV.U32 R5, RZ, RZ, R37 ;  /* 0x000000ffff057224 */ /* 0x000fce00078e0025 */
.L_x_1154:
[----:B------:R-:W-:Y:S05]  /*21d0*/  BSYNC.RECONVERGENT B3 ;  /* 0x0000000000037941 */ /* 0x000fea0003800200 */
.L_x_1153:
        /* <DEDUP_REMOVED lines=19> */
[----:B0-2---:R-:W-:Y:S05]  /*2310*/  CALL.REL.NOINC `($__internal_10_$__cuda_sm3x_div_rn_noftz_f32_slowpath) ;  /* 0x00000034004c7944 */ /* 0x005fea0003c00000 */
[----:B------:R-:W-:-:S07]  /*2320*/  IMAD.MOV.U32 R6, RZ, RZ, R37 ;  /* 0x000000ffff067224 */ /* 0x000fce00078e0025 */
.L_x_1156:
[----:B------:R-:W-:Y:S05]  /*2330*/  BSYNC.RECONVERGENT B3 ;  /* 0x0000000000037941 */ /* 0x000fea0003800200 */
.L_x_1155:
        /* <DEDUP_REMOVED lines=31> */
.L_x_1158:
[----:B------:R-:W-:Y:S05]  /*2530*/  BSYNC.RECONVERGENT B3 ;  /* 0x0000000000037941 */ /* 0x000fea0003800200 */
.L_x_1157:
        /* <DEDUP_REMOVED lines=18> */
[----:B0-2---:R-:W-:Y:S05]  /*2660*/  CALL.REL.NOINC `($__internal_10_$__cuda_sm3x_div_rn_noftz_f32_slowpath) ;  /* 0x0000003000787944 */ /* 0x005fea0003c00000 */
[----:B------:R-:W-:-:S07]  /*2670*/  MOV R4, R37 ;  /* 0x0000002500047202 */ /* 0x000fce0000000f00 */
.L_x_1160:
[----:B------:R-:W-:Y:S05]  /*2680*/  BSYNC.RECONVERGENT B3 ;  /* 0x0000000000037941 */ /* 0x000fea0003800200 */
.L_x_1159:
        /* <DEDUP_REMOVED lines=27> */
[----:B0-2---:R-:W-:Y:S05]  /*2840*/  CALL.REL.NOINC `($__internal_10_$__cuda_sm3x_div_rn_noftz_f32_slowpath) ;  /* 0x0000003000007944 */ /* 0x005fea0003c00000 */
[----:B------:R-:W-:-:S07]  /*2850*/  MOV R4, R37 ;  /* 0x0000002500047202 */ /* 0x000fce0000000f00 */
.L_x_1162:
[----:B------:R-:W-:Y:S05]  /*2860*/  BSYNC.RECONVERGENT B3 ;  /* 0x0000000000037941 */ /* 0x000fea0003800200 */
.L_x_1161:
        /* <DEDUP_REMOVED lines=18> */
[----:B0-2---:R-:W-:Y:S05]  /*2990*/  CALL.REL.NOINC `($__internal_10_$__cuda_sm3x_div_rn_noftz_f32_slowpath) ;  /* 0x0000002c00ac7944 */ /* 0x005fea0003c00000 */
[----:B------:R-:W-:-:S07]  /*29a0*/  IMAD.MOV.U32 R2, RZ, RZ, R37 ;  /* 0x000000ffff027224 */ /* 0x000fce00078e0025 */
.L_x_1164:
[----:B------:R-:W-:Y:S05]  /*29b0*/  BSYNC.RECONVERGENT B3 ;  /* 0x0000000000037941 */ /* 0x000fea0003800200 */
.L_x_1163:
        /* <DEDUP_REMOVED lines=31> */
.L_x_1166:
[----:B------:R-:W-:Y:S05]  /*2bb0*/  BSYNC.RECONVERGENT B3 ;  /* 0x0000000000037941 */ /* 0x000fea0003800200 */
.L_x_1165:
        /* <DEDUP_REMOVED lines=21> */
.L_x_1168:
[----:B------:R-:W-:Y:S05]  /*2d10*/  BSYNC.RECONVERGENT B3 ;  /* 0x0000000000037941 */ /* 0x000fea0003800200 */
.L_x_1167:
        /* <DEDUP_REMOVED lines=9> */
.L_x_1144:
[----:B-1-3--:R-:W-:Y:S05]  /*2db0*/  BSYNC.RECONVERGENT B0 ;  /* 0x0000000000007941 */ /* 0x00afea0003800200 */
.L_x_1143:
        /* <DEDUP_REMOVED lines=18> */
[----:B--2---:R-:W-:Y:S05]  /*2ee0*/  CALL.REL.NOINC `($__internal_10_$__cuda_sm3x_div_rn_noftz_f32_slowpath) ;  /* 0x0000002800587944 */ /* 0x004fea0003c00000 */
[----:B------:R-:W-:-:S07]  /*2ef0*/  IMAD.MOV.U32 R3, RZ, RZ, R37 ;  /* 0x000000ffff037224 */ /* 0x000fce00078e0025 */
.L_x_1173:
[----:B------:R-:W-:Y:S05]  /*2f00*/  BSYNC.RECONVERGENT B3 ;  /* 0x0000000000037941 */ /* 0x000fea0003800200 */
.L_x_1172:
[----:B------:R-:W-:-:S04]  /*2f10*/  FADD R5, -R34, R5 ;  /* 0x0000000522057221 */ /* 0x000fc80000000100 */
[C---:B------:R-:W-:Y:S01]  /*2f20*/  FMUL R0, R5.reuse, R5 ;  /* 0x0000000505007220 */ /* 0x040fe20000400000 */
[----:B------:R-:W-:-:S03]  /*2f30*/  FFMA R34, R5, R3, R34 ;  /* 0x0000000305227223 */ /* 0x000fc60000000022 */
[----:B------:R-:W-:Y:S01]  /*2f40*/  FMUL R0, R33, R0 ;  /* 0x0000000021007220 */ /* 0x000fe20000400000 */
[----:B------:R-:W-:-:S03]  /*2f50*/  MOV R33, R13 ;  /* 0x0000000d00217202 */ /* 0x000fc60000000f00 */
[----:B------:R-:W-:-:S04]  /*2f60*/  FFMA R0, R0, R3, R11 ;  /* 0x0000000300007223 */ /* 0x000fc8000000000b */
[----:B------:R-:W-:-:S07]  /*2f70*/  FADD R15, R15, R0 ;  /* 0x000000000f0f7221 */ /* 0x000fce0000000000 */
.L_x_1171:
[----:B------:R-:W-:Y:S05]  /*2f80*/  BSYNC.RECONVERGENT B0 ;  /* 0x0000000000007941 */ /* 0x000fea0003800200 */
.L_x_1170:
        /* <DEDUP_REMOVED lines=18> */
[----:B--2---:R-:W-:Y:S05]  /*30b0*/  CALL.REL.NOINC `($__internal_10_$__cuda_sm3x_div_rn_noftz_f32_slowpath) ;  /* 0x0000002400e47944 */ /* 0x004fea0003c00000 */
[----:B------:R-:W-:-:S07]  /*30c0*/  MOV R3, R37 ;  /* 0x0000002500037202 */ /* 0x000fce0000000f00 */
.L_x_1177:
[----:B------:R-:W-:Y:S05]  /*30d0*/  BSYNC.RECONVERGENT B3 ;  /* 0x0000000000037941 */ /* 0x000fea0003800200 */
.L_x_1176:
[----:B------:R-:W-:-:S04]  /*30e0*/  FADD R5, -R34, R5 ;  /* 0x0000000522057221 */ /* 0x000fc80000000100 */
[C---:B------:R-:W-:Y:S01]  /*30f0*/  FMUL R0, R5.reuse, R5 ;  /* 0x0000000505007220 */ /* 0x040fe20000400000 */
[----:B------:R-:W-:-:S03]  /*3100*/  FFMA R34, R5, R3, R34 ;  /* 0x0000000305227223 */ /* 0x000fc60000000022 */
[----:B------:R-:W-:Y:S01]  /*3110*/  FMUL R0, R33, R0 ;  /* 0x0000000021007220 */ /* 0x000fe20000400000 */
[----:B------:R-:W-:-:S03]  /*3120*/  IMAD.MOV.U32 R33, RZ, RZ, R13 ;  /* 0x000000ffff217224 */ /* 0x000fc600078e000d */
[----:B------:R-:W-:-:S04]  /*3130*/  FFMA R0, R0, R3, R11 ;  /* 0x0000000300007223 */ /* 0x000fc8000000000b */
[----:B------:R-:W-:-:S07]  /*3140*/  FADD R15, R15, R0 ;  /* 0x000000000f0f7221 */ /* 0x000fce0000000000 */
.L_x_1175:
[----:B------:R-:W-:Y:S05]  /*3150*/  BSYNC.RECONVERGENT B0 ;  /* 0x0000000000007941 */ /* 0x000fea0003800200 */
.L_x_1174:
        /* <DEDUP_REMOVED lines=20> */
.L_x_1181:
[----:B------:R-:W-:Y:S05]  /*32a0*/  BSYNC.RECONVERGENT B3 ;  /* 0x0000000000037941 */ /* 0x000fea0003800200 */
.L_x_1180:
[----:B------:R-:W-:-:S04]  /*32b0*/  FADD R5, -R34, R5 ;  /* 0x0000000522057221 */ /* 0x000fc80000000100 */
[C---:B------:R-:W-:Y:S01]  /*32c0*/  FMUL R0, R5.reuse, R5 ;  /* 0x0000000505007220 */ /* 0x040fe20000400000 */
[----:B------:R-:W-:-:S03]  /*32d0*/  FFMA R34, R5, R3, R34 ;  /* 0x0000000305227223 */ /* 0x000fc60000000022 */
[----:B------:R-:W-:Y:S01]  /*32e0*/  FMUL R0, R33, R0 ;  /* 0x0000000021007220 */ /* 0x000fe20000400000 */
[----:B------:R-:W-:-:S03]  /*32f0*/  MOV R33, R13 ;  /* 0x0000000d00217202 */ /* 0x000fc60000000f00 */
[----:B------:R-:W-:-:S04]  /*3300*/  FFMA R0, R0, R3, R11 ;  /* 0x0000000300007223 */ /* 0x000fc8000000000b */
[----:B------:R-:W-:-:S07]  /*3310*/  FADD R15, R15, R0 ;  /* 0x000000000f0f7221 */ /* 0x000fce0000000000 */
.L_x_1179:
[----:B------:R-:W-:Y:S05]  /*3320*/  BSYNC.RECONVERGENT B0 ;  /* 0x0000000000007941 */ /* 0x000fea0003800200 */
.L_x_1178:
        /* <DEDUP_REMOVED lines=20> */
.L_x_1185:
[----:B------:R-:W-:Y:S05]  /*3470*/  BSYNC.RECONVERGENT B3 ;  /* 0x0000000000037941 */ /* 0x000fea0003800200 */
.L_x_1184:
[----:B------:R-:W-:-:S04]  /*3480*/  FADD R5, -R34, R5 ;  /* 0x0000000522057221 */ /* 0x000fc80000000100 */
[C---:B------:R-:W-:Y:S01]  /*3490*/  FMUL R0, R5.reuse, R5 ;  /* 0x0000000505007220 */ /* 0x040fe20000400000 */
[----:B------:R-:W-:-:S03]  /*34a0*/  FFMA R34, R5, R3, R34 ;  /* 0x0000000305227223 */ /* 0x000fc60000000022 */
[----:B------:R-:W-:Y:S01]  /*34b0*/  FMUL R0, R33, R0 ;  /* 0x0000000021007220 */ /* 0x000fe20000400000 */
[----:B------:R-:W-:-:S03]  /*34c0*/  IMAD.MOV.U32 R33, RZ, RZ, R13 ;  /* 0x000000ffff217224 */ /* 0x000fc600078e000d */
[----:B------:R-:W-:-:S04]  /*34d0*/  FFMA R0, R0, R3, R11 ;  /* 0x0000000300007223 */ /* 0x000fc8000000000b */
[----:B------:R-:W-:-:S07]  /*34e0*/  FADD R15, R15, R0 ;  /* 0x000000000f0f7221 */ /* 0x000fce0000000000 */
.L_x_1183:
[----:B------:R-:W-:Y:S05]  /*34f0*/  BSYNC.RECONVERGENT B0 ;  /* 0x0000000000007941 */ /* 0x000fea0003800200 */
.L_x_1182:
        /* <DEDUP_REMOVED lines=20> */
.L_x_1189:
[----:B------:R-:W-:Y:S05]  /*3640*/  BSYNC.RECONVERGENT B3 ;  /* 0x0000000000037941 */ /* 0x000fea0003800200 */
.L_x_1188:
[----:B------:R-:W-:-:S04]  /*3650*/  FADD R5, -R34, R5 ;  /* 0x0000000522057221 */ /* 0x000fc80000000100 */
[C---:B------:R-:W-:Y:S01]  /*3660*/  FMUL R0, R5.reuse, R5 ;  /* 0x0000000505007220 */ /* 0x040fe20000400000 */
[----:B------:R-:W-:-:S03]  /*3670*/  FFMA R34, R5, R3, R34 ;  /* 0x0000000305227223 */ /* 0x000fc60000000022 */
[----:B------:R-:W-:Y:S01]  /*3680*/  FMUL R0, R33, R0 ;  /* 0x0000000021007220 */ /* 0x000fe20000400000 */
[----:B------:R-:W-:-:S03]  /*3690*/  MOV R33, R13 ;  /* 0x0000000d00217202 */ /* 0x000fc60000000f00 */
[----:B------:R-:W-:-:S04]  /*36a0*/  FFMA R0, R0, R3, R11 ;  /* 0x0000000300007223 */ /* 0x000fc8000000000b */
[----:B------:R-:W-:-:S07]  /*36b0*/  FADD R15, R15, R0 ;  /* 0x000000000f0f7221 */ /* 0x000fce0000000000 */
.L_x_1187:
[----:B------:R-:W-:Y:S05]  /*36c0*/  BSYNC.RECONVERGENT B0 ;  /* 0x0000000000007941 */ /* 0x000fea0003800200 */
.L_x_1186:
        /* <DEDUP_REMOVED lines=30> */
.L_x_1192:
[----:B------:R-:W-:Y:S05]  /*38b0*/  BSYNC.RECONVERGENT B0 ;  /* 0x0000000000007941 */ /* 0x000fea0003800200 */
.L_x_1191:
[----:B------:R-:W-:-:S03]  /*38c0*/  UMOV UR7, 0xffffffff ;  /* 0xffffffff00077882 */ /* 0x000fc60000000000 */
[----:B------:R-:W-:Y:S05]  /*38d0*/  BRA.DIV UR7, `(.L_x_1193) ;  /* 0x0000001a07187947 */ /* 0x000fea000b800000 */
[----:B0-----:R0:W4:Y:S01]  /*38e0*/  SHFL.DOWN PT, R5, R2, 0x10, 0x1f ;  /* 0x0a001f0002057f89 */ /* 0x00112200000e0000 */
[----:B------:R-:W-:-:S03]  /*38f0*/  NOP ;  /* 0x0000000000007918 */ /* 0x000fc60000000000 */
[----:B---3--:R0:W3:Y:S04]  /*3900*/  SHFL.DOWN PT, R4, R3, 0x10, 0x1f ;  /* 0x0a001f0003047f89 */ /* 0x0080e800000e0000 */
[----:B-1----:R0:W1:Y:S02]  /*3910*/  SHFL.DOWN PT, R14, R0, 0x10, 0x1f ;  /* 0x0a001f00000e7f89 */ /* 0x00206400000e0000 */
.L_x_1229:
        /* <DEDUP_REMOVED lines=15> */
[----:B0-234-:R-:W-:Y:S05]  /*3a10*/  CALL.REL.NOINC `($__internal_10_$__cuda_sm3x_div_rn_noftz_f32_slowpath) ;  /* 0x0000001c008c7944 */ /* 0x01dfea0003c00000 */
[----:B------:R-:W-:-:S07]  /*3a20*/  IMAD.MOV.U32 R7, RZ, RZ, R37 ;  /* 0x000000ffff077224 */ /* 0x000fce00078e0025 */
.L_x_1197:
[----:B------:R-:W-:Y:S05]  /*3a30*/  BSYNC.RECONVERGENT B3 ;  /* 0x0000000000037941 */ /* 0x000fea0003800200 */
.L_x_1196:
[----:B----4-:R-:W-:-:S04]  /*3a40*/  FADD R5, -R2, R5 ;  /* 0x0000000502057221 */ /* 0x010fc80000000100 */
[C---:B------:R-:W-:Y:S01]  /*3a50*/  FMUL R11, R5.reuse, R5 ;  /* 0x00000005050b7220 */ /* 0x040fe20000400000 */
[----:B0-----:R-:W-:-:S03]  /*3a60*/  FFMA R2, R5, R7, R2 ;  /* 0x0000000705027223 */ /* 0x001fc60000000002 */
[----:B------:R-:W-:Y:S01]  /*3a70*/  FMUL R11, R0, R11 ;  /* 0x0000000b000b7220 */ /* 0x000fe20000400000 */
[----:B------:R-:W-:-:S03]  /*3a80*/  MOV R0, R13 ;  /* 0x0000000d00007202 */ /* 0x000fc60000000f00 */
[----:B---3--:R-:W-:-:S04]  /*3a90*/  FFMA R4, R11, R7, R4 ;  /* 0x000000070b047223 */ /* 0x008fc80000000004 */
[----:B------:R-:W-:-:S07]  /*3aa0*/  FADD R3, R3, R4 ;  /* 0x0000000403037221 */ /* 0x000fce0000000000 */
.L_x_1195:
[----:B------:R-:W-:Y:S05]  /*3ab0*/  BSYNC.RECONVERGENT B0 ;  /* 0x0000000000007941 */ /* 0x000fea0003800200 */
.L_x_1194:
[----:B------:R-:W-:-:S03]  /*3ac0*/  UMOV UR7, 0xffffffff ;  /* 0xffffffff00077882 */ /* 0x000fc60000000000 */
[----:B------:R-:W-:Y:S05]  /*3ad0*/  BRA.DIV UR7, `(.L_x_1198) ;  /* 0x0000001607ec7947 */ /* 0x000fea000b800000 */
[----:B----4-:R1:W4:Y:S04]  /*3ae0*/  SHFL.DOWN PT, R5, R2, 0x8, 0x1f ;  /* 0x09001f0002057f89 */ /* 0x01032800000e0000 */
[----:B---3--:R1:W3:Y:S04]  /*3af0*/  SHFL.DOWN PT, R4, R3, 0x8, 0x1f ;  /* 0x09001f0003047f89 */ /* 0x0082e800000e0000 */
[----:B------:R1:W0:Y:S02]  /*3b00*/  SHFL.DOWN PT, R14, R0, 0x8, 0x1f ;  /* 0x09001f00000e7f89 */ /* 0x00022400000e0000 */
.L_x_1234:
        /* <DEDUP_REMOVED lines=15> */
[----:B-1234-:R-:W-:Y:S05]  /*3c00*/  CALL.REL.NOINC `($__internal_10_$__cuda_sm3x_div_rn_noftz_f32_slowpath) ;  /* 0x0000001c00107944 */ /* 0x01efea0003c00000 */
[----:B------:R-:W-:-:S07]  /*3c10*/  MOV R7, R37 ;  /* 0x0000002500077202 */ /* 0x000fce0000000f00 */
.L_x_1202:
[----:B------:R-:W-:Y:S05]  /*3c20*/  BSYNC.RECONVERGENT B3 ;  /* 0x0000000000037941 */ /* 0x000fea0003800200 */
.L_x_1201:
[----:B----4-:R-:W-:-:S04]  /*3c30*/  FADD R5, -R2, R5 ;  /* 0x0000000502057221 */ /* 0x010fc80000000100 */
[C---:B------:R-:W-:Y:S01]  /*3c40*/  FMUL R11, R5.reuse, R5 ;  /* 0x00000005050b7220 */ /* 0x040fe20000400000 */
[----:B-1----:R-:W-:-:S03]  /*3c50*/  FFMA R2, R5, R7, R2 ;  /* 0x0000000705027223 */ /* 0x002fc60000000002 */
[----:B------:R-:W-:Y:S01]  /*3c60*/  FMUL R11, R0, R11 ;  /* 0x0000000b000b7220 */ /* 0x000fe20000400000 */
[----:B------:R-:W-:-:S03]  /*3c70*/  IMAD.MOV.U32 R0, RZ, RZ, R13 ;  /* 0x000000ffff007224 */ /* 0x000fc600078e000d */
[----:B---3--:R-:W-:-:S04]  /*3c80*/  FFMA R4, R11, R7, R4 ;  /* 0x000000070b047223 */ /* 0x008fc80000000004 */
[----:B------:R-:W-:-:S07]  /*3c90*/  FADD R3, R3, R4 ;  /* 0x0000000403037221 */ /* 0x000fce0000000000 */
.L_x_1200:
[----:B------:R-:W-:Y:S05]  /*3ca0*/  BSYNC.RECONVERGENT B0 ;  /* 0x0000000000007941 */ /* 0x000fea0003800200 */
.L_x_1199:
[----:B------:R-:W-:-:S03]  /*3cb0*/  UMOV UR7, 0xffffffff ;  /* 0xffffffff00077882 */ /* 0x000fc60000000000 */
[----:B------:R-:W-:Y:S05]  /*3cc0*/  BRA.DIV UR7, `(.L_x_1203) ;  /* 0x0000001607cc7947 */ /* 0x000fea000b800000 */
[----:B----4-:R0:W4:Y:S04]  /*3cd0*/  SHFL.DOWN PT, R5, R2, 0x4, 0x1f ;  /* 0x08801f0002057f89 */ /* 0x01012800000e0000 */
[----:B---3--:R0:W3:Y:S04]  /*3ce0*/  SHFL.DOWN PT, R4, R3, 0x4, 0x1f ;  /* 0x08801f0003047f89 */ /* 0x0080e800000e0000 */
[----:B------:R0:W0:Y:S02]  /*3cf0*/  SHFL.DOWN PT, R14, R0, 0x4, 0x1f ;  /* 0x08801f00000e7f89 */ /* 0x00002400000e0000 */
.L_x_1239:
        /* <DEDUP_REMOVED lines=15> */
[----:B-1234-:R-:W-:Y:S05]  /*3df0*/  CALL.REL.NOINC `($__internal_10_$__cuda_sm3x_div_rn_noftz_f32_slowpath) ;  /* 0x0000001800947944 */ /* 0x01efea0003c00000 */
[----:B------:R-:W-:-:S07]  /*3e00*/  IMAD.MOV.U32 R7, RZ, RZ, R37 ;  /* 0x000000ffff077224 */ /* 0x000fce00078e0025 */
.L_x_1207:
[----:B------:R-:W-:Y:S05]  /*3e10*/  BSYNC.RECONVERGENT B3 ;  /* 0x0000000000037941 */ /* 0x000fea0003800200 */
.L_x_1206:
[----:B----4-:R-:W-:-:S04]  /*3e20*/  FADD R5, -R2, R5 ;  /* 0x0000000502057221 */ /* 0x010fc80000000100 */
[C---:B------:R-:W-:Y:S01]  /*3e30*/  FMUL R11, R5.reuse, R5 ;  /* 0x00000005050b7220 */ /* 0x040fe20000400000 */
[----:B-1----:R-:W-:-:S03]  /*3e40*/  FFMA R2, R5, R7, R2 ;  /* 0x0000000705027223 */ /* 0x002fc60000000002 */
[----:B------:R-:W-:Y:S01]  /*3e50*/  FMUL R11, R0, R11 ;  /* 0x0000000b000b7220 */ /* 0x000fe20000400000 */
[----:B------:R-:W-:-:S03]  /*3e60*/  MOV R0, R13 ;  /* 0x0000000d00007202 */ /* 0x000fc60000000f00 */
[----:B---3--:R-:W-:-:S04]  /*3e70*/  FFMA R4, R11, R7, R4 ;  /* 0x000000070b047223 */ /* 0x008fc80000000004 */
[----:B------:R-:W-:-:S07]  /*3e80*/  FADD R3, R3, R4 ;  /* 0x0000000403037221 */ /* 0x000fce0000000000 */
.L_x_1205:
[----:B------:R-:W-:Y:S05]  /*3e90*/  BSYNC.RECONVERGENT B0 ;  /* 0x0000000000007941 */ /* 0x000fea0003800200 */
.L_x_1204:
[----:B------:R-:W-:-:S03]  /*3ea0*/  UMOV UR7, 0xffffffff ;  /* 0xffffffff00077882 */ /* 0x000fc60000000000 */
[----:B------:R-:W-:Y:S05]  /*3eb0*/  BRA.DIV UR7, `(.L_x_1208) ;  /* 0x0000001607ac7947 */ /* 0x000fea000b800000 */
[----:B----4-:R0:W4:Y:S04]  /*3ec0*/  SHFL.DOWN PT, R5, R2, 0x2, 0x1f ;  /* 0x08401f0002057f89 */ /* 0x01012800000e0000 */
[----:B---3--:R0:W3:Y:S04]  /*3ed0*/  SHFL.DOWN PT, R4, R3, 0x2, 0x1f ;  /* 0x08401f0003047f89 */ /* 0x0080e800000e0000 */
[----:B------:R0:W0:Y:S02]  /*3ee0*/  SHFL.DOWN PT, R14, R0, 0x2, 0x1f ;  /* 0x08401f00000e7f89 */ /* 0x00002400000e0000 */
.L_x_1244:
        /* <DEDUP_REMOVED lines=17> */
.L_x_1212:
[----:B------:R-:W-:Y:S05]  /*4000*/  BSYNC.RECONVERGENT B3 ;  /* 0x0000000000037941 */ /* 0x000fea0003800200 */
.L_x_1211:
[----:B----4-:R-:W-:-:S04]  /*4010*/  FADD R5, -R2, R5 ;  /* 0x0000000502057221 */ /* 0x010fc80000000100 */
[C---:B------:R-:W-:Y:S01]  /*4020*/  FMUL R11, R5.reuse, R5 ;  /* 0x00000005050b7220 */ /* 0x040fe20000400000 */
[----:B-1----:R-:W-:-:S03]  /*4030*/  FFMA R2, R5, R7, R2 ;  /* 0x0000000705027223 */ /* 0x002fc60000000002 */
[----:B------:R-:W-:Y:S01]  /*4040*/  FMUL R11, R0, R11 ;  /* 0x0000000b000b7220 */ /* 0x000fe20000400000 */
[----:B------:R-:W-:-:S03]  /*4050*/  IMAD.MOV.U32 R0, RZ, RZ, R13 ;  /* 0x000000ffff007224 */ /* 0x000fc600078e000d */
[----:B---3--:R-:W-:-:S04]  /*4060*/  FFMA R4, R11, R7, R4 ;  /* 0x000000070b047223 */ /* 0x008fc80000000004 */
[----:B------:R-:W-:-:S07]  /*4070*/  FADD R3, R3, R4 ;  /* 0x0000000403037221 */ /* 0x000fce0000000000 */
.L_x_1210:
[----:B------:R-:W-:Y:S05]  /*4080*/  BSYNC.RECONVERGENT B0 ;  /* 0x0000000000007941 */ /* 0x000fea0003800200 */
.L_x_1209:
[----:B------:R-:W-:-:S03]  /*4090*/  UMOV UR7, 0xffffffff ;  /* 0xffffffff00077882 */ /* 0x000fc60000000000 */
[----:B------:R-:W-:Y:S05]  /*40a0*/  BRA.DIV UR7, `(.L_x_1213) ;  /* 0x00000016078c7947 */ /* 0x000fea000b800000 */
[----:B----4-:R0:W4:Y:S04]  /*40b0*/  SHFL.DOWN PT, R5, R2, 0x1, 0x1f ;  /* 0x08201f0002057f89 */ /* 0x01012800000e0000 */
[----:B---3--:R0:W3:Y:S04]  /*40c0*/  SHFL.DOWN PT, R4, R3, 0x1, 0x1f ;  /* 0x08201f0003047f89 */ /* 0x0080e800000e0000 */
[----:B------:R0:W0:Y:S02]  /*40d0*/  SHFL.DOWN PT, R14, R0, 0x1, 0x1f ;  /* 0x08201f00000e7f89 */ /* 0x00002400000e0000 */
.L_x_1249:
        /* <DEDUP_REMOVED lines=17> */
.L_x_1217:
[----:B------:R-:W-:Y:S05]  /*41f0*/  BSYNC.RECONVERGENT B3 ;  /* 0x0000000000037941 */ /* 0x000fea0003800200 */
.L_x_1216:
[----:B----4-:R-:W-:-:S04]  /*4200*/  FADD R5, -R2, R5 ;  /* 0x0000000502057221 */ /* 0x010fc80000000100 */
[C---:B------:R-:W-:Y:S01]  /*4210*/  FMUL R11, R5.reuse, R5 ;  /* 0x00000005050b7220 */ /* 0x040fe20000400000 */
[----:B-1----:R-:W-:-:S03]  /*4220*/  FFMA R2, R5, R7, R2 ;  /* 0x0000000705027223 */ /* 0x002fc60000000002 */
[----:B------:R-:W-:Y:S01]  /*4230*/  FMUL R11, R0, R11 ;  /* 0x0000000b000b7220 */ /* 0x000fe20000400000 */
[----:B------:R-:W-:-:S03]  /*4240*/  MOV R0, R13 ;  /* 0x0000000d00007202 */ /* 0x000fc60000000f00 */
[----:B---3--:R-:W-:-:S04]  /*4250*/  FFMA R4, R11, R7, R4 ;  /* 0x000000070b047223 */ /* 0x008fc80000000004 */
[----:B------:R-:W-:-:S07]  /*4260*/  FADD R3, R3, R4 ;  /* 0x0000000403037221 */ /* 0x000fce0000000000 */
.L_x_1215:
[----:B------:R-:W-:Y:S05]  /*4270*/  BSYNC.RECONVERGENT B0 ;  /* 0x0000000000007941 */ /* 0x000fea0003800200 */
.L_x_1214:
[----:B------:R-:W-:-:S13]  /*4280*/  ISETP.NE.AND P0, PT, R42, RZ, PT ;  /* 0x000000ff2a00720c */ /* 0x000fda0003f05270 */
[----:B----4-:R-:W0:Y:S01]  /*4290*/  @!P0 S2R R5, SR_CgaCtaId ;  /* 0x0000000000058919 */ /* 0x010e220000008800 */
[----:B---3--:R-:W-:-:S04]  /*42a0*/  @!P0 MOV R4, 0x400 ;  /* 0x0000040000048802 */ /* 0x008fc80000000f00 */
[----:B0-----:R-:W-:-:S05]  /*42b0*/  @!P0 LEA R5, R5, R4, 0x18 ;  /* 0x0000000405058211 */ /* 0x001fca00078ec0ff */
[----:B------:R0:W-:Y:S04]  /*42c0*/  @!P0 STS.64 [R5+0x180], R2 ;  /* 0x0001800205008388 */ /* 0x0001e80000000a00 */
[----:B------:R0:W-:Y:S02]  /*42d0*/  @!P0 STS [R5+0x188], R0 ;  /* 0x0001880005008388 */ /* 0x0001e40000000800 */
.L_x_1190:
        /* <DEDUP_REMOVED lines=18> */
[----:B--2---:R-:W-:Y:S05]  /*4400*/  CALL.REL.NOINC `($__internal_10_$__cuda_sm3x_div_rn_noftz_f32_slowpath) ;  /* 0x0000001400107944 */ /* 0x004fea0003c00000 */
[----:B------:R-:W-:-:S07]  /*4410*/  IMAD.MOV.U32 R0, RZ, RZ, R37 ;  /* 0x000000ffff007224 */ /* 0x000fce00078e0025 */
.L_x_1218:
        /* <DEDUP_REMOVED lines=94> */
.L_x_1222:
[----:B------:R-:W-:Y:S05]  /*4a00*/  BSYNC.RECONVERGENT B1 ;  /* 0x0000000000017941 */ /* 0x000fea0003800200 */
.L_x_1221:
[----:B------:R-:W-:-:S13]  /*4a10*/  ISETP.GE.U32.AND P0, PT, R22, 0x180, PT ;  /* 0x000001801600780c */ /* 0x000fda0003f06070 */
[----:B------:R-:W-:Y:S05]  /*4a20*/  @!P0 BRA `(.L_x_1220) ;  /* 0x0000000400a48947 */ /* 0x000fea0003800000 */
[----:B--2---:R-:W2:Y:S01]  /*4a30*/  S2R R3, SR_CgaCtaId ;  /* 0x0000000000037919 */ /* 0x004ea20000008800 */
[----:B------:R-:W-:-:S04]  /*4a40*/  MOV R2, 0x400 ;  /* 0x0000040000027802 */ /* 0x000fc80000000f00 */
[----:B------:R-:W-:-:S04]  /*4a50*/  IADD3 R2, PT, PT, R2, 0x190, RZ ;  /* 0x0000019002027810 */ /* 0x000fc80007ffe0ff */
[----:B--2---:R-:W-:-:S07]  /*4a60*/  LEA R47, R3, R2, 0x18 ;  /* 0x00000002032f7211 */ /* 0x004fce00078ec0ff */
.L_x_1223:
        /* <DEDUP_REMOVED lines=101> */
.L_x_1220:
[----:B------:R-:W-:Y:S05]  /*50c0*/  BSYNC.RECONVERGENT B0 ;  /* 0x0000000000007941 */ /* 0x000fea0003800200 */
.L_x_1219:
[----:B------:R-:W4:Y:S01]  /*50d0*/  LDCU.64 UR8, c[0x0][0x3b0] ;  /* 0x00007600ff0877ac */ /* 0x000f220008000a00 */
[----:B------:R-:W-:-:S04]  /*50e0*/  UIADD3 UR6, UP0, UPT, UR11, UR6, URZ ;  /* 0x000000060b067290 */ /* 0x000fc8000ff1e0ff */
[----:B------:R-:W-:Y:S02]  /*50f0*/  UIADD3.X UR4, UPT, UPT, URZ, UR4, URZ, UP0, !UPT ;  /* 0x00000004ff047290 */ /* 0x000fe400087fe4ff */
[----:B----4-:R-:W-:-:S04]  /*5100*/  UISETP.GE.U32.AND UP0, UPT, UR6, UR8, UPT ;  /* 0x000000080600728c */ /* 0x010fc8000bf06070 */
[----:B------:R-:W-:-:S09]  /*5110*/  UISETP.GE.AND.EX UP0, UPT, UR4, UR9, UPT, UP0 ;  /* 0x000000090400728c */ /* 0x000fd2000bf06300 */
[----:B------:R-:W-:Y:S05]  /*5120*/  BRA.U !UP0, `(.L_x_1224) ;  /* 0xffffffc508487547 */ /* 0x000fea000b83ffff */
[----:B------:R-:W-:Y:S05]  /*5130*/  EXIT ;  /* 0x000000000000794d */ /* 0x000fea0003800000 */
.L_x_1193:
[----:B------:R-:W-:Y:S01]  /*5140*/  HFMA2 R12, -RZ, RZ, 0, 9.5367431640625e-07 ;  /* 0x00000010ff0c7431 */ /* 0x000fe200000001ff */
[----:B------:R-:W-:Y:S01]  /*5150*/  MOV R15, 0xffffffff ;  /* 0xffffffff000f7802 */ /* 0x000fe20000000f00 */
[----:B0-----:R-:W-:Y:S02]  /*5160*/  IMAD.MOV.U32 R13, RZ, RZ, R2 ;  /* 0x000000ffff0d7224 */ /* 0x001fe400078e0002 */
[----:B------:R-:W-:-:S07]  /*5170*/  IMAD.MOV.U32 R11, RZ, RZ, 0x1f ;  /* 0x0000001fff0b7424 */ /* 0x000fce00078e00ff */
[----:B-123--:R-:W-:Y:S05]  /*5180*/  WARPSYNC.COLLECTIVE R15, `(.L_x_1225) ;  /* 0x000000000f087348 */ /* 0x00efea0003c00000 */
[----:B------:R-:W-:Y:S01]  /*5190*/  NOP ;  /* 0x0000000000007918 */ /* 0x000fe20000000000 */
[----:B-123--:R-:W-:Y:S05]  /*51a0*/  ENDCOLLECTIVE ;  /* 0x000000000000791b */ /* 0x00efea0003800000 */
.L_x_1225:
[----:B------:R-:W-:Y:S05]  /*51b0*/  WARPSYNC.COLLECTIVE R15, `(.L_x_1226) ;  /* 0x000000000f087348 */ /* 0x000fea0003c00000 */
[----:B------:R0:W1:Y:S02]  /*51c0*/  SHFL.DOWN P6, R14, R13, R12, R11 ;  /* 0x0800000c0d0e7389 */ /* 0x00006400000c000b */
[----:B01----:R-:W-:Y:S05]  /*51d0*/  ENDCOLLECTIVE ;  /* 0x000000000000791b */ /* 0x003fea0003800000 */
.L_x_1226:
[----:B------:R-:W-:Y:S01]  /*51e0*/  IMAD.MOV.U32 R13, RZ, RZ, R3 ;  /* 0x000000ffff0d7224 */ /* 0x000fe200078e0003 */
[----:B------:R-:W-:-:S07]  /*51f0*/  MOV R5, R14 ;  /* 0x0000000e00057202 */ /* 0x000fce0000000f00 */
[----:B------:R-:W-:Y:S05]  /*5200*/  WARPSYNC.COLLECTIVE R15, `(.L_x_1227) ;  /* 0x000000000f087348 */ /* 0x000fea0003c00000 */
[----:B------:R0:W1:Y:S02]  /*5210*/  SHFL.DOWN P6, R14, R13, R12, R11 ;  /* 0x0800000c0d0e7389 */ /* 0x00006400000c000b */
[----:B01----:R-:W-:Y:S05]  /*5220*/  ENDCOLLECTIVE ;  /* 0x000000000000791b */ /* 0x003fea0003800000 */
.L_x_1227:
[----:B------:R-:W-:Y:S01]  /*5230*/  IMAD.MOV.U32 R13, RZ, RZ, R0 ;  /* 0x000000ffff0d7224 */ /* 0x000fe200078e0000 */
[----:B------:R-:W-:-:S07]  /*5240*/  MOV R4, R14 ;  /* 0x0000000e00047202 */ /* 0x000fce0000000f00 */
[----:B------:R-:W-:Y:S05]  /*5250*/  WARPSYNC.COLLECTIVE R15, `(.L_x_1228) ;  /* 0x000000000f087348 */ /* 0x000fea0003c00000 */
[----:B------:R0:W1:Y:S02]  /*5260*/  SHFL.DOWN P6, R14, R13, R12, R11 ;  /* 0x0800000c0d0e7389 */ /* 0x00006400000c000b */
[----:B01----:R-:W-:Y:S05]  /*5270*/  ENDCOLLECTIVE ;  /* 0x000000000000791b */ /* 0x003fea0003800000 */
.L_x_1228:
[----:B------:R-:W-:Y:S05]  /*5280*/  BRA `(.L_x_1229) ;  /* 0xffffffe400a47947 */ /* 0x000fea000383ffff */
.L_x_1198:
        /* <DEDUP_REMOVED lines=8> */
.L_x_1231:
[----:B------:R-:W-:Y:S05]  /*5310*/  BSYNC B0 ;  /* 0x0000000000007941 */ /* 0x000fea0003800000 */
.L_x_1230:
        /* <DEDUP_REMOVED lines=8> */
.L_x_1232:
[----:B------:R-:W-:Y:S01]  /*53a0*/  MOV R13, R0 ;  /* 0x00000000000d7202 */ /* 0x000fe20000000f00 */
[----:B------:R-:W-:-:S07]  /*53b0*/  IMAD.MOV.U32 R4, RZ, RZ, R14 ;  /* 0x000000ffff047224 */ /* 0x000fce00078e000e */
[----:B------:R-:W-:Y:S05]  /*53c0*/  WARPSYNC.COLLECTIVE R15, `(.L_x_1233) ;  /* 0x000000000f087348 */ /* 0x000fea0003c00000 */
[----:B------:R0:W1:Y:S02]  /*53d0*/  SHFL.DOWN P6, R14, R13, R12, R11 ;  /* 0x0800000c0d0e7389 */ /* 0x00006400000c000b */
[----:B01----:R-:W-:Y:S05]  /*53e0*/  ENDCOLLECTIVE ;  /* 0x000000000000791b */ /* 0x003fea0003800000 */
.L_x_1233:
[----:B------:R-:W-:Y:S05]  /*53f0*/  BRA `(.L_x_1234) ;  /* 0xffffffe400c47947 */ /* 0x000fea000383ffff */
.L_x_1203:
        /* <DEDUP_REMOVED lines=8> */
.L_x_1236:
[----:B------:R-:W-:Y:S05]  /*5480*/  BSYNC B0 ;  /* 0x0000000000007941 */ /* 0x000fea0003800000 */
.L_x_1235:
        /* <DEDUP_REMOVED lines=8> */
.L_x_1237:
[----:B------:R-:W-:Y:S01]  /*5510*/  IMAD.MOV.U32 R13, RZ, RZ, R0 ;  /* 0x000000ffff0d7224 */ /* 0x000fe200078e0000 */
[----:B------:R-:W-:-:S07]  /*5520*/  MOV R4, R14 ;  /* 0x0000000e00047202 */ /* 0x000fce0000000f00 */
[----:B------:R-:W-:Y:S05]  /*5530*/  WARPSYNC.COLLECTIVE R15, `(.L_x_1238) ;  /* 0x000000000f087348 */ /* 0x000fea0003c00000 */
[----:B------:R0:W1:Y:S02]  /*5540*/  SHFL.DOWN P6, R14, R13, R12, R11 ;  /* 0x0800000c0d0e7389 */ /* 0x00006400000c000b */
[----:B01----:R-:W-:Y:S05]  /*5550*/  ENDCOLLECTIVE ;  /* 0x000000000000791b */ /* 0x003fea0003800000 */
.L_x_1238:
[----:B------:R-:W-:Y:S05]  /*5560*/  BRA `(.L_x_1239) ;  /* 0xffffffe400e47947 */ /* 0x000fea000383ffff */
.L_x_1208:
        /* <DEDUP_REMOVED lines=8> */
.L_x_1241:
[----:B------:R-:W-:Y:S05]  /*55f0*/  BSYNC B0 ;  /* 0x0000000000007941 */ /* 0x000fea0003800000 */
.L_x_1240:
        /* <DEDUP_REMOVED lines=8> */
.L_x_1242:
[----:B------:R-:W-:Y:S02]  /*5680*/  MOV R13, R0 ;  /* 0x00000000000d7202 */ /* 0x000fe40000000f00 */
[----:B------:R-:W-:-:S07]  /*5690*/  MOV R4, R14 ;  /* 0x0000000e00047202 */ /* 0x000fce0000000f00 */
[----:B------:R-:W-:Y:S05]  /*56a0*/  WARPSYNC.COLLECTIVE R15, `(.L_x_1243) ;  /* 0x000000000f087348 */ /* 0x000fea0003c00000 */
[----:B------:R0:W1:Y:S02]  /*56b0*/  SHFL.DOWN P6, R14, R13, R12, R11 ;  /* 0x0800000c0d0e7389 */ /* 0x00006400000c000b */
[----:B01----:R-:W-:Y:S05]  /*56c0*/  ENDCOLLECTIVE ;  /* 0x000000000000791b */ /* 0x003fea0003800000 */
.L_x_1243:
[----:B------:R-:W-:Y:S05]  /*56d0*/  BRA `(.L_x_1244) ;  /* 0xffffffe800047947 */ /* 0x000fea000383ffff */
.L_x_1213:
        /* <DEDUP_REMOVED lines=8> */
.L_x_1246:
[----:B------:R-:W-:Y:S05]  /*5760*/  BSYNC B0 ;  /* 0x0000000000007941 */ /* 0x000fea0003800000 */
.L_x_1245:
        /* <DEDUP_REMOVED lines=8> */
.L_x_1247:
[----:B------:R-:W-:Y:S01]  /*57f0*/  MOV R13, R0 ;  /* 0x00000000000d7202 */ /* 0x000fe20000000f00 */
[----:B------:R-:W-:-:S07]  /*5800*/  IMAD.MOV.U32 R4, RZ, RZ, R14 ;  /* 0x000000ffff047224 */ /* 0x000fce00078e000e */
[----:B------:R-:W-:Y:S05]  /*5810*/  WARPSYNC.COLLECTIVE R15, `(.L_x_1248) ;  /* 0x000000000f087348 */ /* 0x000fea0003c00000 */
[----:B------:R0:W1:Y:S02]  /*5820*/  SHFL.DOWN P6, R14, R13, R12, R11 ;  /* 0x0800000c0d0e7389 */ /* 0x00006400000c000b */
[----:B01----:R-:W-:Y:S05]  /*5830*/  ENDCOLLECTIVE ;  /* 0x000000000000791b */ /* 0x003fea0003800000 */
.L_x_1248:
[----:B------:R-:W-:Y:S05]  /*5840*/  BRA `(.L_x_1249) ;  /* 0xffffffe800247947 */ /* 0x000fea000383ffff */
        .weak           $__internal_10_$__cuda_sm3x_div_rn_noftz_f32_slowpath
        .type           $__internal_10_$__cuda_sm3x_div_rn_noftz_f32_slowpath,@function
        .size           $__internal_10_$__cuda_sm3x_div_rn_noftz_f32_slowpath,(.L_x_7633 - $__internal_10_$__cuda_sm3x_div_rn_noftz_f32_slowpath)
$__internal_10_$__cuda_sm3x_div_rn_noftz_f32_slowpath:
        /* <DEDUP_REMOVED lines=35> */
.L_x_1251:
        /* <DEDUP_REMOVED lines=51> */
.L_x_1258:
[----:B------:R-:W-:-:S04]  /*5db0*/  LOP3.LUT R6, R6, 0x80000000, RZ, 0xc0, !PT ;  /* 0x8000000006067812 */ /* 0x000fc800078ec0ff */
[----:B------:R-:W-:Y:S01]  /*5dc0*/  LOP3.LUT R6, R6, 0x7f800000, RZ, 0xfc, !PT ;  /* 0x7f80000006067812 */ /* 0x000fe200078efcff */
[----:B------:R-:W-:Y:S06]  /*5dd0*/  BRA `(.L_x_1259) ;  /* 0x0000000000047947 */ /* 0x000fec0003800000 */
.L_x_1257:
[----:B------:R-:W-:-:S07]  /*5de0*/  LEA R6, R37, R6, 0x17 ;  /* 0x0000000625067211 */ /* 0x000fce00078eb8ff */
.L_x_1259:
[----:B------:R-:W-:Y:S05]  /*5df0*/  BSYNC.RECONVERGENT B2 ;  /* 0x0000000000027941 */ /* 0x000fea0003800200 */
.L_x_1256:
[----:B------:R-:W-:Y:S05]  /*5e00*/  BRA `(.L_x_1260) ;  /* 0x0000000000207947 */ /* 0x000fea0003800000 */
.L_x_1255:
[----:B------:R-:W-:-:S04]  /*5e10*/  LOP3.LUT R6, R7, 0x80000000, R6, 0x48, !PT ;  /* 0x8000000007067812 */ /* 0x000fc800078e4806 */
[----:B------:R-:W-:Y:S01]  /*5e20*/  LOP3.LUT R6, R6, 0x7f800000, RZ, 0xfc, !PT ;  /* 0x7f80000006067812 */ /* 0x000fe200078efcff */
[----:B------:R-:W-:Y:S06]  /*5e30*/  BRA `(.L_x_1260) ;  /* 0x0000000000147947 */ /* 0x000fec0003800000 */
.L_x_1254:
[----:B------:R-:W-:Y:S01]  /*5e40*/  LOP3.LUT R6, R7, 0x80000000, R6, 0x48, !PT ;  /* 0x8000000007067812 */ /* 0x000fe200078e4806 */
[----:B------:R-:W-:Y:S06]  /*5e50*/  BRA `(.L_x_1260) ;  /* 0x00000000000c7947 */ /* 0x000fec0003800000 */
.L_x_1253:
[----:B------:R-:W0:Y:S01]  /*5e60*/  MUFU.RSQ R6, -QNAN ;  /* 0xffc0000000067908 */ /* 0x000e220000001400 */
[----:B------:R-:W-:Y:S05]  /*5e70*/  BRA `(.L_x_1260) ;  /* 0x0000000000047947 */ /* 0x000fea0003800000 */
.L_x_1252:
[----:B------:R-:W-:-:S07]  /*5e80*/  FADD.FTZ R6, R14, R7 ;  /* 0x000000070e067221 */ /* 0x000fce0000010000 */
.L_x_1260:
[----:B------:R-:W-:Y:S05]  /*5e90*/  BSYNC.RECONVERGENT B1 ;  /* 0x0000000000017941 */ /* 0x000fea0003800200 */
.L_x_1250:
[----:B------:R-:W-:Y:S02]  /*5ea0*/  HFMA2 R7, -RZ, RZ, 0, 0 ;  /* 0x00000000ff077431 */ /* 0x000fe400000001ff */
[----:B0-----:R-:W-:Y:S01]  /*5eb0*/  IMAD.MOV.U32 R37, RZ, RZ, R6 ;  /* 0x000000ffff257224 */ /* 0x001fe200078e0006 */
[----:B------:R-:W-:-:S04]  /*5ec0*/  MOV R6, R35 ;  /* 0x0000002300067202 */ /* 0x000fc80000000f00 */
[----:B------:R-:W-:Y:S05]  /*5ed0*/  RET.REL.NODEC R6 `(_Z22LayerNormBlockSMemImplI10DirectLoadIffE11DirectStoreIffEfLi2ELi128EEvT_T0_lld) ;  /* 0xffffffa006487950 */ /* 0x000fea0003c3ffff */
.L_x_1261:
        /* <DEDUP_REMOVED lines=10> */
.L_x_7633:


//--------------------- .text._Z22LayerNormBlockSMemImplI10DirectLoadIffE11DirectStoreIffEfLi4ELi1024EEvT_T0_lld --------------------------
	.section	.text._Z22LayerNormBlockSMemImplI10DirectLoadIffE11DirectStoreIffEfLi4ELi1024EEvT_T0_lld,"ax",@progbits
	.align	128
        .global         _Z22LayerNormBlockSMemImplI10DirectLoadIffE11DirectStoreIffEfLi4ELi1024EEvT_T0_lld
        .type           _Z22LayerNormBlockSMemImplI10DirectLoadIffE11DirectStoreIffEfLi4ELi1024EEvT_T0_lld,@function
        .size           _Z22LayerNormBlockSMemImplI10DirectLoadIffE11DirectStoreIffEfLi4ELi1024EEvT_T0_lld,(.L_x_7634 - _Z22LayerNormBlockSMemImplI10DirectLoadIffE11DirectStoreIffEfLi4ELi1024EEvT_T0_lld)
        .other          _Z22LayerNormBlockSMemImplI10DirectLoadIffE11DirectStoreIffEfLi4ELi1024EEvT_T0_lld,@"STO_CUDA_ENTRY STV_DEFAULT"
_Z22LayerNormBlockSMemImplI10DirectLoadIffE11DirectStoreIffEfLi4ELi1024EEvT_T0_lld:
.text._Z22LayerNormBlockSMemImplI10DirectLoadIffE11DirectStoreIffEfLi4ELi1024EEvT_T0_lld:
[----:B------:R-:W0:Y:S01]  /*0000*/  LDC R1, c[0x0][0x37c] ;  /* 0x0000df00ff017b82 */ /* 0x000e220000000800 */
[----:B------:R-:W1:Y:S01]  /*0010*/  LDCU UR4, c[0x0][0x3b8] ;  /* 0x00007700ff0477ac */ /* 0x000e620008000800 */
[----:B------:R-:W2:Y:S01]  /*0020*/  S2R R16, SR_TID.X ;  /* 0x0000000000107919 */ /* 0x000ea20000002100 */
[----:B-1----:R-:W-:-:S09]  /*0030*/  ULOP3.LUT UP0, URZ, UR4, 0x3, URZ, 0xc0, !UPT ;  /* 0x0000000304ff7892 */ /* 0x002fd2000f80c0ff */
[----:B------:R-:W-:Y:S05]  /*0040*/  BRA.U !UP0, `(.L_x_1262) ;  /* 0x0000000108407547 */ /* 0x000fea000b800000 */
[----:B------:R-:W-:Y:S01]  /*0050*/  MOV R0, 0x3b8 ;  /* 0x000003b800007802 */ /* 0x000fe20000000f00 */
[----:B------:R-:W1:Y:S01]  /*0060*/  LDCU.64 UR4, c[0x4][0x3b0] ;  /* 0x01007600ff0477ac */ /* 0x000e620008000a00 */
[----:B------:R-:W-:Y:S02]  /*0070*/  HFMA2 R8, -RZ, RZ, 0, 3.5703182220458984375e-05 ;  /* 0x00000257ff087431 */ /* 0x000fe400000001ff */
[----:B------:R-:W-:Y:S01]  /*0080*/  IMAD.MOV.U32 R12, RZ, RZ, 0x1 ;  /* 0x00000001ff0c7424 */ /* 0x000fe200078e00ff */
[----:B------:R3:W4:Y:S01]  /*0090*/  LDC.64 R2, c[0x4][R0] ;  /* 0x0100000000027b82 */ /* 0x0007220000000a00 */
[----:B------:R-:W5:Y:S01]  /*00a0*/  LDCU.64 UR6, c[0x4][0x3a8] ;  /* 0x01007500ff0677ac */ /* 0x000f620008000a00 */
[----:B------:R-:W-:Y:S01]  /*00b0*/  MOV R13, RZ ;  /* 0x000000ff000d7202 */ /* 0x000fe20000000f00 */
[----:B------:R-:W2:Y:S01]  /*00c0*/  LDCU.64 UR8, c[0x4][0x228] ;  /* 0x01004500ff0877ac */ /* 0x000ea20008000a00 */
[----:B-1----:R-:W-:Y:S02]  /*00d0*/  MOV R4, UR4 ;  /* 0x0000000400047c02 */ /* 0x002fe40008000f00 */
[----:B------:R-:W-:-:S02]  /*00e0*/  MOV R5, UR5 ;  /* 0x0000000500057c02 */ /* 0x000fc40008000f00 */
[----:B-----5:R-:W-:Y:S01]  /*00f0*/  MOV R6, UR6 ;  /* 0x0000000600067c02 */ /* 0x020fe20008000f00 */
[----:B------:R-:W-:Y:S01]  /*0100*/  IMAD.U32 R7, RZ, RZ, UR7 ;  /* 0x00000007ff077e24 */ /* 0x000fe2000f8e00ff */
[----:B--2---:R-:W-:Y:S02]  /*0110*/  MOV R10, UR8 ;  /* 0x00000008000a7c02 */ /* 0x004fe40008000f00 */
[----:B---3--:R-:W-:-:S07]  /*0120*/  MOV R11, UR9 ;  /* 0x00000009000b7c02 */ /* 0x008fce0008000f00 */
[----:B------:R-:W-:-:S07]  /*0130*/  LEPC R20, `(.L_x_1262) ;  /* 0x000000001014794e */ /* 0x000fce0000000000 */
[----:B0---4-:R-:W-:Y:S05]  /*0140*/  CALL.ABS.NOINC R2 ;  /* 0x0000000002007343 */ /* 0x011fea0003c00000 */
.L_x_1262:
[----:B------:R-:W1:Y:S01]  /*0150*/  LDC R4, c[0x0][0x3b8] ;  /* 0x0000ee00ff047b82 */ /* 0x000e620000000800 */
[----:B------:R-:W3:Y:S01]  /*0160*/  S2R R15, SR_CgaCtaId ;  /* 0x00000000000f7919 */ /* 0x000ee20000008800 */
[----:B------:R-:W-:-:S04]  /*0170*/  MOV R2, 0x400 ;  /* 0x0000040000027802 */ /* 0x000fc80000000f00 */
[----:B------:R-:W-:Y:S02]  /*0180*/  IADD3 R2, PT, PT, R2, 0x190, RZ ;  /* 0x0000019002027810 */ /* 0x000fe40007ffe0ff */
[----:B------:R-:W4:Y:S01]  /*0190*/  LDC.64 R32, c[0x0][0x358] ;  /* 0x0000d600ff207b82 */ /* 0x000f220000000a00 */
[----:B-1----:R-:W-:-:S04]  /*01a0*/  SHF.R.S32.HI R0, RZ, 0x1f, R4 ;  /* 0x0000001fff007819 */ /* 0x002fc80000011404 */
[----:B------:R-:W-:-:S04]  /*01b0*/  LEA.HI R0, R0, R4, RZ, 0x2 ;  /* 0x0000000400007211 */ /* 0x000fc800078f10ff */
[----:B------:R-:W-:Y:S02]  /*01c0*/  SHF.R.S32.HI R17, RZ, 0x2, R0 ;  /* 0x00000002ff117819 */ /* 0x000fe40000011400 */
[----:B---3--:R-:W-:Y:S02]  /*01d0*/  LEA R15, R15, R2, 0x18 ;  /* 0x000000020f0f7211 */ /* 0x008fe400078ec0ff */
[----:B--2---:R-:W-:Y:S02]  /*01e0*/  ISETP.GE.AND P0, PT, R16, R17, PT ;  /* 0x000000111000720c */ /* 0x004fe40003f06270 */
[----:B------:R-:W-:-:S05]  /*01f0*/  LEA R19, R4, R15, 0x2 ;  /* 0x0000000f04137211 */ /* 0x000fca00078e10ff */
[----:B------:R-:W-:-:S06]  /*0200*/  IMAD R25, R4, 0x4, R19 ;  /* 0x0000000404197824 */ /* 0x000fcc00078e0213 */
[----:B----4-:R-:W-:Y:S05]  /*0210*/  @P0 BRA `(.L_x_1263) ;  /* 0x00000004005c0947 */ /* 0x010fea0003800000 */
[-C--:B------:R-:W-:Y:S01]  /*0220*/  LOP3.LUT R0, RZ, R16.reuse, RZ, 0x33, !PT ;  /* 0x00000010ff007212 */ /* 0x080fe200078e33ff */
[----:B------:R-:W1:Y:S01]  /*0230*/  LDC.64 R10, c[0x0][0x388] ;  /* 0x0000e200ff0a7b82 */ /* 0x000e620000000a00 */
[----:B------:R-:W-:Y:S01]  /*0240*/  BSSY.RECONVERGENT B0, `(.L_x_1264) ;  /* 0x0000022000007945 */ /* 0x000fe20003800200 */
[----:B------:R-:W-:Y:S02]  /*0250*/  MOV R14, R16 ;  /* 0x00000010000e7202 */ /* 0x000fe40000000f00 */
[----:B------:R-:W-:-:S04]  /*0260*/  IADD3 R0, PT, PT, R17, R0, RZ ;  /* 0x0000000011007210 */ /* 0x000fc80007ffe0ff */
[----:B------:R-:W2:Y:S01]  /*0270*/  LDC.64 R12, c[0x0][0x390] ;  /* 0x0000e400ff0c7b82 */ /* 0x000ea20000000a00 */
[C---:B------:R-:W-:Y:S02]  /*0280*/  LOP3.LUT R2, R0.reuse, 0xc00, RZ, 0xc0, !PT ;  /* 0x00000c0000027812 */ /* 0x040fe400078ec0ff */
[----:B------:R-:W-:Y:S02]  /*0290*/  ISETP.GE.U32.AND P1, PT, R0, 0xc00, PT ;  /* 0x00000c000000780c */ /* 0x000fe40003f26070 */
[----:B------:R-:W-:-:S13]  /*02a0*/  ISETP.NE.AND P0, PT, R2, 0xc00, PT ;  /* 0x00000c000200780c */ /* 0x000fda0003f05270 */
[----:B------:R-:W-:Y:S05]  /*02b0*/  @!P0 BRA `(.L_x_1265) ;  /* 0x0000000000688947 */ /* 0x000fea0003800000 */
[----:B------:R-:W3:Y:S01]  /*02c0*/  LDC.64 R6, c[0x0][0x388] ;  /* 0x0000e200ff067b82 */ /* 0x000ee20000000a00 */
[----:B------:R-:W-:Y:S01]  /*02d0*/  LEA.HI R0, R0, 0x1, RZ, 0x16 ;  /* 0x0000000100007811 */ /* 0x000fe200078fb0ff */
[----:B------:R-:W-:Y:S02]  /*02e0*/  HFMA2 R21, -RZ, RZ, 0, 0 ;  /* 0x00000000ff157431 */ /* 0x000fe400000001ff */
[----:B------:R-:W-:Y:S01]  /*02f0*/  IMAD.MOV.U32 R14, RZ, RZ, R16 ;  /* 0x000000ffff0e7224 */ /* 0x000fe200078e0010 */
[----:B------:R-:W-:-:S03]  /*0300*/  LOP3.LUT R0, R0, 0x3, RZ, 0xc0, !PT ;  /* 0x0000000300007812 */ /* 0x000fc600078ec0ff */
[----:B------:R-:W4:Y:S04]  /*0310*/  LDC.64 R8, c[0x0][0x390] ;  /* 0x0000e400ff087b82 */ /* 0x000f280000000a00 */
.L_x_1266:
[----:B------:R-:W-:Y:S01]  /*0320*/  R2UR UR4, R32 ;  /* 0x00000000200472ca */ /* 0x000fe200000e0000 */
[----:B---3--:R-:W-:Y:S01]  /*0330*/  IMAD.WIDE.U32 R2, R14, 0x10, R6 ;  /* 0x000000100e027825 */ /* 0x008fe200078e0006 */
[C---:B------:R-:W-:Y:S02]  /*0340*/  R2UR UR5, R33.reuse ;  /* 0x00000000210572ca */ /* 0x040fe400000e0000 */
[----:B------:R-:W-:Y:S01]  /*0350*/  R2UR UR6, R32 ;  /* 0x00000000200672ca */ /* 0x000fe200000e0000 */
[----:B----4-:R-:W-:Y:S01]  /*0360*/  IMAD.WIDE.U32 R4, R14, 0x10, R8 ;  /* 0x000000100e047825 */ /* 0x010fe200078e0008 */
[----:B------:R-:W-:-:S09]  /*0370*/  R2UR UR7, R33 ;  /* 0x00000000210772ca */ /* 0x000fd200000e0000 */
[----:B------:R-:W3:Y:S04]  /*0380*/  LDG.E.128 R28, desc[UR4][R2.64] ;  /* 0x00000004021c7981 */ /* 0x000ee8000c1e1d00 */
[----:B------:R-:W4:Y:S01]  /*0390*/  LDG.E.128 R36, desc[UR6][R4.64] ;  /* 0x0000000604247981 */ /* 0x000f22000c1e1d00 */
[C---:B------:R-:W-:Y:S02]  /*03a0*/  LEA R18, R14.reuse, R19, 0x4 ;  /* 0x000000130e127211 */ /* 0x040fe400078e20ff */
[C---:B------:R-:W-:Y:S01]  /*03b0*/  LEA R20, R14.reuse, R25, 0x4 ;  /* 0x000000190e147211 */ /* 0x040fe200078e20ff */
[----:B------:R-:W-:Y:S01]  /*03c0*/  VIADD R14, R14, 0x400 ;  /* 0x000004000e0e7836 */ /* 0x000fe20000000000 */
[----:B------:R-:W-:-:S04]  /*03d0*/  IADD3 R21, PT, PT, R21, 0x1, RZ ;  /* 0x0000000115157810 */ /* 0x000fc80007ffe0ff */
[----:B------:R-:W-:Y:S01]  /*03e0*/  ISETP.NE.AND P0, PT, R21, R0, PT ;  /* 0x000000001500720c */ /* 0x000fe20003f05270 */
[----:B---3--:R3:W-:Y:S04]  /*03f0*/  STS [R18], R28 ;  /* 0x0000001c12007388 */ /* 0x0087e80000000800 */
[----:B------:R3:W-:Y:S04]  /*0400*/  STS [R18+0x4], R29 ;  /* 0x0000041d12007388 */ /* 0x0007e80000000800 */
[----:B------:R3:W-:Y:S04]  /*0410*/  STS [R18+0x8], R30 ;  /* 0x0000081e12007388 */ /* 0x0007e80000000800 */
[----:B------:R3:W-:Y:S04]  /*0420*/  STS [R18+0xc], R31 ;  /* 0x00000c1f12007388 */ /* 0x0007e80000000800 */
[----:B----4-:R3:W-:Y:S04]  /*0430*/  STS.64 [R20], R36 ;  /* 0x0000002414007388 */ /* 0x0107e80000000a00 */
[----:B------:R3:W-:Y:S01]  /*0440*/  STS.64 [R20+0x8], R38 ;  /* 0x0000082614007388 */ /* 0x0007e20000000a00 */
[----:B------:R-:W-:Y:S05]  /*0450*/  @P0 BRA `(.L_x_1266) ;  /* 0xfffffffc00b00947 */ /* 0x000fea000383ffff */
.L_x_1265:
[----:B------:R-:W-:Y:S05]  /*0460*/  BSYNC.RECONVERGENT B0 ;  /* 0x0000000000007941 */ /* 0x000fea0003800200 */
.L_x_1264:
[----:B------:R-:W-:Y:S05]  /*0470*/  @!P1 BRA `(.L_x_1263) ;  /* 0x0000000000c49947 */ /* 0x000fea0003800000 */
.L_x_1267:
[----:B------:R-:W-:Y:S01]  /*0480*/  R2UR UR4, R32 ;  /* 0x00000000200472ca */ /* 0x000fe200000e0000 */
[----:B-1----:R-:W-:Y:S01]  /*0490*/  IMAD.WIDE.U32 R2, R14, 0x10, R10 ;  /* 0x000000100e027825 */ /* 0x002fe200078e000a */
[C---:B------:R-:W-:Y:S02]  /*04a0*/  R2UR UR5, R33.reuse ;  /* 0x00000000210572ca */ /* 0x040fe400000e0000 */
[C---:B------:R-:W-:Y:S02]  /*04b0*/  R2UR UR6, R32.reuse ;  /* 0x00000000200672ca */ /* 0x040fe400000e0000 */
[C---:B------:R-:W-:Y:S02]  /*04c0*/  R2UR UR7, R33.reuse ;  /* 0x00000000210772ca */ /* 0x040fe400000e0000 */
[----:B------:R-:W-:Y:S02]  /*04d0*/  R2UR UR8, R32 ;  /* 0x00000000200872ca */ /* 0x000fe400000e0000 */
[----:B------:R-:W-:-:S02]  /*04e0*/  R2UR UR9, R33 ;  /* 0x00000000210972ca */ /* 0x000fc400000e0000 */
[----:B------:R-:W-:Y:S02]  /*04f0*/  R2UR UR10, R32 ;  /* 0x00000000200a72ca */ /* 0x000fe400000e0000 */
[C---:B------:R-:W-:Y:S01]  /*0500*/  R2UR UR11, R33.reuse ;  /* 0x00000000210b72ca */ /* 0x040fe200000e0000 */
[----:B--2---:R-:W-:Y:S01]  /*0510*/  IMAD.WIDE.U32 R4, R14, 0x10, R12 ;  /* 0x000000100e047825 */ /* 0x004fe200078e000c */
[----:B------:R-:W-:Y:S01]  /*0520*/  R2UR UR12, R32 ;  /* 0x00000000200c72ca */ /* 0x000fe200000e0000 */
[----:B---3--:R-:W2:Y:S01]  /*0530*/  LDG.E.128 R20, desc[UR4][R2.64] ;  /* 0x0000000402147981 */ /* 0x008ea2000c1e1d00 */
[----:B------:R-:W-:-:S03]  /*0540*/  R2UR UR13, R33 ;  /* 0x00000000210d72ca */ /* 0x000fc600000e0000 */
[----:B------:R-:W3:Y:S04]  /*0550*/  LDG.E.128 R28, desc[UR4][R4.64] ;  /* 0x00000004041c7981 */ /* 0x000ee8000c1e1d00 */
[----:B------:R-:W4:Y:S01]  /*0560*/  LDG.E.128 R36, desc[UR6][R2.64+0x4000] ;  /* 0x0040000602247981 */ /* 0x000f22000c1e1d00 */
[----:B------:R-:W-:-:S03]  /*0570*/  LEA R0, R14, R19, 0x4 ;  /* 0x000000130e007211 */ /* 0x000fc600078e20ff */
[----:B------:R-:W5:Y:S04]  /*0580*/  LDG.E.128 R40, desc[UR8][R4.64+0x4000] ;  /* 0x0040000804287981 */ /* 0x000f68000c1e1d00 */
[----:B------:R-:W5:Y:S04]  /*0590*/  LDG.E.128 R44, desc[UR10][R2.64+0x8000] ;  /* 0x0080000a022c7981 */ /* 0x000f68000c1e1d00 */
[----:B------:R-:W5:Y:S04]  /*05a0*/  LDG.E.128 R48, desc[UR12][R4.64+0x8000] ;  /* 0x0080000c04307981 */ /* 0x000f68000c1e1d00 */
[----:B------:R-:W5:Y:S04]  /*05b0*/  LDG.E.128 R52, desc[UR4][R2.64+0xc000] ;  /* 0x00c0000402347981 */ /* 0x000f68000c1e1d00 */
[----:B------:R-:W5:Y:S01]  /*05c0*/  LDG.E.128 R56, desc[UR6][R4.64+0xc000] ;  /* 0x00c0000604387981 */ /* 0x000f62000c1e1d00 */
[----:B------:R-:W-:-:S02]  /*05d0*/  LEA R6, R14, R25, 0x4 ;  /* 0x000000190e067211 */ /* 0x000fc400078e20ff */
[----:B------:R-:W-:-:S04]  /*05e0*/  IADD3 R14, PT, PT, R14, 0x1000, RZ ;  /* 0x000010000e0e7810 */ /* 0x000fc80007ffe0ff */
[----:B------:R-:W-:Y:S01]  /*05f0*/  ISETP.GE.AND P0, PT, R14, R17, PT ;  /* 0x000000110e00720c */ /* 0x000fe20003f06270 */
[----:B--2---:R1:W-:Y:S04]  /*0600*/  STS [R0], R20 ;  /* 0x0000001400007388 */ /* 0x0043e80000000800 */
[----:B------:R1:W-:Y:S04]  /*0610*/  STS [R0+0x4], R21 ;  /* 0x0000041500007388 */ /* 0x0003e80000000800 */
[----:B------:R1:W-:Y:S04]  /*0620*/  STS [R0+0x8], R22 ;  /* 0x0000081600007388 */ /* 0x0003e80000000800 */
[----:B------:R1:W-:Y:S04]  /*0630*/  STS [R0+0xc], R23 ;  /* 0x00000c1700007388 */ /* 0x0003e80000000800 */
[----:B---3--:R1:W-:Y:S04]  /*0640*/  STS.64 [R6], R28 ;  /* 0x0000001c06007388 */ /* 0x0083e80000000a00 */
[----:B------:R1:W-:Y:S04]  /*0650*/  STS.64 [R6+0x8], R30 ;  /* 0x0000081e06007388 */ /* 0x0003e80000000a00 */
[----:B----4-:R1:W-:Y:S04]  /*0660*/  STS [R0+0x4000], R36 ;  /* 0x0040002400007388 */ /* 0x0103e80000000800 */
[----:B------:R1:W-:Y:S04]  /*0670*/  STS [R0+0x4004], R37 ;  /* 0x0040042500007388 */ /* 0x0003e80000000800 */
[----:B------:R1:W-:Y:S04]  /*0680*/  STS [R0+0x4008], R38 ;  /* 0x0040082600007388 */ /* 0x0003e80000000800 */
[----:B------:R1:W-:Y:S04]  /*0690*/  STS [R0+0x400c], R39 ;  /* 0x00400c2700007388 */ /* 0x0003e80000000800 */
[----:B-----5:R1:W-:Y:S04]  /*06a0*/  STS.64 [R6+0x4000], R40 ;  /* 0x0040002806007388 */ /* 0x0203e80000000a00 */
[----:B------:R1:W-:Y:S04]  /*06b0*/  STS.64 [R6+0x4008], R42 ;  /* 0x0040082a06007388 */ /* 0x0003e80000000a00 */
[----:B------:R1:W-:Y:S04]  /*06c0*/  STS [R0+0x8000], R44 ;  /* 0x0080002c00007388 */ /* 0x0003e80000000800 */
[----:B------:R1:W-:Y:S04]  /*06d0*/  STS [R0+0x8004], R45 ;  /* 0x0080042d00007388 */ /* 0x0003e80000000800 */
[----:B------:R1:W-:Y:S04]  /*06e0*/  STS [R0+0x8008], R46 ;  /* 0x0080082e00007388 */ /* 0x0003e80000000800 */
[----:B------:R1:W-:Y:S04]  /*06f0*/  STS [R0+0x800c], R47 ;  /* 0x00800c2f00007388 */ /* 0x0003e80000000800 */
[----:B------:R1:W-:Y:S04]  /*0700*/  STS.64 [R6+0x8000], R48 ;  /* 0x0080003006007388 */ /* 0x0003e80000000a00 */
[----:B------:R1:W-:Y:S04]  /*0710*/  STS.64 [R6+0x8008], R50 ;  /* 0x0080083206007388 */ /* 0x0003e80000000a00 */
[----:B------:R1:W-:Y:S04]  /*0720*/  STS [R0+0xc000], R52 ;  /* 0x00c0003400007388 */ /* 0x0003e80000000800 */
[----:B------:R1:W-:Y:S04]  /*0730*/  STS [R0+0xc004], R53 ;  /* 0x00c0043500007388 */ /* 0x0003e80000000800 */
[----:B------:R1:W-:Y:S04]  /*0740*/  STS [R0+0xc008], R54 ;  /* 0x00c0083600007388 */ /* 0x0003e80000000800 */
[----:B------:R1:W-:Y:S04]  /*0750*/  STS [R0+0xc00c], R55 ;  /* 0x00c00c3700007388 */ /* 0x0003e80000000800 */
[----:B------:R1:W-:Y:S04]  /*0760*/  STS.64 [R6+0xc000], R56 ;  /* 0x00c0003806007388 */ /* 0x0003e80000000a00 */
[----:B------:R1:W-:Y:S01]  /*0770*/  STS.64 [R6+0xc008], R58 ;  /* 0x00c0083a06007388 */ /* 0x0003e20000000a00 */
[----:B------:R-:W-:Y:S05]  /*0780*/  @!P0 BRA `(.L_x_1267) ;  /* 0xfffffffc003c8947 */ /* 0x000fea000383ffff */
.L_x_1263:
[----:B------:R-:W-:Y:S05]  /*0790*/  WARPSYNC.ALL ;  /* 0x0000000000007948 */ /* 0x000fea0003800000 */
[----:B------:R-:W4:Y:S08]  /*07a0*/  LDC.64 R2, c[0x0][0x3b0] ;  /* 0x0000ec00ff027b82 */ /* 0x000f300000000a00 */
[----:B------:R-:W4:Y:S08]  /*07b0*/  S2UR UR6, SR_CTAID.X ;  /* 0x00000000000679c3 */ /* 0x000f300000002500 */
[----:B------:R-:W-:Y:S01]  /*07c0*/  BAR.SYNC.DEFER_BLOCKING 0x0 ;  /* 0x0000000000007b1d */ /* 0x000fe20000010000 */
[----:B----4-:R-:W-:-:S04]  /*07d0*/  ISETP.LE.U32.AND P0, PT, R2, UR6, PT ;  /* 0x0000000602007c0c */ /* 0x010fc8000bf03070 */
[----:B------:R-:W-:-:S13]  /*07e0*/  ISETP.GE.AND.EX P0, PT, RZ, R3, PT, P0 ;  /* 0x00000003ff00720c */ /* 0x000fda0003f06300 */
[----:B------:R-:W-:Y:S05]  /*07f0*/  @P0 EXIT ;  /* 0x000000000000094d */ /* 0x000fea0003800000 */
[----:B------:R-:W4:Y:S01]  /*0800*/  LDCU.64 UR8, c[0x0][0x3c0] ;  /* 0x00007800ff0877ac */ /* 0x000f220008000a00 */
[C---:B-1----:R-:W-:Y:S01]  /*0810*/  IMAD.SHL.U32 R10, R16.reuse, 0x4, RZ ;  /* 0x00000004100a7824 */ /* 0x042fe200078e00ff */
[----:B------:R-:W-:Y:S01]  /*0820*/  LOP3.LUT R0, RZ, R16, RZ, 0x33, !PT ;  /* 0x00000010ff007212 */ /* 0x000fe200078e33ff */
[----:B------:R-:W1:Y:S01]  /*0830*/  LDCU UR5, c[0x0][0x360] ;  /* 0x00006c00ff0577ac */ /* 0x000e620008000800 */
[C---:B---3--:R-:W-:Y:S02]  /*0840*/  LOP3.LUT R31, R16.reuse, 0x1f, RZ, 0xc0, !PT ;  /* 0x0000001f101f7812 */ /* 0x048fe400078ec0ff */
[----:B------:R-:W-:Y:S01]  /*0850*/  IADD3 R18, PT, PT, R15, R10, RZ ;  /* 0x0000000a0f127210 */ /* 0x000fe20007ffe0ff */
[----:B------:R-:W3:Y:S01]  /*0860*/  LDCU UR11, c[0x0][0x370] ;  /* 0x00006e00ff0b77ac */ /* 0x000ee20008000800 */
[C---:B------:R-:W-:Y:S02]  /*0870*/  IADD3 R27, PT, PT, R17.reuse, R0, RZ ;  /* 0x00000000111b7210 */ /* 0x040fe40007ffe0ff */
[----:B------:R-:W-:Y:S01]  /*0880*/  LEA R26, R17, R18, 0x2 ;  /* 0x00000012111a7211 */ /* 0x000fe200078e10ff */
[----:B------:R-:W-:Y:S01]  /*0890*/  UMOV UR4, URZ ;  /* 0x000000ff00047c82 */ /* 0x000fe20008000000 */
[----:B------:R-:W-:-:S02]  /*08a0*/  LOP3.LUT R29, R16, 0x400, RZ, 0xfc, !PT ;  /* 0x00000400101d7812 */ /* 0x000fc400078efcff */
[----:B------:R-:W-:Y:S01]  /*08b0*/  LOP3.LUT R35, R27, 0x400, RZ, 0xc0, !PT ;  /* 0x000004001b237812 */ /* 0x000fe200078ec0ff */
[C---:B------:R-:W-:Y:S01]  /*08c0*/  IMAD R28, R17.reuse, 0x4, R26 ;  /* 0x00000004111c7824 */ /* 0x040fe200078e021a */
[----:B----4-:R-:W4:Y:S04]  /*08d0*/  F2F.F32.F64 R24, UR8 ;  /* 0x0000000800187d10 */ /* 0x010f280008301000 */
[----:B------:R-:W-:Y:S01]  /*08e0*/  LEA R30, R17, R28, 0x2 ;  /* 0x0000001c111e7211 */ /* 0x000fe200078e10ff */
[----:B-1----:R-:W-:-:S12]  /*08f0*/  USHF.R.U32.HI UR5, URZ, 0x5, UR5 ;  /* 0x00000005ff057899 */ /* 0x002fd80008011605 */
.L_x_1351:
[----:B------:R-:W-:Y:S01]  /*0900*/  ISETP.GE.AND P0, PT, R16, R17, PT ;  /* 0x000000111000720c */ /* 0x000fe20003f06270 */
[----:B-1----:R-:W1:Y:S01]  /*0910*/  LDCU.64 UR12, c[0x0][0x380] ;  /* 0x00007000ff0c77ac */ /* 0x002e620008000a00 */
[----:B------:R-:W-:Y:S01]  /*0920*/  BSSY.RECONVERGENT B0, `(.L_x_1268) ;  /* 0x0000116000007945 */ /* 0x000fe20003800200 */
[----:B--2---:R-:W-:Y:S01]  /*0930*/  HFMA2 R13, -RZ, RZ, 0, 0 ;  /* 0x00000000ff0d7431 */ /* 0x004fe200000001ff */
[----:B------:R-:W-:-:S09]  /*0940*/  CS2R R2, SRZ ;  /* 0x0000000000027805 */ /* 0x000fd2000001ff00 */
[----:B------:R-:W-:Y:S05]  /*0950*/  @P0 BRA `(.L_x_1269) ;  /* 0x0000001000480947 */ /* 0x000fea0003800000 */
[----:B------:R-:W2:Y:S01]  /*0960*/  LDC.64 R4, c[0x0][0x398] ;  /* 0x0000e600ff047b82 */ /* 0x000ea20000000a00 */
[----:B------:R-:W-:Y:S01]  /*0970*/  ISETP.NE.AND P0, PT, R35, RZ, PT ;  /* 0x000000ff2300720c */ /* 0x000fe20003f05270 */
[----:B------:R-:W-:Y:S01]  /*0980*/  BSSY.RECONVERGENT B3, `(.L_x_1270) ;  /* 0x000003b000037945 */ /* 0x000fe20003800200 */
[----:B------:R-:W-:Y:S01]  /*0990*/  IMAD.MOV.U32 R12, RZ, RZ, R16 ;  /* 0x000000ffff0c7224 */ /* 0x000fe200078e0010 */
[----:B------:R-:W-:Y:S01]  /*09a0*/  CS2R R2, SRZ ;  /* 0x0000000000027805 */ /* 0x000fe2000001ff00 */
[C---:B--2---:R-:W-:Y:S02]  /*09b0*/  IMAD R0, R4.reuse, UR4, RZ ;  /* 0x0000000404007c24 */ /* 0x044fe4000f8e02ff */
[----:B------:R-:W-:-:S04]  /*09c0*/  IMAD.WIDE.U32 R20, R4, UR6, RZ ;  /* 0x0000000604147c25 */ /* 0x000fc8000f8e00ff */
[----:B------:R-:W-:Y:S01]  /*09d0*/  IMAD R5, R5, UR6, R0 ;  /* 0x0000000605057c24 */ /* 0x000fe2000f8e0200 */
[----:B------:R-:W-:-:S04]  /*09e0*/  MOV R0, RZ ;  /* 0x000000ff00007202 */ /* 0x000fc80000000f00 */
[----:B------:R-:W-:Y:S01]  /*09f0*/  IADD3 R11, PT, PT, R21, R5, RZ ;  /* 0x00000005150b7210 */ /* 0x000fe20007ffe0ff */
[----:B------:R-:W-:Y:S06]  /*0a00*/  @P0 BRA `(.L_x_1271) ;  /* 0x0000000000c80947 */ /* 0x000fec0003800000 */
[----:B------:R-:W-:Y:S01]  /*0a10*/  IADD3 R3, P0, PT, R10, R20, RZ ;  /* 0x000000140a037210 */ /* 0x000fe20007f1e0ff */
[----:B------:R-:W2:Y:S01]  /*0a20*/  LDCU.64 UR8, c[0x0][0x380] ;  /* 0x00007000ff0877ac */ /* 0x000ea20008000a00 */
[----:B------:R-:W-:Y:S02]  /*0a30*/  R2UR UR14, R32 ;  /* 0x00000000200e72ca */ /* 0x000fe400000e0000 */
[----:B------:R-:W-:Y:S02]  /*0a40*/  IADD3.X R2, PT, PT, RZ, R11, RZ, P0, !PT ;  /* 0x0000000bff027210 */ /* 0x000fe400007fe4ff */
[----:B------:R-:W-:Y:S02]  /*0a50*/  R2UR UR15, R33 ;  /* 0x00000000210f72ca */ /* 0x000fe400000e0000 */
[----:B------:R-:W-:-:S04]  /*0a60*/  SHF.R.S32.HI R0, RZ, 0x1f, R2 ;  /* 0x0000001fff007819 */ /* 0x000fc80000011402 */
[----:B------:R-:W-:-:S04]  /*0a70*/  LEA.HI R0, P0, R0, R3, RZ, 0x2 ;  /* 0x0000000300007211 */ /* 0x000fc800078110ff */
[----:B------:R-:W-:Y:S01]  /*0a80*/  SHF.L.U32 R4, R0, 0x2, RZ ;  /* 0x0000000200047819 */ /* 0x000fe200000006ff */
[----:B------:R-:W-:-:S03]  /*0a90*/  IMAD.X R3, RZ, RZ, R2, P0 ;  /* 0x000000ffff037224 */ /* 0x000fc600000e0602 */
[----:B------:R-:W-:Y:S02]  /*0aa0*/  LOP3.LUT R4, R4, 0xfffffff0, RZ, 0xc0, !PT ;  /* 0xfffffff004047812 */ /* 0x000fe400078ec0ff */
[----:B------:R-:W-:Y:S02]  /*0ab0*/  SHF.L.U64.HI R0, R0, 0x2, R3 ;  /* 0x0000000200007819 */ /* 0x000fe40000010203 */
[----:B--2---:R-:W-:-:S04]  /*0ac0*/  IADD3 R4, P0, PT, R4, UR8, RZ ;  /* 0x0000000804047c10 */ /* 0x004fc8000ff1e0ff */
[----:B------:R-:W-:-:S06]  /*0ad0*/  IADD3.X R5, PT, PT, R0, UR9, RZ, P0, !PT ;  /* 0x0000000900057c10 */ /* 0x000fcc00087fe4ff */
[----:B------:R-:W2:Y:S01]  /*0ae0*/  LDG.E.128 R4, desc[UR14][R4.64] ;  /* 0x0000000e04047981 */ /* 0x000ea2000c1e1d00 */
[----:B------:R-:W-:Y:S01]  /*0af0*/  HFMA2 R3, -RZ, RZ, 2.125, 0 ;  /* 0x40400000ff037431 */ /* 0x000fe200000001ff */
[----:B------:R-:W-:Y:S01]  /*0b00*/  MOV R8, 0x3eaaaaab ;  /* 0x3eaaaaab00087802 */ /* 0x000fe20000000f00 */
[----:B------:R-:W-:Y:S04]  /*0b10*/  BSSY.RECONVERGENT B4, `(.L_x_1272) ;  /* 0x0000017000047945 */ /* 0x000fe80003800200 */
[----:B------:R-:W-:-:S04]  /*0b20*/  FFMA R3, R8, -R3, 1 ;  /* 0x3f80000008037423 */ /* 0x000fc80000000803 */
[----:B------:R-:W-:Y:S01]  /*0b30*/  FFMA R9, R3, R8, 0.3333333432674407959 ;  /* 0x3eaaaaab03097423 */ /* 0x000fe20000000008 */
[----:B--2---:R-:W-:Y:S01]  /*0b40*/  FADD R0, RZ, R4 ;  /* 0x00000004ff007221 */ /* 0x004fe20000000000 */
[----:B------:R2:W-:Y:S03]  /*0b50*/  STS [R18], R4 ;  /* 0x0000000412007388 */ /* 0x0005e60000000800 */
[--C-:B------:R-:W-:Y:S01]  /*0b60*/  FADD R2, R5, -R0.reuse ;  /* 0x8000000005027221 */ /* 0x100fe20000000000 */
[----:B------:R0:W-:Y:S01]  /*0b70*/  STS [R26], R5 ;  /* 0x000000051a007388 */ /* 0x0001e20000000800 */
[--C-:B------:R-:W-:Y:S02]  /*0b80*/  FADD R3, R4, -R0.reuse ;  /* 0x8000000004037221 */ /* 0x100fe40000000000 */
[----:B------:R-:W-:Y:S01]  /*0b90*/  FFMA R13, R2, 0.5, R0 ;  /* 0x3f000000020d7823 */ /* 0x000fe20000000000 */
[----:B------:R0:W-:Y:S01]  /*0ba0*/  STS [R28], R6 ;  /* 0x000000061c007388 */ /* 0x0001e20000000800 */
[----:B------:R-:W-:-:S02]  /*0bb0*/  FFMA R3, R4, R3, RZ ;  /* 0x0000000304037223 */ /* 0x000fc400000000ff */
[--C-:B------:R-:W-:Y:S01]  /*0bc0*/  FADD R14, R6, -R13.reuse ;  /* 0x8000000d060e7221 */ /* 0x100fe20000000000 */
[----:B------:R-:W-:-:S03]  /*0bd0*/  FADD R0, R5, -R13 ;  /* 0x8000000d05007221 */ /* 0x000fc60000000000 */
[----:B------:R-:W5:Y:S01]  /*0be0*/  FCHK P0, R14, 3 ;  /* 0x404000000e007902 */ /* 0x000f620000000000 */
[----:B------:R-:W-:Y:S01]  /*0bf0*/  FFMA R8, R14, R9, RZ ;  /* 0x000000090e087223 */ /* 0x000fe200000000ff */
[----:B------:R-:W-:-:S03]  /*0c00*/  FFMA R23, R2, R0, R3 ;  /* 0x0000000002177223 */ /* 0x000fc60000000003 */
[----:B--2---:R-:W-:-:S04]  /*0c10*/  FFMA R4, R8, -3, R14 ;  /* 0xc040000008047823 */ /* 0x004fc8000000000e */
[----:B------:R-:W-:Y:S01]  /*0c20*/  FFMA R4, R9, R4, R8 ;  /* 0x0000000409047223 */ /* 0x000fe20000000008 */
[----:B0----5:R-:W-:Y:S06]  /*0c30*/  @!P0 BRA `(.L_x_1273) ;  /* 0x0000000000108947 */ /* 0x021fec0003800000 */
[----:B------:R-:W-:Y:S02]  /*0c40*/  MOV R9, 0x40400000 ;  /* 0x4040000000097802 */ /* 0x000fe40000000f00 */
[----:B------:R-:W-:-:S07]  /*0c50*/  MOV R15, 0xc70 ;  /* 0x00000c70000f7802 */ /* 0x000fce0000000f00 */
[----:B-1-34-:R-:W-:Y:S05]  /*0c60*/  CALL.REL.NOINC `($__internal_11_$__cuda_sm3x_div_rn_noftz_f32_slowpath) ;  /* 0x0000005400107944 */ /* 0x01afea0003c00000 */
[----:B------:R-:W-:-:S07]  /*0c70*/  IMAD.MOV.U32 R4, RZ, RZ, R37 ;  /* 0x000000ffff047224 */ /* 0x000fce00078e0025 */
.L_x_1273:
[----:B-1-3--:R-:W-:Y:S05]  /*0c80*/  BSYNC.RECONVERGENT B4 ;  /* 0x0000000000047941 */ /* 0x00afea0003800200 */
.L_x_1272:
[----:B------:R2:W-:Y:S01]  /*0c90*/  STS [R30], R7 ;  /* 0x000000071e007388 */ /* 0x0005e20000000800 */
[----:B------:R-:W-:Y:S01]  /*0ca0*/  FADD R4, R13, R4 ;  /* 0x000000040d047221 */ /* 0x000fe20000000000 */
[----:B------:R-:W-:Y:S02]  /*0cb0*/  MOV R0, 0x40800000 ;  /* 0x4080000000007802 */ /* 0x000fe40000000f00 */
[----:B------:R-:W-:Y:S01]  /*0cc0*/  MOV R12, R29 ;  /* 0x0000001d000c7202 */ /* 0x000fe20000000f00 */
[--C-:B------:R-:W-:Y:S01]  /*0cd0*/  FADD R5, R7, -R4.reuse ;  /* 0x8000000407057221 */ /* 0x100fe20000000000 */
[----:B------:R-:W-:-:S03]  /*0ce0*/  FADD R3, R6, -R4 ;  /* 0x8000000406037221 */ /* 0x000fc60000000000 */
[----:B------:R-:W-:Y:S01]  /*0cf0*/  FFMA R2, R5, 0.25, R4 ;  /* 0x3e80000005027823 */ /* 0x000fe20000000004 */
[----:B------:R-:W-:-:S03]  /*0d00*/  FFMA R3, R14, R3, R23 ;  /* 0x000000030e037223 */ /* 0x000fc60000000017 */
[----:B------:R-:W-:-:S04]  /*0d10*/  FADD R4, R7, -R2 ;  /* 0x8000000207047221 */ /* 0x000fc80000000000 */
[----:B--2---:R-:W-:-:S07]  /*0d20*/  FFMA R3, R5, R4, R3 ;  /* 0x0000000405037223 */ /* 0x004fce0000000003 */
.L_x_1271:
[----:B-1-3--:R-:W-:Y:S05]  /*0d30*/  BSYNC.RECONVERGENT B3 ;  /* 0x0000000000037941 */ /* 0x00afea0003800200 */
.L_x_1270:
[----:B------:R-:W-:Y:S01]  /*0d40*/  ISETP.GE.U32.AND P0, PT, R27, 0x400, PT ;  /* 0x000004001b00780c */ /* 0x000fe20003f06070 */
[----:B------:R-:W-:-:S12]  /*0d50*/  HFMA2 R13, -RZ, RZ, 2.25, 0 ;  /* 0x40800000ff0d7431 */ /* 0x000fd800000001ff */
[----:B------:R-:W-:Y:S05]  /*0d60*/  @!P0 BRA `(.L_x_1269) ;  /* 0x0000000c00448947 */ /* 0x000fea0003800000 */
[----:B------:R-:W1:Y:S01]  /*0d70*/  S2UR UR8, SR_CgaCtaId ;  /* 0x00000000000879c3 */ /* 0x000e620000008800 */
[----:B------:R-:W-:Y:S01]  /*0d80*/  UMOV UR7, 0x400 ;  /* 0x0000040000077882 */ /* 0x000fe20000000000 */
[----:B------:R-:W-:Y:S01]  /*0d90*/  MOV R5, R11 ;  /* 0x0000000b00057202 */ /* 0x000fe20000000f00 */
[----:B------:R-:W-:Y:S01]  /*0da0*/  UIADD3 UR7, UPT, UPT, UR7, 0x190, URZ ;  /* 0x0000019007077890 */ /* 0x000fe2000fffe0ff */
[----:B------:R-:W-:Y:S02]  /*0db0*/  IMAD.MOV.U32 R4, RZ, RZ, R20 ;  /* 0x000000ffff047224 */ /* 0x000fe400078e0014 */
[----:B------:R-:W-:Y:S02]  /*0dc0*/  IMAD.MOV.U32 R13, RZ, RZ, R0 ;  /* 0x000000ffff0d7224 */ /* 0x000fe400078e0000 */
[----:B------:R-:W-:-:S03]  /*0dd0*/  IMAD.WIDE.U32 R4, R12, 0x4, R4 ;  /* 0x000000040c047825 */ /* 0x000fc600078e0004 */
[----:B------:R-:W-:Y:S02]  /*0de0*/  MOV R34, R4 ;  /* 0x0000000400227202 */ /* 0x000fe40000000f00 */
[----:B------:R-:W-:Y:S01]  /*0df0*/  MOV R11, R5 ;  /* 0x00000005000b7202 */ /* 0x000fe20000000f00 */
[----:B-1----:R-:W-:-:S06]  /*0e00*/  ULEA UR7, UR8, UR7, 0x18 ;  /* 0x0000000708077291 */ /* 0x002fcc000f8ec0ff */
[----:B------:R-:W-:-:S04]  /*0e10*/  LEA R36, R12, UR7, 0x2 ;  /* 0x000000070c247c11 */ /* 0x000fc8000f8e10ff */
[----:B------:R-:W-:-:S07]  /*0e20*/  IADD3 R36, PT, PT, R36, 0x1000, RZ ;  /* 0x0000100024247810 */ /* 0x000fce0007ffe0ff */
.L_x_1290:
[----:B------:R-:W-:Y:S02]  /*0e30*/  SHF.R.S32.HI R5, RZ, 0x1f, R11 ;  /* 0x0000001fff057819 */ /* 0x000fe4000001140b */
[----:B------:R-:W-:Y:S02]  /*0e40*/  R2UR UR8, R32 ;  /* 0x00000000200872ca */ /* 0x000fe400000e0000 */
[----:B------:R-:W-:Y:S02]  /*0e50*/  LEA.HI R0, P0, R5, R34, RZ, 0x2 ;  /* 0x0000002205007211 */ /* 0x000fe400078110ff */
[----:B------:R-:W-:Y:S02]  /*0e60*/  R2UR UR9, R33 ;  /* 0x00000000210972ca */ /* 0x000fe400000e0000 */
[----:B------:R-:W-:Y:S02]  /*0e70*/  SHF.L.U32 R4, R0, 0x2, RZ ;  /* 0x0000000200047819 */ /* 0x000fe400000006ff */
[----:B------:R-:W-:-:S02]  /*0e80*/  IADD3.X R5, PT, PT, RZ, R11, RZ, P0, !PT ;  /* 0x0000000bff057210 */ /* 0x000fc400007fe4ff */
[----:B------:R-:W-:Y:S02]  /*0e90*/  LOP3.LUT R4, R4, 0xfffffff0, RZ, 0xc0, !PT ;  /* 0xfffffff004047812 */ /* 0x000fe400078ec0ff */
[----:B------:R-:W-:Y:S02]  /*0ea0*/  SHF.L.U64.HI R0, R0, 0x2, R5 ;  /* 0x0000000200007819 */ /* 0x000fe40000010205 */
[----:B------:R-:W-:-:S04]  /*0eb0*/  IADD3 R4, P0, PT, R4, UR12, RZ ;  /* 0x0000000c04047c10 */ /* 0x000fc8000ff1e0ff */
[----:B------:R-:W-:-:S06]  /*0ec0*/  IADD3.X R5, PT, PT, R0, UR13, RZ, P0, !PT ;  /* 0x0000000d00057c10 */ /* 0x000fcc00087fe4ff */
[----:B------:R-:W2:Y:S01]  /*0ed0*/  LDG.E.128 R4, desc[UR8][R4.64] ;  /* 0x0000000804047981 */ /* 0x000ea2000c1e1d00 */
[----:B------:R-:W-:Y:S01]  /*0ee0*/  FADD R13, R13, 1 ;  /* 0x3f8000000d0d7421 */ /* 0x000fe20000000000 */
[----:B------:R-:W-:Y:S03]  /*0ef0*/  BSSY.RECONVERGENT B3, `(.L_x_1274) ;  /* 0x000000f000037945 */ /* 0x000fe60003800200 */
[----:B------:R-:W1:Y:S02]  /*0f00*/  MUFU.RCP R0, R13 ;  /* 0x0000000d00007308 */ /* 0x000e640000001000 */
[----:B-1----:R-:W-:-:S04]  /*0f10*/  FFMA R9, -R13, R0, 1 ;  /* 0x3f8000000d097423 */ /* 0x002fc80000000100 */
[----:B------:R-:W-:Y:S01]  /*0f20*/  FFMA R9, R0, R9, R0 ;  /* 0x0000000900097223 */ /* 0x000fe20000000000 */
[----:B--2---:R-:W-:Y:S01]  /*0f30*/  FADD R14, R4, -R2 ;  /* 0x80000002040e7221 */ /* 0x004fe20000000000 */
[----:B------:R1:W-:Y:S03]  /*0f40*/  STS [R36+-0x1000], R4 ;  /* 0xfff0000424007388 */ /* 0x0003e60000000800 */
[----:B------:R-:W2:Y:S01]  /*0f50*/  FCHK P0, R14, R13 ;  /* 0x0000000d0e007302 */ /* 0x000ea20000000000 */
[----:B------:R-:W-:-:S04]  /*0f60*/  FFMA R0, R14, R9, RZ ;  /* 0x000000090e007223 */ /* 0x000fc800000000ff */
[----:B------:R-:W-:-:S04]  /*0f70*/  FFMA R8, -R13, R0, R14 ;  /* 0x000000000d087223 */ /* 0x000fc8000000010e */
[----:B------:R-:W-:Y:S01]  /*0f80*/  FFMA R9, R9, R8, R0 ;  /* 0x0000000809097223 */ /* 0x000fe20000000000 */
[----:B-12---:R-:W-:Y:S06]  /*0f90*/  @!P0 BRA `(.L_x_1275) ;  /* 0x0000000000108947 */ /* 0x006fec0003800000 */
[----:B------:R-:W-:Y:S01]  /*0fa0*/  IMAD.MOV.U32 R9, RZ, RZ, R13 ;  /* 0x000000ffff097224 */ /* 0x000fe200078e000d */
[----:B------:R-:W-:-:S07]  /*0fb0*/  MOV R15, 0xfd0 ;  /* 0x00000fd0000f7802 */ /* 0x000fce0000000f00 */
[----:B0---4-:R-:W-:Y:S05]  /*0fc0*/  CALL.REL.NOINC `($__internal_11_$__cuda_sm3x_div_rn_noftz_f32_slowpath) ;  /* 0x0000005000387944 */ /* 0x011fea0003c00000 */
[----:B------:R-:W-:-:S07]  /*0fd0*/  MOV R9, R37 ;  /* 0x0000002500097202 */ /* 0x000fce0000000f00 */
.L_x_1275:
[----:B------:R-:W-:Y:S05]  /*0fe0*/  BSYNC.RECONVERGENT B3 ;  /* 0x0000000000037941 */ /* 0x000fea0003800200 */
.L_x_1274:
        /* <DEDUP_REMOVED lines=8> */
[----:B------:R-:W3:Y:S01]  /*1070*/  FCHK P0, R0, R23 ;  /* 0x0000001700007302 */ /* 0x000ee20000000000 */
[----:B------:R-:W-:Y:S01]  /*1080*/  FFMA R21, R14, R4, R3 ;  /* 0x000000040e157223 */ /* 0x000fe20000000003 */
[----:B-1----:R-:W-:-:S04]  /*1090*/  FFMA R9, -R23, R8, 1 ;  /* 0x3f80000017097423 */ /* 0x002fc80000000108 */
[----:B------:R-:W-:-:S04]  /*10a0*/  FFMA R9, R8, R9, R8 ;  /* 0x0000000908097223 */ /* 0x000fc80000000008 */
[----:B------:R-:W-:-:S04]  /*10b0*/  FFMA R2, R0, R9, RZ ;  /* 0x0000000900027223 */ /* 0x000fc800000000ff */
[----:B------:R-:W-:-:S04]  /*10c0*/  FFMA R8, -R23, R2, R0 ;  /* 0x0000000217087223 */ /* 0x000fc80000000100 */
[----:B------:R-:W-:Y:S01]  /*10d0*/  FFMA R2, R9, R8, R2 ;  /* 0x0000000809027223 */ /* 0x000fe20000000002 */
[----:B--23--:R-:W-:Y:S06]  /*10e0*/  @!P0 BRA `(.L_x_1277) ;  /* 0x0000000000148947 */ /* 0x00cfec0003800000 */
[----:B------:R-:W-:Y:S01]  /*10f0*/  MOV R14, R0 ;  /* 0x00000000000e7202 */ /* 0x000fe20000000f00 */
[----:B------:R-:W-:Y:S01]  /*1100*/  IMAD.MOV.U32 R9, RZ, RZ, R23 ;  /* 0x000000ffff097224 */ /* 0x000fe200078e0017 */
[----:B------:R-:W-:-:S07]  /*1110*/  MOV R15, 0x1130 ;  /* 0x00001130000f7802 */ /* 0x000fce0000000f00 */
[----:B0---4-:R-:W-:Y:S05]  /*1120*/  CALL.REL.NOINC `($__internal_11_$__cuda_sm3x_div_rn_noftz_f32_slowpath) ;  /* 0x0000004c00e07944 */ /* 0x011fea0003c00000 */
[----:B------:R-:W-:-:S07]  /*1130*/  MOV R2, R37 ;  /* 0x0000002500027202 */ /* 0x000fce0000000f00 */
.L_x_1277:
[----:B------:R-:W-:Y:S05]  /*1140*/  BSYNC.RECONVERGENT B3 ;  /* 0x0000000000037941 */ /* 0x000fea0003800200 */
.L_x_1276:
        /* <DEDUP_REMOVED lines=16> */
[----:B------:R-:W-:Y:S02]  /*1250*/  MOV R9, R23 ;  /* 0x0000001700097202 */ /* 0x000fe40000000f00 */
[----:B------:R-:W-:-:S07]  /*1260*/  MOV R15, 0x1280 ;  /* 0x00001280000f7802 */ /* 0x000fce0000000f00 */
[----:B0---4-:R-:W-:Y:S05]  /*1270*/  CALL.REL.NOINC `($__internal_11_$__cuda_sm3x_div_rn_noftz_f32_slowpath) ;  /* 0x0000004c008c7944 */ /* 0x011fea0003c00000 */
[----:B------:R-:W-:-:S07]  /*1280*/  IMAD.MOV.U32 R4, RZ, RZ, R37 ;  /* 0x000000ffff047224 */ /* 0x000fce00078e0025 */
.L_x_1279:
[----:B------:R-:W-:Y:S05]  /*1290*/  BSYNC.RECONVERGENT B3 ;  /* 0x0000000000037941 */ /* 0x000fea0003800200 */
.L_x_1278:
[----:B------:R-:W-:Y:S01]  /*12a0*/  FADD R47, R23, 1 ;  /* 0x3f800000172f7421 */ /* 0x000fe20000000000 */
[----:B------:R-:W-:Y:S02]  /*12b0*/  IMAD R2, R17, 0xc, R36 ;  /* 0x0000000c11027824 */ /* 0x000fe400078e0224 */
[----:B------:R-:W-:Y:S01]  /*12c0*/  FADD R13, R13, R4 ;  /* 0x000000040d0d7221 */ /* 0x000fe20000000000 */
[----:B------:R-:W-:Y:S01]  /*12d0*/  BSSY.RECONVERGENT B3, `(.L_x_1280) ;  /* 0x0000012000037945 */ /* 0x000fe20003800200 */
[----:B------:R-:W1:Y:S02]  /*12e0*/  MUFU.RCP R5, R47 ;  /* 0x0000002f00057308 */ /* 0x000e640000001000 */
[----:B------:R-:W-:Y:S01]  /*12f0*/  FADD R0, R7, -R13 ;  /* 0x8000000d07007221 */ /* 0x000fe20000000000 */
[----:B------:R2:W-:Y:S05]  /*1300*/  STS [R2+-0x1000], R7 ;  /* 0xfff0000702007388 */ /* 0x0005ea0000000800 */
[----:B------:R-:W3:Y:S01]  /*1310*/  FCHK P0, R0, R47 ;  /* 0x0000002f00007302 */ /* 0x000ee20000000000 */
[----:B-1----:R-:W-:-:S04]  /*1320*/  FFMA R4, -R47, R5, 1 ;  /* 0x3f8000002f047423 */ /* 0x002fc80000000105 */
[----:B------:R-:W-:Y:S01]  /*1330*/  FFMA R9, R5, R4, R5 ;  /* 0x0000000405097223 */ /* 0x000fe20000000005 */
[----:B------:R-:W-:-:S03]  /*1340*/  FADD R5, R6, -R13 ;  /* 0x8000000d06057221 */ /* 0x000fc60000000000 */
[----:B------:R-:W-:Y:S01]  /*1350*/  FFMA R4, R0, R9, RZ ;  /* 0x0000000900047223 */ /* 0x000fe200000000ff */
[----:B------:R-:W-:-:S03]  /*1360*/  FFMA R45, R14, R5, R21 ;  /* 0x000000050e2d7223 */ /* 0x000fc60000000015 */
[----:B------:R-:W-:-:S04]  /*1370*/  FFMA R6, -R47, R4, R0 ;  /* 0x000000042f067223 */ /* 0x000fc80000000100 */
[----:B------:R-:W-:Y:S01]  /*1380*/  FFMA R4, R9, R6, R4 ;  /* 0x0000000609047223 */ /* 0x000fe20000000004 */
[----:B--23--:R-:W-:Y:S06]  /*1390*/  @!P0 BRA `(.L_x_1281) ;  /* 0x0000000000148947 */ /* 0x00cfec0003800000 */
[----:B------:R-:W-:Y:S02]  /*13a0*/  MOV R14, R0 ;  /* 0x00000000000e7202 */ /* 0x000fe40000000f00 */
[----:B------:R-:W-:Y:S02]  /*13b0*/  MOV R9, R47 ;  /* 0x0000002f00097202 */ /* 0x000fe40000000f00 */
[----:B------:R-:W-:-:S07]  /*13c0*/  MOV R15, 0x13e0 ;  /* 0x000013e0000f7802 */ /* 0x000fce0000000f00 */
[----:B0---4-:R-:W-:Y:S05]  /*13d0*/  CALL.REL.NOINC `($__internal_11_$__cuda_sm3x_div_rn_noftz_f32_slowpath) ;  /* 0x0000004c00347944 */ /* 0x011fea0003c00000 */
[----:B------:R-:W-:-:S07]  /*13e0*/  MOV R4, R37 ;  /* 0x0000002500047202 */ /* 0x000fce0000000f00 */
.L_x_1281:
[----:B------:R-:W-:Y:S05]  /*13f0*/  BSYNC.RECONVERGENT B3 ;  /* 0x0000000000037941 */ /* 0x000fea0003800200 */
.L_x_1280:
[----:B------:R-:W-:Y:S02]  /*1400*/  IADD3 R6, P0, PT, R34, 0x1000, RZ ;  /* 0x0000100022067810 */ /* 0x000fe40007f1e0ff */
[----:B------:R-:W-:Y:S02]  /*1410*/  R2UR UR8, R32 ;  /* 0x00000000200872ca */ /* 0x000fe400000e0000 */
[----:B------:R-:W-:Y:S01]  /*1420*/  R2UR UR9, R33 ;  /* 0x00000000210972ca */ /* 0x000fe200000e0000 */
[----:B------:R-:W-:-:S05]  /*1430*/  IMAD.X R8, RZ, RZ, R11, P0 ;  /* 0x000000ffff087224 */ /* 0x000fca00000e060b */
[----:B------:R-:W-:-:S04]  /*1440*/  SHF.R.S32.HI R5, RZ, 0x1f, R8 ;  /* 0x0000001fff057819 */ /* 0x000fc80000011408 */
[----:B------:R-:W-:-:S04]  /*1450*/  LEA.HI R5, P0, R5, R6, RZ, 0x2 ;  /* 0x0000000605057211 */ /* 0x000fc800078110ff */
[C---:B------:R-:W-:Y:S02]  /*1460*/  SHF.L.U32 R20, R5.reuse, 0x2, RZ ;  /* 0x0000000205147819 */ /* 0x040fe400000006ff */
[----:B------:R-:W-:Y:S02]  /*1470*/  IADD3.X R6, PT, PT, RZ, R8, RZ, P0, !PT ;  /* 0x00000008ff067210 */ /* 0x000fe400007fe4ff */
[----:B------:R-:W-:Y:S02]  /*1480*/  LOP3.LUT R20, R20, 0xfffffff0, RZ, 0xc0, !PT ;  /* 0xfffffff014147812 */ /* 0x000fe400078ec0ff */
[----:B------:R-:W-:Y:S02]  /*1490*/  SHF.L.U64.HI R5, R5, 0x2, R6 ;  /* 0x0000000205057819 */ /* 0x000fe40000010206 */
[----:B------:R-:W-:-:S04]  /*14a0*/  IADD3 R20, P0, PT, R20, UR12, RZ ;  /* 0x0000000c14147c10 */ /* 0x000fc8000ff1e0ff */
[----:B------:R-:W-:-:S06]  /*14b0*/  IADD3.X R21, PT, PT, R5, UR13, RZ, P0, !PT ;  /* 0x0000000d05157c10 */ /* 0x000fcc00087fe4ff */
[----:B------:R-:W2:Y:S01]  /*14c0*/  LDG.E.128 R20, desc[UR8][R20.64] ;  /* 0x0000000814147981 */ /* 0x000ea2000c1e1d00 */
        /* <DEDUP_REMOVED lines=8> */
[----:B--2---:R-:W-:Y:S01]  /*1550*/  FADD R14, -R13, R20 ;  /* 0x000000140d0e7221 */ /* 0x004fe20000000100 */
[----:B------:R1:W-:Y:S03]  /*1560*/  STS [R36], R20 ;  /* 0x0000001424007388 */ /* 0x0003e60000000800 */
[----:B------:R-:W2:Y:S01]  /*1570*/  FCHK P0, R14, R47 ;  /* 0x0000002f0e007302 */ /* 0x000ea20000000000 */
[----:B------:R-:W-:-:S04]  /*1580*/  FFMA R4, R14, R5, RZ ;  /* 0x000000050e047223 */ /* 0x000fc800000000ff */
[----:B------:R-:W-:-:S04]  /*1590*/  FFMA R6, -R47, R4, R14 ;  /* 0x000000042f067223 */ /* 0x000fc8000000010e */
[----:B------:R-:W-:Y:S01]  /*15a0*/  FFMA R4, R5, R6, R4 ;  /* 0x0000000605047223 */ /* 0x000fe20000000004 */
[----:B-12---:R-:W-:Y:S06]  /*15b0*/  @!P0 BRA `(.L_x_1283) ;  /* 0x0000000000108947 */ /* 0x006fec0003800000 */
[----:B------:R-:W-:Y:S02]  /*15c0*/  MOV R9, R47 ;  /* 0x0000002f00097202 */ /* 0x000fe40000000f00 */
[----:B------:R-:W-:-:S07]  /*15d0*/  MOV R15, 0x15f0 ;  /* 0x000015f0000f7802 */ /* 0x000fce0000000f00 */
[----:B0---4-:R-:W-:Y:S05]  /*15e0*/  CALL.REL.NOINC `($__internal_11_$__cuda_sm3x_div_rn_noftz_f32_slowpath) ;  /* 0x0000004800b07944 */ /* 0x011fea0003c00000 */
[----:B------:R-:W-:-:S07]  /*15f0*/  IMAD.MOV.U32 R4, RZ, RZ, R37 ;  /* 0x000000ffff047224 */ /* 0x000fce00078e0025 */
.L_x_1283:
[----:B------:R-:W-:Y:S05]  /*1600*/  BSYNC.RECONVERGENT B3 ;  /* 0x0000000000037941 */ /* 0x000fea0003800200 */
.L_x_1282:
[----:B------:R-:W-:Y:S01]  /*1610*/  FADD R47, R47, 1 ;  /* 0x3f8000002f2f7421 */ /* 0x000fe20000000000 */
[----:B------:R-:W-:Y:S01]  /*1620*/  FADD R13, R13, R4 ;  /* 0x000000040d0d7221 */ /* 0x000fe20000000000 */
[----:B------:R1:W-:Y:S01]  /*1630*/  STS [R38], R21 ;  /* 0x0000001526007388 */ /* 0x0003e20000000800 */
[----:B------:R-:W-:Y:S01]  /*1640*/  BSSY.RECONVERGENT B3, `(.L_x_1284) ;  /* 0x0000011000037945 */ /* 0x000fe20003800200 */
[----:B------:R-:W2:Y:S01]  /*1650*/  MUFU.RCP R5, R47 ;  /* 0x0000002f00057308 */ /* 0x000ea20000001000 */
[----:B------:R-:W-:-:S07]  /*1660*/  FADD R0, R21, -R13 ;  /* 0x8000000d15007221 */ /* 0x000fce0000000000 */
[----:B------:R-:W3:Y:S01]  /*1670*/  FCHK P0, R0, R47 ;  /* 0x0000002f00007302 */ /* 0x000ee20000000000 */
[----:B--2---:R-:W-:-:S04]  /*1680*/  FFMA R4, -R47, R5, 1 ;  /* 0x3f8000002f047423 */ /* 0x004fc80000000105 */
[----:B------:R-:W-:Y:S01]  /*1690*/  FFMA R7, R5, R4, R5 ;  /* 0x0000000405077223 */ /* 0x000fe20000000005 */
[----:B------:R-:W-:-:S03]  /*16a0*/  FADD R5, R20, -R13 ;  /* 0x8000000d14057221 */ /* 0x000fc60000000000 */
[----:B------:R-:W-:Y:S01]  /*16b0*/  FFMA R4, R0, R7, RZ ;  /* 0x0000000700047223 */ /* 0x000fe200000000ff */
[----:B------:R-:W-:-:S03]  /*16c0*/  FFMA R45, R14, R5, R45 ;  /* 0x000000050e2d7223 */ /* 0x000fc6000000002d */
[----:B------:R-:W-:-:S04]  /*16d0*/  FFMA R6, -R47, R4, R0 ;  /* 0x000000042f067223 */ /* 0x000fc80000000100 */
[----:B------:R-:W-:Y:S01]  /*16e0*/  FFMA R4, R7, R6, R4 ;  /* 0x0000000607047223 */ /* 0x000fe20000000004 */
[----:B-1-3--:R-:W-:Y:S06]  /*16f0*/  @!P0 BRA `(.L_x_1285) ;  /* 0x0000000000148947 */ /* 0x00afec0003800000 */
[----:B------:R-:W-:Y:S02]  /*1700*/  MOV R14, R0 ;  /* 0x00000000000e7202 */ /* 0x000fe40000000f00 */
[----:B------:R-:W-:Y:S02]  /*1710*/  MOV R9, R47 ;  /* 0x0000002f00097202 */ /* 0x000fe40000000f00 */
[----:B------:R-:W-:-:S07]  /*1720*/  MOV R15, 0x1740 ;  /* 0x00001740000f7802 */ /* 0x000fce0000000f00 */
[----:B0---4-:R-:W-:Y:S05]  /*1730*/  CALL.REL.NOINC `($__internal_11_$__cuda_sm3x_div_rn_noftz_f32_slowpath) ;  /* 0x00000048005c7944 */ /* 0x011fea0003c00000 */
[----:B------:R-:W-:-:S07]  /*1740*/  MOV R4, R37 ;  /* 0x0000002500047202 */ /* 0x000fce0000000f00 */
.L_x_1285:
[----:B------:R-:W-:Y:S05]  /*1750*/  BSYNC.RECONVERGENT B3 ;  /* 0x0000000000037941 */ /* 0x000fea0003800200 */
.L_x_1284:
[----:B------:R-:W-:Y:S01]  /*1760*/  FADD R47, R47, 1 ;  /* 0x3f8000002f2f7421 */ /* 0x000fe20000000000 */
[----:B------:R-:W-:Y:S01]  /*1770*/  FADD R13, R13, R4 ;  /* 0x000000040d0d7221 */ /* 0x000fe20000000000 */
[----:B------:R1:W-:Y:S01]  /*1780*/  STS [R3], R22 ;  /* 0x0000001603007388 */ /* 0x0003e20000000800 */
[----:B------:R-:W-:Y:S01]  /*1790*/  BSSY.RECONVERGENT B3, `(.L_x_1286) ;  /* 0x0000010000037945 */ /* 0x000fe20003800200 */
[----:B------:R-:W2:Y:S01]  /*17a0*/  MUFU.RCP R5, R47 ;  /* 0x0000002f00057308 */ /* 0x000ea20000001000 */
[--C-:B------:R-:W-:Y:S01]  /*17b0*/  FADD R14, R22, -R13.reuse ;  /* 0x8000000d160e7221 */ /* 0x100fe20000000000 */
[----:B------:R-:W-:-:S04]  /*17c0*/  FADD R21, R21, -R13 ;  /* 0x8000000d15157221 */ /* 0x000fc80000000000 */
[----:B------:R-:W-:Y:S02]  /*17d0*/  FFMA R21, R0, R21, R45 ;  /* 0x0000001500157223 */ /* 0x000fe4000000002d */
[----:B------:R-:W3:Y:S01]  /*17e0*/  FCHK P0, R14, R47 ;  /* 0x0000002f0e007302 */ /* 0x000ee20000000000 */
[----:B--2---:R-:W-:-:S04]  /*17f0*/  FFMA R4, -R47, R5, 1 ;  /* 0x3f8000002f047423 */ /* 0x004fc80000000105 */
[----:B------:R-:W-:-:S04]  /*1800*/  FFMA R5, R5, R4, R5 ;  /* 0x0000000405057223 */ /* 0x000fc80000000005 */
[----:B------:R-:W-:-:S04]  /*1810*/  FFMA R4, R14, R5, RZ ;  /* 0x000000050e047223 */ /* 0x000fc800000000ff */
[----:B------:R-:W-:-:S04]  /*1820*/  FFMA R6, -R47, R4, R14 ;  /* 0x000000042f067223 */ /* 0x000fc8000000010e */
[----:B------:R-:W-:Y:S01]  /*1830*/  FFMA R4, R5, R6, R4 ;  /* 0x0000000605047223 */ /* 0x000fe20000000004 */
[----:B-1-3--:R-:W-:Y:S06]  /*1840*/  @!P0 BRA `(.L_x_1287) ;  /* 0x0000000000108947 */ /* 0x00afec0003800000 */
[----:B------:R-:W-:Y:S01]  /*1850*/  IMAD.MOV.U32 R9, RZ, RZ, R47 ;  /* 0x000000ffff097224 */ /* 0x000fe200078e002f */
[----:B------:R-:W-:-:S07]  /*1860*/  MOV R15, 0x1880 ;  /* 0x00001880000f7802 */ /* 0x000fce0000000f00 */
[----:B0---4-:R-:W-:Y:S05]  /*1870*/  CALL.REL.NOINC `($__internal_11_$__cuda_sm3x_div_rn_noftz_f32_slowpath) ;  /* 0x00000048000c7944 */ /* 0x011fea0003c00000 */
[----:B------:R-:W-:-:S07]  /*1880*/  MOV R4, R37 ;  /* 0x0000002500047202 */ /* 0x000fce0000000f00 */
.L_x_1287:
[----:B------:R-:W-:Y:S05]  /*1890*/  BSYNC.RECONVERGENT B3 ;  /* 0x0000000000037941 */ /* 0x000fea0003800200 */
.L_x_1286:
[----:B------:R-:W-:Y:S01]  /*18a0*/  FADD R9, R47, 1 ;  /* 0x3f8000002f097421 */ /* 0x000fe20000000000 */
[----:B------:R-:W-:Y:S01]  /*18b0*/  FADD R7, R13, R4 ;  /* 0x000000040d077221 */ /* 0x000fe20000000000 */
[----:B------:R1:W-:Y:S01]  /*18c0*/  STS [R2], R23 ;  /* 0x0000001702007388 */ /* 0x0003e20000000800 */
[----:B------:R-:W-:Y:S01]  /*18d0*/  BSSY.RECONVERGENT B3, `(.L_x_1288) ;  /* 0x0000011000037945 */ /* 0x000fe20003800200 */
[----:B------:R-:W2:Y:S01]  /*18e0*/  MUFU.RCP R3, R9 ;  /* 0x0000000900037308 */ /* 0x000ea20000001000 */
[----:B------:R-:W-:Y:S01]  /*18f0*/  FADD R0, R23, -R7 ;  /* 0x8000000717007221 */ /* 0x000fe20000000000 */
[----:B------:R-:W-:-:S06]  /*1900*/  MOV R13, R9 ;  /* 0x00000009000d7202 */ /* 0x000fcc0000000f00 */
        /* <DEDUP_REMOVED lines=10> */
[----:B------:R-:W-:-:S07]  /*19b0*/  MOV R15, 0x19d0 ;  /* 0x000019d0000f7802 */ /* 0x000fce0000000f00 */
[----:B0---4-:R-:W-:Y:S05]  /*19c0*/  CALL.REL.NOINC `($__internal_11_$__cuda_sm3x_div_rn_noftz_f32_slowpath) ;  /* 0x0000004400b87944 */ /* 0x011fea0003c00000 */
[----:B------:R-:W-:-:S07]  /*19d0*/  IMAD.MOV.U32 R4, RZ, RZ, R37 ;  /* 0x000000ffff047224 */ /* 0x000fce00078e0025 */
.L_x_1289:
[----:B------:R-:W-:Y:S05]  /*19e0*/  BSYNC.RECONVERGENT B3 ;  /* 0x0000000000037941 */ /* 0x000fea0003800200 */
.L_x_1288:
[----:B------:R-:W-:Y:S01]  /*19f0*/  IADD3 R12, PT, PT, R12, 0x800, RZ ;  /* 0x000008000c0c7810 */ /* 0x000fe20007ffe0ff */
[----:B------:R-:W-:Y:S01]  /*1a00*/  FADD R2, R7, R4 ;  /* 0x0000000407027221 */ /* 0x000fe20000000000 */
[----:B------:R-:W-:Y:S02]  /*1a10*/  IADD3 R34, P1, PT, R34, 0x2000, RZ ;  /* 0x0000200022227810 */ /* 0x000fe40007f3e0ff */
[----:B------:R-:W-:Y:S01]  /*1a20*/  ISETP.GE.AND P0, PT, R12, R17, PT ;  /* 0x000000110c00720c */ /* 0x000fe20003f06270 */
[----:B------:R-:W-:Y:S01]  /*1a30*/  FADD R3, R23, -R2 ;  /* 0x8000000217037221 */ /* 0x000fe20000000000 */
[----:B------:R-:W-:Y:S02]  /*1a40*/  IADD3 R36, PT, PT, R36, 0x2000, RZ ;  /* 0x0000200024247810 */ /* 0x000fe40007ffe0ff */
[----:B------:R-:W-:Y:S01]  /*1a50*/  IADD3.X R11, PT, PT, RZ, R11, RZ, P1, !PT ;  /* 0x0000000bff0b7210 */ /* 0x000fe20000ffe4ff */
[----:B------:R-:W-:-:S08]  /*1a60*/  FFMA R3, R0, R3, R21 ;  /* 0x0000000300037223 */ /* 0x000fd00000000015 */
[----:B------:R-:W-:Y:S05]  /*1a70*/  @!P0 BRA `(.L_x_1290) ;  /* 0xfffffff000ec8947 */ /* 0x000fea000383ffff */
.L_x_1269:
[----:B-1-3--:R-:W-:Y:S05]  /*1a80*/  BSYNC.RECONVERGENT B0 ;  /* 0x0000000000007941 */ /* 0x00afea0003800200 */
.L_x_1268:
[----:B------:R-:W1:Y:S01]  /*1a90*/  SHFL.DOWN PT, R14, R13, 0x10, 0x1f ;  /* 0x0a001f000d0e7f89 */ /* 0x000e6200000e0000 */
[----:B------:R-:W-:Y:S03]  /*1aa0*/  BSSY.RECONVERGENT B0, `(.L_x_1291) ;  /* 0x000001b000007945 */ /* 0x000fe60003800200 */
[----:B------:R2:W3:Y:S04]  /*1ab0*/  SHFL.DOWN PT, R7, R2, 0x10, 0x1f ;  /* 0x0a001f0002077f89 */ /* 0x0004e800000e0000 */
[----:B------:R2:W0:Y:S01]  /*1ac0*/  SHFL.DOWN PT, R11, R3, 0x10, 0x1f ;  /* 0x0a001f00030b7f89 */ /* 0x00042200000e0000 */
[----:B-1----:R-:W-:-:S13]  /*1ad0*/  FSETP.NEU.AND P0, PT, R14, RZ, PT ;  /* 0x000000ff0e00720b */ /* 0x002fda0003f0d000 */
[----:B0-23--:R-:W-:Y:S05]  /*1ae0*/  @!P0 BRA `(.L_x_1292) ;  /* 0x0000000000588947 */ /* 0x00dfea0003800000 */
        /* <DEDUP_REMOVED lines=12> */
[----:B----4-:R-:W-:Y:S05]  /*1bb0*/  CALL.REL.NOINC `($__internal_11_$__cuda_sm3x_div_rn_noftz_f32_slowpath) ;  /* 0x00000044003c7944 */ /* 0x010fea0003c00000 */
[----:B------:R-:W-:-:S07]  /*1bc0*/  MOV R5, R37 ;  /* 0x0000002500057202 */ /* 0x000fce0000000f00 */
.L_x_1294:
[----:B------:R-:W-:Y:S05]  /*1bd0*/  BSYNC.RECONVERGENT B3 ;  /* 0x0000000000037941 */ /* 0x000fea0003800200 */
.L_x_1293:
[----:B------:R-:W-:-:S04]  /*1be0*/  FADD R7, -R2, R7 ;  /* 0x0000000702077221 */ /* 0x000fc80000000100 */
[C---:B------:R-:W-:Y:S01]  /*1bf0*/  FMUL R0, R7.reuse, R7 ;  /* 0x0000000707007220 */ /* 0x040fe20000400000 */
[----:B------:R-:W-:-:S03]  /*1c00*/  FFMA R2, R7, R5, R2 ;  /* 0x0000000507027223 */ /* 0x000fc60000000002 */
[----:B------:R-:W-:Y:S01]  /*1c10*/  FMUL R0, R13, R0 ;  /* 0x000000000d007220 */ /* 0x000fe20000400000 */
[----:B------:R-:W-:-:S03]  /*1c20*/  MOV R13, R21 ;  /* 0x00000015000d7202 */ /* 0x000fc60000000f00 */
[----:B------:R-:W-:-:S04]  /*1c30*/  FFMA R0, R0, R5, R11 ;  /* 0x0000000500007223 */ /* 0x000fc8000000000b */
[----:B------:R-:W-:-:S07]  /*1c40*/  FADD R3, R3, R0 ;  /* 0x0000000003037221 */ /* 0x000fce0000000000 */
.L_x_1292:
[----:B------:R-:W-:Y:S05]  /*1c50*/  BSYNC.RECONVERGENT B0 ;  /* 0x0000000000007941 */ /* 0x000fea0003800200 */
.L_x_1291:
        /* <DEDUP_REMOVED lines=18> */
[----:B----4-:R-:W-:Y:S05]  /*1d80*/  CALL.REL.NOINC `($__internal_11_$__cuda_sm3x_div_rn_noftz_f32_slowpath) ;  /* 0x0000004000c87944 */ /* 0x010fea0003c00000 */
[----:B------:R-:W-:-:S07]  /*1d90*/  IMAD.MOV.U32 R5, RZ, RZ, R37 ;  /* 0x000000ffff057224 */ /* 0x000fce00078e0025 */
.L_x_1298:
[----:B------:R-:W-:Y:S05]  /*1da0*/  BSYNC.RECONVERGENT B3 ;  /* 0x0000000000037941 */ /* 0x000fea0003800200 */
.L_x_1297:
[----:B------:R-:W-:-:S04]  /*1db0*/  FADD R7, -R2, R7 ;  /* 0x0000000702077221 */ /* 0x000fc80000000100 */
[C---:B------:R-:W-:Y:S01]  /*1dc0*/  FMUL R0, R7.reuse, R7 ;  /* 0x0000000707007220 */ /* 0x040fe20000400000 */
[----:B------:R-:W-:-:S03]  /*1dd0*/  FFMA R2, R7, R5, R2 ;  /* 0x0000000507027223 */ /* 0x000fc60000000002 */
[----:B------:R-:W-:Y:S01]  /*1de0*/  FMUL R0, R13, R0 ;  /* 0x000000000d007220 */ /* 0x000fe20000400000 */
[----:B------:R-:W-:-:S03]  /*1df0*/  MOV R13, R21 ;  /* 0x00000015000d7202 */ /* 0x000fc60000000f00 */
[----:B------:R-:W-:-:S04]  /*1e00*/  FFMA R0, R0, R5, R11 ;  /* 0x0000000500007223 */ /* 0x000fc8000000000b */
[----:B------:R-:W-:-:S07]  /*1e10*/  FADD R3, R3, R0 ;  /* 0x0000000003037221 */ /* 0x000fce0000000000 */
.L_x_1296:
[----:B------:R-:W-:Y:S05]  /*1e20*/  BSYNC.RECONVERGENT B0 ;  /* 0x0000000000007941 */ /* 0x000fea0003800200 */
.L_x_1295:
        /* <DEDUP_REMOVED lines=19> */
[----:B------:R-:W-:-:S07]  /*1f60*/  MOV R5, R37 ;  /* 0x0000002500057202 */ /* 0x000fce0000000f00 */
.L_x_1302:
[----:B------:R-:W-:Y:S05]  /*1f70*/  BSYNC.RECONVERGENT B3 ;  /* 0x0000000000037941 */ /* 0x000fea0003800200 */
.L_x_1301:
[----:B------:R-:W-:-:S04]  /*1f80*/  FADD R7, -R2, R7 ;  /* 0x0000000702077221 */ /* 0x000fc80000000100 */
[C---:B------:R-:W-:Y:S01]  /*1f90*/  FMUL R0, R7.reuse, R7 ;  /* 0x0000000707007220 */ /* 0x040fe20000400000 */
[----:B------:R-:W-:-:S03]  /*1fa0*/  FFMA R2, R7, R5, R2 ;  /* 0x0000000507027223 */ /* 0x000fc60000000002 */
[----:B------:R-:W-:Y:S01]  /*1fb0*/  FMUL R0, R13, R0 ;  /* 0x000000000d007220 */ /* 0x000fe20000400000 */
[----:B------:R-:W-:-:S03]  /*1fc0*/  IMAD.MOV.U32 R13, RZ, RZ, R21 ;  /* 0x000000ffff0d7224 */ /* 0x000fc600078e0015 */
[----:B------:R-:W-:-:S04]  /*1fd0*/  FFMA R0, R0, R5, R11 ;  /* 0x0000000500007223 */ /* 0x000fc8000000000b */
[----:B------:R-:W-:-:S07]  /*1fe0*/  FADD R3, R3, R0 ;  /* 0x0000000003037221 */ /* 0x000fce0000000000 */
.L_x_1300:
[----:B------:R-:W-:Y:S05]  /*1ff0*/  BSYNC.RECONVERGENT B0 ;  /* 0x0000000000007941 */ /* 0x000fea0003800200 */
.L_x_1299:
        /* <DEDUP_REMOVED lines=20> */
.L_x_1306:
[----:B------:R-:W-:Y:S05]  /*2140*/  BSYNC.RECONVERGENT B3 ;  /* 0x0000000000037941 */ /* 0x000fea0003800200 */
.L_x_1305:
[----:B------:R-:W-:-:S04]  /*2150*/  FADD R7, -R2, R7 ;  /* 0x0000000702077221 */ /* 0x000fc80000000100 */
[C---:B------:R-:W-:Y:S01]  /*2160*/  FMUL R0, R7.reuse, R7 ;  /* 0x0000000707007220 */ /* 0x040fe20000400000 */
[----:B------:R-:W-:-:S03]  /*2170*/  FFMA R2, R7, R5, R2 ;  /* 0x0000000507027223 */ /* 0x000fc60000000002 */
[----:B------:R-:W-:Y:S01]  /*2180*/  FMUL R0, R13, R0 ;  /* 0x000000000d007220 */ /* 0x000fe20000400000 */
[----:B------:R-:W-:-:S03]  /*2190*/  MOV R13, R21 ;  /* 0x00000015000d7202 */ /* 0x000fc60000000f00 */
[----:B------:R-:W-:-:S04]  /*21a0*/  FFMA R0, R0, R5, R11 ;  /* 0x0000000500007223 */ /* 0x000fc8000000000b */
[----:B------:R-:W-:-:S07]  /*21b0*/  FADD R3, R3, R0 ;  /* 0x0000000003037221 */ /* 0x000fce0000000000 */
.L_x_1304:
[----:B------:R-:W-:Y:S05]  /*21c0*/  BSYNC.RECONVERGENT B0 ;  /* 0x0000000000007941 */ /* 0x000fea0003800200 */
.L_x_1303:
        /* <DEDUP_REMOVED lines=20> */
.L_x_1310:
[----:B------:R-:W-:Y:S05]  /*2310*/  BSYNC.RECONVERGENT B3 ;  /* 0x0000000000037941 */ /* 0x000fea0003800200 */
.L_x_1309:
[----:B------:R-:W-:-:S04]  /*2320*/  FADD R7, -R2, R7 ;  /* 0x0000000702077221 */ /* 0x000fc80000000100 */
[C---:B------:R-:W-:Y:S01]  /*2330*/  FMUL R0, R7.reuse, R7 ;  /* 0x0000000707007220 */ /* 0x040fe20000400000 */
[----:B------:R-:W-:-:S03]  /*2340*/  FFMA R2, R7, R5, R2 ;  /* 0x0000000507027223 */ /* 0x000fc60000000002 */
[----:B------:R-:W-:Y:S01]  /*2350*/  FMUL R0, R13, R0 ;  /* 0x000000000d007220 */ /* 0x000fe20000400000 */
[----:B------:R-:W-:-:S03]  /*2360*/  MOV R13, R21 ;  /* 0x00000015000d7202 */ /* 0x000fc60000000f00 */
[----:B------:R-:W-:-:S04]  /*2370*/  FFMA R0, R0, R5, R11 ;  /* 0x0000000500007223 */ /* 0x000fc8000000000b */
[----:B------:R-:W-:-:S07]  /*2380*/  FADD R3, R3, R0 ;  /* 0x0000000003037221 */ /* 0x000fce0000000000 */
.L_x_1308:
[----:B------:R-:W-:Y:S05]  /*2390*/  BSYNC.RECONVERGENT B0 ;  /* 0x0000000000007941 */ /* 0x000fea0003800200 */
.L_x_1307:
[----:B------:R-:W-:Y:S01]  /*23a0*/  BAR.SYNC.DEFER_BLOCKING 0x0 ;  /* 0x0000000000007b1d */ /* 0x000fe20000010000 */
[----:B------:R-:W-:-:S05]  /*23b0*/  ISETP.NE.AND P0, PT, R31, RZ, PT ;  /* 0x000000ff1f00720c */ /* 0x000fca0003f05270 */
[----:B------:R-:W-:Y:S08]  /*23c0*/  BSSY.RECONVERGENT B0, `(.L_x_1311) ;  /* 0x000000f000007945 */ /* 0x000ff00003800200 */
        /* <DEDUP_REMOVED lines=9> */
[C---:B------:R-:W-:Y:S02]  /*2460*/  LEA.HI R0, R16.reuse, UR8, RZ, 0x1d ;  /* 0x0000000810007c11 */ /* 0x040fe4000f8fe8ff */
[----:B------:R-:W-:Y:S01]  /*2470*/  LEA.HI R4, R16, UR9, RZ, 0x1d ;  /* 0x0000000910047c11 */ /* 0x000fe2000f8fe8ff */
[----:B------:R0:W-:Y:S04]  /*2480*/  STS [R5], R2 ;  /* 0x0000000205007388 */ /* 0x0001e80000000800 */
[----:B------:R0:W-:Y:S04]  /*2490*/  STS [R0], R3 ;  /* 0x0000000300007388 */ /* 0x0001e80000000800 */
[----:B------:R0:W-:Y:S02]  /*24a0*/  STS [R4], R13 ;  /* 0x0000000d04007388 */ /* 0x0001e40000000800 */
.L_x_1312:
[----:B------:R-:W-:Y:S05]  /*24b0*/  BSYNC.RECONVERGENT B0 ;  /* 0x0000000000007941 */ /* 0x000fea0003800200 */
.L_x_1311:
[----:B------:R-:W-:Y:S01]  /*24c0*/  BAR.SYNC.DEFER_BLOCKING 0x0 ;  /* 0x0000000000007b1d */ /* 0x000fe20000010000 */
[----:B------:R-:W-:-:S13]  /*24d0*/  ISETP.GT.U32.AND P0, PT, R16, 0x1f, PT ;  /* 0x0000001f1000780c */ /* 0x000fda0003f04070 */
[----:B------:R-:W-:Y:S05]  /*24e0*/  @P0 BRA `(.L_x_1313) ;  /* 0x0000000800d40947 */ /* 0x000fea0003800000 */
[----:B------:R-:W-:Y:S01]  /*24f0*/  ISETP.GE.U32.AND P0, PT, R16, UR5, PT ;  /* 0x0000000510007c0c */ /* 0x000fe2000bf06070 */
[----:B------:R-:W-:Y:S01]  /*2500*/  BSSY.RECONVERGENT B0, `(.L_x_1314) ;  /* 0x0000011000007945 */ /* 0x000fe20003800200 */
[----:B0-----:R-:W-:Y:S01]  /*2510*/  HFMA2 R0, -RZ, RZ, 0, 0 ;  /* 0x00000000ff007431 */ /* 0x001fe200000001ff */
        /* <DEDUP_REMOVED lines=15> */
.L_x_1315:
[----:B------:R-:W-:Y:S05]  /*2610*/  BSYNC.RECONVERGENT B0 ;  /* 0x0000000000007941 */ /* 0x000fea0003800200 */
.L_x_1314:
[----:B------:R-:W-:-:S03]  /*2620*/  UMOV UR7, 0xffffffff ;  /* 0xffffffff00077882 */ /* 0x000fc60000000000 */
[----:B------:R-:W-:Y:S05]  /*2630*/  BRA.DIV UR7, `(.L_x_1316) ;  /* 0x0000003207d87947 */ /* 0x000fea000b800000 */
[----:B0-----:R0:W3:Y:S01]  /*2640*/  SHFL.DOWN PT, R5, R2, 0x10, 0x1f ;  /* 0x0a001f0002057f89 */ /* 0x0010e200000e0000 */
[----:B------:R-:W-:-:S03]  /*2650*/  NOP ;  /* 0x0000000000007918 */ /* 0x000fc60000000000 */
[----:B--2---:R0:W2:Y:S04]  /*2660*/  SHFL.DOWN PT, R4, R3, 0x10, 0x1f ;  /* 0x0a001f0003047f89 */ /* 0x0040a800000e0000 */
[----:B-1----:R0:W1:Y:S02]  /*2670*/  SHFL.DOWN PT, R14, R0, 0x10, 0x1f ;  /* 0x0a001f00000e7f89 */ /* 0x00206400000e0000 */
.L_x_1356:
        /* <DEDUP_REMOVED lines=15> */
[----:B0-234-:R-:W-:Y:S05]  /*2770*/  CALL.REL.NOINC `($__internal_11_$__cuda_sm3x_div_rn_noftz_f32_slowpath) ;  /* 0x00000038004c7944 */ /* 0x01dfea0003c00000 */
[----:B------:R-:W-:-:S07]  /*2780*/  MOV R7, R37 ;  /* 0x0000002500077202 */ /* 0x000fce0000000f00 */
.L_x_1320:
[----:B------:R-:W-:Y:S05]  /*2790*/  BSYNC.RECONVERGENT B3 ;  /* 0x0000000000037941 */ /* 0x000fea0003800200 */
.L_x_1319:
[----:B---3--:R-:W-:-:S04]  /*27a0*/  FADD R5, -R2, R5 ;  /* 0x0000000502057221 */ /* 0x008fc80000000100 */
[C---:B------:R-:W-:Y:S01]  /*27b0*/  FMUL R9, R5.reuse, R5 ;  /* 0x0000000505097220 */ /* 0x040fe20000400000 */
[----:B0-----:R-:W-:-:S03]  /*27c0*/  FFMA R2, R5, R7, R2 ;  /* 0x0000000705027223 */ /* 0x001fc60000000002 */
[----:B------:R-:W-:Y:S01]  /*27d0*/  FMUL R9, R0, R9 ;  /* 0x0000000900097220 */ /* 0x000fe20000400000 */
[----:B------:R-:W-:-:S03]  /*27e0*/  MOV R0, R11 ;  /* 0x0000000b00007202 */ /* 0x000fc60000000f00 */
[----:B--2---:R-:W-:-:S04]  /*27f0*/  FFMA R4, R9, R7, R4 ;  /* 0x0000000709047223 */ /* 0x004fc80000000004 */
[----:B------:R-:W-:-:S07]  /*2800*/  FADD R3, R3, R4 ;  /* 0x0000000403037221 */ /* 0x000fce0000000000 */
.L_x_1318:
[----:B------:R-:W-:Y:S05]  /*2810*/  BSYNC.RECONVERGENT B0 ;  /* 0x0000000000007941 */ /* 0x000fea0003800200 */
.L_x_1317:
[----:B------:R-:W-:-:S03]  /*2820*/  UMOV UR7, 0xffffffff ;  /* 0xffffffff00077882 */ /* 0x000fc60000000000 */
[----:B------:R-:W-:Y:S05]  /*2830*/  BRA.DIV UR7, `(.L_x_1321) ;  /* 0x0000003207ac7947 */ /* 0x000fea000b800000 */
[----:B---3--:R1:W3:Y:S04]  /*2840*/  SHFL.DOWN PT, R5, R2, 0x8, 0x1f ;  /* 0x09001f0002057f89 */ /* 0x0082e800000e0000 */
[----:B--2---:R1:W2:Y:S04]  /*2850*/  SHFL.DOWN PT, R4, R3, 0x8, 0x1f ;  /* 0x09001f0003047f89 */ /* 0x0042a800000e0000 */
[----:B------:R1:W0:Y:S02]  /*2860*/  SHFL.DOWN PT, R14, R0, 0x8, 0x1f ;  /* 0x09001f00000e7f89 */ /* 0x00022400000e0000 */
.L_x_1361:
        /* <DEDUP_REMOVED lines=15> */
[----:B-1234-:R-:W-:Y:S05]  /*2960*/  CALL.REL.NOINC `($__internal_11_$__cuda_sm3x_div_rn_noftz_f32_slowpath) ;  /* 0x0000003400d07944 */ /* 0x01efea0003c00000 */
[----:B------:R-:W-:-:S07]  /*2970*/  IMAD.MOV.U32 R7, RZ, RZ, R37 ;  /* 0x000000ffff077224 */ /* 0x000fce00078e0025 */
.L_x_1325:
[----:B------:R-:W-:Y:S05]  /*2980*/  BSYNC.RECONVERGENT B3 ;  /* 0x0000000000037941 */ /* 0x000fea0003800200 */
.L_x_1324:
[----:B---3--:R-:W-:-:S04]  /*2990*/  FADD R5, -R2, R5 ;  /* 0x0000000502057221 */ /* 0x008fc80000000100 */
[C---:B------:R-:W-:Y:S01]  /*29a0*/  FMUL R9, R5.reuse, R5 ;  /* 0x0000000505097220 */ /* 0x040fe20000400000 */
[----:B-1----:R-:W-:-:S03]  /*29b0*/  FFMA R2, R5, R7, R2 ;  /* 0x0000000705027223 */ /* 0x002fc60000000002 */
[----:B------:R-:W-:Y:S01]  /*29c0*/  FMUL R9, R0, R9 ;  /* 0x0000000900097220 */ /* 0x000fe20000400000 */
[----:B------:R-:W-:-:S03]  /*29d0*/  MOV R0, R11 ;  /* 0x0000000b00007202 */ /* 0x000fc60000000f00 */
[----:B--2---:R-:W-:-:S04]  /*29e0*/  FFMA R4, R9, R7, R4 ;  /* 0x0000000709047223 */ /* 0x004fc80000000004 */
[----:B------:R-:W-:-:S07]  /*29f0*/  FADD R3, R3, R4 ;  /* 0x0000000403037221 */ /* 0x000fce0000000000 */
.L_x_1323:
[----:B------:R-:W-:Y:S05]  /*2a00*/  BSYNC.RECONVERGENT B0 ;  /* 0x0000000000007941 */ /* 0x000fea0003800200 */
.L_x_1322:
[----:B------:R-:W-:-:S03]  /*2a10*/  UMOV UR7, 0xffffffff ;  /* 0xffffffff00077882 */ /* 0x000fc60000000000 */
[----:B------:R-:W-:Y:S05]  /*2a20*/  BRA.DIV UR7, `(.L_x_1326) ;  /* 0x00000032078c7947 */ /* 0x000fea000b800000 */
[----:B---3--:R0:W3:Y:S04]  /*2a30*/  SHFL.DOWN PT, R5, R2, 0x4, 0x1f ;  /* 0x08801f0002057f89 */ /* 0x0080e800000e0000 */
[----:B--2---:R0:W2:Y:S04]  /*2a40*/  SHFL.DOWN PT, R4, R3, 0x4, 0x1f ;  /* 0x08801f0003047f89 */ /* 0x0040a800000e0000 */
[----:B------:R0:W0:Y:S02]  /*2a50*/  SHFL.DOWN PT, R14, R0, 0x4, 0x1f ;  /* 0x08801f00000e7f89 */ /* 0x00002400000e0000 */
.L_x_1366:
        /* <DEDUP_REMOVED lines=16> */
[----:B------:R-:W-:-:S07]  /*2b60*/  MOV R7, R37 ;  /* 0x0000002500077202 */ /* 0x000fce0000000f00 */
.L_x_1330:
[----:B------:R-:W-:Y:S05]  /*2b70*/  BSYNC.RECONVERGENT B3 ;  /* 0x0000000000037941 */ /* 0x000fea0003800200 */
.L_x_1329:
[----:B---3--:R-:W-:-:S04]  /*2b80*/  FADD R5, -R2, R5 ;  /* 0x0000000502057221 */ /* 0x008fc80000000100 */
[C---:B------:R-:W-:Y:S01]  /*2b90*/  FMUL R9, R5.reuse, R5 ;  /* 0x0000000505097220 */ /* 0x040fe20000400000 */
[----:B-1----:R-:W-:-:S03]  /*2ba0*/  FFMA R2, R5, R7, R2 ;  /* 0x0000000705027223 */ /* 0x002fc60000000002 */
[----:B------:R-:W-:Y:S01]  /*2bb0*/  FMUL R9, R0, R9 ;  /* 0x0000000900097220 */ /* 0x000fe20000400000 */
[----:B------:R-:W-:-:S03]  /*2bc0*/  IMAD.MOV.U32 R0, RZ, RZ, R11 ;  /* 0x000000ffff007224 */ /* 0x000fc600078e000b */
[----:B--2---:R-:W-:-:S04]  /*2bd0*/  FFMA R4, R9, R7, R4 ;  /* 0x0000000709047223 */ /* 0x004fc80000000004 */
[----:B------:R-:W-:-:S07]  /*2be0*/  FADD R3, R3, R4 ;  /* 0x0000000403037221 */ /* 0x000fce0000000000 */
.L_x_1328:
[----:B------:R-:W-:Y:S05]  /*2bf0*/  BSYNC.RECONVERGENT B0 ;  /* 0x0000000000007941 */ /* 0x000fea0003800200 */
.L_x_1327:
[----:B------:R-:W-:-:S03]  /*2c00*/  UMOV UR7, 0xffffffff ;  /* 0xffffffff00077882 */ /* 0x000fc60000000000 */
[----:B------:R-:W-:Y:S05]  /*2c10*/  BRA.DIV UR7, `(.L_x_1331) ;  /* 0x00000032076c7947 */ /* 0x000fea000b800000 */
[----:B---3--:R0:W3:Y:S04]  /*2c20*/  SHFL.DOWN PT, R5, R2, 0x2, 0x1f ;  /* 0x08401f0002057f89 */ /* 0x0080e800000e0000 */
[----:B--2---:R0:W2:Y:S04]  /*2c30*/  SHFL.DOWN PT, R4, R3, 0x2, 0x1f ;  /* 0x08401f0003047f89 */ /* 0x0040a800000e0000 */
[----:B------:R0:W0:Y:S02]  /*2c40*/  SHFL.DOWN PT, R14, R0, 0x2, 0x1f ;  /* 0x08401f00000e7f89 */ /* 0x00002400000e0000 */
.L_x_1371:
        /* <DEDUP_REMOVED lines=17> */
.L_x_1335:
[----:B------:R-:W-:Y:S05]  /*2d60*/  BSYNC.RECONVERGENT B3 ;  /* 0x0000000000037941 */ /* 0x000fea0003800200 */
.L_x_1334:
[----:B---3--:R-:W-:-:S04]  /*2d70*/  FADD R5, -R2, R5 ;  /* 0x0000000502057221 */ /* 0x008fc80000000100 */
[C---:B------:R-:W-:Y:S01]  /*2d80*/  FMUL R9, R5.reuse, R5 ;  /* 0x0000000505097220 */ /* 0x040fe20000400000 */
[----:B-1----:R-:W-:-:S03]  /*2d90*/  FFMA R2, R5, R7, R2 ;  /* 0x0000000705027223 */ /* 0x002fc60000000002 */
[----:B------:R-:W-:Y:S01]  /*2da0*/  FMUL R9, R0, R9 ;  /* 0x0000000900097220 */ /* 0x000fe20000400000 */
[----:B------:R-:W-:-:S03]  /*2db0*/  MOV R0, R11 ;  /* 0x0000000b00007202 */ /* 0x000fc60000000f00 */
[----:B--2---:R-:W-:-:S04]  /*2dc0*/  FFMA R4, R9, R7, R4 ;  /* 0x0000000709047223 */ /* 0x004fc80000000004 */
[----:B------:R-:W-:-:S07]  /*2dd0*/  FADD R3, R3, R4 ;  /* 0x0000000403037221 */ /* 0x000fce0000000000 */
.L_x_1333:
[----:B------:R-:W-:Y:S05]  /*2de0*/  BSYNC.RECONVERGENT B0 ;  /* 0x0000000000007941 */ /* 0x000fea0003800200 */
.L_x_1332:
[----:B------:R-:W-:-:S03]  /*2df0*/  UMOV UR7, 0xffffffff ;  /* 0xffffffff00077882 */ /* 0x000fc60000000000 */
[----:B------:R-:W-:Y:S05]  /*2e00*/  BRA.DIV UR7, `(.L_x_1336) ;  /* 0x00000032074c7947 */ /* 0x000fea000b800000 */
[----:B---3--:R0:W3:Y:S04]  /*2e10*/  SHFL.DOWN PT, R5, R2, 0x1, 0x1f ;  /* 0x08201f0002057f89 */ /* 0x0080e800000e0000 */
[----:B--2---:R0:W2:Y:S04]  /*2e20*/  SHFL.DOWN PT, R4, R3, 0x1, 0x1f ;  /* 0x08201f0003047f89 */ /* 0x0040a800000e0000 */
[----:B------:R0:W0:Y:S02]  /*2e30*/  SHFL.DOWN PT, R14, R0, 0x1, 0x1f ;  /* 0x08201f00000e7f89 */ /* 0x00002400000e0000 */
.L_x_1376:
        /* <DEDUP_REMOVED lines=15> */
[----:B-1234-:R-:W-:Y:S05]  /*2f30*/  CALL.REL.NOINC `($__internal_11_$__cuda_sm3x_div_rn_noftz_f32_slowpath) ;  /* 0x00000030005c7944 */ /* 0x01efea0003c00000 */
[----:B------:R-:W-:-:S07]  /*2f40*/  MOV R7, R37 ;  /* 0x0000002500077202 */ /* 0x000fce0000000f00 */
.L_x_1340:
[----:B------:R-:W-:Y:S05]  /*2f50*/  BSYNC.RECONVERGENT B3 ;  /* 0x0000000000037941 */ /* 0x000fea0003800200 */
.L_x_1339:
[----:B---3--:R-:W-:-:S04]  /*2f60*/  FADD R5, -R2, R5 ;  /* 0x0000000502057221 */ /* 0x008fc80000000100 */
[C---:B------:R-:W-:Y:S01]  /*2f70*/  FMUL R9, R5.reuse, R5 ;  /* 0x0000000505097220 */ /* 0x040fe20000400000 */
[----:B-1----:R-:W-:-:S03]  /*2f80*/  FFMA R2, R5, R7, R2 ;  /* 0x0000000705027223 */ /* 0x002fc60000000002 */
[----:B------:R-:W-:Y:S01]  /*2f90*/  FMUL R9, R0, R9 ;  /* 0x0000000900097220 */ /* 0x000fe20000400000 */
[----:B------:R-:W-:-:S03]  /*2fa0*/  MOV R0, R11 ;  /* 0x0000000b00007202 */ /* 0x000fc60000000f00 */
[----:B--2---:R-:W-:-:S04]  /*2fb0*/  FFMA R4, R9, R7, R4 ;  /* 0x0000000709047223 */ /* 0x004fc80000000004 */
[----:B------:R-:W-:-:S07]  /*2fc0*/  FADD R3, R3, R4 ;  /* 0x0000000403037221 */ /* 0x000fce0000000000 */
.L_x_1338:
[----:B------:R-:W-:Y:S05]  /*2fd0*/  BSYNC.RECONVERGENT B0 ;  /* 0x0000000000007941 */ /* 0x000fea0003800200 */
.L_x_1337:
[----:B------:R-:W-:-:S13]  /*2fe0*/  ISETP.NE.AND P0, PT, R31, RZ, PT ;  /* 0x000000ff1f00720c */ /* 0x000fda0003f05270 */
[----:B---3--:R-:W0:Y:S01]  /*2ff0*/  @!P0 S2R R5, SR_CgaCtaId ;  /* 0x0000000000058919 */ /* 0x008e220000008800 */
[----:B--2---:R-:W-:-:S04]  /*3000*/  @!P0 MOV R4, 0x400 ;  /* 0x0000040000048802 */ /* 0x004fc80000000f00 */
[----:B0-----:R-:W-:-:S05]  /*3010*/  @!P0 LEA R5, R5, R4, 0x18 ;  /* 0x0000000405058211 */ /* 0x001fca00078ec0ff */
[----:B------:R2:W-:Y:S04]  /*3020*/  @!P0 STS.64 [R5+0x180], R2 ;  /* 0x0001800205008388 */ /* 0x0005e80000000a00 */
[----:B------:R2:W-:Y:S02]  /*3030*/  @!P0 STS [R5+0x188], R0 ;  /* 0x0001880005008388 */ /* 0x0005e40000000800 */
.L_x_1313:
[----:B------:R-:W-:Y:S05]  /*3040*/  WARPSYNC.ALL ;  /* 0x0000000000007948 */ /* 0x000fea0003800000 */
[----:B------:R-:W-:Y:S01]  /*3050*/  ISETP.GE.AND P2, PT, R16, R17, PT ;  /* 0x000000111000720c */ /* 0x000fe20003f46270 */
[----:B------:R-:W3:Y:S08]  /*3060*/  S2UR UR8, SR_CgaCtaId ;  /* 0x00000000000879c3 */ /* 0x000ef00000008800 */
[----:B------:R-:W-:Y:S06]  /*3070*/  BAR.SYNC.DEFER_BLOCKING 0x0 ;  /* 0x0000000000007b1d */ /* 0x000fec0000010000 */
[----:B------:R-:W-:-:S02]  /*3080*/  UMOV UR7, 0x400 ;  /* 0x0000040000077882 */ /* 0x000fc40000000000 */
[----:B---3--:R-:W-:-:S09]  /*3090*/  ULEA UR7, UR8, UR7, 0x18 ;  /* 0x0000000708077291 */ /* 0x008fd2000f8ec0ff */
[----:B0-2---:R-:W1:Y:S02]  /*30a0*/  LDS.128 R4, [UR7+0x180] ;  /* 0x00018007ff047984 */ /* 0x005e640008000c00 */
        /* <DEDUP_REMOVED lines=12> */
[----:B----4-:R-:W-:Y:S05]  /*3170*/  CALL.REL.NOINC `($__internal_11_$__cuda_sm3x_div_rn_noftz_f32_slowpath) ;  /* 0x0000002c00cc7944 */ /* 0x010fea0003c00000 */
[----:B------:R-:W-:-:S07]  /*3180*/  MOV R0, R37 ;  /* 0x0000002500007202 */ /* 0x000fce0000000f00 */
.L_x_1341:
[----:B------:R-:W0:Y:S01]  /*3190*/  LDCU.128 UR12, c[0x0][0x3a0] ;  /* 0x00007400ff0c77ac */ /* 0x000e220008000c00 */
[----:B------:R-:W-:Y:S04]  /*31a0*/  BSSY.RECONVERGENT B0, `(.L_x_1342) ;  /* 0x0000278000007945 */ /* 0x000fe80003800200 */
[----:B------:R-:W-:Y:S05]  /*31b0*/  @P2 BRA `(.L_x_1343) ;  /* 0x0000002400d82947 */ /* 0x000fea0003800000 */
[----:B------:R-:W-:Y:S01]  /*31c0*/  FMNMX R3, RZ, R0, !PT ;  /* 0x00000000ff037209 */ /* 0x000fe20007800000 */
[----:B------:R-:W-:Y:S01]  /*31d0*/  BSSY.RECONVERGENT B1, `(.L_x_1344) ;  /* 0x0000035000017945 */ /* 0x000fe20003800200 */
[----:B------:R-:W-:Y:S02]  /*31e0*/  ISETP.NE.AND P2, PT, R35, RZ, PT ;  /* 0x000000ff2300720c */ /* 0x000fe40003f45270 */
[----:B------:R-:W-:Y:S01]  /*31f0*/  ISETP.GE.U32.AND P0, PT, R27, 0x400, PT ;  /* 0x000004001b00780c */ /* 0x000fe20003f06070 */
[----:B----4-:R-:W-:Y:S01]  /*3200*/  FADD R3, R24, R3 ;  /* 0x0000000318037221 */ /* 0x010fe20000000000 */
[----:B------:R-:W-:-:S04]  /*3210*/  MOV R2, R16 ;  /* 0x0000001000027202 */ /* 0x000fc80000000f00 */
[----:B------:R-:W-:-:S13]  /*3220*/  FSETP.GEU.AND P1, PT, |R3|, 1.175494350822287508e-38, PT ;  /* 0x008000000300780b */ /* 0x000fda0003f2e200 */
[----:B------:R-:W-:-:S04]  /*3230*/  @!P1 FMUL R3, R3, 16777216 ;  /* 0x4b80000003039820 */ /* 0x000fc80000400000 */
[----:B------:R-:W1:Y:S02]  /*3240*/  MUFU.RSQ R0, R3 ;  /* 0x0000000300007308 */ /* 0x000e640000001400 */
[----:B-1----:R-:W-:Y:S01]  /*3250*/  @!P1 FMUL R0, R0, 4096 ;  /* 0x4580000000009820 */ /* 0x002fe20000400000 */
[----:B------:R-:W-:Y:S06]  /*3260*/  @P2 BRA `(.L_x_1345) ;  /* 0x0000000000ac2947 */ /* 0x000fec0003800000 */
[----:B------:R-:W1:Y:S01]  /*3270*/  LDC.64 R36, c[0x0][0x3a8] ;  /* 0x0000ea00ff247b82 */ /* 0x000e620000000a00 */
[----:B------:R-:W-:Y:S01]  /*3280*/  LDS R4, [R18] ;  /* 0x0000000012047984 */ /* 0x000fe20000000800 */
[C---:B------:R-:W-:Y:S01]  /*3290*/  LEA R5, R16.reuse, R19, 0x4 ;  /* 0x0000001310057211 */ /* 0x040fe200078e20ff */
[----:B------:R-:W-:Y:S02]  /*32a0*/  IMAD R7, R16, 0x10, R25 ;  /* 0x0000001010077824 */ /* 0x000fe400078e0219 */
[----:B------:R-:W-:Y:S01]  /*32b0*/  HFMA2 R11, -RZ, RZ, 0, 0 ;  /* 0x00000000ff0b7431 */ /* 0x000fe200000001ff */
[----:B------:R-:W2:Y:S01]  /*32c0*/  LDS R14, [R28] ;  /* 0x000000001c0e7984 */ /* 0x000ea20000000800 */
[----:B------:R-:W-:Y:S02]  /*32d0*/  R2UR UR16, R32 ;  /* 0x00000000201072ca */ /* 0x000fe400000e0000 */
[----:B------:R-:W-:Y:S01]  /*32e0*/  R2UR UR17, R33 ;  /* 0x00000000211172ca */ /* 0x000fe200000e0000 */
[----:B------:R-:W3:Y:S04]  /*32f0*/  LDS R12, [R26] ;  /* 0x000000001a0c7984 */ /* 0x000ee80000000800 */
[----:B------:R-:W4:Y:S04]  /*3300*/  LDS R22, [R30] ;  /* 0x000000001e167984 */ /* 0x000f280000000800 */
[----:B------:R-:W-:Y:S04]  /*3310*/  LDS R6, [R5] ;  /* 0x0000000005067984 */ /* 0x000fe80000000800 */
[----:B------:R-:W5:Y:S01]  /*3320*/  LDS.64 R8, [R7] ;  /* 0x0000000007087984 */ /* 0x000f620000000a00 */
[----:B-1----:R-:W-:-:S03]  /*3330*/  IMAD R34, R36, UR4, RZ ;  /* 0x0000000424227c24 */ /* 0x002fc6000f8e02ff */
[----:B------:R-:W-:Y:S01]  /*3340*/  LDS R15, [R5+0x8] ;  /* 0x00000800050f7984 */ /* 0x000fe20000000800 */
[----:B------:R-:W-:-:S03]  /*3350*/  IMAD.WIDE.U32 R2, R36, UR6, R10 ;  /* 0x0000000624027c25 */ /* 0x000fc6000f8e000a */
[----:B------:R2:W1:Y:S01]  /*3360*/  LDS.64 R20, [R7+0x8] ;  /* 0x0000080007147984 */ /* 0x0004620000000a00 */
[----:B------:R-:W-:Y:S02]  /*3370*/  IMAD R11, R37, UR6, R34 ;  /* 0x00000006250b7c24 */ /* 0x000fe4000f8e0222 */
[----:B------:R-:W0:Y:S01]  /*3380*/  LDC.64 R36, c[0x0][0x3a0] ;  /* 0x0000e800ff247b82 */ /* 0x000e220000000a00 */
[----:B------:R-:W1:Y:S02]  /*3390*/  LDS R13, [R5+0x4] ;  /* 0x00000400050d7984 */ /* 0x000e640000000800 */
[----:B------:R-:W-:Y:S02]  /*33a0*/  IADD3 R34, PT, PT, R3, R11, RZ ;  /* 0x0000000b03227210 */ /* 0x000fe40007ffe0ff */
[----:B------:R3:W1:Y:S02]  /*33b0*/  LDS R23, [R5+0xc] ;  /* 0x00000c0005177984 */ /* 0x0006640000000800 */
[----:B------:R-:W-:-:S04]  /*33c0*/  SHF.R.S32.HI R3, RZ, 0x1f, R34 ;  /* 0x0000001fff037819 */ /* 0x000fc80000011422 */
[----:B------:R-:W-:Y:S01]  /*33d0*/  LEA.HI R2, P1, R3, R2, RZ, 0x2 ;  /* 0x0000000203027211 */ /* 0x000fe200078310ff */
[----:B--2---:R-:W-:-:S03]  /*33e0*/  FADD R7, R14, -UR9 ;  /* 0x800000090e077e21 */ /* 0x004fc60008000000 */
[----:B------:R-:W-:Y:S01]  /*33f0*/  SHF.L.U32 R11, R2, 0x2, RZ ;  /* 0x00000002020b7819 */ /* 0x000fe200000006ff */
[----:B------:R-:W-:Y:S02]  /*3400*/  IMAD.X R3, RZ, RZ, R34, P1 ;  /* 0x000000ffff037224 */ /* 0x000fe400008e0622 */
[----:B---3--:R-:W-:Y:S01]  /*3410*/  FADD R5, R12, -UR9 ;  /* 0x800000090c057e21 */ /* 0x008fe20008000000 */
[----:B------:R-:W-:Y:S01]  /*3420*/  FMUL R7, R0, R7 ;  /* 0x0000000700077220 */ /* 0x000fe20000400000 */
[----:B------:R-:W-:Y:S02]  /*3430*/  LOP3.LUT R11, R11, 0xfffffff0, RZ, 0xc0, !PT ;  /* 0xfffffff00b0b7812 */ /* 0x000fe400078ec0ff */
[----:B------:R-:W-:Y:S01]  /*3440*/  SHF.L.U64.HI R34, R2, 0x2, R3 ;  /* 0x0000000202227819 */ /* 0x000fe20000010203 */
[----:B------:R-:W-:Y:S01]  /*3450*/  FADD R3, R4, -UR9 ;  /* 0x8000000904037e21 */ /* 0x000fe20008000000 */
[----:B------:R-:W-:Y:S01]  /*3460*/  FMUL R2, R0, R5 ;  /* 0x0000000500027220 */ /* 0x000fe20000400000 */
[----:B0-----:R-:W-:Y:S01]  /*3470*/  IADD3 R4, P1, PT, R11, R36, RZ ;  /* 0x000000240b047210 */ /* 0x001fe20007f3e0ff */
[----:B----4-:R-:W-:Y:S01]  /*3480*/  FADD R11, R22, -UR9 ;  /* 0x80000009160b7e21 */ /* 0x010fe20008000000 */
[----:B------:R-:W-:-:S02]  /*3490*/  FMUL R3, R0, R3 ;  /* 0x0000000300037220 */ /* 0x000fc40000400000 */
[----:B------:R-:W-:Y:S02]  /*34a0*/  IADD3.X R5, PT, PT, R34, R37, RZ, P1, !PT ;  /* 0x0000002522057210 */ /* 0x000fe40000ffe4ff */
[----:B-----5:R-:W-:Y:S01]  /*34b0*/  FFMA R12, R3, R6, R8 ;  /* 0x00000006030c7223 */ /* 0x020fe20000000008 */
[----:B------:R-:W-:Y:S01]  /*34c0*/  FMUL R6, R0, R11 ;  /* 0x0000000b00067220 */ /* 0x000fe20000400000 */
[----:B-1----:R-:W-:Y:S01]  /*34d0*/  FFMA R14, R7, R15, R20 ;  /* 0x0000000f070e7223 */ /* 0x002fe20000000014 */
[----:B------:R-:W-:Y:S01]  /*34e0*/  FFMA R13, R2, R13, R9 ;  /* 0x0000000d020d7223 */ /* 0x000fe20000000009 */
[----:B------:R-:W-:Y:S01]  /*34f0*/  MOV R2, R29 ;  /* 0x0000001d00027202 */ /* 0x000fe20000000f00 */
[----:B------:R-:W-:-:S05]  /*3500*/  FFMA R15, R6, R23, R21 ;  /* 0x00000017060f7223 */ /* 0x000fca0000000015 */
[----:B------:R1:W-:Y:S02]  /*3510*/  STG.E.128 desc[UR16][R4.64], R12 ;  /* 0x0000000c04007986 */ /* 0x0003e4000c101d10 */
.L_x_1345:
[----:B0-----:R-:W-:Y:S05]  /*3520*/  BSYNC.RECONVERGENT B1 ;  /* 0x0000000000017941 */ /* 0x001fea0003800200 */
.L_x_1344:
[----:B------:R-:W-:Y:S05]  /*3530*/  @!P0 BRA `(.L_x_1343) ;  /* 0x0000002000f88947 */ /* 0x000fea0003800000 */
[----:B------:R-:W-:Y:S01]  /*3540*/  IADD3 R3, PT, PT, R17, -R2, RZ ;  /* 0x8000000211037210 */ /* 0x000fe20007ffe0ff */
[----:B------:R-:W-:Y:S01]  /*3550*/  BSSY.RECONVERGENT B1, `(.L_x_1346) ;  /* 0x0000139000017945 */ /* 0x000fe20003800200 */
[----:B------:R-:W-:Y:S02]  /*3560*/  PLOP3.LUT P0, PT, PT, PT, PT, 0x80, 0x8 ;  /* 0x000000000008781c */ /* 0x000fe40003f0f070 */
[----:B------:R-:W-:-:S13]  /*3570*/  ISETP.GT.AND P1, PT, R3, 0x1800, PT ;  /* 0x000018000300780c */ /* 0x000fda0003f24270 */
[----:B------:R-:W-:Y:S05]  /*3580*/  @!P1 BRA `(.L_x_1347) ;  /* 0x0000001000d49947 */ /* 0x000fea0003800000 */
[----:B-1----:R-:W0:Y:S01]  /*3590*/  S2R R4, SR_CgaCtaId ;  /* 0x0000000000047919 */ /* 0x002e220000008800 */
[----:B------:R-:W-:Y:S02]  /*35a0*/  MOV R3, 0x400 ;  /* 0x0000040000037802 */ /* 0x000fe40000000f00 */
[----:B------:R-:W-:Y:S02]  /*35b0*/  PLOP3.LUT P0, PT, PT, PT, PT, 0x8, 0x80 ;  /* 0x000000000080781c */ /* 0x000fe40003f0e170 */
[----:B------:R-:W-:Y:S01]  /*35c0*/  IADD3 R9, PT, PT, R17, -0x1800, RZ ;  /* 0xffffe80011097810 */ /* 0x000fe20007ffe0ff */
[----:B------:R-:W-:-:S05]  /*35d0*/  VIADD R3, R3, 0x190 ;  /* 0x0000019003037836 */ /* 0x000fca0000000000 */
[----:B0-----:R-:W-:-:S07]  /*35e0*/  LEA R3, R4, R3, 0x18 ;  /* 0x0000000304037211 */ /* 0x001fce00078ec0ff */
.L_x_1348:
[C---:B0-----:R-:W-:Y:S01]  /*35f0*/  SHF.L.U32 R14, R2.reuse, 0x2, RZ ;  /* 0x00000002020e7819 */ /* 0x041fe200000006ff */
[C---:B------:R-:W-:Y:S01]  /*3600*/  IMAD R11, R2.reuse, 0x10, R19 ;  /* 0x00000010020b7824 */ /* 0x040fe200078e0213 */
[----:B------:R-:W-:Y:S01]  /*3610*/  LEA R8, R2, R25, 0x4 ;  /* 0x0000001902087211 */ /* 0x000fe200078e20ff */
[----:B------:R-:W-:Y:S01]  /*3620*/  HFMA2 R15, -RZ, RZ, 0, 0 ;  /* 0x00000000ff0f7431 */ /* 0x000fe200000001ff */
[----:B------:R-:W-:Y:S01]  /*3630*/  IADD3 R22, PT, PT, R3, R14, RZ ;  /* 0x0000000e03167210 */ /* 0x000fe20007ffe0ff */
[----:B------:R-:W-:Y:S01]  /*3640*/  UIMAD UR7, UR4, UR14, URZ ;  /* 0x0000000e040772a4 */ /* 0x000fe2000f8e02ff */
[----:B------:R-:W-:Y:S01]  /*3650*/  LDS R6, [R11] ;  /* 0x000000000b067984 */ /* 0x000fe20000000800 */
[----:B------:R-:W-:Y:S02]  /*3660*/  MOV R12, UR6 ;  /* 0x00000006000c7c02 */ /* 0x000fe40008000f00 */
[C---:B------:R-:W-:Y:S01]  /*3670*/  LEA R34, R17.reuse, R22, 0x2 ;  /* 0x0000001611227211 */ /* 0x040fe200078e10ff */
[----:B------:R-:W0:Y:S01]  /*3680*/  LDS R4, [R22] ;  /* 0x0000000016047984 */ /* 0x000e220000000800 */
[----:B------:R-:W-:Y:S01]  /*3690*/  UIMAD UR7, UR6, UR15, UR7 ;  /* 0x0000000f060772a4 */ /* 0x000fe2000f8e0207 */
[----:B------:R-:W-:Y:S01]  /*36a0*/  R2UR UR16, R32 ;  /* 0x00000000201072ca */ /* 0x000fe200000e0000 */
[----:B------:R-:W-:Y:S01]  /*36b0*/  IMAD.WIDE.U32 R14, R12, UR14, R14 ;  /* 0x0000000e0c0e7c25 */ /* 0x000fe2000f8e000e */
[----:B------:R-:W1:Y:S01]  /*36c0*/  LDS R7, [R34] ;  /* 0x0000000022077984 */ /* 0x000e620000000800 */
[----:B------:R-:W-:-:S02]  /*36d0*/  LEA R36, R17, R34, 0x2 ;  /* 0x0000002211247211 */ /* 0x000fc400078e10ff */
[----:B------:R-:W-:Y:S01]  /*36e0*/  R2UR UR17, R33 ;  /* 0x00000000211172ca */ /* 0x000fe200000e0000 */
[----:B------:R-:W2:Y:S01]  /*36f0*/  LDS.64 R20, [R8] ;  /* 0x0000000008147984 */ /* 0x000ea20000000a00 */
[----:B------:R-:W-:Y:S01]  /*3700*/  IADD3 R44, PT, PT, R15, UR7, RZ ;  /* 0x000000070f2c7c10 */ /* 0x000fe2000fffe0ff */
[----:B------:R-:W-:Y:S01]  /*3710*/  IMAD R40, R17, 0x4, R36 ;  /* 0x0000000411287824 */ /* 0x000fe200078e0224 */
[----:B------:R-:W-:Y:S01]  /*3720*/  R2UR UR18, R32 ;  /* 0x00000000201272ca */ /* 0x000fe200000e0000 */
[----:B------:R-:W3:Y:S01]  /*3730*/  LDS R23, [R36] ;  /* 0x0000000024177984 */ /* 0x000ee20000000800 */
[----:B------:R-:W-:-:S03]  /*3740*/  R2UR UR19, R33 ;  /* 0x00000000211372ca */ /* 0x000fc600000e0000 */
[----:B------:R-:W4:Y:S04]  /*3750*/  LDS R13, [R11+0x4] ;  /* 0x000004000b0d7984 */ /* 0x000f280000000800 */
[----:B------:R-:W-:Y:S04]  /*3760*/  LDS R37, [R11+0x8] ;  /* 0x000008000b257984 */ /* 0x000fe80000000800 */
[----:B------:R-:W5:Y:S04]  /*3770*/  LDS.64 R38, [R8+0x8] ;  /* 0x0000080008267984 */ /* 0x000f680000000a00 */
[----:B------:R-:W5:Y:S04]  /*3780*/  LDS R41, [R40] ;  /* 0x0000000028297984 */ /* 0x000f680000000800 */
[----:B------:R-:W5:Y:S04]  /*3790*/  LDS R42, [R11+0xc] ;  /* 0x00000c000b2a7984 */ /* 0x000f680000000800 */
[----:B------:R-:W5:Y:S01]  /*37a0*/  LDS R22, [R22+0x1000] ;  /* 0x0010000016167984 */ /* 0x000f620000000800 */
[----:B0-----:R-:W-:-:S03]  /*37b0*/  FADD R5, R4, -UR9 ;  /* 0x8000000904057e21 */ /* 0x001fc60008000000 */
[----:B------:R-:W0:Y:S01]  /*37c0*/  LDS R34, [R34+0x1000] ;  /* 0x0010000022227984 */ /* 0x000e220000000800 */
[C---:B------:R-:W-:Y:S01]  /*37d0*/  FMUL R5, R0.reuse, R5 ;  /* 0x0000000500057220 */ /* 0x040fe20000400000 */
[----:B-1----:R-:W-:Y:S02]  /*37e0*/  FADD R7, R7, -UR9 ;  /* 0x8000000907077e21 */ /* 0x002fe40008000000 */
[----:B------:R-:W1:Y:S01]  /*37f0*/  LDS R36, [R36+0x1000] ;  /* 0x0010000024247984 */ /* 0x000e620000000800 */
[----:B--2---:R-:W-:Y:S01]  /*3800*/  FFMA R4, R5, R6, R20 ;  /* 0x0000000605047223 */ /* 0x004fe20000000014 */
[C---:B------:R-:W-:Y:S01]  /*3810*/  FMUL R6, R0.reuse, R7 ;  /* 0x0000000700067220 */ /* 0x040fe20000400000 */
[----:B------:R-:W-:Y:S01]  /*3820*/  SHF.R.S32.HI R7, RZ, 0x1f, R44 ;  /* 0x0000001fff077819 */ /* 0x000fe2000001142c */
[----:B------:R-:W-:Y:S01]  /*3830*/  LDS R15, [R11+0x4000] ;  /* 0x004000000b0f7984 */ /* 0x000fe20000000800 */
[----:B---3--:R-:W-:Y:S02]  /*3840*/  FADD R23, R23, -UR9 ;  /* 0x8000000917177e21 */ /* 0x008fe40008000000 */
[----:B------:R-:W-:Y:S01]  /*3850*/  LEA.HI R7, P1, R7, R14, RZ, 0x2 ;  /* 0x0000000e07077211 */ /* 0x000fe200078310ff */
[----:B------:R-:W-:Y:S01]  /*3860*/  LDS R40, [R40+0x1000] ;  /* 0x0010000028287984 */ /* 0x000fe20000000800 */
[----:B------:R-:W-:Y:S01]  /*3870*/  FMUL R23, R0, R23 ;  /* 0x0000001700177220 */ /* 0x000fe20000400000 */
[----:B----4-:R-:W-:-:S02]  /*3880*/  FFMA R5, R6, R13, R21 ;  /* 0x0000000d06057223 */ /* 0x010fc40000000015 */
[----:B------:R-:W-:Y:S01]  /*3890*/  IMAD.SHL.U32 R20, R7, 0x4, RZ ;  /* 0x0000000407147824 */ /* 0x000fe200078e00ff */
[----:B------:R-:W-:Y:S01]  /*38a0*/  LDS R47, [R11+0x800c] ;  /* 0x00800c000b2f7984 */ /* 0x000fe20000000800 */
[----:B-----5:R-:W-:Y:S01]  /*38b0*/  FFMA R6, R23, R37, R38 ;  /* 0x0000002517067223 */ /* 0x020fe20000000026 */
[----:B------:R-:W-:Y:S02]  /*38c0*/  IADD3.X R38, PT, PT, RZ, R44, RZ, P1, !PT ;  /* 0x0000002cff267210 */ /* 0x000fe40000ffe4ff */
[----:B------:R-:W-:Y:S01]  /*38d0*/  LDS R23, [R11+0x4004] ;  /* 0x004004000b177984 */ /* 0x000fe20000000800 */
[----:B------:R-:W-:Y:S01]  /*38e0*/  LOP3.LUT R20, R20, 0xfffffff0, RZ, 0xc0, !PT ;  /* 0xfffffff014147812 */ /* 0x000fe200078ec0ff */
[----:B------:R-:W-:Y:S01]  /*38f0*/  FADD R41, R41, -UR9 ;  /* 0x8000000929297e21 */ /* 0x000fe20008000000 */
[----:B------:R-:W-:Y:S01]  /*3900*/  SHF.L.U64.HI R7, R7, 0x2, R38 ;  /* 0x0000000207077819 */ /* 0x000fe20000010226 */
[----:B------:R-:W-:Y:S01]  /*3910*/  LDS R37, [R11+0x4008] ;  /* 0x004008000b257984 */ /* 0x000fe20000000800 */
[----:B------:R-:W-:Y:S01]  /*3920*/  IADD3 R20, P1, PT, R20, UR12, RZ ;  /* 0x0000000c14147c10 */ /* 0x000fe2000ff3e0ff */
[----:B------:R-:W-:-:S02]  /*3930*/  FMUL R38, R0, R41 ;  /* 0x0000002900267220 */ /* 0x000fc40000400000 */
[----:B------:R-:W-:Y:S01]  /*3940*/  LDS R41, [R11+0x400c] ;  /* 0x00400c000b297984 */ /* 0x000fe20000000800 */
[----:B------:R-:W-:Y:S01]  /*3950*/  IADD3.X R21, PT, PT, R7, UR13, RZ, P1, !PT ;  /* 0x0000000d07157c10 */ /* 0x000fe20008ffe4ff */
[----:B------:R-:W-:Y:S01]  /*3960*/  FFMA R7, R38, R42, R39 ;  /* 0x0000002a26077223 */ /* 0x000fe20000000027 */
[----:B------:R-:W-:Y:S01]  /*3970*/  IADD3 R45, P1, PT, R14, 0x1000, RZ ;  /* 0x000010000e2d7810 */ /* 0x000fe20007f3e0ff */
[----:B------:R-:W2:Y:S01]  /*3980*/  LDS.64 R38, [R8+0x4000] ;  /* 0x0040000008267984 */ /* 0x000ea20000000a00 */
[----:B------:R-:W-:Y:S01]  /*3990*/  IADD3 R14, PT, PT, R2, 0x800, RZ ;  /* 0x00000800020e7810 */ /* 0x000fe20007ffe0ff */
[----:B------:R-:W-:Y:S01]  /*39a0*/  FADD R13, R22, -UR9 ;  /* 0x80000009160d7e21 */ /* 0x000fe20008000000 */
[----:B------:R-:W-:Y:S01]  /*39b0*/  IADD3.X R44, PT, PT, RZ, R44, RZ, P1, !PT ;  /* 0x0000002cff2c7210 */ /* 0x000fe20000ffe4ff */
[----:B------:R-:W3:Y:S02]  /*39c0*/  LDS.64 R42, [R8+0x4008] ;  /* 0x00400800082a7984 */ /* 0x000ee40000000a00 */
[----:B------:R-:W-:-:S02]  /*39d0*/  IMAD.SHL.U32 R14, R14, 0x4, RZ ;  /* 0x000000040e0e7824 */ /* 0x000fc400078e00ff */
[----:B------:R-:W-:Y:S01]  /*39e0*/  FMUL R13, R0, R13 ;  /* 0x0000000d000d7220 */ /* 0x000fe20000400000 */
[----:B------:R0:W-:Y:S01]  /*39f0*/  STG.E.128 desc[UR16][R20.64], R4 ;  /* 0x0000000414007986 */ /* 0x0001e2000c101d10 */
[----:B------:R-:W-:-:S03]  /*3a00*/  SHF.R.S32.HI R22, RZ, 0x1f, R44 ;  /* 0x0000001fff167819 */ /* 0x000fc6000001142c */
[----:B------:R-:W-:Y:S01]  /*3a10*/  LDS R48, [R11+0x1000c] ;  /* 0x01000c000b307984 */ /* 0x000fe20000000800 */
[----:B------:R-:W-:Y:S01]  /*3a20*/  LEA.HI R22, P1, R22, R45, RZ, 0x2 ;  /* 0x0000002d16167211 */ /* 0x000fe200078310ff */
[----:B0-----:R-:W-:Y:S01]  /*3a30*/  FADD R5, R34, -UR9 ;  /* 0x8000000922057e21 */ /* 0x001fe20008000000 */
[----:B------:R-:W-:Y:S01]  /*3a40*/  IADD3 R34, PT, PT, R3, R14, RZ ;  /* 0x0000000e03227210 */ /* 0x000fe20007ffe0ff */
[----:B-1----:R-:W-:Y:S02]  /*3a50*/  FADD R7, R36, -UR9 ;  /* 0x8000000924077e21 */ /* 0x002fe40008000000 */
[C---:B------:R-:W-:Y:S02]  /*3a60*/  FMUL R6, R0.reuse, R5 ;  /* 0x0000000500067220 */ /* 0x040fe40000400000 */
[----:B------:R-:W-:Y:S01]  /*3a70*/  FMUL R7, R0, R7 ;  /* 0x0000000700077220 */ /* 0x000fe20000400000 */
[----:B--2---:R-:W-:Y:S01]  /*3a80*/  FFMA R4, R13, R15, R38 ;  /* 0x0000000f0d047223 */ /* 0x004fe20000000026 */
[----:B------:R-:W-:Y:S01]  /*3a90*/  IADD3.X R15, PT, PT, RZ, R44, RZ, P1, !PT ;  /* 0x0000002cff0f7210 */ /* 0x000fe20000ffe4ff */
[----:B------:R-:W0:Y:S01]  /*3aa0*/  LDS R13, [R34] ;  /* 0x00000000220d7984 */ /* 0x000e220000000800 */
[----:B------:R-:W-:Y:S01]  /*3ab0*/  FFMA R5, R6, R23, R39 ;  /* 0x0000001706057223 */ /* 0x000fe20000000027 */
[----:B---3--:R-:W-:Y:S01]  /*3ac0*/  FFMA R6, R7, R37, R42 ;  /* 0x0000002507067223 */ /* 0x008fe2000000002a */
[----:B------:R-:W-:Y:S01]  /*3ad0*/  SHF.L.U64.HI R23, R22, 0x2, R15 ;  /* 0x0000000216177819 */ /* 0x000fe2000001020f */
[----:B------:R-:W-:Y:S01]  /*3ae0*/  LDS.64 R36, [R8+0x8000] ;  /* 0x0080000008247984 */ /* 0x000fe20000000a00 */
[----:B------:R-:W-:Y:S01]  /*3af0*/  FADD R7, R40, -UR9 ;  /* 0x8000000928077e21 */ /* 0x000fe20008000000 */
[C---:B------:R-:W-:Y:S01]  /*3b00*/  LEA R38, R17.reuse, R34, 0x2 ;  /* 0x0000002211267211 */ /* 0x040fe200078e10ff */
[----:B------:R-:W-:Y:S01]  /*3b10*/  IMAD.SHL.U32 R22, R22, 0x4, RZ ;  /* 0x0000000416167824 */ /* 0x000fe200078e00ff */
[----:B------:R-:W1:Y:S01]  /*3b20*/  LDS R15, [R11+0x8000] ;  /* 0x008000000b0f7984 */ /* 0x000e620000000800 */
[----:B------:R-:W-:Y:S01]  /*3b30*/  FMUL R20, R0, R7 ;  /* 0x0000000700147220 */ /* 0x000fe20000400000 */
[----:B------:R-:W-:-:S02]  /*3b40*/  LEA R40, R17, R38, 0x2 ;  /* 0x0000002611287211 */ /* 0x000fc400078e10ff */
[----:B------:R-:W2:Y:S01]  /*3b50*/  LDS R21, [R38] ;  /* 0x0000000026157984 */ /* 0x000ea20000000800 */
[----:B------:R-:W-:Y:S01]  /*3b60*/  FFMA R7, R20, R41, R43 ;  /* 0x0000002914077223 */ /* 0x000fe2000000002b */
[----:B------:R-:W-:Y:S02]  /*3b70*/  LEA R43, R17, R40, 0x2 ;  /* 0x00000028112b7211 */ /* 0x000fe400078e10ff */
[----:B------:R-:W-:Y:S01]  /*3b80*/  LDS R39, [R11+0x8004] ;  /* 0x008004000b277984 */ /* 0x000fe20000000800 */
[----:B------:R-:W-:-:S03]  /*3b90*/  LOP3.LUT R22, R22, 0xfffffff0, RZ, 0xc0, !PT ;  /* 0xfffffff016167812 */ /* 0x000fc600078ec0ff */
[----:B------:R-:W3:Y:S01]  /*3ba0*/  LDS R46, [R43] ;  /* 0x000000002b2e7984 */ /* 0x000ee20000000800 */
[----:B------:R-:W-:-:S03]  /*3bb0*/  IADD3 R22, P1, PT, R22, UR12, RZ ;  /* 0x0000000c16167c10 */ /* 0x000fc6000ff3e0ff */
[----:B------:R-:W4:Y:S01]  /*3bc0*/  LDS R41, [R40] ;  /* 0x0000000028297984 */ /* 0x000f220000000800 */
[----:B------:R-:W-:-:S03]  /*3bd0*/  IADD3.X R23, PT, PT, R23, UR13, RZ, P1, !PT ;  /* 0x0000000d17177c10 */ /* 0x000fc60008ffe4ff */
[----:B------:R-:W-:Y:S04]  /*3be0*/  LDS.64 R44, [R8+0x8008] ;  /* 0x00800800082c7984 */ /* 0x000fe80000000a00 */
[----:B------:R-:W5:Y:S04]  /*3bf0*/  LDS R42, [R11+0x8008] ;  /* 0x008008000b2a7984 */ /* 0x000f680000000800 */
[----:B------:R2:W-:Y:S01]  /*3c00*/  STG.E.128 desc[UR16][R22.64], R4 ;  /* 0x0000000416007986 */ /* 0x0005e2000c101d10 */
[----:B0-----:R-:W-:-:S03]  /*3c10*/  FADD R13, R13, -UR9 ;  /* 0x800000090d0d7e21 */ /* 0x001fc60008000000 */
[----:B------:R-:W0:Y:S01]  /*3c20*/  LDS R34, [R34+0x1000] ;  /* 0x0010000022227984 */ /* 0x000e220000000800 */
[----:B------:R-:W-:-:S03]  /*3c30*/  FMUL R13, R0, R13 ;  /* 0x0000000d000d7220 */ /* 0x000fc60000400000 */
[----:B------:R-:W-:Y:S01]  /*3c40*/  LDS R38, [R38+0x1000] ;  /* 0x0010000026267984 */ /* 0x000fe20000000800 */
[----:B-1----:R-:W-:Y:S01]  /*3c50*/  FFMA R20, R13, R15, R36 ;  /* 0x0000000f0d147223 */ /* 0x002fe20000000024 */
[----:B------:R-:W-:Y:S02]  /*3c60*/  MOV R15, RZ ;  /* 0x000000ff000f7202 */ /* 0x000fe40000000f00 */
[----:B------:R-:W1:Y:S01]  /*3c70*/  LDS R40, [R40+0x1000] ;  /* 0x0010000028287984 */ /* 0x000e620000000800 */
[----:B--2---:R-:W-:Y:S01]  /*3c80*/  FADD R21, R21, -UR9 ;  /* 0x8000000915157e21 */ /* 0x004fe20008000000 */
[----:B------:R-:W-:Y:S02]  /*3c90*/  IMAD.WIDE.U32 R14, R12, UR14, R14 ;  /* 0x0000000e0c0e7c25 */ /* 0x000fe4000f8e000e */
[----:B------:R-:W-:Y:S02]  /*3ca0*/  LDS R13, [R11+0xc004] ;  /* 0x00c004000b0d7984 */ /* 0x000fe40000000800 */
[----:B------:R-:W-:Y:S01]  /*3cb0*/  FMUL R4, R0, R21 ;  /* 0x0000001500047220 */ /* 0x000fe20000400000 */
[----:B------:R-:W-:Y:S01]  /*3cc0*/  VIADD R15, R15, UR7 ;  /* 0x000000070f0f7c36 */ /* 0x000fe20008000000 */
[----:B------:R-:W2:Y:S01]  /*3cd0*/  LDS R43, [R43+0x1000] ;  /* 0x001000002b2b7984 */ /* 0x000ea20000000800 */
[----:B---3--:R-:W-:Y:S01]  /*3ce0*/  FADD R5, R46, -UR9 ;  /* 0x800000092e057e21 */ /* 0x008fe20008000000 */
[----:B------:R-:W-:-:S02]  /*3cf0*/  FFMA R21, R4, R39, R37 ;  /* 0x0000002704157223 */ /* 0x000fc40000000025 */
[----:B------:R-:W-:Y:S01]  /*3d00*/  SHF.R.S32.HI R7, RZ, 0x1f, R15 ;  /* 0x0000001fff077819 */ /* 0x000fe2000001140f */
[----:B----4-:R-:W-:Y:S01]  /*3d10*/  FADD R41, R41, -UR9 ;  /* 0x8000000929297e21 */ /* 0x010fe20008000000 */
[----:B------:R-:W-:Y:S02]  /*3d20*/  LDS.64 R36, [R8+0xc000] ;  /* 0x00c0000008247984 */ /* 0x000fe40000000a00 */
[----:B------:R-:W-:Y:S01]  /*3d30*/  LEA.HI R7, P1, R7, R14, RZ, 0x2 ;  /* 0x0000000e07077211 */ /* 0x000fe200078310ff */
[C---:B------:R-:W-:Y:S01]  /*3d40*/  FMUL R41, R0.reuse, R41 ;  /* 0x0000002900297220 */ /* 0x040fe20000400000 */
[----:B------:R-:W-:Y:S02]  /*3d50*/  LDS R39, [R11+0xc008] ;  /* 0x00c008000b277984 */ /* 0x000fe40000000800 */
[----:B------:R-:W-:Y:S01]  /*3d60*/  IADD3.X R6, PT, PT, RZ, R15, RZ, P1, !PT ;  /* 0x0000000fff067210 */ /* 0x000fe20000ffe4ff */
[----:B-----5:R-:W-:Y:S01]  /*3d70*/  FFMA R22, R41, R42, R44 ;  /* 0x0000002a29167223 */ /* 0x020fe2000000002c */
[C---:B------:R-:W-:Y:S01]  /*3d80*/  SHF.L.U32 R4, R7.reuse, 0x2, RZ ;  /* 0x0000000207047819 */ /* 0x040fe200000006ff */
[----:B------:R-:W-:Y:S01]  /*3d90*/  LDS R41, [R11+0xc00c] ;  /* 0x00c00c000b297984 */ /* 0x000fe20000000800 */
[----:B------:R-:W-:Y:S01]  /*3da0*/  SHF.L.U64.HI R7, R7, 0x2, R6 ;  /* 0x0000000207077819 */ /* 0x000fe20000010206 */
[----:B------:R-:W-:Y:S01]  /*3db0*/  FMUL R6, R0, R5 ;  /* 0x0000000500067220 */ /* 0x000fe20000400000 */
[----:B------:R-:W-:-:S03]  /*3dc0*/  LOP3.LUT R4, R4, 0xfffffff0, RZ, 0xc0, !PT ;  /* 0xfffffff004047812 */ /* 0x000fc600078ec0ff */
[----:B------:R-:W-:Y:S01]  /*3dd0*/  FFMA R23, R6, R47, R45 ;  /* 0x0000002f06177223 */ /* 0x000fe2000000002d */
[----:B------:R-:W-:Y:S01]  /*3de0*/  IADD3 R4, P1, PT, R4, UR12, RZ ;  /* 0x0000000c04047c10 */ /* 0x000fe2000ff3e0ff */
[----:B------:R-:W3:Y:S03]  /*3df0*/  LDS R6, [R11+0xc000] ;  /* 0x00c000000b067984 */ /* 0x000ee60000000800 */
[----:B------:R-:W-:Y:S01]  /*3e00*/  IADD3.X R5, PT, PT, R7, UR13, RZ, P1, !PT ;  /* 0x0000000d07057c10 */ /* 0x000fe20008ffe4ff */
[----:B------:R-:W4:Y:S01]  /*3e10*/  LDS.64 R44, [R8+0xc008] ;  /* 0x00c00800082c7984 */ /* 0x000f220000000a00 */
[----:B------:R-:W-:Y:S01]  /*3e20*/  IADD3 R47, P1, PT, R14, 0x1000, RZ ;  /* 0x000010000e2f7810 */ /* 0x000fe20007f3e0ff */
[----:B0-----:R-:W-:Y:S01]  /*3e30*/  FADD R7, R34, -UR9 ;  /* 0x8000000922077e21 */ /* 0x001fe20008000000 */
[----:B------:R-:W-:Y:S01]  /*3e40*/  IADD3 R14, PT, PT, R2, 0x1000, RZ ;  /* 0x00001000020e7810 */ /* 0x000fe20007ffe0ff */
[----:B------:R0:W-:Y:S02]  /*3e50*/  STG.E.128 desc[UR16][R4.64], R20 ;  /* 0x0000001404007986 */ /* 0x0001e4000c101d10 */
[----:B------:R-:W-:Y:S01]  /*3e60*/  IMAD.X R42, RZ, RZ, R15, P1 ;  /* 0x000000ffff2a7224 */ /* 0x000fe200008e060f */
[----:B------:R-:W-:Y:S01]  /*3e70*/  SHF.L.U32 R14, R14, 0x2, RZ ;  /* 0x000000020e0e7819 */ /* 0x000fe200000006ff */
[----:B------:R-:W-:Y:S01]  /*3e80*/  FMUL R7, R0, R7 ;  /* 0x0000000700077220 */ /* 0x000fe20000400000 */
[----:B-1----:R-:W-:-:S02]  /*3e90*/  FADD R15, R40, -UR9 ;  /* 0x80000009280f7e21 */ /* 0x002fc40008000000 */
[----:B------:R-:W-:Y:S01]  /*3ea0*/  IADD3 R34, PT, PT, R3, R14, RZ ;  /* 0x0000000e03227210 */ /* 0x000fe20007ffe0ff */
[----:B------:R-:W-:Y:S01]  /*3eb0*/  LDS R40, [R11+0x10004] ;  /* 0x010004000b287984 */ /* 0x000fe20000000800 */
[----:B------:R-:W-:Y:S01]  /*3ec0*/  FMUL R15, R0, R15 ;  /* 0x0000000f000f7220 */ /* 0x000fe20000400000 */
[----:B--2---:R-:W-:Y:S02]  /*3ed0*/  FADD R43, R43, -UR9 ;  /* 0x800000092b2b7e21 */ /* 0x004fe40008000000 */
[----:B------:R-:W1:Y:S01]  /*3ee0*/  LDS R21, [R34] ;  /* 0x0000000022157984 */ /* 0x000e620000000800 */
[----:B0-----:R-:W-:Y:S01]  /*3ef0*/  SHF.R.S32.HI R22, RZ, 0x1f, R42 ;  /* 0x0000001fff167819 */ /* 0x001fe2000001142a */
[----:B------:R-:W-:Y:S01]  /*3f00*/  FADD R5, R38, -UR9 ;  /* 0x8000000926057e21 */ /* 0x000fe20008000000 */
[----:B------:R-:W-:Y:S02]  /*3f10*/  IMAD R38, R17, 0x4, R34 ;  /* 0x0000000411267824 */ /* 0x000fe400078e0222 */
[----:B------:R-:W-:Y:S01]  /*3f20*/  FMUL R20, R0, R43 ;  /* 0x0000002b00147220 */ /* 0x000fe20000400000 */
[----:B------:R-:W-:Y:S01]  /*3f30*/  LEA.HI R22, P1, R22, R47, RZ, 0x2 ;  /* 0x0000002f16167211 */ /* 0x000fe200078310ff */
[----:B------:R-:W-:Y:S04]  /*3f40*/  LDS R43, [R11+0x10008] ;  /* 0x010008000b2b7984 */ /* 0x000fe80000000800 */
[----:B------:R-:W-:Y:S01]  /*3f50*/  LDS R34, [R34+0x1000] ;  /* 0x0010000022227984 */ /* 0x000fe20000000800 */
[----:B---3--:R-:W-:Y:S01]  /*3f60*/  FFMA R4, R7, R6, R36 ;  /* 0x0000000607047223 */ /* 0x008fe20000000024 */
[----:B------:R-:W-:Y:S01]  /*3f70*/  FMUL R6, R0, R5 ;  /* 0x0000000500067220 */ /* 0x000fe20000400000 */
[----:B------:R-:W-:-:S02]  /*3f80*/  IADD3.X R7, PT, PT, RZ, R42, RZ, P1, !PT ;  /* 0x0000002aff077210 */ /* 0x000fc40000ffe4ff */
[----:B------:R-:W-:Y:S01]  /*3f90*/  LEA R42, R17, R38, 0x2 ;  /* 0x00000026112a7211 */ /* 0x000fe200078e10ff */
[----:B------:R-:W-:Y:S01]  /*3fa0*/  FFMA R5, R6, R13, R37 ;  /* 0x0000000d06057223 */ /* 0x000fe20000000025 */
[----:B----4-:R-:W-:Y:S01]  /*3fb0*/  FFMA R6, R15, R39, R44 ;  /* 0x000000270f067223 */ /* 0x010fe2000000002c */
[----:B------:R-:W-:Y:S01]  /*3fc0*/  SHF.L.U64.HI R15, R22, 0x2, R7 ;  /* 0x00000002160f7819 */ /* 0x000fe20000010207 */
[----:B------:R-:W0:Y:S01]  /*3fd0*/  LDS R39, [R38] ;  /* 0x0000000026277984 */ /* 0x000e220000000800 */
[----:B------:R-:W-:Y:S01]  /*3fe0*/  LEA R46, R17, R42, 0x2 ;  /* 0x0000002a112e7211 */ /* 0x000fe200078e10ff */
[----:B------:R-:W-:Y:S01]  /*3ff0*/  FFMA R7, R20, R41, R45 ;  /* 0x0000002914077223 */ /* 0x000fe2000000002d */
[----:B------:R-:W-:Y:S01]  /*4000*/  SHF.L.U32 R22, R22, 0x2, RZ ;  /* 0x0000000216167819 */ /* 0x000fe200000006ff */
[----:B------:R-:W-:Y:S03]  /*4010*/  LDS R13, [R11+0x10000] ;  /* 0x010000000b0d7984 */ /* 0x000fe60000000800 */
[----:B------:R-:W-:Y:S01]  /*4020*/  LOP3.LUT R22, R22, 0xfffffff0, RZ, 0xc0, !PT ;  /* 0xfffffff016167812 */ /* 0x000fe200078ec0ff */
[----:B------:R-:W2:Y:S03]  /*4030*/  LDS.64 R36, [R8+0x10000] ;  /* 0x0100000008247984 */ /* 0x000ea60000000a00 */
[----:B------:R-:W-:Y:S01]  /*4040*/  IADD3 R22, P1, PT, R22, UR12, RZ ;  /* 0x0000000c16167c10 */ /* 0x000fe2000ff3e0ff */
[----:B------:R-:W3:Y:S01]  /*4050*/  LDS R47, [R46] ;  /* 0x000000002e2f7984 */ /* 0x000ee20000000800 */
[----:B-1----:R-:W-:-:S02]  /*4060*/  FADD R21, R21, -UR9 ;  /* 0x8000000915157e21 */ /* 0x002fc40008000000 */
[----:B------:R-:W-:Y:S01]  /*4070*/  IADD3.X R23, PT, PT, R15, UR13, RZ, P1, !PT ;  /* 0x0000000d0f177c10 */ /* 0x000fe20008ffe4ff */
[----:B------:R-:W1:Y:S01]  /*4080*/  LDS R41, [R42] ;  /* 0x000000002a297984 */ /* 0x000e620000000800 */
[----:B------:R-:W-:Y:S02]  /*4090*/  IMAD.MOV.U32 R15, RZ, RZ, RZ ;  /* 0x000000ffff0f7224 */ /* 0x000fe400078e00ff */
[----:B------:R-:W-:Y:S01]  /*40a0*/  FMUL R21, R0, R21 ;  /* 0x0000001500157220 */ /* 0x000fe20000400000 */
[----:B------:R-:W4:Y:S01]  /*40b0*/  LDS.64 R44, [R8+0x10008] ;  /* 0x01000800082c7984 */ /* 0x000f220000000a00 */
[----:B------:R-:W-:-:S03]  /*40c0*/  IMAD.WIDE.U32 R14, R12, UR14, R14 ;  /* 0x0000000e0c0e7c25 */ /* 0x000fc6000f8e000e */
[----:B------:R5:W-:Y:S02]  /*40d0*/  STG.E.128 desc[UR16][R22.64], R4 ;  /* 0x0000000416007986 */ /* 0x000be4000c101d10 */
[----:B------:R-:W-:Y:S02]  /*40e0*/  IADD3 R15, PT, PT, R15, UR7, RZ ;  /* 0x000000070f0f7c10 */ /* 0x000fe4000fffe0ff */
[----:B------:R-:W4:Y:S04]  /*40f0*/  LDS R42, [R42+0x1000] ;  /* 0x001000002a2a7984 */ /* 0x000f280000000800 */
[----:B------:R-:W4:Y:S04]  /*4100*/  LDS R38, [R38+0x1000] ;  /* 0x0010000026267984 */ /* 0x000f280000000800 */
[----:B------:R-:W-:Y:S01]  /*4110*/  LDS R46, [R46+0x1000] ;  /* 0x001000002e2e7984 */ /* 0x000fe20000000800 */
[----:B0-----:R-:W-:Y:S01]  /*4120*/  FADD R39, R39, -UR9 ;  /* 0x8000000927277e21 */ /* 0x001fe20008000000 */
[----:B-----5:R-:W-:Y:S01]  /*4130*/  SHF.R.S32.HI R5, RZ, 0x1f, R15 ;  /* 0x0000001fff057819 */ /* 0x020fe2000001140f */
[----:B------:R-:W-:-:S02]  /*4140*/  FADD R7, R34, -UR9 ;  /* 0x8000000922077e21 */ /* 0x000fc40008000000 */
[----:B------:R-:W-:Y:S01]  /*4150*/  FMUL R4, R0, R39 ;  /* 0x0000002700047220 */ /* 0x000fe20000400000 */
[----:B------:R-:W-:Y:S01]  /*4160*/  LEA.HI R5, P1, R5, R14, RZ, 0x2 ;  /* 0x0000000e05057211 */ /* 0x000fe200078310ff */
[----:B------:R-:W-:Y:S01]  /*4170*/  LDS R39, [R11+0x14008] ;  /* 0x014008000b277984 */ /* 0x000fe20000000800 */
[----:B--2---:R-:W-:Y:S01]  /*4180*/  FFMA R20, R21, R13, R36 ;  /* 0x0000000d15147223 */ /* 0x004fe20000000024 */
[----:B------:R-:W-:Y:S01]  /*4190*/  FFMA R21, R4, R40, R37 ;  /* 0x0000002804157223 */ /* 0x000fe20000000025 */
[----:B------:R-:W-:Y:S01]  /*41a0*/  IADD3.X R6, PT, PT, RZ, R15, RZ, P1, !PT ;  /* 0x0000000fff067210 */ /* 0x000fe20000ffe4ff */
[----:B------:R-:W-:Y:S01]  /*41b0*/  LDS.64 R36, [R8+0x14000] ;  /* 0x0140000008247984 */ /* 0x000fe20000000a00 */
[----:B---3--:R-:W-:Y:S01]  /*41c0*/  FADD R47, R47, -UR9 ;  /* 0x800000092f2f7e21 */ /* 0x008fe20008000000 */
[C---:B------:R-:W-:Y:S01]  /*41d0*/  SHF.L.U32 R4, R5.reuse, 0x2, RZ ;  /* 0x0000000205047819 */ /* 0x040fe200000006ff */
[C---:B------:R-:W-:Y:S01]  /*41e0*/  FMUL R7, R0.reuse, R7 ;  /* 0x0000000700077220 */ /* 0x040fe20000400000 */
[----:B------:R-:W-:Y:S01]  /*41f0*/  SHF.L.U64.HI R5, R5, 0x2, R6 ;  /* 0x0000000205057819 */ /* 0x000fe20000010206 */
[----:B-1----:R-:W-:Y:S01]  /*4200*/  FADD R41, R41, -UR9 ;  /* 0x8000000929297e21 */ /* 0x002fe20008000000 */
[----:B------:R-:W-:Y:S01]  /*4210*/  FMUL R6, R0, R47 ;  /* 0x0000002f00067220 */ /* 0x000fe20000400000 */
[----:B------:R-:W0:Y:S01]  /*4220*/  LDS R13, [R11+0x14004] ;  /* 0x014004000b0d7984 */ /* 0x000e220000000800 */
[----:B------:R-:W-:Y:S01]  /*4230*/  LOP3.LUT R4, R4, 0xfffffff0, RZ, 0xc0, !PT ;  /* 0xfffffff004047812 */ /* 0x000fe200078ec0ff */
[----:B------:R-:W-:Y:S01]  /*4240*/  FMUL R41, R0, R41 ;  /* 0x0000002900297220 */ /* 0x000fe20000400000 */
[----:B----4-:R-:W-:Y:S01]  /*4250*/  FFMA R23, R6, R48, R45 ;  /* 0x0000003006177223 */ /* 0x010fe2000000002d */
[----:B------:R-:W-:Y:S01]  /*4260*/  LDS R47, [R11+0x1800c] ;  /* 0x01800c000b2f7984 */ /* 0x000fe20000000800 */
[----:B------:R-:W-:Y:S01]  /*4270*/  IADD3 R4, P1, PT, R4, UR12, RZ ;  /* 0x0000000c04047c10 */ /* 0x000fe2000ff3e0ff */
[----:B------:R-:W-:-:S02]  /*4280*/  FFMA R22, R41, R43, R44 ;  /* 0x0000002b29167223 */ /* 0x000fc4000000002c */
[----:B------:R-:W1:Y:S01]  /*4290*/  LDS R6, [R11+0x14000] ;  /* 0x014000000b067984 */ /* 0x000e620000000800 */
[----:B------:R-:W-:Y:S02]  /*42a0*/  IADD3.X R5, PT, PT, R5, UR13, RZ, P1, !PT ;  /* 0x0000000d05057c10 */ /* 0x000fe40008ffe4ff */
[----:B------:R-:W-:Y:S01]  /*42b0*/  IADD3 R45, P1, PT, R14, 0x1000, RZ ;  /* 0x000010000e2d7810 */ /* 0x000fe20007f3e0ff */
[----:B------:R-:W2:Y:S01]  /*42c0*/  LDS.64 R40, [R8+0x14008] ;  /* 0x0140080008287984 */ /* 0x000ea20000000a00 */
[----:B------:R-:W-:Y:S02]  /*42d0*/  VIADD R14, R2, 0x1800 ;  /* 0x00001800020e7836 */ /* 0x000fe40000000000 */
[----:B------:R-:W-:Y:S01]  /*42e0*/  IADD3.X R44, PT, PT, RZ, R15, RZ, P1, !PT ;  /* 0x0000000fff2c7210 */ /* 0x000fe20000ffe4ff */
[----:B------:R-:W3:Y:S01]  /*42f0*/  LDS R43, [R11+0x1400c] ;  /* 0x01400c000b2b7984 */ /* 0x000ee20000000800 */
[----:B------:R-:W-:Y:S01]  /*4300*/  FADD R15, R42, -UR9 ;  /* 0x800000092a0f7e21 */ /* 0x000fe20008000000 */
[----:B------:R-:W-:Y:S01]  /*4310*/  SHF.L.U32 R14, R14, 0x2, RZ ;  /* 0x000000020e0e7819 */ /* 0x000fe200000006ff */
[----:B------:R-:W-:Y:S01]  /*4320*/  VIADD R2, R2, 0x2000 ;  /* 0x0000200002027836 */ /* 0x000fe20000000000 */
[----:B------:R4:W-:Y:S01]  /*4330*/  STG.E.128 desc[UR16][R4.64], R20 ;  /* 0x0000001404007986 */ /* 0x0009e2000c101d10 */
[----:B------:R-:W-:Y:S01]  /*4340*/  FMUL R15, R0, R15 ;  /* 0x0000000f000f7220 */ /* 0x000fe20000400000 */
[----:B------:R-:W-:-:S02]  /*4350*/  IADD3 R34, PT, PT, R3, R14, RZ ;  /* 0x0000000e03227210 */ /* 0x000fc40007ffe0ff */
[----:B------:R-:W-:Y:S04]  /*4360*/  LDS R42, [R11+0x18008] ;  /* 0x018008000b2a7984 */ /* 0x000fe80000000800 */
[----:B------:R-:W5:Y:S01]  /*4370*/  LDS R21, [R34] ;  /* 0x0000000022157984 */ /* 0x000f620000000800 */
[----:B----4-:R-:W-:Y:S01]  /*4380*/  FADD R5, R38, -UR9 ;  /* 0x8000000926057e21 */ /* 0x010fe20008000000 */
[----:B------:R-:W-:Y:S02]  /*4390*/  LEA R38, R17, R34, 0x2 ;  /* 0x0000002211267211 */ /* 0x000fe400078e10ff */
[----:B------:R-:W-:Y:S01]  /*43a0*/  SHF.R.S32.HI R22, RZ, 0x1f, R44 ;  /* 0x0000001fff167819 */ /* 0x000fe2000001142c */
[----:B------:R-:W-:Y:S01]  /*43b0*/  FMUL R20, R0, R5 ;  /* 0x0000000500147220 */ /* 0x000fe20000400000 */
[----:B------:R-:W-:Y:S02]  /*43c0*/  LDS R34, [R34+0x1000] ;  /* 0x0010000022227984 */ /* 0x000fe40000000800 */
[----:B------:R-:W-:Y:S01]  /*43d0*/  LEA.HI R22, P1, R22, R45, RZ, 0x2 ;  /* 0x0000002d16167211 */ /* 0x000fe200078310ff */
[----:B0-----:R-:W-:Y:S01]  /*43e0*/  FFMA R5, R20, R13, R37 ;  /* 0x0000000d14057223 */ /* 0x001fe20000000025 */
[----:B-1----:R-:W-:Y:S01]  /*43f0*/  FFMA R4, R7, R6, R36 ;  /* 0x0000000607047223 */ /* 0x002fe20000000024 */
[----:B------:R-:W-:Y:S01]  /*4400*/  LDS R13, [R11+0x18000] ;  /* 0x018000000b0d7984 */ /* 0x000fe20000000800 */
[----:B------:R-:W-:Y:S01]  /*4410*/  FADD R7, R46, -UR9 ;  /* 0x800000092e077e21 */ /* 0x000fe20008000000 */
[----:B------:R-:W-:-:S02]  /*4420*/  IMAD.X R23, RZ, RZ, R44, P1 ;  /* 0x000000ffff177224 */ /* 0x000fc400008e062c */
[----:B--2---:R-:W-:Y:S01]  /*4430*/  FFMA R6, R15, R39, R40 ;  /* 0x000000270f067223 */ /* 0x004fe20000000028 */
[----:B------:R-:W0:Y:S01]  /*4440*/  LDS.64 R36, [R8+0x18000] ;  /* 0x0180000008247984 */ /* 0x000e220000000a00 */
[----:B------:R-:W-:Y:S01]  /*4450*/  FMUL R20, R0, R7 ;  /* 0x0000000700147220 */ /* 0x000fe20000400000 */
[C---:B------:R-:W-:Y:S02]  /*4460*/  LEA R40, R17.reuse, R38, 0x2 ;  /* 0x0000002611287211 */ /* 0x040fe400078e10ff */
[----:B------:R-:W1:Y:S01]  /*4470*/  LDS R15, [R38] ;  /* 0x00000000260f7984 */ /* 0x000e620000000800 */
[----:B---3--:R-:W-:Y:S01]  /*4480*/  FFMA R7, R20, R43, R41 ;  /* 0x0000002b14077223 */ /* 0x008fe20000000029 */
[C---:B------:R-:W-:Y:S01]  /*4490*/  SHF.L.U64.HI R23, R22.reuse, 0x2, R23 ;  /* 0x0000000216177819 */ /* 0x040fe20000010217 */
[----:B------:R-:W-:Y:S01]  /*44a0*/  IMAD R43, R17, 0x4, R40 ;  /* 0x00000004112b7824 */ /* 0x000fe200078e0228 */
[----:B------:R-:W2:Y:S01]  /*44b0*/  LDS R41, [R40] ;  /* 0x0000000028297984 */ /* 0x000ea20000000800 */
[----:B------:R-:W-:-:S03]  /*44c0*/  SHF.L.U32 R22, R22, 0x2, RZ ;  /* 0x0000000216167819 */ /* 0x000fc600000006ff */
[----:B------:R-:W3:Y:S01]  /*44d0*/  LDS R39, [R11+0x18004] ;  /* 0x018004000b277984 */ /* 0x000ee20000000800 */
[----:B------:R-:W-:Y:S01]  /*44e0*/  LOP3.LUT R22, R22, 0xfffffff0, RZ, 0xc0, !PT ;  /* 0xfffffff016167812 */ /* 0x000fe200078ec0ff */
[----:B-----5:R-:W-:Y:S02]  /*44f0*/  FADD R21, R21, -UR9 ;  /* 0x8000000915157e21 */ /* 0x020fe40008000000 */
[----:B------:R-:W4:Y:S01]  /*4500*/  LDS R46, [R43] ;  /* 0x000000002b2e7984 */ /* 0x000f220000000800 */
[----:B------:R-:W-:Y:S01]  /*4510*/  IADD3 R22, P1, PT, R22, UR12, RZ ;  /* 0x0000000c16167c10 */ /* 0x000fe2000ff3e0ff */
[----:B------:R-:W-:Y:S02]  /*4520*/  FMUL R21, R0, R21 ;  /* 0x0000001500157220 */ /* 0x000fe40000400000 */
[----:B------:R-:W5:Y:S01]  /*4530*/  LDS.64 R44, [R8+0x18008] ;  /* 0x01800800082c7984 */ /* 0x000f620000000a00 */
[----:B------:R-:W-:-:S03]  /*4540*/  IADD3.X R23, PT, PT, R23, UR13, RZ, P1, !PT ;  /* 0x0000000d17177c10 */ /* 0x000fc60008ffe4ff */
[----:B------:R-:W-:Y:S04]  /*4550*/  LDS R38, [R38+0x1000] ;  /* 0x0010000026267984 */ /* 0x000fe80000000800 */
[----:B------:R2:W-:Y:S04]  /*4560*/  STG.E.128 desc[UR16][R22.64], R4 ;  /* 0x0000000416007986 */ /* 0x0005e8000c101d10 */
[----:B------:R-:W-:Y:S04]  /*4570*/  LDS.64 R4, [R8+0x1c000] ;  /* 0x01c0000008047984 */ /* 0x000fe80000000a00 */
[----:B------:R-:W-:Y:S01]  /*4580*/  LDS R40, [R40+0x1000] ;  /* 0x0010000028287984 */ /* 0x000fe20000000800 */
[----:B0-----:R-:W-:-:S03]  /*4590*/  FFMA R20, R21, R13, R36 ;  /* 0x0000000d15147223 */ /* 0x001fc60000000024 */
[----:B------:R-:W0:Y:S01]  /*45a0*/  LDS R43, [R43+0x1000] ;  /* 0x001000002b2b7984 */ /* 0x000e220000000800 */
[----:B-1----:R-:W-:-:S03]  /*45b0*/  FADD R15, R15, -UR9 ;  /* 0x800000090f0f7e21 */ /* 0x002fc60008000000 */
[----:B------:R-:W1:Y:S01]  /*45c0*/  LDS R36, [R11+0x1c000] ;  /* 0x01c000000b247984 */ /* 0x000e620000000800 */
[----:B--2---:R-:W-:Y:S01]  /*45d0*/  FMUL R6, R0, R15 ;  /* 0x0000000f00067220 */ /* 0x004fe20000400000 */
[----:B------:R-:W-:Y:S02]  /*45e0*/  HFMA2 R15, -RZ, RZ, 0, 0 ;  /* 0x00000000ff0f7431 */ /* 0x000fe400000001ff */
[----:B------:R-:W-:Y:S01]  /*45f0*/  FADD R41, R41, -UR9 ;  /* 0x8000000929297e21 */ /* 0x000fe20008000000 */
[----:B---3--:R-:W-:Y:S02]  /*4600*/  FFMA R21, R6, R39, R37 ;  /* 0x0000002706157223 */ /* 0x008fe40000000025 */
[----:B------:R-:W2:Y:S01]  /*4610*/  LDS R37, [R11+0x1c004] ;  /* 0x01c004000b257984 */ /* 0x000ea20000000800 */
[----:B------:R-:W-:Y:S01]  /*4620*/  FMUL R41, R0, R41 ;  /* 0x0000002900297220 */ /* 0x000fe20000400000 */
[----:B----4-:R-:W-:Y:S02]  /*4630*/  FADD R7, R46, -UR9 ;  /* 0x800000092e077e21 */ /* 0x010fe40008000000 */
[----:B------:R-:W-:Y:S01]  /*4640*/  LDS R39, [R11+0x1c00c] ;  /* 0x01c00c000b277984 */ /* 0x000fe20000000800 */
[----:B------:R-:W-:-:S04]  /*4650*/  IMAD.WIDE.U32 R12, R12, UR14, R14 ;  /* 0x0000000e0c0c7c25 */ /* 0x000fc8000f8e000e */
[----:B-----5:R-:W-:Y:S01]  /*4660*/  FFMA R22, R41, R42, R44 ;  /* 0x0000002a29167223 */ /* 0x020fe2000000002c */
[----:B------:R-:W-:Y:S01]  /*4670*/  FMUL R6, R0, R7 ;  /* 0x0000000700067220 */ /* 0x000fe20000400000 */
[----:B------:R-:W-:Y:S01]  /*4680*/  LDS R15, [R11+0x1c008] ;  /* 0x01c008000b0f7984 */ /* 0x000fe20000000800 */
[----:B------:R-:W-:Y:S01]  /*4690*/  FADD R7, R34, -UR9 ;  /* 0x8000000922077e21 */ /* 0x000fe20008000000 */
[----:B------:R-:W-:Y:S01]  /*46a0*/  IADD3 R41, PT, PT, R13, UR7, RZ ;  /* 0x000000070d297c10 */ /* 0x000fe2000fffe0ff */
[----:B------:R-:W-:Y:S02]  /*46b0*/  FFMA R23, R6, R47, R45 ;  /* 0x0000002f06177223 */ /* 0x000fe4000000002d */
[----:B------:R3:W4:Y:S01]  /*46c0*/  LDS.64 R44, [R8+0x1c008] ;  /* 0x01c00800082c7984 */ /* 0x0007220000000a00 */
[----:B------:R-:W-:Y:S01]  /*46d0*/  SHF.R.S32.HI R13, RZ, 0x1f, R41 ;  /* 0x0000001fff0d7819 */ /* 0x000fe20000011429 */
[----:B------:R-:W-:-:S03]  /*46e0*/  FMUL R7, R0, R7 ;  /* 0x0000000700077220 */ /* 0x000fc60000400000 */
[----:B------:R-:W-:Y:S02]  /*46f0*/  LEA.HI R34, P1, R13, R12, RZ, 0x2 ;  /* 0x0000000c0d227211 */ /* 0x000fe400078310ff */
[----:B------:R-:W-:-:S04]  /*4700*/  IADD3 R13, P2, PT, R12, 0x1000, RZ ;  /* 0x000010000c0d7810 */ /* 0x000fc80007f5e0ff */
[----:B------:R-:W-:Y:S01]  /*4710*/  IADD3.X R12, PT, PT, RZ, R41, RZ, P2, !PT ;  /* 0x00000029ff0c7210 */ /* 0x000fe200017fe4ff */
[----:B0-----:R-:W-:-:S03]  /*4720*/  FADD R43, R43, -UR9 ;  /* 0x800000092b2b7e21 */ /* 0x001fc60008000000 */
[----:B------:R-:W-:Y:S01]  /*4730*/  SHF.R.S32.HI R14, RZ, 0x1f, R12 ;  /* 0x0000001fff0e7819 */ /* 0x000fe2000001140c */
[----:B-1----:R-:W-:-:S03]  /*4740*/  FFMA R4, R7, R36, R4 ;  /* 0x0000002407047223 */ /* 0x002fc60000000004 */
[----:B------:R-:W-:Y:S01]  /*4750*/  LEA.HI R14, P2, R14, R13, RZ, 0x2 ;  /* 0x0000000d0e0e7211 */ /* 0x000fe200078510ff */
[----:B------:R-:W-:Y:S01]  /*4760*/  FADD R7, R38, -UR9 ;  /* 0x8000000926077e21 */ /* 0x000fe20008000000 */
[C---:B---3--:R-:W-:Y:S02]  /*4770*/  FMUL R8, R0.reuse, R43 ;  /* 0x0000002b00087220 */ /* 0x048fe40000400000 */
[----:B------:R-:W-:Y:S01]  /*4780*/  IADD3.X R11, PT, PT, RZ, R12, RZ, P2, !PT ;  /* 0x0000000cff0b7210 */ /* 0x000fe200017fe4ff */
[----:B------:R-:W-:Y:S01]  /*4790*/  FMUL R6, R0, R7 ;  /* 0x0000000700067220 */ /* 0x000fe20000400000 */
[----:B------:R-:W-:Y:S01]  /*47a0*/  SHF.L.U32 R12, R34, 0x2, RZ ;  /* 0x00000002220c7819 */ /* 0x000fe200000006ff */
[----:B------:R-:W-:Y:S01]  /*47b0*/  IMAD.X R7, RZ, RZ, R41, P1 ;  /* 0x000000ffff077224 */ /* 0x000fe200008e0629 */
[----:B------:R-:W-:Y:S01]  /*47c0*/  SHF.L.U64.HI R11, R14, 0x2, R11 ;  /* 0x000000020e0b7819 */ /* 0x000fe2000001020b */
[----:B--2---:R-:W-:Y:S01]  /*47d0*/  FFMA R5, R6, R37, R5 ;  /* 0x0000002506057223 */ /* 0x004fe20000000005 */
[----:B------:R-:W-:-:S02]  /*47e0*/  LOP3.LUT R12, R12, 0xfffffff0, RZ, 0xc0, !PT ;  /* 0xfffffff00c0c7812 */ /* 0x000fc400078ec0ff */
[----:B------:R-:W-:Y:S01]  /*47f0*/  SHF.L.U64.HI R6, R34, 0x2, R7 ;  /* 0x0000000222067819 */ /* 0x000fe20000010207 */
[----:B------:R-:W-:Y:S01]  /*4800*/  FADD R7, R40, -UR9 ;  /* 0x8000000928077e21 */ /* 0x000fe20008000000 */
[----:B------:R-:W-:Y:S02]  /*4810*/  SHF.L.U32 R14, R14, 0x2, RZ ;  /* 0x000000020e0e7819 */ /* 0x000fe400000006ff */
[----:B------:R-:W-:Y:S01]  /*4820*/  IADD3 R12, P1, PT, R12, UR12, RZ ;  /* 0x0000000c0c0c7c10 */ /* 0x000fe2000ff3e0ff */
[----:B------:R-:W-:Y:S01]  /*4830*/  FMUL R7, R0, R7 ;  /* 0x0000000700077220 */ /* 0x000fe20000400000 */
[----:B------:R-:W-:Y:S02]  /*4840*/  LOP3.LUT R14, R14, 0xfffffff0, RZ, 0xc0, !PT ;  /* 0xfffffff00e0e7812 */ /* 0x000fe400078ec0ff */
[----:B------:R-:W-:Y:S01]  /*4850*/  IADD3.X R13, PT, PT, R6, UR13, RZ, P1, !PT ;  /* 0x0000000d060d7c10 */ /* 0x000fe20008ffe4ff */
[----:B----4-:R-:W-:Y:S01]  /*4860*/  FFMA R6, R7, R15, R44 ;  /* 0x0000000f07067223 */ /* 0x010fe2000000002c */
[----:B------:R-:W-:Y:S01]  /*4870*/  ISETP.GE.AND P1, PT, R2, R9, PT ;  /* 0x000000090200720c */ /* 0x000fe20003f26270 */
[----:B------:R-:W-:Y:S01]  /*4880*/  FFMA R7, R8, R39, R45 ;  /* 0x0000002708077223 */ /* 0x000fe2000000002d */
[----:B------:R-:W-:Y:S01]  /*4890*/  IADD3 R14, P2, PT, R14, UR12, RZ ;  /* 0x0000000c0e0e7c10 */ /* 0x000fe2000ff5e0ff */
[----:B------:R0:W-:Y:S03]  /*48a0*/  STG.E.128 desc[UR16][R12.64], R20 ;  /* 0x000000140c007986 */ /* 0x0001e6000c101d10 */
[----:B------:R-:W-:-:S05]  /*48b0*/  IADD3.X R15, PT, PT, R11, UR13, RZ, P2, !PT ;  /* 0x0000000d0b0f7c10 */ /* 0x000fca00097fe4ff */
[----:B------:R0:W-:Y:S02]  /*48c0*/  STG.E.128 desc[UR18][R14.64], R4 ;  /* 0x000000040e007986 */ /* 0x0001e4000c101d12 */
[----:B------:R-:W-:Y:S05]  /*48d0*/  @!P1 BRA `(.L_x_1348) ;  /* 0xffffffec00449947 */ /* 0x000fea000383ffff */
.L_x_1347:
[----:B------:R-:W-:Y:S05]  /*48e0*/  BSYNC.RECONVERGENT B1 ;  /* 0x0000000000017941 */ /* 0x000fea0003800200 */
.L_x_1346:
[----:B------:R-:W-:Y:S01]  /*48f0*/  IADD3 R3, PT, PT, R17, -R2, RZ ;  /* 0x8000000211037210 */ /* 0x000fe20007ffe0ff */
[----:B------:R-:W-:Y:S03]  /*4900*/  BSSY.RECONVERGENT B1, `(.L_x_1349) ;  /* 0x00000a8000017945 */ /* 0x000fe60003800200 */
[----:B------:R-:W-:-:S13]  /*4910*/  ISETP.GT.AND P1, PT, R3, 0x800, PT ;  /* 0x000008000300780c */ /* 0x000fda0003f24270 */
[----:B------:R-:W-:Y:S05]  /*4920*/  @!P1 BRA `(.L_x_1350) ;  /* 0x0000000800949947 */ /* 0x000fea0003800000 */
[----:B------:R-:W2:Y:S01]  /*4930*/  S2UR UR8, SR_CgaCtaId ;  /* 0x00000000000879c3 */ /* 0x000ea20000008800 */
[----:B------:R-:W-:Y:S01]  /*4940*/  UMOV UR7, 0x400 ;  /* 0x0000040000077882 */ /* 0x000fe20000000000 */
[C---:B0-----:R-:W-:Y:S01]  /*4950*/  SHF.L.U32 R7, R2.reuse, 0x2, RZ ;  /* 0x0000000202077819 */ /* 0x041fe200000006ff */
[----:B------:R-:W-:Y:S01]  /*4960*/  UIADD3 UR7, UPT, UPT, UR7, 0x190, URZ ;  /* 0x0000019007077890 */ /* 0x000fe2000fffe0ff */
[C---:B------:R-:W-:Y:S01]  /*4970*/  IMAD R3, R2.reuse, 0x10, R19 ;  /* 0x0000001002037824 */ /* 0x040fe200078e0213 */
[----:B------:R-:W-:Y:S01]  /*4980*/  LEA R22, R2, R25, 0x4 ;  /* 0x0000001902167211 */ /* 0x000fe200078e20ff */
[----:B------:R-:W0:Y:S01]  /*4990*/  LDCU.128 UR16, c[0x0][0x3a0] ;  /* 0x00007400ff1077ac */ /* 0x000e220008000c00 */
[----:B------:R-:W-:Y:S02]  /*49a0*/  MOV R11, UR6 ;  /* 0x00000006000b7c02 */ /* 0x000fe40008000f00 */
[----:B------:R-:W-:Y:S01]  /*49b0*/  LDS R6, [R3] ;  /* 0x0000000003067984 */ /* 0x000fe20000000800 */
[----:B------:R-:W-:-:S02]  /*49c0*/  R2UR UR20, R32 ;  /* 0x00000000201472ca */ /* 0x000fc400000e0000 */
[C---:B------:R-:W-:Y:S01]  /*49d0*/  R2UR UR21, R33.reuse ;  /* 0x00000000211572ca */ /* 0x040fe200000e0000 */
[----:B-1----:R-:W-:Y:S01]  /*49e0*/  LDS.64 R14, [R22] ;  /* 0x00000000160e7984 */ /* 0x002fe20000000a00 */
[----:B------:R-:W-:Y:S02]  /*49f0*/  R2UR UR22, R32 ;  /* 0x00000000201672ca */ /* 0x000fe400000e0000 */
[----:B------:R-:W-:Y:S01]  /*4a00*/  R2UR UR23, R33 ;  /* 0x00000000211772ca */ /* 0x000fe200000e0000 */
[----:B------:R-:W-:Y:S04]  /*4a10*/  LDS R21, [R3+0x4] ;  /* 0x0000040003157984 */ /* 0x000fe80000000800 */
[----:B------:R-:W-:Y:S01]  /*4a20*/  LDS R36, [R3+0x8] ;  /* 0x0000080003247984 */ /* 0x000fe20000000800 */
[----:B--2---:R-:W-:-:S03]  /*4a30*/  ULEA UR7, UR8, UR7, 0x18 ;  /* 0x0000000708077291 */ /* 0x004fc6000f8ec0ff */
[----:B------:R-:W-:Y:S01]  /*4a40*/  LDS.64 R38, [R22+0x8] ;  /* 0x0000080016267984 */ /* 0x000fe20000000a00 */
[----:B0-----:R-:W-:-:S03]  /*4a50*/  UIMAD UR8, UR4, UR18, URZ ;  /* 0x00000012040872a4 */ /* 0x001fc6000f8e02ff */
[----:B------:R-:W-:Y:S01]  /*4a60*/  LDS R41, [R3+0xc] ;  /* 0x00000c0003297984 */ /* 0x000fe20000000800 */
[----:B------:R-:W-:Y:S01]  /*4a70*/  IADD3 R4, PT, PT, R7, UR7, RZ ;  /* 0x0000000707047c10 */ /* 0x000fe2000fffe0ff */
[----:B------:R-:W-:Y:S01]  /*4a80*/  UIMAD UR8, UR6, UR19, UR8 ;  /* 0x00000013060872a4 */ /* 0x000fe2000f8e0208 */
[----:B------:R-:W-:Y:S01]  /*4a90*/  R2UR UR19, R33 ;  /* 0x00000000211372ca */ /* 0x000fe200000e0000 */
[----:B------:R-:W0:Y:S01]  /*4aa0*/  LDS R5, [R7+UR7] ;  /* 0x0000000707057984 */ /* 0x000e220008000800 */
[C---:B------:R-:W-:Y:S02]  /*4ab0*/  LEA R12, R17.reuse, R4, 0x2 ;  /* 0x00000004110c7211 */ /* 0x040fe400078e10ff */
[----:B------:R-:W-:Y:S01]  /*4ac0*/  MOV R4, R7 ;  /* 0x0000000700047202 */ /* 0x000fe20000000f00 */
[----:B------:R-:W-:Y:S01]  /*4ad0*/  LDS.64 R46, [R22+0x8000] ;  /* 0x00800000162e7984 */ /* 0x000fe20000000a00 */
[----:B------:R-:W-:-:S03]  /*4ae0*/  LEA R34, R17, R12, 0x2 ;  /* 0x0000000c11227211 */ /* 0x000fc600078e10ff */
[----:B------:R-:W1:Y:S02]  /*4af0*/  LDS R20, [R12] ;  /* 0x000000000c147984 */ /* 0x000e640000000800 */
[----:B------:R-:W-:Y:S02]  /*4b00*/  IMAD R37, R17, 0x4, R34 ;  /* 0x0000000411257824 */ /* 0x000fe400078e0222 */
[----:B------:R-:W2:Y:S04]  /*4b10*/  LDS R23, [R34] ;  /* 0x0000000022177984 */ /* 0x000ea80000000800 */
[----:B------:R-:W3:Y:S04]  /*4b20*/  LDS R40, [R37] ;  /* 0x0000000025287984 */ /* 0x000ee80000000800 */
[----:B------:R-:W-:Y:S04]  /*4b30*/  LDS R34, [R34+0x1000] ;  /* 0x0010000022227984 */ /* 0x000fe80000000800 */
[----:B------:R-:W4:Y:S01]  /*4b40*/  LDS R37, [R37+0x1000] ;  /* 0x0010000025257984 */ /* 0x000f220000000800 */
[----:B0-----:R-:W-:Y:S01]  /*4b50*/  FADD R9, R5, -UR9 ;  /* 0x8000000905097e21 */ /* 0x001fe20008000000 */
[----:B------:R-:W-:-:S03]  /*4b60*/  HFMA2 R5, -RZ, RZ, 0, 0 ;  /* 0x00000000ff057431 */ /* 0x000fc600000001ff */
[----:B------:R-:W-:Y:S01]  /*4b70*/  FMUL R13, R0, R9 ;  /* 0x00000009000d7220 */ /* 0x000fe20000400000 */
[----:B------:R-:W-:-:S04]  /*4b80*/  IMAD.WIDE.U32 R8, R11, UR18, R4 ;  /* 0x000000120b087c25 */ /* 0x000fc8000f8e0004 */
[----:B-1----:R-:W-:Y:S01]  /*4b90*/  FADD R5, R20, -UR9 ;  /* 0x8000000914057e21 */ /* 0x002fe20008000000 */
[----:B------:R-:W-:Y:S01]  /*4ba0*/  FFMA R4, R13, R6, R14 ;  /* 0x000000060d047223 */ /* 0x000fe2000000000e */
[----:B--2---:R-:W-:Y:S01]  /*4bb0*/  FADD R23, R23, -UR9 ;  /* 0x8000000917177e21 */ /* 0x004fe20008000000 */
[----:B------:R-:W-:Y:S01]  /*4bc0*/  VIADD R9, R9, UR8 ;  /* 0x0000000809097c36 */ /* 0x000fe20008000000 */
[----:B------:R3:W0:Y:S01]  /*4bd0*/  LDS R13, [R7+UR7+0x1000] ;  /* 0x00100007070d7984 */ /* 0x0006220008000800 */
[C---:B------:R-:W-:Y:S01]  /*4be0*/  FMUL R6, R0.reuse, R5 ;  /* 0x0000000500067220 */ /* 0x040fe20000400000 */
[----:B------:R-:W-:Y:S02]  /*4bf0*/  FMUL R23, R0, R23 ;  /* 0x0000001700177220 */ /* 0x000fe40000400000 */
[----:B------:R-:W-:Y:S01]  /*4c00*/  SHF.R.S32.HI R43, RZ, 0x1f, R9 ;  /* 0x0000001fff2b7819 */ /* 0x000fe20000011409 */
[----:B------:R-:W-:Y:S01]  /*4c10*/  FFMA R5, R6, R21, R15 ;  /* 0x0000001506057223 */ /* 0x000fe2000000000f */
[----:B------:R-:W-:Y:S01]  /*4c20*/  FFMA R6, R23, R36, R38 ;  /* 0x0000002417067223 */ /* 0x000fe20000000026 */
[----:B------:R-:W-:Y:S01]  /*4c30*/  LDS R21, [R3+0x4000] ;  /* 0x0040000003157984 */ /* 0x000fe20000000800 */
[----:B------:R-:W-:Y:S01]  /*4c40*/  LEA.HI R15, P0, R43, R8, RZ, 0x2 ;  /* 0x000000082b0f7211 */ /* 0x000fe200078110ff */
[----:B---3--:R-:W-:Y:S01]  /*4c50*/  FADD R7, R40, -UR9 ;  /* 0x8000000928077e21 */ /* 0x008fe20008000000 */
[----:B----4-:R-:W-:Y:S01]  /*4c60*/  FADD R37, R37, -UR9 ;  /* 0x8000000925257e21 */ /* 0x010fe20008000000 */
[----:B------:R-:W1:Y:S01]  /*4c70*/  LDS.64 R42, [R22+0x4000] ;  /* 0x00400000162a7984 */ /* 0x000e620000000a00 */
[----:B------:R-:W-:Y:S01]  /*4c80*/  IADD3.X R36, PT, PT, RZ, R9, RZ, P0, !PT ;  /* 0x00000009ff247210 */ /* 0x000fe200007fe4ff */
[----:B------:R-:W-:Y:S01]  /*4c90*/  FMUL R20, R0, R7 ;  /* 0x0000000700147220 */ /* 0x000fe20000400000 */
[C---:B------:R-:W-:Y:S01]  /*4ca0*/  SHF.L.U32 R14, R15.reuse, 0x2, RZ ;  /* 0x000000020f0e7819 */ /* 0x040fe200000006ff */
[----:B------:R2:W3:Y:S01]  /*4cb0*/  LDS R23, [R12+0x1000] ;  /* 0x001000000c177984 */ /* 0x0004e20000000800 */
[----:B------:R-:W-:Y:S01]  /*4cc0*/  SHF.L.U64.HI R15, R15, 0x2, R36 ;  /* 0x000000020f0f7819 */ /* 0x000fe20000010224 */
[----:B------:R-:W-:Y:S01]  /*4cd0*/  FFMA R7, R20, R41, R39 ;  /* 0x0000002914077223 */ /* 0x000fe20000000027 */
[----:B------:R-:W-:Y:S01]  /*4ce0*/  LOP3.LUT R14, R14, 0xfffffff0, RZ, 0xc0, !PT ;  /* 0xfffffff00e0e7812 */ /* 0x000fe200078ec0ff */
[----:B------:R-:W4:Y:S03]  /*4cf0*/  LDS R20, [R3+0x4004] ;  /* 0x0040040003147984 */ /* 0x000f260000000800 */
[----:B------:R-:W-:Y:S01]  /*4d00*/  IADD3 R14, P0, PT, R14, UR16, RZ ;  /* 0x000000100e0e7c10 */ /* 0x000fe2000ff1e0ff */
[----:B------:R-:W-:Y:S01]  /*4d10*/  LDS R36, [R3+0x4008] ;  /* 0x0040080003247984 */ /* 0x000fe20000000800 */
[C---:B--2---:R-:W-:Y:S01]  /*4d20*/  IADD3 R12, PT, PT, R2.reuse, 0x800, RZ ;  /* 0x00000800020c7810 */ /* 0x044fe20007ffe0ff */
[----:B------:R-:W-:Y:S01]  /*4d30*/  VIADD R2, R2, 0x1000 ;  /* 0x0000100002027836 */ /* 0x000fe20000000000 */
[----:B------:R-:W-:Y:S01]  /*4d40*/  IADD3.X R15, PT, PT, R15, UR17, RZ, P0, !PT ;  /* 0x000000110f0f7c10 */ /* 0x000fe200087fe4ff */
[----:B------:R-:W2:Y:S02]  /*4d50*/  LDS.64 R38, [R22+0x4008] ;  /* 0x0040080016267984 */ /* 0x000ea40000000a00 */
[----:B------:R-:W-:-:S02]  /*4d60*/  IMAD.SHL.U32 R41, R12, 0x4, RZ ;  /* 0x000000040c297824 */ /* 0x000fc400078e00ff */
[----:B------:R5:W-:Y:S04]  /*4d70*/  STG.E.128 desc[UR20][R14.64], R4 ;  /* 0x000000040e007986 */ /* 0x000be8000c101d14 */
[----:B------:R-:W2:Y:S04]  /*4d80*/  LDS R40, [R3+0x400c] ;  /* 0x00400c0003287984 */ /* 0x000ea80000000800 */
[----:B------:R-:W2:Y:S01]  /*4d90*/  LDS R44, [R41+UR7] ;  /* 0x00000007292c7984 */ /* 0x000ea20008000800 */
[----:B0-----:R-:W-:-:S03]  /*4da0*/  FADD R13, R13, -UR9 ;  /* 0x800000090d0d7e21 */ /* 0x001fc60008000000 */
[----:B------:R-:W0:Y:S01]  /*4db0*/  LDS R6, [R3+0x8000] ;  /* 0x0080000003067984 */ /* 0x000e220000000800 */
[----:B------:R-:W-:Y:S01]  /*4dc0*/  FMUL R13, R0, R13 ;  /* 0x0000000d000d7220 */ /* 0x000fe20000400000 */
[----:B-----5:R-:W-:Y:S01]  /*4dd0*/  IADD3 R4, PT, PT, R41, UR7, RZ ;  /* 0x0000000729047c10 */ /* 0x020fe2000fffe0ff */
[----:B------:R-:W-:Y:S02]  /*4de0*/  FADD R5, R34, -UR9 ;  /* 0x8000000922057e21 */ /* 0x000fe40008000000 */
[----:B-1----:R-:W-:Y:S01]  /*4df0*/  FFMA R12, R13, R21, R42 ;  /* 0x000000150d0c7223 */ /* 0x002fe2000000002a */
[----:B------:R-:W-:Y:S01]  /*4e00*/  LEA R42, R17, R4, 0x2 ;  /* 0x00000004112a7211 */ /* 0x000fe200078e10ff */
[C---:B------:R-:W-:Y:S01]  /*4e10*/  FMUL R5, R0.reuse, R5 ;  /* 0x0000000500057220 */ /* 0x040fe20000400000 */
[----:B---3--:R-:W-:Y:S02]  /*4e20*/  FADD R23, R23, -UR9 ;  /* 0x8000000917177e21 */ /* 0x008fe40008000000 */
[----:B------:R-:W-:Y:S01]  /*4e30*/  LEA R34, R17, R42, 0x2 ;  /* 0x0000002a11227211 */ /* 0x000fe200078e10ff */
[----:B------:R-:W1:Y:S01]  /*4e40*/  LDS R7, [R42] ;  /* 0x000000002a077984 */ /* 0x000e620000000800 */
[----:B------:R-:W-:-:S03]  /*4e50*/  FMUL R4, R0, R23 ;  /* 0x0000001700047220 */ /* 0x000fc60000400000 */
[----:B------:R-:W3:Y:S01]  /*4e60*/  LDS R21, [R34] ;  /* 0x0000000022157984 */ /* 0x000ee20000000800 */
[----:B----4-:R-:W-:Y:S01]  /*4e70*/  FFMA R13, R4, R20, R43 ;  /* 0x00000014040d7223 */ /* 0x010fe2000000002b */
[----:B------:R-:W-:Y:S02]  /*4e80*/  FMUL R4, R0, R37 ;  /* 0x0000002500047220 */ /* 0x000fe40000400000 */
[----:B------:R-:W4:Y:S01]  /*4e90*/  LDS R20, [R3+0x8004] ;  /* 0x0080040003147984 */ /* 0x000f220000000800 */
[----:B--2---:R-:W-:Y:S01]  /*4ea0*/  FFMA R14, R5, R36, R38 ;  /* 0x00000024050e7223 */ /* 0x004fe20000000026 */
[----:B------:R-:W-:Y:S02]  /*4eb0*/  IMAD R38, R17, 0x4, R34 ;  /* 0x0000000411267824 */ /* 0x000fe400078e0222 */
[----:B------:R-:W-:Y:S04]  /*4ec0*/  LDS R23, [R3+0x8008] ;  /* 0x0080080003177984 */ /* 0x000fe80000000800 */
[----:B------:R-:W2:Y:S01]  /*4ed0*/  LDS.64 R36, [R22+0x8008] ;  /* 0x0080080016247984 */ /* 0x000ea20000000a00 */
[----:B------:R-:W-:-:S03]  /*4ee0*/  FFMA R15, R4, R40, R39 ;  /* 0x00000028040f7223 */ /* 0x000fc60000000027 */
[----:B------:R-:W5:Y:S01]  /*4ef0*/  LDS R39, [R38] ;  /* 0x0000000026277984 */ /* 0x000f620000000800 */
[----:B------:R-:W-:-:S03]  /*4f00*/  FADD R5, R44, -UR9 ;  /* 0x800000092c057e21 */ /* 0x000fc60008000000 */
[----:B------:R-:W5:Y:S01]  /*4f10*/  LDS R43, [R41+UR7+0x1000] ;  /* 0x00100007292b7984 */ /* 0x000f620008000800 */
[----:B------:R-:W-:-:S03]  /*4f20*/  FMUL R5, R0, R5 ;  /* 0x0000000500057220 */ /* 0x000fc60000400000 */
[----:B------:R-:W5:Y:S01]  /*4f30*/  LDS R40, [R3+0x800c] ;  /* 0x00800c0003287984 */ /* 0x000f620000000800 */
[----:B0-----:R-:W-:-:S03]  /*4f40*/  FFMA R4, R5, R6, R46 ;  /* 0x0000000605047223 */ /* 0x001fc6000000002e */
[----:B------:R-:W-:Y:S04]  /*4f50*/  LDS.64 R44, [R22+0xc000] ;  /* 0x00c00000162c7984 */ /* 0x000fe80000000a00 */
[----:B------:R-:W-:Y:S01]  /*4f60*/  LDS R42, [R42+0x1000] ;  /* 0x001000002a2a7984 */ /* 0x000fe20000000800 */
[----:B-1----:R-:W-:-:S03]  /*4f70*/  FADD R7, R7, -UR9 ;  /* 0x8000000907077e21 */ /* 0x002fc60008000000 */
[----:B------:R-:W0:Y:S01]  /*4f80*/  LDS R34, [R34+0x1000] ;  /* 0x0010000022227984 */ /* 0x000e220000000800 */
[----:B---3--:R-:W-:Y:S01]  /*4f90*/  FADD R21, R21, -UR9 ;  /* 0x8000000915157e21 */ /* 0x008fe20008000000 */
[C---:B------:R-:W-:Y:S02]  /*4fa0*/  FMUL R6, R0.reuse, R7 ;  /* 0x0000000700067220 */ /* 0x040fe40000400000 */
[----:B------:R-:W-:Y:S01]  /*4fb0*/  LDS R38, [R38+0x1000] ;  /* 0x0010000026267984 */ /* 0x000fe20000000800 */
[----:B------:R-:W-:Y:S01]  /*4fc0*/  FMUL R21, R0, R21 ;  /* 0x0000001500157220 */ /* 0x000fe20000400000 */
[----:B----4-:R-:W-:-:S03]  /*4fd0*/  FFMA R5, R6, R20, R47 ;  /* 0x0000001406057223 */ /* 0x010fc6000000002f */
[----:B--2---:R-:W-:Y:S01]  /*4fe0*/  FFMA R6, R21, R23, R36 ;  /* 0x0000001715067223 */ /* 0x004fe20000000024 */
[----:B------:R-:W-:Y:S01]  /*4ff0*/  MOV R36, R41 ;  /* 0x0000002900247202 */ /* 0x000fe20000000f00 */
[----:B------:R-:W1:Y:S01]  /*5000*/  LDS R21, [R3+0xc000] ;  /* 0x00c0000003157984 */ /* 0x000e620000000800 */
[----:B-----5:R-:W-:-:S03]  /*5010*/  FADD R39, R39, -UR9 ;  /* 0x8000000927277e21 */ /* 0x020fc60008000000 */
[----:B------:R-:W-:Y:S01]  /*5020*/  LDS.64 R22, [R22+0xc008] ;  /* 0x00c0080016167984 */ /* 0x000fe20000000a00 */
[----:B------:R-:W-:Y:S01]  /*5030*/  FMUL R20, R0, R39 ;  /* 0x0000002700147220 */ /* 0x000fe20000400000 */
[----:B------:R-:W-:Y:S02]  /*5040*/  FADD R43, R43, -UR9 ;  /* 0x800000092b2b7e21 */ /* 0x000fe40008000000 */
[----:B------:R-:W2:Y:S01]  /*5050*/  LDS R39, [R3+0xc004] ;  /* 0x00c0040003277984 */ /* 0x000ea20000000800 */
[----:B------:R-:W-:Y:S01]  /*5060*/  FFMA R7, R20, R40, R37 ;  /* 0x0000002814077223 */ /* 0x000fe20000000025 */
[----:B------:R-:W-:Y:S01]  /*5070*/  FMUL R43, R0, R43 ;  /* 0x0000002b002b7220 */ /* 0x000fe20000400000 */
[----:B------:R-:W-:-:S03]  /*5080*/  HFMA2 R37, -RZ, RZ, 0, 0 ;  /* 0x00000000ff257431 */ /* 0x000fc600000001ff */
[----:B------:R-:W-:-:S04]  /*5090*/  IMAD.WIDE.U32 R36, R11, UR18, R36 ;  /* 0x000000120b247c25 */ /* 0x000fc8000f8e0024 */
[----:B0-----:R-:W-:Y:S01]  /*50a0*/  FADD R11, R34, -UR9 ;  /* 0x80000009220b7e21 */ /* 0x001fe20008000000 */
[----:B------:R-:W-:Y:S02]  /*50b0*/  R2UR UR18, R32 ;  /* 0x00000000201272ca */ /* 0x000fe400000e0000 */
[----:B------:R-:W-:Y:S01]  /*50c0*/  IADD3 R41, PT, PT, R37, UR8, RZ ;  /* 0x0000000825297c10 */ /* 0x000fe2000fffe0ff */
[----:B------:R-:W-:Y:S01]  /*50d0*/  FMUL R11, R0, R11 ;  /* 0x0000000b000b7220 */ /* 0x000fe20000400000 */
[----:B------:R-:W-:Y:S01]  /*50e0*/  IADD3 R37, P2, PT, R36, 0x1000, RZ ;  /* 0x0000100024257810 */ /* 0x000fe20007f5e0ff */
[----:B-1----:R-:W-:Y:S01]  /*50f0*/  FFMA R20, R43, R21, R44 ;  /* 0x000000152b147223 */ /* 0x002fe2000000002c */
[----:B------:R-:W-:Y:S01]  /*5100*/  FADD R21, R42, -UR9 ;  /* 0x800000092a157e21 */ /* 0x000fe20008000000 */
[----:B------:R-:W0:Y:S01]  /*5110*/  LDS R43, [R3+0xc008] ;  /* 0x00c00800032b7984 */ /* 0x000e220000000800 */
[----:B------:R-:W-:Y:S02]  /*5120*/  IADD3 R42, P1, PT, R8, 0x1000, RZ ;  /* 0x00001000082a7810 */ /* 0x000fe40007f3e0ff */
[----:B------:R-:W-:-:S04]  /*5130*/  FMUL R40, R0, R21 ;  /* 0x0000001500287220 */ /* 0x000fc80000400000 */
[----:B--2---:R-:W-:Y:S01]  /*5140*/  FFMA R21, R40, R39, R45 ;  /* 0x0000002728157223 */ /* 0x004fe2000000002d */
[----:B------:R-:W-:Y:S01]  /*5150*/  SHF.R.S32.HI R39, RZ, 0x1f, R41 ;  /* 0x0000001fff277819 */ /* 0x000fe20000011429 */
[----:B------:R1:W2:Y:S03]  /*5160*/  LDS R40, [R3+0xc00c] ;  /* 0x00c00c0003287984 */ /* 0x0002a60000000800 */
[----:B------:R-:W-:Y:S01]  /*5170*/  LEA.HI R39, P0, R39, R36, RZ, 0x2 ;  /* 0x0000002427277211 */ /* 0x000fe200078110ff */
[----:B------:R-:W-:-:S03]  /*5180*/  IMAD.X R36, RZ, RZ, R9, P1 ;  /* 0x000000ffff247224 */ /* 0x000fc600008e0609 */
[----:B------:R-:W-:Y:S01]  /*5190*/  IADD3.X R34, PT, PT, RZ, R41, RZ, P0, !PT ;  /* 0x00000029ff227210 */ /* 0x000fe200007fe4ff */
[----:B-1----:R-:W-:Y:S01]  /*51a0*/  FADD R3, R38, -UR9 ;  /* 0x8000000926037e21 */ /* 0x002fe20008000000 */
[----:B------:R-:W-:-:S04]  /*51b0*/  SHF.R.S32.HI R9, RZ, 0x1f, R36 ;  /* 0x0000001fff097819 */ /* 0x000fc80000011424 */
[----:B------:R-:W-:-:S04]  /*51c0*/  LEA.HI R9, P1, R9, R42, RZ, 0x2 ;  /* 0x0000002a09097211 */ /* 0x000fc800078310ff */
[----:B------:R-:W-:Y:S01]  /*51d0*/  IADD3.X R36, PT, PT, RZ, R36, RZ, P1, !PT ;  /* 0x00000024ff247210 */ /* 0x000fe20000ffe4ff */
[----:B0-----:R-:W-:Y:S01]  /*51e0*/  FFMA R22, R11, R43, R22 ;  /* 0x0000002b0b167223 */ /* 0x001fe20000000016 */
[----:B------:R-:W-:Y:S02]  /*51f0*/  IADD3.X R11, PT, PT, RZ, R41, RZ, P2, !PT ;  /* 0x00000029ff0b7210 */ /* 0x000fe400017fe4ff */
[C---:B------:R-:W-:Y:S02]  /*5200*/  SHF.L.U64.HI R41, R9.reuse, 0x2, R36 ;  /* 0x0000000209297819 */ /* 0x040fe40000010224 */
[----:B------:R-:W-:Y:S02]  /*5210*/  SHF.R.S32.HI R8, RZ, 0x1f, R11 ;  /* 0x0000001fff087819 */ /* 0x000fe4000001140b */
[----:B------:R-:W-:Y:S02]  /*5220*/  SHF.L.U32 R9, R9, 0x2, RZ ;  /* 0x0000000209097819 */ /* 0x000fe400000006ff */
[----:B------:R-:W-:-:S02]  /*5230*/  LEA.HI R8, P2, R8, R37, RZ, 0x2 ;  /* 0x0000002508087211 */ /* 0x000fc400078510ff */
[----:B------:R-:W-:Y:S02]  /*5240*/  SHF.L.U32 R36, R39, 0x2, RZ ;  /* 0x0000000227247819 */ /* 0x000fe400000006ff */
[----:B------:R-:W-:Y:S01]  /*5250*/  LOP3.LUT R9, R9, 0xfffffff0, RZ, 0xc0, !PT ;  /* 0xfffffff009097812 */ /* 0x000fe200078ec0ff */
[----:B------:R-:W-:Y:S01]  /*5260*/  IMAD.X R11, RZ, RZ, R11, P2 ;  /* 0x000000ffff0b7224 */ /* 0x000fe200010e060b */
[----:B------:R-:W-:Y:S02]  /*5270*/  LOP3.LUT R36, R36, 0xfffffff0, RZ, 0xc0, !PT ;  /* 0xfffffff024247812 */ /* 0x000fe400078ec0ff */
[----:B------:R-:W-:Y:S01]  /*5280*/  SHF.L.U64.HI R37, R39, 0x2, R34 ;  /* 0x0000000227257819 */ /* 0x000fe20000010222 */
[----:B------:R-:W-:Y:S01]  /*5290*/  FMUL R34, R0, R3 ;  /* 0x0000000300227220 */ /* 0x000fe20000400000 */
[C---:B------:R-:W-:Y:S02]  /*52a0*/  SHF.L.U64.HI R11, R8.reuse, 0x2, R11 ;  /* 0x00000002080b7819 */ /* 0x040fe4000001020b */
[----:B------:R-:W-:Y:S01]  /*52b0*/  SHF.L.U32 R8, R8, 0x2, RZ ;  /* 0x0000000208087819 */ /* 0x000fe200000006ff */
[----:B--2---:R-:W-:Y:S01]  /*52c0*/  FFMA R23, R34, R40, R23 ;  /* 0x0000002822177223 */ /* 0x004fe20000000017 */
[----:B------:R-:W-:-:S02]  /*52d0*/  IADD3 R36, P1, PT, R36, UR16, RZ ;  /* 0x0000001024247c10 */ /* 0x000fc4000ff3e0ff */
[----:B------:R-:W-:Y:S02]  /*52e0*/  LOP3.LUT R38, R8, 0xfffffff0, RZ, 0xc0, !PT ;  /* 0xfffffff008267812 */ /* 0x000fe400078ec0ff */
[----:B------:R-:W-:Y:S02]  /*52f0*/  IADD3 R8, P0, PT, R9, UR16, RZ ;  /* 0x0000001009087c10 */ /* 0x000fe4000ff1e0ff */
[----:B------:R-:W-:Y:S02]  /*5300*/  IADD3 R38, P2, PT, R38, UR16, RZ ;  /* 0x0000001026267c10 */ /* 0x000fe4000ff5e0ff */
[----:B------:R-:W-:Y:S02]  /*5310*/  IADD3.X R9, PT, PT, R41, UR17, RZ, P0, !PT ;  /* 0x0000001129097c10 */ /* 0x000fe400087fe4ff */
[----:B------:R-:W-:Y:S02]  /*5320*/  IADD3.X R37, PT, PT, R37, UR17, RZ, P1, !PT ;  /* 0x0000001125257c10 */ /* 0x000fe40008ffe4ff */
[----:B------:R-:W-:Y:S01]  /*5330*/  IADD3.X R39, PT, PT, R11, UR17, RZ, P2, !PT ;  /* 0x000000110b277c10 */ /* 0x000fe200097fe4ff */
[----:B------:R2:W-:Y:S01]  /*5340*/  STG.E.128 desc[UR18][R8.64], R12 ;  /* 0x0000000c08007986 */ /* 0x0005e2000c101d12 */
[----:B------:R-:W-:-:S03]  /*5350*/  PLOP3.LUT P0, PT, PT, PT, PT, 0x8, 0x80 ;  /* 0x000000000080781c */ /* 0x000fc60003f0e170 */
[----:B------:R2:W-:Y:S04]  /*5360*/  STG.E.128 desc[UR20][R36.64], R4 ;  /* 0x0000000424007986 */ /* 0x0005e8000c101d14 */
[----:B------:R2:W-:Y:S06]  /*5370*/  STG.E.128 desc[UR22][R38.64], R20 ;  /* 0x0000001426007986 */ /* 0x0005ec000c101d16 */
.L_x_1350:
[----:B------:R-:W-:Y:S05]  /*5380*/  BSYNC.RECONVERGENT B1 ;  /* 0x0000000000017941 */ /* 0x000fea0003800200 */
.L_x_1349:
[----:B------:R-:W-:-:S13]  /*5390*/  ISETP.LT.OR P0, PT, R2, R17, P0 ;  /* 0x000000110200720c */ /* 0x000fda0000701670 */
[----:B------:R-:W-:Y:S05]  /*53a0*/  @!P0 BRA `(.L_x_1343) ;  /* 0x00000004005c8947 */ /* 0x000fea0003800000 */
[----:B------:R-:W3:Y:S01]  /*53b0*/  S2UR UR8, SR_CgaCtaId ;  /* 0x00000000000879c3 */ /* 0x000ee20000008800 */
[----:B------:R-:W-:Y:S01]  /*53c0*/  UMOV UR7, 0x400 ;  /* 0x0000040000077882 */ /* 0x000fe20000000000 */
[C---:B--2---:R-:W-:Y:S01]  /*53d0*/  SHF.L.U32 R8, R2.reuse, 0x2, RZ ;  /* 0x0000000202087819 */ /* 0x044fe200000006ff */
[----:B------:R-:W-:Y:S01]  /*53e0*/  UIADD3 UR7, UPT, UPT, UR7, 0x190, URZ ;  /* 0x0000019007077890 */ /* 0x000fe2000fffe0ff */
[C---:B------:R-:W-:Y:S01]  /*53f0*/  IMAD R9, R2.reuse, 0x10, R19 ;  /* 0x0000001002097824 */ /* 0x040fe200078e0213 */
[----:B01----:R-:W-:Y:S01]  /*5400*/  LEA R12, R2, R25, 0x4 ;  /* 0x00000019020c7211 */ /* 0x003fe200078e20ff */
[----:B------:R-:W-:Y:S01]  /*5410*/  IMAD.MOV.U32 R3, RZ, RZ, RZ ;  /* 0x000000ffff037224 */ /* 0x000fe200078e00ff */
[----:B------:R-:W-:Y:S01]  /*5420*/  R2UR UR16, R32 ;  /* 0x00000000201072ca */ /* 0x000fe200000e0000 */
[----:B------:R-:W0:Y:S01]  /*5430*/  LDC.64 R38, c[0x0][0x3a8] ;  /* 0x0000ea00ff267b82 */ /* 0x000e220000000a00 */
[----:B------:R-:W-:Y:S01]  /*5440*/  LDS R11, [R9] ;  /* 0x00000000090b7984 */ /* 0x000fe20000000800 */
[----:B------:R-:W-:-:S02]  /*5450*/  R2UR UR17, R33 ;  /* 0x00000000211172ca */ /* 0x000fc400000e0000 */
[----:B------:R-:W-:Y:S01]  /*5460*/  R2UR UR18, R32 ;  /* 0x00000000201272ca */ /* 0x000fe200000e0000 */
[----:B------:R-:W-:Y:S01]  /*5470*/  LDS.64 R14, [R12] ;  /* 0x000000000c0e7984 */ /* 0x000fe20000000a00 */
[----:B------:R-:W-:Y:S02]  /*5480*/  R2UR UR19, R33 ;  /* 0x00000000211372ca */ /* 0x000fe400000e0000 */
[----:B------:R-:W1:Y:S01]  /*5490*/  LDC.64 R46, c[0x0][0x3a0] ;  /* 0x0000e800ff2e7b82 */ /* 0x000e620000000a00 */
[----:B------:R-:W-:Y:S04]  /*54a0*/  LDS R21, [R9+0x4] ;  /* 0x0000040009157984 */ /* 0x000fe80000000800 */
[----:B------:R-:W-:Y:S01]  /*54b0*/  LDS R36, [R9+0x8] ;  /* 0x0000080009247984 */ /* 0x000fe20000000800 */
[----:B---3--:R-:W-:-:S03]  /*54c0*/  ULEA UR7, UR8, UR7, 0x18 ;  /* 0x0000000708077291 */ /* 0x008fc6000f8ec0ff */
[----:B------:R-:W-:Y:S04]  /*54d0*/  LDS.64 R6, [R12+0x8] ;  /* 0x000008000c067984 */ /* 0x000fe80000000a00 */
[----:B------:R-:W-:Y:S01]  /*54e0*/  LDS R40, [R9+0x400c] ;  /* 0x00400c0009287984 */ /* 0x000fe20000000800 */
[----:B------:R-:W-:Y:S01]  /*54f0*/  IADD3 R4, PT, PT, R8, UR7, RZ ;  /* 0x0000000708047c10 */ /* 0x000fe2000fffe0ff */
[----:B0-----:R-:W-:-:S03]  /*5500*/  IMAD R2, R38, UR4, RZ ;  /* 0x0000000426027c24 */ /* 0x001fc6000f8e02ff */
[----:B------:R-:W-:Y:S02]  /*5510*/  LEA R20, R17, R4, 0x2 ;  /* 0x0000000411147211 */ /* 0x000fe400078e10ff */
[----:B------:R-:W0:Y:S01]  /*5520*/  LDS R4, [R8+UR7] ;  /* 0x0000000708047984 */ /* 0x000e220008000800 */
[----:B------:R-:W-:Y:S01]  /*5530*/  IMAD R39, R39, UR6, R2 ;  /* 0x0000000627277c24 */ /* 0x000fe2000f8e0202 */
[C---:B------:R-:W-:Y:S02]  /*5540*/  LEA R34, R17.reuse, R20, 0x2 ;  /* 0x0000001411227211 */ /* 0x040fe400078e10ff */
[----:B------:R-:W2:Y:S01]  /*5550*/  LDS R13, [R20] ;  /* 0x00000000140d7984 */ /* 0x000ea20000000800 */
[----:B------:R-:W-:Y:S02]  /*5560*/  MOV R2, R8 ;  /* 0x0000000800027202 */ /* 0x000fe40000000f00 */
[----:B------:R-:W-:Y:S01]  /*5570*/  LEA R37, R17, R34, 0x2 ;  /* 0x0000002211257211 */ /* 0x000fe200078e10ff */
[----:B------:R-:W3:Y:S02]  /*5580*/  LDS R23, [R34] ;  /* 0x0000000022177984 */ /* 0x000ee40000000800 */
[----:B------:R-:W-:-:S02]  /*5590*/  IMAD.WIDE.U32 R2, R38, UR6, R2 ;  /* 0x0000000626027c25 */ /* 0x000fc4000f8e0002 */
[----:B------:R-:W-:Y:S03]  /*55a0*/  LDS R20, [R20+0x1000] ;  /* 0x0010000014147984 */ /* 0x000fe60000000800 */
[----:B------:R-:W-:Y:S01]  /*55b0*/  IADD3 R41, PT, PT, R39, R3, RZ ;  /* 0x0000000327297210 */ /* 0x000fe20007ffe0ff */
[----:B------:R-:W-:Y:S01]  /*55c0*/  LDS R34, [R34+0x1000] ;  /* 0x0010000022227984 */ /* 0x000fe20000000800 */
[----:B------:R-:W-:-:S03]  /*55d0*/  IADD3 R38, P0, PT, R2, 0x1000, RZ ;  /* 0x0000100002267810 */ /* 0x000fc60007f1e0ff */
[----:B------:R-:W4:Y:S01]  /*55e0*/  LDS R3, [R37] ;  /* 0x0000000025037984 */ /* 0x000f220000000800 */
[----:B------:R-:W-:-:S03]  /*55f0*/  IADD3.X R42, PT, PT, RZ, R41, RZ, P0, !PT ;  /* 0x00000029ff2a7210 */ /* 0x000fc600007fe4ff */
[----:B------:R-:W5:Y:S01]  /*5600*/  LDS R37, [R37+0x1000] ;  /* 0x0010000025257984 */ /* 0x000f620000000800 */
[----:B0-----:R-:W-:Y:S01]  /*5610*/  FADD R5, R4, -UR9 ;  /* 0x8000000904057e21 */ /* 0x001fe20008000000 */
[----:B--2---:R-:W-:-:S03]  /*5620*/  FADD R13, R13, -UR9 ;  /* 0x800000090d0d7e21 */ /* 0x004fc60008000000 */
[C---:B------:R-:W-:Y:S01]  /*5630*/  FMUL R5, R0.reuse, R5 ;  /* 0x0000000500057220 */ /* 0x040fe20000400000 */
[----:B------:R-:W-:Y:S01]  /*5640*/  FMUL R22, R0, R13 ;  /* 0x0000000d00167220 */ /* 0x000fe20000400000 */
[----:B------:R-:W-:Y:S01]  /*5650*/  SHF.R.S32.HI R13, RZ, 0x1f, R41 ;  /* 0x0000001fff0d7819 */ /* 0x000fe20000011429 */
[----:B---3--:R-:W-:Y:S01]  /*5660*/  FADD R23, R23, -UR9 ;  /* 0x8000000917177e21 */ /* 0x008fe20008000000 */
[----:B------:R-:W-:Y:S01]  /*5670*/  FFMA R4, R5, R11, R14 ;  /* 0x0000000b05047223 */ /* 0x000fe2000000000e */
[----:B------:R-:W-:Y:S01]  /*5680*/  FFMA R5, R22, R21, R15 ;  /* 0x0000001516057223 */ /* 0x000fe2000000000f */
[----:B------:R-:W-:Y:S01]  /*5690*/  LEA.HI R2, P0, R13, R2, RZ, 0x2 ;  /* 0x000000020d027211 */ /* 0x000fe200078110ff */
[----:B------:R-:W0:Y:S01]  /*56a0*/  LDS R11, [R9+0xc] ;  /* 0x00000c00090b7984 */ /* 0x000e220000000800 */
[----:B------:R-:W-:Y:S01]  /*56b0*/  FMUL R23, R0, R23 ;  /* 0x0000001700177220 */ /* 0x000fe20000400000 */
[----:B------:R-:W-:Y:S02]  /*56c0*/  SHF.R.S32.HI R21, RZ, 0x1f, R42 ;  /* 0x0000001fff157819 */ /* 0x000fe4000001142a */
[----:B------:R1:W2:Y:S01]  /*56d0*/  LDS R13, [R8+UR7+0x1000] ;  /* 0x00100007080d7984 */ /* 0x0002a20008000800 */
[----:B------:R-:W-:Y:S01]  /*56e0*/  FFMA R6, R23, R36, R6 ;  /* 0x0000002417067223 */ /* 0x000fe20000000006 */
[----:B------:R-:W-:Y:S01]  /*56f0*/  LEA.HI R21, P1, R21, R38, RZ, 0x2 ;  /* 0x0000002615157211 */ /* 0x000fe200078310ff */
[----:B------:R-:W-:Y:S01]  /*5700*/  IMAD.X R41, RZ, RZ, R41, P0 ;  /* 0x000000ffff297224 */ /* 0x000fe200000e0629 */
[----:B------:R-:W-:Y:S01]  /*5710*/  LDS R14, [R9+0x4000] ;  /* 0x00400000090e7984 */ /* 0x000fe20000000800 */
[----:B----4-:R-:W-:Y:S01]  /*5720*/  FADD R3, R3, -UR9 ;  /* 0x8000000903037e21 */ /* 0x010fe20008000000 */
[----:B------:R-:W-:Y:S01]  /*5730*/  IADD3.X R42, PT, PT, RZ, R42, RZ, P1, !PT ;  /* 0x0000002aff2a7210 */ /* 0x000fe20000ffe4ff */
[----:B-----5:R-:W-:Y:S01]  /*5740*/  FADD R37, R37, -UR9 ;  /* 0x8000000925257e21 */ /* 0x020fe20008000000 */
[----:B------:R-:W3:Y:S01]  /*5750*/  LDS.64 R22, [R12+0x4000] ;  /* 0x004000000c167984 */ /* 0x000ee20000000a00 */
[----:B------:R-:W-:-:S02]  /*5760*/  SHF.L.U64.HI R44, R2, 0x2, R41 ;  /* 0x00000002022c7819 */ /* 0x000fc40000010229 */
[C---:B------:R-:W-:Y:S01]  /*5770*/  SHF.L.U64.HI R42, R21.reuse, 0x2, R42 ;  /* 0x00000002152a7819 */ /* 0x040fe2000001022a */
[----:B------:R-:W4:Y:S01]  /*5780*/  LDS R15, [R9+0x4004] ;  /* 0x00400400090f7984 */ /* 0x000f220000000800 */
[----:B------:R-:W-:Y:S02]  /*5790*/  SHF.L.U32 R21, R21, 0x2, RZ ;  /* 0x0000000215157819 */ /* 0x000fe400000006ff */
[----:B------:R-:W-:Y:S01]  /*57a0*/  SHF.L.U32 R41, R2, 0x2, RZ ;  /* 0x0000000202297819 */ /* 0x000fe200000006ff */
[----:B------:R5:W-:Y:S01]  /*57b0*/  LDS R36, [R9+0x4008] ;  /* 0x0040080009247984 */ /* 0x000be20000000800 */
[----:B------:R-:W-:Y:S02]  /*57c0*/  LOP3.LUT R21, R21, 0xfffffff0, RZ, 0xc0, !PT ;  /* 0xfffffff015157812 */ /* 0x000fe400078ec0ff */
[----:B------:R-:W-:Y:S01]  /*57d0*/  LOP3.LUT R41, R41, 0xfffffff0, RZ, 0xc0, !PT ;  /* 0xfffffff029297812 */ /* 0x000fe200078ec0ff */
[----:B------:R5:W4:Y:S01]  /*57e0*/  LDS.64 R38, [R12+0x4008] ;  /* 0x004008000c267984 */ /* 0x000b220000000a00 */
[-C--:B-1----:R-:W-:Y:S01]  /*57f0*/  IADD3 R8, P1, PT, R21, R46.reuse, RZ ;  /* 0x0000002e15087210 */ /* 0x082fe20007f3e0ff */
[----:B------:R-:W-:Y:S01]  /*5800*/  FADD R21, R34, -UR9 ;  /* 0x8000000922157e21 */ /* 0x000fe20008000000 */
[----:B------:R-:W-:-:S02]  /*5810*/  IADD3 R2, P0, PT, R41, R46, RZ ;  /* 0x0000002e29027210 */ /* 0x000fc40007f1e0ff */
[----:B-----5:R-:W-:Y:S01]  /*5820*/  IADD3.X R9, PT, PT, R42, R47, RZ, P1, !PT ;  /* 0x0000002f2a097210 */ /* 0x020fe20000ffe4ff */
[C---:B------:R-:W-:Y:S01]  /*5830*/  FMUL R21, R0.reuse, R21 ;  /* 0x0000001500157220 */ /* 0x040fe20000400000 */
[----:B------:R-:W-:Y:S01]  /*5840*/  FMUL R12, R0, R3 ;  /* 0x00000003000c7220 */ /* 0x000fe20000400000 */
[----:B------:R-:W-:-:S03]  /*5850*/  IMAD.X R3, R44, 0x1, R47, P0 ;  /* 0x000000012c037824 */ /* 0x000fc600000e062f */
[----:B0-----:R-:W-:Y:S01]  /*5860*/  FFMA R7, R12, R11, R7 ;  /* 0x0000000b0c077223 */ /* 0x001fe20000000007 */
[----:B------:R-:W-:Y:S01]  /*5870*/  FADD R11, R20, -UR9 ;  /* 0x80000009140b7e21 */ /* 0x000fe20008000000 */
[----:B--2---:R-:W-:-:S03]  /*5880*/  FADD R13, R13, -UR9 ;  /* 0x800000090d0d7e21 */ /* 0x004fc60008000000 */
[C---:B------:R-:W-:Y:S01]  /*5890*/  FMUL R20, R0.reuse, R11 ;  /* 0x0000000b00147220 */ /* 0x040fe20000400000 */
[----:B------:R0:W-:Y:S01]  /*58a0*/  STG.E.128 desc[UR16][R2.64], R4 ;  /* 0x0000000402007986 */ /* 0x0001e2000c101d10 */
[C---:B------:R-:W-:Y:S01]  /*58b0*/  FMUL R13, R0.reuse, R13 ;  /* 0x0000000d000d7220 */ /* 0x040fe20000400000 */
[----:B------:R-:W-:-:S03]  /*58c0*/  FMUL R0, R0, R37 ;  /* 0x0000002500007220 */ /* 0x000fc60000400000 */
[----:B---3--:R-:W-:Y:S01]  /*58d0*/  FFMA R12, R13, R14, R22 ;  /* 0x0000000e0d0c7223 */ /* 0x008fe20000000016 */
[----:B----4-:R-:W-:Y:S01]  /*58e0*/  FFMA R13, R20, R15, R23 ;  /* 0x0000000f140d7223 */ /* 0x010fe20000000017 */
[----:B------:R-:W-:Y:S01]  /*58f0*/  FFMA R14, R21, R36, R38 ;  /* 0x00000024150e7223 */ /* 0x000fe20000000026 */
[----:B------:R-:W-:-:S05]  /*5900*/  FFMA R15, R0, R40, R39 ;  /* 0x00000028000f7223 */ /* 0x000fca0000000027 */
[----:B------:R0:W-:Y:S02]  /*5910*/  STG.E.128 desc[UR18][R8.64], R12 ;  /* 0x0000000c08007986 */ /* 0x0001e4000c101d12 */
.L_x_1343:
[----:B0-----:R-:W-:Y:S05]  /*5920*/  BSYNC.RECONVERGENT B0 ;  /* 0x0000000000007941 */ /* 0x001fea0003800200 */
.L_x_1342:
[----:B------:R-:W0:Y:S01]  /*5930*/  LDCU.64 UR8, c[0x0][0x3b0] ;  /* 0x00007600ff0877ac */ /* 0x000e220008000a00 */
[----:B------:R-:W-:-:S04]  /*5940*/  UIADD3 UR6, UP0, UPT, UR11, UR6, URZ ;  /* 0x000000060b067290 */ /* 0x000fc8000ff1e0ff */
[----:B------:R-:W-:Y:S02]  /*5950*/  UIADD3.X UR4, UPT, UPT, URZ, UR4, URZ, UP0, !UPT ;  /* 0x00000004ff047290 */ /* 0x000fe400087fe4ff */
[----:B0-----:R-:W-:-:S04]  /*5960*/  UISETP.GE.U32.AND UP0, UPT, UR6, UR8, UPT ;  /* 0x000000080600728c */ /* 0x001fc8000bf06070 */
[----:B------:R-:W-:-:S09]  /*5970*/  UISETP.GE.AND.EX UP0, UPT, UR4, UR9, UPT, UP0 ;  /* 0x000000090400728c */ /* 0x000fd2000bf06300 */
[----:B------:R-:W-:Y:S05]  /*5980*/  BRA.U !UP0, `(.L_x_1351) ;  /* 0xffffffad08dc7547 */ /* 0x000fea000b83ffff */
[----:B------:R-:W-:Y:S05]  /*5990*/  EXIT ;  /* 0x000000000000794d */ /* 0x000fea0003800000 */
.L_x_1316:
[----:B------:R-:W-:Y:S01]  /*59a0*/  HFMA2 R11, -RZ, RZ, 0, 1.847743988037109375e-06 ;  /* 0x0000001fff0b7431 */ /* 0x000fe200000001ff */
[----:B------:R-:W-:Y:S01]  /*59b0*/  MOV R15, 0xffffffff ;  /* 0xffffffff000f7802 */ /* 0x000fe20000000f00 */
[----:B------:R-:W-:Y:S01]  /*59c0*/  IMAD.MOV.U32 R12, RZ, RZ, 0x10 ;  /* 0x00000010ff0c7424 */ /* 0x000fe200078e00ff */
[----:B0-----:R-:W-:-:S07]  /*59d0*/  MOV R13, R2 ;  /* 0x00000002000d7202 */ /* 0x001fce0000000f00 */
[----:B-12-4-:R-:W-:Y:S05]  /*59e0*/  WARPSYNC.COLLECTIVE R15, `(.L_x_1352) ;  /* 0x000000000f087348 */ /* 0x016fea0003c00000 */
[----:B------:R-:W-:Y:S01]  /*59f0*/  NOP ;  /* 0x0000000000007918 */ /* 0x000fe20000000000 */
[----:B-12-4-:R-:W-:Y:S05]  /*5a00*/  ENDCOLLECTIVE ;  /* 0x000000000000791b */ /* 0x016fea0003800000 */
.L_x_1352:
[----:B------:R-:W-:Y:S05]  /*5a10*/  WARPSYNC.COLLECTIVE R15, `(.L_x_1353) ;  /* 0x000000000f087348 */ /* 0x000fea0003c00000 */
[----:B------:R0:W1:Y:S02]  /*5a20*/  SHFL.DOWN P6, R14, R13, R12, R11 ;  /* 0x0800000c0d0e7389 */ /* 0x00006400000c000b */
[----:B01----:R-:W-:Y:S05]  /*5a30*/  ENDCOLLECTIVE ;  /* 0x000000000000791b */ /* 0x003fea0003800000 */
.L_x_1353:
[----:B------:R-:W-:Y:S02]  /*5a40*/  MOV R13, R3 ;  /* 0x00000003000d7202 */ /* 0x000fe40000000f00 */
[----:B------:R-:W-:-:S07]  /*5a50*/  MOV R5, R14 ;  /* 0x0000000e00057202 */ /* 0x000fce0000000f00 */
[----:B------:R-:W-:Y:S05]  /*5a60*/  WARPSYNC.COLLECTIVE R15, `(.L_x_1354) ;  /* 0x000000000f087348 */ /* 0x000fea0003c00000 */
[----:B------:R0:W1:Y:S02]  /*5a70*/  SHFL.DOWN P6, R14, R13, R12, R11 ;  /* 0x0800000c0d0e7389 */ /* 0x00006400000c000b */
[----:B01----:R-:W-:Y:S05]  /*5a80*/  ENDCOLLECTIVE ;  /* 0x000000000000791b */ /* 0x003fea0003800000 */
.L_x_1354:
[----:B------:R-:W-:Y:S01]  /*5a90*/  MOV R13, R0 ;  /* 0x00000000000d7202 */ /* 0x000fe20000000f00 */
[----:B------:R-:W-:-:S07]  /*5aa0*/  IMAD.MOV.U32 R4, RZ, RZ, R14 ;  /* 0x000000ffff047224 */ /* 0x000fce00078e000e */
[----:B------:R-:W-:Y:S05]  /*5ab0*/  WARPSYNC.COLLECTIVE R15, `(.L_x_1355) ;  /* 0x000000000f087348 */ /* 0x000fea0003c00000 */
[----:B------:R0:W1:Y:S02]  /*5ac0*/  SHFL.DOWN P6, R14, R13, R12, R11 ;  /* 0x0800000c0d0e7389 */ /* 0x00006400000c000b */
[----:B01----:R-:W-:Y:S05]  /*5ad0*/  ENDCOLLECTIVE ;  /* 0x000000000000791b */ /* 0x003fea0003800000 */
.L_x_1355:
[----:B------:R-:W-:Y:S05]  /*5ae0*/  BRA `(.L_x_1356) ;  /* 0xffffffc800e47947 */ /* 0x000fea000383ffff */
.L_x_1321:
[----:B------:R-:W-:Y:S01]  /*5af0*/  HFMA2 R12, -RZ, RZ, 0, 4.76837158203125e-07 ;  /* 0x00000008ff0c7431 */ /* 0x000fe200000001ff */
[----:B------:R-:W-:Y:S01]  /*5b00*/  BSSY B0, `(.L_x_1357) ;  /* 0x0000007000007945 */ /* 0x000fe20003800000 */
[----:B------:R-:W-:Y:S01]  /*5b10*/  MOV R13, R2 ;  /* 0x00000002000d7202 */ /* 0x000fe20000000f00 */
[----:B------:R-:W-:Y:S01]  /*5b20*/  IMAD.MOV.U32 R15, RZ, RZ, -0x1 ;  /* 0xffffffffff0f7424 */ /* 0x000fe200078e00ff */
[----:B------:R-:W-:-:S07]  /*5b30*/  MOV R11, 0x1f ;  /* 0x0000001f000b7802 */ /* 0x000fce0000000f00 */
[----:B0-234-:R-:W-:Y:S05]  /*5b40*/  WARPSYNC.COLLECTIVE R15, `(.L_x_1358) ;  /* 0x000000000f087348 */ /* 0x01dfea0003c00000 */
[----:B------:R1:W0:Y:S02]  /*5b50*/  SHFL.DOWN P6, R14, R13, R12, R11 ;  /* 0x0800000c0d0e7389 */ /* 0x00022400000c000b */
[----:B01234-:R-:W-:Y:S05]  /*5b60*/  ENDCOLLECTIVE ;  /* 0x000000000000791b */ /* 0x01ffea0003800000 */
.L_x_1358:
[----:B------:R-:W-:Y:S05]  /*5b70*/  BSYNC B0 ;  /* 0x0000000000007941 */ /* 0x000fea0003800000 */
.L_x_1357:
[----:B------:R-:W-:Y:S01]  /*5b80*/  HFMA2 R12, -RZ, RZ, 0, 4.76837158203125e-07 ;  /* 0x00000008ff0c7431 */ /* 0x000fe200000001ff */
[----:B------:R-:W-:Y:S01]  /*5b90*/  MOV R13, R3 ;  /* 0x00000003000d7202 */ /* 0x000fe20000000f00 */
[----:B------:R-:W-:Y:S01]  /*5ba0*/  IMAD.MOV.U32 R15, RZ, RZ, -0x1 ;  /* 0xffffffffff0f7424 */ /* 0x000fe200078e00ff */
[----:B------:R-:W-:Y:S02]  /*5bb0*/  MOV R11, 0x1f ;  /* 0x0000001f000b7802 */ /* 0x000fe40000000f00 */
[----:B------:R-:W-:-:S07]  /*5bc0*/  MOV R5, R14 ;  /* 0x0000000e00057202 */ /* 0x000fce0000000f00 */
[----:B------:R-:W-:Y:S05]  /*5bd0*/  WARPSYNC.COLLECTIVE R15, `(.L_x_1359) ;  /* 0x000000000f087348 */ /* 0x000fea0003c00000 */
[----:B------:R0:W1:Y:S02]  /*5be0*/  SHFL.DOWN P6, R14, R13, R12, R11 ;  /* 0x0800000c0d0e7389 */ /* 0x00006400000c000b */
[----:B01----:R-:W-:Y:S05]  /*5bf0*/  ENDCOLLECTIVE ;  /* 0x000000000000791b */ /* 0x003fea0003800000 */
.L_x_1359:
[----:B------:R-:W-:Y:S02]  /*5c00*/  MOV R13, R0 ;  /* 0x00000000000d7202 */ /* 0x000fe40000000f00 */
[----:B------:R-:W-:-:S07]  /*5c10*/  MOV R4, R14 ;  /* 0x0000000e00047202 */ /* 0x000fce0000000f00 */
[----:B------:R-:W-:Y:S05]  /*5c20*/  WARPSYNC.COLLECTIVE R15, `(.L_x_1360) ;  /* 0x000000000f087348 */ /* 0x000fea0003c00000 */
[----:B------:R0:W1:Y:S02]  /*5c30*/  SHFL.DOWN P6, R14, R13, R12, R11 ;  /* 0x0800000c0d0e7389 */ /* 0x00006400000c000b */
[----:B01----:R-:W-:Y:S05]  /*5c40*/  ENDCOLLECTIVE ;  /* 0x000000000000791b */ /* 0x003fea0003800000 */
.L_x_1360:
[----:B------:R-:W-:Y:S05]  /*5c50*/  BRA `(.L_x_1361) ;  /* 0xffffffcc00047947 */ /* 0x000fea000383ffff */
.L_x_1326:
        /* <DEDUP_REMOVED lines=8> */
.L_x_1363:
[----:B------:R-:W-:Y:S05]  /*5ce0*/  BSYNC B0 ;  /* 0x0000000000007941 */ /* 0x000fea0003800000 */
.L_x_1362:
[----:B------:R-:W-:Y:S01]  /*5cf0*/  HFMA2 R12, -RZ, RZ, 0, 2.384185791015625e-07 ;  /* 0x00000004ff0c7431 */ /* 0x000fe200000001ff */
[----:B------:R-:W-:Y:S01]  /*5d00*/  MOV R13, R3 ;  /* 0x00000003000d7202 */ /* 0x000fe20000000f00 */
[----:B------:R-:W-:Y:S01]  /*5d10*/  IMAD.MOV.U32 R11, RZ, RZ, 0x1f ;  /* 0x0000001fff0b7424 */ /* 0x000fe200078e00ff */
[----:B------:R-:W-:Y:S02]  /*5d20*/  MOV R15, 0xffffffff ;  /* 0xffffffff000f7802 */ /* 0x000fe40000000f00 */
[----:B------:R-:W-:-:S07]  /*5d30*/  MOV R5, R14 ;  /* 0x0000000e00057202 */ /* 0x000fce0000000f00 */
[----:B------:R-:W-:Y:S05]  /*5d40*/  WARPSYNC.COLLECTIVE R15, `(.L_x_1364) ;  /* 0x000000000f087348 */ /* 0x000fea0003c00000 */
[----:B------:R0:W1:Y:S02]  /*5d50*/  SHFL.DOWN P6, R14, R13, R12, R11 ;  /* 0x0800000c0d0e7389 */ /* 0x00006400000c000b */
[----:B01----:R-:W-:Y:S05]  /*5d60*/  ENDCOLLECTIVE ;  /* 0x000000000000791b */ /* 0x003fea0003800000 */
.L_x_1364:
[----:B------:R-:W-:Y:S02]  /*5d70*/  MOV R13, R0 ;  /* 0x00000000000d7202 */ /* 0x000fe40000000f00 */
[----:B------:R-:W-:-:S07]  /*5d80*/  MOV R4, R14 ;  /* 0x0000000e00047202 */ /* 0x000fce0000000f00 */
[----:B------:R-:W-:Y:S05]  /*5d90*/  WARPSYNC.COLLECTIVE R15, `(.L_x_1365) ;  /* 0x000000000f087348 */ /* 0x000fea0003c00000 */
[----:B------:R0:W1:Y:S02]  /*5da0*/  SHFL.DOWN P6, R14, R13, R12, R11 ;  /* 0x0800000c0d0e7389 */ /* 0x00006400000c000b */
[----:B01----:R-:W-:Y:S05]  /*5db0*/  ENDCOLLECTIVE ;  /* 0x000000000000791b */ /* 0x003fea0003800000 */
.L_x_1365:
[----:B------:R-:W-:Y:S05]  /*5dc0*/  BRA `(.L_x_1366) ;  /* 0xffffffcc00247947 */ /* 0x000fea000383ffff */
.L_x_1331:
        /* <DEDUP_REMOVED lines=8> */
.L_x_1368:
[----:B------:R-:W-:Y:S05]  /*5e50*/  BSYNC B0 ;  /* 0x0000000000007941 */ /* 0x000fea0003800000 */
.L_x_1367:
        /* <DEDUP_REMOVED lines=8> */
.L_x_1369:
[----:B------:R-:W-:Y:S02]  /*5ee0*/  MOV R13, R0 ;  /* 0x00000000000d7202 */ /* 0x000fe40000000f00 */
[----:B------:R-:W-:-:S07]  /*5ef0*/  MOV R4, R14 ;  /* 0x0000000e00047202 */ /* 0x000fce0000000f00 */
[----:B------:R-:W-:Y:S05]  /*5f00*/  WARPSYNC.COLLECTIVE R15, `(.L_x_1370) ;  /* 0x000000000f087348 */ /* 0x000fea0003c00000 */
[----:B------:R0:W1:Y:S02]  /*5f10*/  SHFL.DOWN P6, R14, R13, R12, R11 ;  /* 0x0800000c0d0e7389 */ /* 0x00006400000c000b */
[----:B01----:R-:W-:Y:S05]  /*5f20*/  ENDCOLLECTIVE ;  /* 0x000000000000791b */ /* 0x003fea0003800000 */
.L_x_1370:
[----:B------:R-:W-:Y:S05]  /*5f30*/  BRA `(.L_x_1371) ;  /* 0xffffffcc00447947 */ /* 0x000fea000383ffff */
.L_x_1336:
[----:B------:R-:W-:Y:S01]  /*5f40*/  HFMA2 R12, -RZ, RZ, 0, 5.9604644775390625e-08 ;  /* 0x00000001ff0c7431 */ /* 0x000fe200000001ff */
[----:B------:R-:W-:Y:S01]  /*5f50*/  BSSY B0, `(.L_x_1372) ;  /* 0x0000007000007945 */ /* 0x000fe20003800000 */
[----:B------:R-:W-:Y:S01]  /*5f60*/  IMAD.MOV.U32 R13, RZ, RZ, R2 ;  /* 0x000000ffff0d7224 */ /* 0x000fe200078e0002 */
[----:B------:R-:W-:Y:S02]  /*5f70*/  MOV R11, 0x1f ;  /* 0x0000001f000b7802 */ /* 0x000fe40000000f00 */
[----:B------:R-:W-:-:S07]  /*5f80*/  MOV R15, 0xffffffff ;  /* 0xffffffff000f7802 */ /* 0x000fce0000000f00 */
[----:B-1234-:R-:W-:Y:S05]  /*5f90*/  WARPSYNC.COLLECTIVE R15, `(.L_x_1373) ;  /* 0x000000000f087348 */ /* 0x01efea0003c00000 */
[----:B------:R0:W0:Y:S02]  /*5fa0*/  SHFL.DOWN P6, R14, R13, R12, R11 ;  /* 0x0800000c0d0e7389 */ /* 0x00002400000c000b */
[----:B01234-:R-:W-:Y:S05]  /*5fb0*/  ENDCOLLECTIVE ;  /* 0x000000000000791b */ /* 0x01ffea0003800000 */
.L_x_1373:
[----:B------:R-:W-:Y:S05]  /*5fc0*/  BSYNC B0 ;  /* 0x0000000000007941 */ /* 0x000fea0003800000 */
.L_x_1372:
[----:B------:R-:W-:Y:S02]  /*5fd0*/  HFMA2 R12, -RZ, RZ, 0, 5.9604644775390625e-08 ;  /* 0x00000001ff0c7431 */ /* 0x000fe400000001ff */
[----:B------:R-:W-:Y:S01]  /*5fe0*/  IMAD.MOV.U32 R13, RZ, RZ, R3 ;  /* 0x000000ffff0d7224 */ /* 0x000fe200078e0003 */
[----:B------:R-:W-:Y:S02]  /*5ff0*/  MOV R11, 0x1f ;  /* 0x0000001f000b7802 */ /* 0x000fe40000000f00 */
[----:B------:R-:W-:Y:S02]  /*6000*/  MOV R15, 0xffffffff ;  /* 0xffffffff000f7802 */ /* 0x000fe40000000f00 */
[----:B------:R-:W-:-:S07]  /*6010*/  MOV R5, R14 ;  /* 0x0000000e00057202 */ /* 0x000fce0000000f00 */
[----:B------:R-:W-:Y:S05]  /*6020*/  WARPSYNC.COLLECTIVE R15, `(.L_x_1374) ;  /* 0x000000000f087348 */ /* 0x000fea0003c00000 */
[----:B------:R0:W1:Y:S02]  /*6030*/  SHFL.DOWN P6, R14, R13, R12, R11 ;  /* 0x0800000c0d0e7389 */ /* 0x00006400000c000b */
[----:B01----:R-:W-:Y:S05]  /*6040*/  ENDCOLLECTIVE ;  /* 0x000000000000791b */ /* 0x003fea0003800000 */
.L_x_1374:
[----:B------:R-:W-:Y:S01]  /*6050*/  IMAD.MOV.U32 R13, RZ, RZ, R0 ;  /* 0x000000ffff0d7224 */ /* 0x000fe200078e0000 */
[----:B------:R-:W-:-:S07]  /*6060*/  MOV R4, R14 ;  /* 0x0000000e00047202 */ /* 0x000fce0000000f00 */
[----:B------:R-:W-:Y:S05]  /*6070*/  WARPSYNC.COLLECTIVE R15, `(.L_x_1375) ;  /* 0x000000000f087348 */ /* 0x000fea0003c00000 */
[----:B------:R0:W1:Y:S02]  /*6080*/  SHFL.DOWN P6, R14, R13, R12, R11 ;  /* 0x0800000c0d0e7389 */ /* 0x00006400000c000b */
[----:B01----:R-:W-:Y:S05]  /*6090*/  ENDCOLLECTIVE ;  /* 0x000000000000791b */ /* 0x003fea0003800000 */
.L_x_1375:
[----:B------:R-:W-:Y:S05]  /*60a0*/  BRA `(.L_x_1376) ;  /* 0xffffffcc00647947 */ /* 0x000fea000383ffff */
        .weak           $__internal_11_$__cuda_sm3x_div_rn_noftz_f32_slowpath
        .type           $__internal_11_$__cuda_sm3x_div_rn_noftz_f32_slowpath,@function
        .size           $__internal_11_$__cuda_sm3x_div_rn_noftz_f32_slowpath,(.L_x_7634 - $__internal_11_$__cuda_sm3x_div_rn_noftz_f32_slowpath)
$__internal_11_$__cuda_sm3x_div_rn_noftz_f32_slowpath:
        /* <DEDUP_REMOVED lines=35> */
.L_x_1378:
[----:B------:R-:W-:Y:S01]  /*62e0*/  LEA R40, R39, 0xc0800000, 0x17 ;  /* 0xc080000027287811 */ /* 0x000fe200078eb8ff */
[----:B------:R-:W-:Y:S03]  /*62f0*/  BSSY.RECONVERGENT B2, `(.L_x_1383) ;  /* 0x0000036000027945 */ /* 0x000fe60003800200 */
[----:B------:R-:W-:Y:S02]  /*6300*/  IADD3 R40, PT, PT, -R40, R9, RZ ;  /* 0x0000000928287210 */ /* 0x000fe40007ffe1ff */
[----:B------:R-:W-:Y:S02]  /*6310*/  IADD3 R9, PT, PT, R42, -0x7f, RZ ;  /* 0xffffff812a097810 */ /* 0x000fe40007ffe0ff */
[----:B------:R0:W1:Y:S01]  /*6320*/  MUFU.RCP R41, R40 ;  /* 0x0000002800297308 */ /* 0x0000620000001000 */
[----:B------:R-:W-:Y:S02]  /*6330*/  FADD.FTZ R43, -R40, -RZ ;  /* 0x800000ff282b7221 */ /* 0x000fe40000010100 */
[C---:B------:R-:W-:Y:S01]  /*6340*/  IMAD R8, R9.reuse, -0x800000, R8 ;  /* 0xff80000009087824 */ /* 0x040fe200078e0208 */
[----:B0-----:R-:W-:-:S05]  /*6350*/  IADD3 R40, PT, PT, R9, 0x7f, -R39 ;  /* 0x0000007f09287810 */ /* 0x001fca0007ffe827 */
[----:B------:R-:W-:Y:S02]  /*6360*/  IMAD.IADD R40, R40, 0x1, R37 ;  /* 0x0000000128287824 */ /* 0x000fe400078e0225 */
        /* <DEDUP_REMOVED lines=21> */
[CCC-:B------:R-:W-:Y:S01]  /*64c0*/  FFMA.RM R40, R44.reuse, R42.reuse, R41.reuse ;  /* 0x0000002a2c287223 */ /* 0x1c0fe20000004029 */
[C---:B------:R-:W-:Y:S02]  /*64d0*/  ISETP.NE.AND P3, PT, R39.reuse, RZ, PT ;  /* 0x000000ff2700720c */ /* 0x040fe40003f65270 */
[----:B------:R-:W-:Y:S02]  /*64e0*/  ISETP.NE.AND P1, PT, R39, RZ, PT ;  /* 0x000000ff2700720c */ /* 0x000fe40003f25270 */
[----:B------:R-:W-:Y:S01]  /*64f0*/  LOP3.LUT R37, R9, 0x7fffff, RZ, 0xc0, !PT ;  /* 0x007fffff09257812 */ /* 0x000fe200078ec0ff */
[----:B------:R-:W-:Y:S01]  /*6500*/  FFMA.RP R9, R44, R42, R41 ;  /* 0x0000002a2c097223 */ /* 0x000fe20000008029 */
[----:B------:R-:W-:Y:S02]  /*6510*/  IADD3 R42, PT, PT, R39, 0x20, RZ ;  /* 0x00000020272a7810 */ /* 0x000fe40007ffe0ff */
        /* <DEDUP_REMOVED lines=11> */
[----:B------:R-:W-:-:S05]  /*65d0*/  LOP3.LUT R9, R9, R40, RZ, 0xc0, !PT ;  /* 0x0000002809097212 */ /* 0x000fca00078ec0ff */
[----:B------:R-:W-:-:S05]  /*65e0*/  IMAD.IADD R9, R42, 0x1, R9 ;  /* 0x000000012a097824 */ /* 0x000fca00078e0209 */
[----:B------:R-:W-:Y:S01]  /*65f0*/  LOP3.LUT R8, R9, R8, RZ, 0xfc, !PT ;  /* 0x0000000809087212 */ /* 0x000fe200078efcff */
[----:B------:R-:W-:Y:S06]  /*6600*/  BRA `(.L_x_1386) ;  /* 0x0000000000107947 */ /* 0x000fec0003800000 */
.L_x_1385:
[----:B------:R-:W-:-:S04]  /*6610*/  LOP3.LUT R8, R8, 0x80000000, RZ, 0xc0, !PT ;  /* 0x8000000008087812 */ /* 0x000fc800078ec0ff */
[----:B------:R-:W-:Y:S01]  /*6620*/  LOP3.LUT R8, R8, 0x7f800000, RZ, 0xfc, !PT ;  /* 0x7f80000008087812 */ /* 0x000fe200078efcff */
[----:B------:R-:W-:Y:S06]  /*6630*/  BRA `(.L_x_1386) ;  /* 0x0000000000047947 */ /* 0x000fec0003800000 */
.L_x_1384:
[----:B------:R-:W-:-:S07]  /*6640*/  LEA R8, R40, R8, 0x17 ;  /* 0x0000000828087211 */ /* 0x000fce00078eb8ff */
.L_x_1386:
[----:B------:R-:W-:Y:S05]  /*6650*/  BSYNC.RECONVERGENT B2 ;  /* 0x0000000000027941 */ /* 0x000fea0003800200 */
.L_x_1383:
[----:B------:R-:W-:Y:S05]  /*6660*/  BRA `(.L_x_1387) ;  /* 0x0000000000207947 */ /* 0x000fea0003800000 */
.L_x_1382:
[----:B------:R-:W-:-:S04]  /*6670*/  LOP3.LUT R8, R9, 0x80000000, R8, 0x48, !PT ;  /* 0x8000000009087812 */ /* 0x000fc800078e4808 */
[----:B------:R-:W-:Y:S01]  /*6680*/  LOP3.LUT R8, R8, 0x7f800000, RZ, 0xfc, !PT ;  /* 0x7f80000008087812 */ /* 0x000fe200078efcff */
[----:B------:R-:W-:Y:S06]  /*6690*/  BRA `(.L_x_1387) ;  /* 0x0000000000147947 */ /* 0x000fec0003800000 */
.L_x_1381:
[----:B------:R-:W-:Y:S01]  /*66a0*/  LOP3.LUT R8, R9, 0x80000000, R8, 0x48, !PT ;  /* 0x8000000009087812 */ /* 0x000fe200078e4808 */
[----:B------:R-:W-:Y:S06]  /*66b0*/  BRA `(.L_x_1387) ;  /* 0x00000000000c7947 */ /* 0x000fec0003800000 */
.L_x_1380:
[----:B------:R-:W0:Y:S01]  /*66c0*/  MUFU.RSQ R8, -QNAN ;  /* 0xffc0000000087908 */ /* 0x000e220000001400 */
[----:B------:R-:W-:Y:S05]  /*66d0*/  BRA `(.L_x_1387) ;  /* 0x0000000000047947 */ /* 0x000fea0003800000 */
.L_x_1379:
[----:B------:R-:W-:-:S07]  /*66e0*/  FADD.FTZ R8, R14, R9 ;  /* 0x000000090e087221 */ /* 0x000fce0000010000 */
.L_x_1387:
[----:B------:R-:W-:Y:S05]  /*66f0*/  BSYNC.RECONVERGENT B1 ;  /* 0x0000000000017941 */ /* 0x000fea0003800200 */
.L_x_1377:
[----:B------:R-:W-:Y:S01]  /*6700*/  HFMA2 R9, -RZ, RZ, 0, 0 ;  /* 0x00000000ff097431 */ /* 0x000fe200000001ff */
[----:B0-----:R-:W-:Y:S02]  /*6710*/  MOV R37, R8 ;  /* 0x0000000800257202 */ /* 0x001fe40000000f00 */
[----:B------:R-:W-:-:S04]  /*6720*/  MOV R8, R15 ;  /* 0x0000000f00087202 */ /* 0x000fc80000000f00 */
[----:B------:R-:W-:Y:S05]  /*6730*/  RET.REL.NODEC R8 `(_Z22LayerNormBlockSMemImplI10DirectLoadIffE11DirectStoreIffEfLi4ELi1024EEvT_T0_lld) ;  /* 0xffffff9808307950 */ /* 0x000fea0003c3ffff */
.L_x_1388:
        /* <DEDUP_REMOVED lines=12> */
.L_x_7634:


//--------------------- .text._Z22LayerNormBlockSMemImplI10DirectLoadIffE11DirectStoreIffEfLi4ELi512EEvT_T0_lld --------------------------
	.section	.text._Z22LayerNormBlockSMemImplI10DirectLoadIffE11DirectStoreIffEfLi4ELi512EEvT_T0_lld,"ax",@progbits
	.align	128
        .global         _Z22LayerNormBlockSMemImplI10DirectLoadIffE11DirectStoreIffEfLi4ELi512EEvT_T0_lld
        .type           _Z22LayerNormBlockSMemImplI10DirectLoadIffE11DirectStoreIffEfLi4ELi512EEvT_T0_lld,@function
        .size           _Z22LayerNormBlockSMemImplI10DirectLoadIffE11DirectStoreIffEfLi4ELi512EEvT_T0_lld,(.L_x_7635 - _Z22LayerNormBlockSMemImplI10DirectLoadIffE11DirectStoreIffEfLi4ELi512EEvT_T0_lld)
        .other          _Z22LayerNormBlockSMemImplI10DirectLoadIffE11DirectStoreIffEfLi4ELi512EEvT_T0_lld,@"STO_CUDA_ENTRY STV_DEFAULT"
_Z22LayerNormBlockSMemImplI10DirectLoadIffE11DirectStoreIffEfLi4ELi512EEvT_T0_lld:
.text._Z22LayerNormBlockSMemImplI10DirectLoadIffE11DirectStoreIffEfLi4ELi512EEvT_T0_lld:
        /* <DEDUP_REMOVED lines=21> */
.L_x_1389:
        /* <DEDUP_REMOVED lines=29> */
.L_x_1393:
        /* <DEDUP_REMOVED lines=20> */
.L_x_1392:
[----:B------:R-:W-:Y:S05]  /*0460*/  BSYNC.RECONVERGENT B0 ;  /* 0x0000000000007941 */ /* 0x000fea0003800200 */
.L_x_1391:
[----:B------:R-:W-:Y:S05]  /*0470*/  @!P1 BRA `(.L_x_1390) ;  /* 0x0000000000c49947 */ /* 0x000fea0003800000 */
.L_x_1394:
        /* <DEDUP_REMOVED lines=49> */
.L_x_1390:
        /* <DEDUP_REMOVED lines=17> */
[----:B------:R-:W-:-:S02]  /*08a0*/  IADD3 R29, PT, PT, R16, 0x200, RZ ;  /* 0x00000200101d7810 */ /* 0x000fc40007ffe0ff */
[----:B------:R-:W-:Y:S01]  /*08b0*/  LOP3.LUT R35, R27, 0x200, RZ, 0xc0, !PT ;  /* 0x000002001b237812 */ /* 0x000fe200078ec0ff */
[C---:B------:R-:W-:Y:S01]  /*08c0*/  IMAD R28, R17.reuse, 0x4, R26 ;  /* 0x00000004111c7824 */ /* 0x040fe200078e021a */
[----:B----4-:R-:W4:Y:S04]  /*08d0*/  F2F.F32.F64 R24, UR8 ;  /* 0x0000000800187d10 */ /* 0x010f280008301000 */
[----:B------:R-:W-:Y:S01]  /*08e0*/  LEA R30, R17, R28, 0x2 ;  /* 0x0000001c111e7211 */ /* 0x000fe200078e10ff */
[----:B-1----:R-:W-:-:S12]  /*08f0*/  USHF.R.U32.HI UR5, URZ, 0x5, UR5 ;  /* 0x00000005ff057899 */ /* 0x002fd80008011605 */
.L_x_1478:
        /* <DEDUP_REMOVED lines=9> */
[----:B------:R-:W-:Y:S02]  /*0990*/  MOV R12, R16 ;  /* 0x00000010000c7202 */ /* 0x000fe40000000f00 */
[----:B------:R-:W-:Y:S01]  /*09a0*/  CS2R R2, SRZ ;  /* 0x0000000000027805 */ /* 0x000fe2000001ff00 */
[C---:B--2---:R-:W-:Y:S02]  /*09b0*/  IMAD R0, R4.reuse, UR4, RZ ;  /* 0x0000000404007c24 */ /* 0x044fe4000f8e02ff */
[----:B------:R-:W-:-:S04]  /*09c0*/  IMAD.WIDE.U32 R20, R4, UR6, RZ ;  /* 0x0000000604147c25 */ /* 0x000fc8000f8e00ff */
[----:B------:R-:W-:Y:S02]  /*09d0*/  IMAD R5, R5, UR6, R0 ;  /* 0x0000000605057c24 */ /* 0x000fe4000f8e0200 */
[----:B------:R-:W-:-:S03]  /*09e0*/  IMAD.MOV.U32 R0, RZ, RZ, RZ ;  /* 0x000000ffff007224 */ /* 0x000fc600078e00ff */
        /* <DEDUP_REMOVED lines=37> */
[----:B------:R-:W-:Y:S01]  /*0c40*/  IMAD.MOV.U32 R9, RZ, RZ, 0x40400000 ;  /* 0x40400000ff097424 */ /* 0x000fe200078e00ff */
[----:B------:R-:W-:-:S07]  /*0c50*/  MOV R15, 0xc70 ;  /* 0x00000c70000f7802 */ /* 0x000fce0000000f00 */
[----:B-1-34-:R-:W-:Y:S05]  /*0c60*/  CALL.REL.NOINC `($__internal_12_$__cuda_sm3x_div_rn_noftz_f32_slowpath) ;  /* 0x0000005400107944 */ /* 0x01afea0003c00000 */
[----:B------:R-:W-:-:S07]  /*0c70*/  MOV R4, R37 ;  /* 0x0000002500047202 */ /* 0x000fce0000000f00 */
.L_x_1400:
[----:B-1-3--:R-:W-:Y:S05]  /*0c80*/  BSYNC.RECONVERGENT B4 ;  /* 0x0000000000047941 */ /* 0x00afea0003800200 */
.L_x_1399:
[----:B------:R2:W-:Y:S01]  /*0c90*/  STS [R30], R7 ;  /* 0x000000071e007388 */ /* 0x0005e20000000800 */
[----:B------:R-:W-:Y:S01]  /*0ca0*/  FADD R4, R13, R4 ;  /* 0x000000040d047221 */ /* 0x000fe20000000000 */
[----:B------:R-:W-:Y:S01]  /*0cb0*/  HFMA2 R0, -RZ, RZ, 2.25, 0 ;  /* 0x40800000ff007431 */ /* 0x000fe200000001ff */
[----:B------:R-:W-:Y:S02]  /*0cc0*/  MOV R12, R29 ;  /* 0x0000001d000c7202 */ /* 0x000fe40000000f00 */
[--C-:B------:R-:W-:Y:S01]  /*0cd0*/  FADD R5, R7, -R4.reuse ;  /* 0x8000000407057221 */ /* 0x100fe20000000000 */
[----:B------:R-:W-:-:S03]  /*0ce0*/  FADD R3, R6, -R4 ;  /* 0x8000000406037221 */ /* 0x000fc60000000000 */
[----:B------:R-:W-:Y:S01]  /*0cf0*/  FFMA R2, R5, 0.25, R4 ;  /* 0x3e80000005027823 */ /* 0x000fe20000000004 */
[----:B------:R-:W-:-:S03]  /*0d00*/  FFMA R3, R14, R3, R23 ;  /* 0x000000030e037223 */ /* 0x000fc60000000017 */
[----:B------:R-:W-:-:S04]  /*0d10*/  FADD R4, R7, -R2 ;  /* 0x8000000207047221 */ /* 0x000fc80000000000 */
[----:B--2---:R-:W-:-:S07]  /*0d20*/  FFMA R3, R5, R4, R3 ;  /* 0x0000000405037223 */ /* 0x004fce0000000003 */
.L_x_1398:
[----:B-1-3--:R-:W-:Y:S05]  /*0d30*/  BSYNC.RECONVERGENT B3 ;  /* 0x0000000000037941 */ /* 0x00afea0003800200 */
.L_x_1397:
[----:B------:R-:W-:Y:S01]  /*0d40*/  ISETP.GE.U32.AND P0, PT, R27, 0x200, PT ;  /* 0x000002001b00780c */ /* 0x000fe20003f06070 */
[----:B------:R-:W-:-:S12]  /*0d50*/  IMAD.MOV.U32 R13, RZ, RZ, 0x40800000 ;  /* 0x40800000ff0d7424 */ /* 0x000fd800078e00ff */
[----:B------:R-:W-:Y:S05]  /*0d60*/  @!P0 BRA `(.L_x_1396) ;  /* 0x0000000c00448947 */ /* 0x000fea0003800000 */
[----:B------:R-:W1:Y:S01]  /*0d70*/  S2UR UR8, SR_CgaCtaId ;  /* 0x00000000000879c3 */ /* 0x000e620000008800 */
[----:B------:R-:W-:Y:S01]  /*0d80*/  UMOV UR7, 0x400 ;  /* 0x0000040000077882 */ /* 0x000fe20000000000 */
[----:B------:R-:W-:Y:S01]  /*0d90*/  MOV R4, R20 ;  /* 0x0000001400047202 */ /* 0x000fe20000000f00 */
[----:B------:R-:W-:Y:S01]  /*0da0*/  UIADD3 UR7, UPT, UPT, UR7, 0x190, URZ ;  /* 0x0000019007077890 */ /* 0x000fe2000fffe0ff */
[----:B------:R-:W-:Y:S02]  /*0db0*/  MOV R5, R11 ;  /* 0x0000000b00057202 */ /* 0x000fe40000000f00 */
[----:B------:R-:W-:Y:S01]  /*0dc0*/  MOV R13, R0 ;  /* 0x00000000000d7202 */ /* 0x000fe20000000f00 */
[----:B------:R-:W-:-:S04]  /*0dd0*/  IMAD.WIDE.U32 R4, R12, 0x4, R4 ;  /* 0x000000040c047825 */ /* 0x000fc800078e0004 */
[----:B------:R-:W-:Y:S01]  /*0de0*/  IMAD.MOV.U32 R11, RZ, RZ, R5 ;  /* 0x000000ffff0b7224 */ /* 0x000fe200078e0005 */
[----:B------:R-:W-:Y:S01]  /*0df0*/  MOV R34, R4 ;  /* 0x0000000400227202 */ /* 0x000fe20000000f00 */
[----:B-1----:R-:W-:-:S06]  /*0e00*/  ULEA UR7, UR8, UR7, 0x18 ;  /* 0x0000000708077291 */ /* 0x002fcc000f8ec0ff */
[----:B------:R-:W-:-:S04]  /*0e10*/  LEA R36, R12, UR7, 0x2 ;  /* 0x000000070c247c11 */ /* 0x000fc8000f8e10ff */
[----:B------:R-:W-:-:S07]  /*0e20*/  IADD3 R36, PT, PT, R36, 0x800, RZ ;  /* 0x0000080024247810 */ /* 0x000fce0007ffe0ff */
.L_x_1417:
[--C-:B------:R-:W-:Y:S02]  /*0e30*/  SHF.R.S32.HI R5, RZ, 0x1f, R11.reuse ;  /* 0x0000001fff057819 */ /* 0x100fe4000001140b */
[----:B------:R-:W-:Y:S02]  /*0e40*/  R2UR UR8, R32 ;  /* 0x00000000200872ca */ /* 0x000fe400000e0000 */
[----:B------:R-:W-:Y:S02]  /*0e50*/  LEA.HI R0, P0, R5, R34, RZ, 0x2 ;  /* 0x0000002205007211 */ /* 0x000fe400078110ff */
[----:B------:R-:W-:Y:S02]  /*0e60*/  R2UR UR9, R33 ;  /* 0x00000000210972ca */ /* 0x000fe400000e0000 */
[----:B------:R-:W-:Y:S01]  /*0e70*/  SHF.L.U32 R4, R0, 0x2, RZ ;  /* 0x0000000200047819 */ /* 0x000fe200000006ff */
[----:B------:R-:W-:-:S03]  /*0e80*/  IMAD.X R5, RZ, RZ, R11, P0 ;  /* 0x000000ffff057224 */ /* 0x000fc600000e060b */
        /* <DEDUP_REMOVED lines=17> */
[----:B------:R-:W-:Y:S02]  /*0fa0*/  MOV R9, R13 ;  /* 0x0000000d00097202 */ /* 0x000fe40000000f00 */
[----:B------:R-:W-:-:S07]  /*0fb0*/  MOV R15, 0xfd0 ;  /* 0x00000fd0000f7802 */ /* 0x000fce0000000f00 */
[----:B0---4-:R-:W-:Y:S05]  /*0fc0*/  CALL.REL.NOINC `($__internal_12_$__cuda_sm3x_div_rn_noftz_f32_slowpath) ;  /* 0x0000005000387944 */ /* 0x011fea0003c00000 */
[----:B------:R-:W-:-:S07]  /*0fd0*/  MOV R9, R37 ;  /* 0x0000002500097202 */ /* 0x000fce0000000f00 */
.L_x_1402:
[----:B------:R-:W-:Y:S05]  /*0fe0*/  BSYNC.RECONVERGENT B3 ;  /* 0x0000000000037941 */ /* 0x000fea0003800200 */
.L_x_1401:
        /* <DEDUP_REMOVED lines=16> */
[----:B------:R-:W-:Y:S01]  /*10f0*/  IMAD.MOV.U32 R14, RZ, RZ, R0 ;  /* 0x000000ffff0e7224 */ /* 0x000fe200078e0000 */
[----:B------:R-:W-:Y:S02]  /*1100*/  MOV R9, R23 ;  /* 0x0000001700097202 */ /* 0x000fe40000000f00 */
[----:B------:R-:W-:-:S07]  /*1110*/  MOV R15, 0x1130 ;  /* 0x00001130000f7802 */ /* 0x000fce0000000f00 */
[----:B0---4-:R-:W-:Y:S05]  /*1120*/  CALL.REL.NOINC `($__internal_12_$__cuda_sm3x_div_rn_noftz_f32_slowpath) ;  /* 0x0000004c00e07944 */ /* 0x011fea0003c00000 */
[----:B------:R-:W-:-:S07]  /*1130*/  MOV R2, R37 ;  /* 0x0000002500027202 */ /* 0x000fce0000000f00 */
.L_x_1404:
[----:B------:R-:W-:Y:S05]  /*1140*/  BSYNC.RECONVERGENT B3 ;  /* 0x0000000000037941 */ /* 0x000fea0003800200 */
.L_x_1403:
        /* <DEDUP_REMOVED lines=17> */
[----:B------:R-:W-:-:S07]  /*1260*/  MOV R15, 0x1280 ;  /* 0x00001280000f7802 */ /* 0x000fce0000000f00 */
[----:B0---4-:R-:W-:Y:S05]  /*1270*/  CALL.REL.NOINC `($__internal_12_$__cuda_sm3x_div_rn_noftz_f32_slowpath) ;  /* 0x0000004c008c7944 */ /* 0x011fea0003c00000 */
[----:B------:R-:W-:-:S07]  /*1280*/  MOV R4, R37 ;  /* 0x0000002500047202 */ /* 0x000fce0000000f00 */
.L_x_1406:
[----:B------:R-:W-:Y:S05]  /*1290*/  BSYNC.RECONVERGENT B3 ;  /* 0x0000000000037941 */ /* 0x000fea0003800200 */
.L_x_1405:
        /* <DEDUP_REMOVED lines=19> */
[----:B0---4-:R-:W-:Y:S05]  /*13d0*/  CALL.REL.NOINC `($__internal_12_$__cuda_sm3x_div_rn_noftz_f32_slowpath) ;  /* 0x0000004c00347944 */ /* 0x011fea0003c00000 */
[----:B------:R-:W-:-:S07]  /*13e0*/  IMAD.MOV.U32 R4, RZ, RZ, R37 ;  /* 0x000000ffff047224 */ /* 0x000fce00078e0025 */
.L_x_1408:
[----:B------:R-:W-:Y:S05]  /*13f0*/  BSYNC.RECONVERGENT B3 ;  /* 0x0000000000037941 */ /* 0x000fea0003800200 */
.L_x_1407:
[----:B------:R-:W-:Y:S02]  /*1400*/  IADD3 R6, P0, PT, R34, 0x800, RZ ;  /* 0x0000080022067810 */ /* 0x000fe40007f1e0ff */
[----:B------:R-:W-:Y:S02]  /*1410*/  R2UR UR8, R32 ;  /* 0x00000000200872ca */ /* 0x000fe400000e0000 */
[----:B------:R-:W-:Y:S02]  /*1420*/  IADD3.X R8, PT, PT, RZ, R11, RZ, P0, !PT ;  /* 0x0000000bff087210 */ /* 0x000fe400007fe4ff */
[----:B------:R-:W-:Y:S02]  /*1430*/  R2UR UR9, R33 ;  /* 0x00000000210972ca */ /* 0x000fe400000e0000 */
        /* <DEDUP_REMOVED lines=24> */
[----:B------:R-:W-:Y:S01]  /*15c0*/  IMAD.MOV.U32 R9, RZ, RZ, R47 ;  /* 0x000000ffff097224 */ /* 0x000fe200078e002f */
[----:B------:R-:W-:-:S07]  /*15d0*/  MOV R15, 0x15f0 ;  /* 0x000015f0000f7802 */ /* 0x000fce0000000f00 */
[----:B0---4-:R-:W-:Y:S05]  /*15e0*/  CALL.REL.NOINC `($__internal_12_$__cuda_sm3x_div_rn_noftz_f32_slowpath) ;  /* 0x0000004800b07944 */ /* 0x011fea0003c00000 */
[----:B------:R-:W-:-:S07]  /*15f0*/  MOV R4, R37 ;  /* 0x0000002500047202 */ /* 0x000fce0000000f00 */
.L_x_1410:
[----:B------:R-:W-:Y:S05]  /*1600*/  BSYNC.RECONVERGENT B3 ;  /* 0x0000000000037941 */ /* 0x000fea0003800200 */
.L_x_1409:
        /* <DEDUP_REMOVED lines=18> */
[----:B0---4-:R-:W-:Y:S05]  /*1730*/  CALL.REL.NOINC `($__internal_12_$__cuda_sm3x_div_rn_noftz_f32_slowpath) ;  /* 0x00000048005c7944 */ /* 0x011fea0003c00000 */
[----:B------:R-:W-:-:S07]  /*1740*/  IMAD.MOV.U32 R4, RZ, RZ, R37 ;  /* 0x000000ffff047224 */ /* 0x000fce00078e0025 */
.L_x_1412:
[----:B------:R-:W-:Y:S05]  /*1750*/  BSYNC.RECONVERGENT B3 ;  /* 0x0000000000037941 */ /* 0x000fea0003800200 */
.L_x_1411:
        /* <DEDUP_REMOVED lines=15> */
[----:B------:R-:W-:Y:S02]  /*1850*/  MOV R9, R47 ;  /* 0x0000002f00097202 */ /* 0x000fe40000000f00 */
[----:B------:R-:W-:-:S07]  /*1860*/  MOV R15, 0x1880 ;  /* 0x00001880000f7802 */ /* 0x000fce0000000f00 */
[----:B0---4-:R-:W-:Y:S05]  /*1870*/  CALL.REL.NOINC `($__internal_12_$__cuda_sm3x_div_rn_noftz_f32_slowpath) ;  /* 0x00000048000c7944 */ /* 0x011fea0003c00000 */
[----:B------:R-:W-:-:S07]  /*1880*/  MOV R4, R37 ;  /* 0x0000002500047202 */ /* 0x000fce0000000f00 */
.L_x_1414:
[----:B------:R-:W-:Y:S05]  /*1890*/  BSYNC.RECONVERGENT B3 ;  /* 0x0000000000037941 */ /* 0x000fea0003800200 */
.L_x_1413:
        /* <DEDUP_REMOVED lines=16> */
[----:B------:R-:W-:Y:S01]  /*19a0*/  IMAD.MOV.U32 R14, RZ, RZ, R0 ;  /* 0x000000ffff0e7224 */ /* 0x000fe200078e0000 */
[----:B------:R-:W-:-:S07]  /*19b0*/  MOV R15, 0x19d0 ;  /* 0x000019d0000f7802 */ /* 0x000fce0000000f00 */
[----:B0---4-:R-:W-:Y:S05]  /*19c0*/  CALL.REL.NOINC `($__internal_12_$__cuda_sm3x_div_rn_noftz_f32_slowpath) ;  /* 0x0000004400b87944 */ /* 0x011fea0003c00000 */
[----:B------:R-:W-:-:S07]  /*19d0*/  MOV R4, R37 ;  /* 0x0000002500047202 */ /* 0x000fce0000000f00 */
.L_x_1416:
[----:B------:R-:W-:Y:S05]  /*19e0*/  BSYNC.RECONVERGENT B3 ;  /* 0x0000000000037941 */ /* 0x000fea0003800200 */
.L_x_1415:
[----:B------:R-:W-:Y:S01]  /*19f0*/  IADD3 R12, PT, PT, R12, 0x400, RZ ;  /* 0x000004000c0c7810 */ /* 0x000fe20007ffe0ff */
[----:B------:R-:W-:Y:S01]  /*1a00*/  FADD R2, R7, R4 ;  /* 0x0000000407027221 */ /* 0x000fe20000000000 */
[----:B------:R-:W-:Y:S02]  /*1a10*/  IADD3 R34, P1, PT, R34, 0x1000, RZ ;  /* 0x0000100022227810 */ /* 0x000fe40007f3e0ff */
[----:B------:R-:W-:Y:S01]  /*1a20*/  ISETP.GE.AND P0, PT, R12, R17, PT ;  /* 0x000000110c00720c */ /* 0x000fe20003f06270 */
[----:B------:R-:W-:Y:S01]  /*1a30*/  FADD R3, R23, -R2 ;  /* 0x8000000217037221 */ /* 0x000fe20000000000 */
[----:B------:R-:W-:Y:S01]  /*1a40*/  IADD3 R36, PT, PT, R36, 0x1000, RZ ;  /* 0x0000100024247810 */ /* 0x000fe20007ffe0ff */
[----:B------:R-:W-:Y:S02]  /*1a50*/  IMAD.X R11, RZ, RZ, R11, P1 ;  /* 0x000000ffff0b7224 */ /* 0x000fe400008e060b */
[----:B------:R-:W-:-:S08]  /*1a60*/  FFMA R3, R0, R3, R21 ;  /* 0x0000000300037223 */ /* 0x000fd00000000015 */
[----:B------:R-:W-:Y:S05]  /*1a70*/  @!P0 BRA `(.L_x_1417) ;  /* 0xfffffff000ec8947 */ /* 0x000fea000383ffff */
.L_x_1396:
[----:B-1-3--:R-:W-:Y:S05]  /*1a80*/  BSYNC.RECONVERGENT B0 ;  /* 0x0000000000007941 */ /* 0x00afea0003800200 */
.L_x_1395:
        /* <DEDUP_REMOVED lines=18> */
[----:B----4-:R-:W-:Y:S05]  /*1bb0*/  CALL.REL.NOINC `($__internal_12_$__cuda_sm3x_div_rn_noftz_f32_slowpath) ;  /* 0x00000044003c7944 */ /* 0x010fea0003c00000 */
[----:B------:R-:W-:-:S07]  /*1bc0*/  MOV R5, R37 ;  /* 0x0000002500057202 */ /* 0x000fce0000000f00 */
.L_x_1421:
[----:B------:R-:W-:Y:S05]  /*1bd0*/  BSYNC.RECONVERGENT B3 ;  /* 0x0000000000037941 */ /* 0x000fea0003800200 */
.L_x_1420:
[----:B------:R-:W-:-:S04]  /*1be0*/  FADD R7, -R2, R7 ;  /* 0x0000000702077221 */ /* 0x000fc80000000100 */
[C---:B------:R-:W-:Y:S01]  /*1bf0*/  FMUL R0, R7.reuse, R7 ;  /* 0x0000000707007220 */ /* 0x040fe20000400000 */
[----:B------:R-:W-:-:S03]  /*1c00*/  FFMA R2, R7, R5, R2 ;  /* 0x0000000507027223 */ /* 0x000fc60000000002 */
[----:B------:R-:W-:Y:S01]  /*1c10*/  FMUL R0, R13, R0 ;  /* 0x000000000d007220 */ /* 0x000fe20000400000 */
[----:B------:R-:W-:-:S03]  /*1c20*/  MOV R13, R21 ;  /* 0x00000015000d7202 */ /* 0x000fc60000000f00 */
[----:B------:R-:W-:-:S04]  /*1c30*/  FFMA R0, R0, R5, R11 ;  /* 0x0000000500007223 */ /* 0x000fc8000000000b */
[----:B------:R-:W-:-:S07]  /*1c40*/  FADD R3, R3, R0 ;  /* 0x0000000003037221 */ /* 0x000fce0000000000 */
.L_x_1419:
[----:B------:R-:W-:Y:S05]  /*1c50*/  BSYNC.RECONVERGENT B0 ;  /* 0x0000000000007941 */ /* 0x000fea0003800200 */
.L_x_1418:
        /* <DEDUP_REMOVED lines=18> */
[----:B----4-:R-:W-:Y:S05]  /*1d80*/  CALL.REL.NOINC `($__internal_12_$__cuda_sm3x_div_rn_noftz_f32_slowpath) ;  /* 0x0000004000c87944 */ /* 0x010fea0003c00000 */
[----:B------:R-:W-:-:S07]  /*1d90*/  MOV R5, R37 ;  /* 0x0000002500057202 */ /* 0x000fce0000000f00 */
.L_x_1425:
[----:B------:R-:W-:Y:S05]  /*1da0*/  BSYNC.RECONVERGENT B3 ;  /* 0x0000000000037941 */ /* 0x000fea0003800200 */
.L_x_1424:
[----:B------:R-:W-:-:S04]  /*1db0*/  FADD R7, -R2, R7 ;  /* 0x0000000702077221 */ /* 0x000fc80000000100 */
[C---:B------:R-:W-:Y:S01]  /*1dc0*/  FMUL R0, R7.reuse, R7 ;  /* 0x0000000707007220 */ /* 0x040fe20000400000 */
[----:B------:R-:W-:-:S03]  /*1dd0*/  FFMA R2, R7, R5, R2 ;  /* 0x0000000507027223 */ /* 0x000fc60000000002 */
[----:B------:R-:W-:Y:S01]  /*1de0*/  FMUL R0, R13, R0 ;  /* 0x000000000d007220 */ /* 0x000fe20000400000 */
[----:B------:R-:W-:-:S03]  /*1df0*/  MOV R13, R21 ;  /* 0x00000015000d7202 */ /* 0x000fc60000000f00 */
[----:B------:R-:W-:-:S04]  /*1e00*/  FFMA R0, R0, R5, R11 ;  /* 0x0000000500007223 */ /* 0x000fc8000000000b */
[----:B------:R-:W-:-:S07]  /*1e10*/  FADD R3, R3, R0 ;  /* 0x0000000003037221 */ /* 0x000fce0000000000 */
.L_x_1423:
[----:B------:R-:W-:Y:S05]  /*1e20*/  BSYNC.RECONVERGENT B0 ;  /* 0x0000000000007941 */ /* 0x000fea0003800200 */
.L_x_1422:
        /* <DEDUP_REMOVED lines=19> */
[----:B------:R-:W-:-:S07]  /*1f60*/  IMAD.MOV.U32 R5, RZ, RZ, R37 ;  /* 0x000000ffff057224 */ /* 0x000fce00078e0025 */
.L_x_1429:
[----:B------:R-:W-:Y:S05]  /*1f70*/  BSYNC.RECONVERGENT B3 ;  /* 0x0000000000037941 */ /* 0x000fea0003800200 */
.L_x_1428:
[----:B------:R-:W-:-:S04]  /*1f80*/  FADD R7, -R2, R7 ;  /* 0x0000000702077221 */ /* 0x000fc80000000100 */
[C---:B------:R-:W-:Y:S01]  /*1f90*/  FMUL R0, R7.reuse, R7 ;  /* 0x0000000707007220 */ /* 0x040fe20000400000 */
[----:B------:R-:W-:-:S03]  /*1fa0*/  FFMA R2, R7, R5, R2 ;  /* 0x0000000507027223 */ /* 0x000fc60000000002 */
[----:B------:R-:W-:Y:S01]  /*1fb0*/  FMUL R0, R13, R0 ;  /* 0x000000000d007220 */ /* 0x000fe20000400000 */
[----:B------:R-:W-:-:S03]  /*1fc0*/  MOV R13, R21 ;  /* 0x00000015000d7202 */ /* 0x000fc60000000f00 */
[----:B------:R-:W-:-:S04]  /*1fd0*/  FFMA R0, R0, R5, R11 ;  /* 0x0000000500007223 */ /* 0x000fc8000000000b */
[----:B------:R-:W-:-:S07]  /*1fe0*/  FADD R3, R3, R0 ;  /* 0x0000000003037221 */ /* 0x000fce0000000000 */
.L_x_1427:
[----:B------:R-:W-:Y:S05]  /*1ff0*/  BSYNC.RECONVERGENT B0 ;  /* 0x0000000000007941 */ /* 0x000fea0003800200 */
.L_x_1426:
        /* <DEDUP_REMOVED lines=20> */
.L_x_1433:
[----:B------:R-:W-:Y:S05]  /*2140*/  BSYNC.RECONVERGENT B3 ;  /* 0x0000000000037941 */ /* 0x000fea0003800200 */
.L_x_1432:
[----:B------:R-:W-:-:S04]  /*2150*/  FADD R7, -R2, R7 ;  /* 0x0000000702077221 */ /* 0x000fc80000000100 */
[C---:B------:R-:W-:Y:S01]  /*2160*/  FMUL R0, R7.reuse, R7 ;  /* 0x0000000707007220 */ /* 0x040fe20000400000 */
[----:B------:R-:W-:-:S03]  /*2170*/  FFMA R2, R7, R5, R2 ;  /* 0x0000000507027223 */ /* 0x000fc60000000002 */
[----:B------:R-:W-:Y:S01]  /*2180*/  FMUL R0, R13, R0 ;  /* 0x000000000d007220 */ /* 0x000fe20000400000 */
[----:B------:R-:W-:-:S03]  /*2190*/  IMAD.MOV.U32 R13, RZ, RZ, R21 ;  /* 0x000000ffff0d7224 */ /* 0x000fc600078e0015 */
[----:B------:R-:W-:-:S04]  /*21a0*/  FFMA R0, R0, R5, R11 ;  /* 0x0000000500007223 */ /* 0x000fc8000000000b */
[----:B------:R-:W-:-:S07]  /*21b0*/  FADD R3, R3, R0 ;  /* 0x0000000003037221 */ /* 0x000fce0000000000 */
.L_x_1431:
[----:B------:R-:W-:Y:S05]  /*21c0*/  BSYNC.RECONVERGENT B0 ;  /* 0x0000000000007941 */ /* 0x000fea0003800200 */
.L_x_1430:
        /* <DEDUP_REMOVED lines=20> */
.L_x_1437:
[----:B------:R-:W-:Y:S05]  /*2310*/  BSYNC.RECONVERGENT B3 ;  /* 0x0000000000037941 */ /* 0x000fea0003800200 */
.L_x_1436:
[----:B------:R-:W-:-:S04]  /*2320*/  FADD R7, -R2, R7 ;  /* 0x0000000702077221 */ /* 0x000fc80000000100 */
[C---:B------:R-:W-:Y:S01]  /*2330*/  FMUL R0, R7.reuse, R7 ;  /* 0x0000000707007220 */ /* 0x040fe20000400000 */
[----:B------:R-:W-:-:S03]  /*2340*/  FFMA R2, R7, R5, R2 ;  /* 0x0000000507027223 */ /* 0x000fc60000000002 */
[----:B------:R-:W-:Y:S01]  /*2350*/  FMUL R0, R13, R0 ;  /* 0x000000000d007220 */ /* 0x000fe20000400000 */
[----:B------:R-:W-:-:S03]  /*2360*/  MOV R13, R21 ;  /* 0x00000015000d7202 */ /* 0x000fc60000000f00 */
[----:B------:R-:W-:-:S04]  /*2370*/  FFMA R0, R0, R5, R11 ;  /* 0x0000000500007223 */ /* 0x000fc8000000000b */
[----:B------:R-:W-:-:S07]  /*2380*/  FADD R3, R3, R0 ;  /* 0x0000000003037221 */ /* 0x000fce0000000000 */
.L_x_1435:
[----:B------:R-:W-:Y:S05]  /*2390*/  BSYNC.RECONVERGENT B0 ;  /* 0x0000000000007941 */ /* 0x000fea0003800200 */
.L_x_1434:
        /* <DEDUP_REMOVED lines=17> */
.L_x_1439:
[----:B------:R-:W-:Y:S05]  /*24b0*/  BSYNC.RECONVERGENT B0 ;  /* 0x0000000000007941 */ /* 0x000fea0003800200 */
.L_x_1438:
[----:B------:R-:W-:Y:S01]  /*24c0*/  BAR.SYNC.DEFER_BLOCKING 0x0 ;  /* 0x0000000000007b1d */ /* 0x000fe20000010000 */
[----:B------:R-:W-:-:S13]  /*24d0*/  ISETP.GT.U32.AND P0, PT, R16, 0x1f, PT ;  /* 0x0000001f1000780c */ /* 0x000fda0003f04070 */
[----:B------:R-:W-:Y:S05]  /*24e0*/  @P0 BRA `(.L_x_1440) ;  /* 0x0000000800d40947 */ /* 0x000fea0003800000 */
[----:B------:R-:W-:Y:S01]  /*24f0*/  ISETP.GE.U32.AND P0, PT, R16, UR5, PT ;  /* 0x0000000510007c0c */ /* 0x000fe2000bf06070 */
[----:B------:R-:W-:Y:S01]  /*2500*/  BSSY.RECONVERGENT B0, `(.L_x_1441) ;  /* 0x0000011000007945 */ /* 0x000fe20003800200 */
[----:B0-----:R-:W-:Y:S01]  /*2510*/  IMAD.MOV.U32 R0, RZ, RZ, RZ ;  /* 0x000000ffff007224 */ /* 0x001fe200078e00ff */
        /* <DEDUP_REMOVED lines=15> */
.L_x_1442:
[----:B------:R-:W-:Y:S05]  /*2610*/  BSYNC.RECONVERGENT B0 ;  /* 0x0000000000007941 */ /* 0x000fea0003800200 */
.L_x_1441:
[----:B------:R-:W-:-:S03]  /*2620*/  UMOV UR7, 0xffffffff ;  /* 0xffffffff00077882 */ /* 0x000fc60000000000 */
[----:B------:R-:W-:Y:S05]  /*2630*/  BRA.DIV UR7, `(.L_x_1443) ;  /* 0x0000003207d87947 */ /* 0x000fea000b800000 */
[----:B0-----:R0:W3:Y:S01]  /*2640*/  SHFL.DOWN PT, R5, R2, 0x10, 0x1f ;  /* 0x0a001f0002057f89 */ /* 0x0010e200000e0000 */
[----:B------:R-:W-:-:S03]  /*2650*/  NOP ;  /* 0x0000000000007918 */ /* 0x000fc60000000000 */
[----:B--2---:R0:W2:Y:S04]  /*2660*/  SHFL.DOWN PT, R4, R3, 0x10, 0x1f ;  /* 0x0a001f0003047f89 */ /* 0x0040a800000e0000 */
[----:B-1----:R0:W1:Y:S02]  /*2670*/  SHFL.DOWN PT, R14, R0, 0x10, 0x1f ;  /* 0x0a001f00000e7f89 */ /* 0x00206400000e0000 */
.L_x_1483:
        /* <DEDUP_REMOVED lines=15> */
[----:B0-234-:R-:W-:Y:S05]  /*2770*/  CALL.REL.NOINC `($__internal_12_$__cuda_sm3x_div_rn_noftz_f32_slowpath) ;  /* 0x00000038004c7944 */ /* 0x01dfea0003c00000 */
[----:B------:R-:W-:-:S07]  /*2780*/  MOV R7, R37 ;  /* 0x0000002500077202 */ /* 0x000fce0000000f00 */
.L_x_1447:
[----:B------:R-:W-:Y:S05]  /*2790*/  BSYNC.RECONVERGENT B3 ;  /* 0x0000000000037941 */ /* 0x000fea0003800200 */
.L_x_1446:
[----:B---3--:R-:W-:-:S04]  /*27a0*/  FADD R5, -R2, R5 ;  /* 0x0000000502057221 */ /* 0x008fc80000000100 */
[C---:B------:R-:W-:Y:S01]  /*27b0*/  FMUL R9, R5.reuse, R5 ;  /* 0x0000000505097220 */ /* 0x040fe20000400000 */
[----:B0-----:R-:W-:-:S03]  /*27c0*/  FFMA R2, R5, R7, R2 ;  /* 0x0000000705027223 */ /* 0x001fc60000000002 */
[----:B------:R-:W-:Y:S01]  /*27d0*/  FMUL R9, R0, R9 ;  /* 0x0000000900097220 */ /* 0x000fe20000400000 */
[----:B------:R-:W-:-:S03]  /*27e0*/  MOV R0, R11 ;  /* 0x0000000b00007202 */ /* 0x000fc60000000f00 */
[----:B--2---:R-:W-:-:S04]  /*27f0*/  FFMA R4, R9, R7, R4 ;  /* 0x0000000709047223 */ /* 0x004fc80000000004 */
[----:B------:R-:W-:-:S07]  /*2800*/  FADD R3, R3, R4 ;  /* 0x0000000403037221 */ /* 0x000fce0000000000 */
.L_x_1445:
[----:B------:R-:W-:Y:S05]  /*2810*/  BSYNC.RECONVERGENT B0 ;  /* 0x0000000000007941 */ /* 0x000fea0003800200 */
.L_x_1444:
[----:B------:R-:W-:-:S03]  /*2820*/  UMOV UR7, 0xffffffff ;  /* 0xffffffff00077882 */ /* 0x000fc60000000000 */
[----:B------:R-:W-:Y:S05]  /*2830*/  BRA.DIV UR7, `(.L_x_1448) ;  /* 0x0000003207ac7947 */ /* 0x000fea000b800000 */
[----:B---3--:R1:W3:Y:S04]  /*2840*/  SHFL.DOWN PT, R5, R2, 0x8, 0x1f ;  /* 0x09001f0002057f89 */ /* 0x0082e800000e0000 */
[----:B--2---:R1:W2:Y:S04]  /*2850*/  SHFL.DOWN PT, R4, R3, 0x8, 0x1f ;  /* 0x09001f0003047f89 */ /* 0x0042a800000e0000 */
[----:B------:R1:W0:Y:S02]  /*2860*/  SHFL.DOWN PT, R14, R0, 0x8, 0x1f ;  /* 0x09001f00000e7f89 */ /* 0x00022400000e0000 */
.L_x_1488:
        /* <DEDUP_REMOVED lines=15> */
[----:B-1234-:R-:W-:Y:S05]  /*2960*/  CALL.REL.NOINC `($__internal_12_$__cuda_sm3x_div_rn_noftz_f32_slowpath) ;  /* 0x0000003400d07944 */ /* 0x01efea0003c00000 */
[----:B------:R-:W-:-:S07]  /*2970*/  MOV R7, R37 ;  /* 0x0000002500077202 */ /* 0x000fce0000000f00 */
.L_x_1452:
[----:B------:R-:W-:Y:S05]  /*2980*/  BSYNC.RECONVERGENT B3 ;  /* 0x0000000000037941 */ /* 0x000fea0003800200 */
.L_x_1451:
[----:B---3--:R-:W-:-:S04]  /*2990*/  FADD R5, -R2, R5 ;  /* 0x0000000502057221 */ /* 0x008fc80000000100 */
[C---:B------:R-:W-:Y:S01]  /*29a0*/  FMUL R9, R5.reuse, R5 ;  /* 0x0000000505097220 */ /* 0x040fe20000400000 */
[----:B-1----:R-:W-:-:S03]  /*29b0*/  FFMA R2, R5, R7, R2 ;  /* 0x0000000705027223 */ /* 0x002fc60000000002 */
[----:B------:R-:W-:Y:S01]  /*29c0*/  FMUL R9, R0, R9 ;  /* 0x0000000900097220 */ /* 0x000fe20000400000 */
[----:B------:R-:W-:-:S03]  /*29d0*/  MOV R0, R11 ;  /* 0x0000000b00007202 */ /* 0x000fc60000000f00 */
[----:B--2---:R-:W-:-:S04]  /*29e0*/  FFMA R4, R9, R7, R4 ;  /* 0x0000000709047223 */ /* 0x004fc80000000004 */
[----:B------:R-:W-:-:S07]  /*29f0*/  FADD R3, R3, R4 ;  /* 0x0000000403037221 */ /* 0x000fce0000000000 */
.L_x_1450:
[----:B------:R-:W-:Y:S05]  /*2a00*/  BSYNC.RECONVERGENT B0 ;  /* 0x0000000000007941 */ /* 0x000fea0003800200 */
.L_x_1449:
[----:B------:R-:W-:-:S03]  /*2a10*/  UMOV UR7, 0xffffffff ;  /* 0xffffffff00077882 */ /* 0x000fc60000000000 */
[----:B------:R-:W-:Y:S05]  /*2a20*/  BRA.DIV UR7, `(.L_x_1453) ;  /* 0x00000032078c7947 */ /* 0x000fea000b800000 */
[----:B---3--:R0:W3:Y:S04]  /*2a30*/  SHFL.DOWN PT, R5, R2, 0x4, 0x1f ;  /* 0x08801f0002057f89 */ /* 0x0080e800000e0000 */
[----:B--2---:R0:W2:Y:S04]  /*2a40*/  SHFL.DOWN PT, R4, R3, 0x4, 0x1f ;  /* 0x08801f0003047f89 */ /* 0x0040a800000e0000 */
[----:B------:R0:W0:Y:S02]  /*2a50*/  SHFL.DOWN PT, R14, R0, 0x4, 0x1f ;  /* 0x08801f00000e7f89 */ /* 0x00002400000e0000 */
.L_x_1493:
        /* <DEDUP_REMOVED lines=15> */
[----:B-1234-:R-:W-:Y:S05]  /*2b50*/  CALL.REL.NOINC `($__internal_12_$__cuda_sm3x_div_rn_noftz_f32_slowpath) ;  /* 0x0000003400547944 */ /* 0x01efea0003c00000 */
[----:B------:R-:W-:-:S07]  /*2b60*/  IMAD.MOV.U32 R7, RZ, RZ, R37 ;  /* 0x000000ffff077224 */ /* 0x000fce00078e0025 */
.L_x_1457:
[----:B------:R-:W-:Y:S05]  /*2b70*/  BSYNC.RECONVERGENT B3 ;  /* 0x0000000000037941 */ /* 0x000fea0003800200 */
.L_x_1456:
[----:B---3--:R-:W-:-:S04]  /*2b80*/  FADD R5, -R2, R5 ;  /* 0x0000000502057221 */ /* 0x008fc80000000100 */
[C---:B------:R-:W-:Y:S01]  /*2b90*/  FMUL R9, R5.reuse, R5 ;  /* 0x0000000505097220 */ /* 0x040fe20000400000 */
[----:B-1----:R-:W-:-:S03]  /*2ba0*/  FFMA R2, R5, R7, R2 ;  /* 0x0000000705027223 */ /* 0x002fc60000000002 */
[----:B------:R-:W-:Y:S01]  /*2bb0*/  FMUL R9, R0, R9 ;  /* 0x0000000900097220 */ /* 0x000fe20000400000 */
[----:B------:R-:W-:-:S03]  /*2bc0*/  MOV R0, R11 ;  /* 0x0000000b00007202 */ /* 0x000fc60000000f00 */
[----:B--2---:R-:W-:-:S04]  /*2bd0*/  FFMA R4, R9, R7, R4 ;  /* 0x0000000709047223 */ /* 0x004fc80000000004 */
[----:B------:R-:W-:-:S07]  /*2be0*/  FADD R3, R3, R4 ;  /* 0x0000000403037221 */ /* 0x000fce0000000000 */
.L_x_1455:
[----:B------:R-:W-:Y:S05]  /*2bf0*/  BSYNC.RECONVERGENT B0 ;  /* 0x0000000000007941 */ /* 0x000fea0003800200 */
.L_x_1454:
[----:B------:R-:W-:-:S03]  /*2c00*/  UMOV UR7, 0xffffffff ;  /* 0xffffffff00077882 */ /* 0x000fc60000000000 */
[----:B------:R-:W-:Y:S05]  /*2c10*/  BRA.DIV UR7, `(.L_x_1458) ;  /* 0x00000032076c7947 */ /* 0x000fea000b800000 */
[----:B---3--:R0:W3:Y:S04]  /*2c20*/  SHFL.DOWN PT, R5, R2, 0x2, 0x1f ;  /* 0x08401f0002057f89 */ /* 0x0080e800000e0000 */
[----:B--2---:R0:W2:Y:S04]  /*2c30*/  SHFL.DOWN PT, R4, R3, 0x2, 0x1f ;  /* 0x08401f0003047f89 */ /* 0x0040a800000e0000 */
[----:B------:R0:W0:Y:S02]  /*2c40*/  SHFL.DOWN PT, R14, R0, 0x2, 0x1f ;  /* 0x08401f00000e7f89 */ /* 0x00002400000e0000 */
.L_x_1498:
        /* <DEDUP_REMOVED lines=16> */
[----:B------:R-:W-:-:S07]  /*2d50*/  MOV R7, R37 ;  /* 0x0000002500077202 */ /* 0x000fce0000000f00 */
.L_x_1462:
[----:B------:R-:W-:Y:S05]  /*2d60*/  BSYNC.RECONVERGENT B3 ;  /* 0x0000000000037941 */ /* 0x000fea0003800200 */
.L_x_1461:
[----:B---3--:R-:W-:-:S04]  /*2d70*/  FADD R5, -R2, R5 ;  /* 0x0000000502057221 */ /* 0x008fc80000000100 */
[C---:B------:R-:W-:Y:S01]  /*2d80*/  FMUL R9, R5.reuse, R5 ;  /* 0x0000000505097220 */ /* 0x040fe20000400000 */
[----:B-1----:R-:W-:-:S03]  /*2d90*/  FFMA R2, R5, R7, R2 ;  /* 0x0000000705027223 */ /* 0x002fc60000000002 */
[----:B------:R-:W-:Y:S01]  /*2da0*/  FMUL R9, R0, R9 ;  /* 0x0000000900097220 */ /* 0x000fe20000400000 */
[----:B------:R-:W-:-:S03]  /*2db0*/  IMAD.MOV.U32 R0, RZ, RZ, R11 ;  /* 0x000000ffff007224 */ /* 0x000fc600078e000b */
[----:B--2---:R-:W-:-:S04]  /*2dc0*/  FFMA R4, R9, R7, R4 ;  /* 0x0000000709047223 */ /* 0x004fc80000000004 */
[----:B------:R-:W-:-:S07]  /*2dd0*/  FADD R3, R3, R4 ;  /* 0x0000000403037221 */ /* 0x000fce0000000000 */
.L_x_1460:
[----:B------:R-:W-:Y:S05]  /*2de0*/  BSYNC.RECONVERGENT B0 ;  /* 0x0000000000007941 */ /* 0x000fea0003800200 */
.L_x_1459:
[----:B------:R-:W-:-:S03]  /*2df0*/  UMOV UR7, 0xffffffff ;  /* 0xffffffff00077882 */ /* 0x000fc60000000000 */
[----:B------:R-:W-:Y:S05]  /*2e00*/  BRA.DIV UR7, `(.L_x_1463) ;  /* 0x00000032074c7947 */ /* 0x000fea000b800000 */
[----:B---3--:R0:W3:Y:S04]  /*2e10*/  SHFL.DOWN PT, R5, R2, 0x1, 0x1f ;  /* 0x08201f0002057f89 */ /* 0x0080e800000e0000 */
[----:B--2---:R0:W2:Y:S04]  /*2e20*/  SHFL.DOWN PT, R4, R3, 0x1, 0x1f ;  /* 0x08201f0003047f89 */ /* 0x0040a800000e0000 */
[----:B------:R0:W0:Y:S02]  /*2e30*/  SHFL.DOWN PT, R14, R0, 0x1, 0x1f ;  /* 0x08201f00000e7f89 */ /* 0x00002400000e0000 */
.L_x_1503:
        /* <DEDUP_REMOVED lines=17> */
.L_x_1467:
[----:B------:R-:W-:Y:S05]  /*2f50*/  BSYNC.RECONVERGENT B3 ;  /* 0x0000000000037941 */ /* 0x000fea0003800200 */
.L_x_1466:
[----:B---3--:R-:W-:-:S04]  /*2f60*/  FADD R5, -R2, R5 ;  /* 0x0000000502057221 */ /* 0x008fc80000000100 */
[C---:B------:R-:W-:Y:S01]  /*2f70*/  FMUL R9, R5.reuse, R5 ;  /* 0x0000000505097220 */ /* 0x040fe20000400000 */
[----:B-1----:R-:W-:-:S03]  /*2f80*/  FFMA R2, R5, R7, R2 ;  /* 0x0000000705027223 */ /* 0x002fc60000000002 */
[----:B------:R-:W-:Y:S01]  /*2f90*/  FMUL R9, R0, R9 ;  /* 0x0000000900097220 */ /* 0x000fe20000400000 */
[----:B------:R-:W-:-:S03]  /*2fa0*/  MOV R0, R11 ;  /* 0x0000000b00007202 */ /* 0x000fc60000000f00 */
[----:B--2---:R-:W-:-:S04]  /*2fb0*/  FFMA R4, R9, R7, R4 ;  /* 0x0000000709047223 */ /* 0x004fc80000000004 */
[----:B------:R-:W-:-:S07]  /*2fc0*/  FADD R3, R3, R4 ;  /* 0x0000000403037221 */ /* 0x000fce0000000000 */
.L_x_1465:
[----:B------:R-:W-:Y:S05]  /*2fd0*/  BSYNC.RECONVERGENT B0 ;  /* 0x0000000000007941 */ /* 0x000fea0003800200 */
.L_x_1464:
[----:B------:R-:W-:-:S13]  /*2fe0*/  ISETP.NE.AND P0, PT, R31, RZ, PT ;  /* 0x000000ff1f00720c */ /* 0x000fda0003f05270 */
[----:B---3--:R-:W0:Y:S01]  /*2ff0*/  @!P0 S2R R5, SR_CgaCtaId ;  /* 0x0000000000058919 */ /* 0x008e220000008800 */
[----:B--2---:R-:W-:-:S04]  /*3000*/  @!P0 MOV R4, 0x400 ;  /* 0x0000040000048802 */ /* 0x004fc80000000f00 */
[----:B0-----:R-:W-:-:S05]  /*3010*/  @!P0 LEA R5, R5, R4, 0x18 ;  /* 0x0000000405058211 */ /* 0x001fca00078ec0ff */
[----:B------:R2:W-:Y:S04]  /*3020*/  @!P0 STS.64 [R5+0x180], R2 ;  /* 0x0001800205008388 */ /* 0x0005e80000000a00 */
[----:B------:R2:W-:Y:S02]  /*3030*/  @!P0 STS [R5+0x188], R0 ;  /* 0x0001880005008388 */ /* 0x0005e40000000800 */
.L_x_1440:
        /* <DEDUP_REMOVED lines=19> */
[----:B----4-:R-:W-:Y:S05]  /*3170*/  CALL.REL.NOINC `($__internal_12_$__cuda_sm3x_div_rn_noftz_f32_slowpath) ;  /* 0x0000002c00cc7944 */ /* 0x010fea0003c00000 */
[----:B------:R-:W-:-:S07]  /*3180*/  MOV R0, R37 ;  /* 0x0000002500007202 */ /* 0x000fce0000000f00 */
.L_x_1468:
        /* <DEDUP_REMOVED lines=16> */
[C---:B------:R-:W-:Y:S01]  /*3290*/  IMAD R5, R16.reuse, 0x10, R19 ;  /* 0x0000001010057824 */ /* 0x040fe200078e0213 */
[----:B------:R-:W-:Y:S01]  /*32a0*/  LEA R7, R16, R25, 0x4 ;  /* 0x0000001910077211 */ /* 0x000fe200078e20ff */
        /* <DEDUP_REMOVED lines=20> */
[----:B------:R-:W-:Y:S01]  /*33f0*/  IADD3.X R3, PT, PT, RZ, R34, RZ, P1, !PT ;  /* 0x00000022ff037210 */ /* 0x000fe20000ffe4ff */
[----:B------:R-:W-:Y:S02]  /*3400*/  IMAD.SHL.U32 R11, R2, 0x4, RZ ;  /* 0x00000004020b7824 */ /* 0x000fe400078e00ff */
[----:B---3--:R-:W-:Y:S01]  /*3410*/  FADD R5, R12, -UR9 ;  /* 0x800000090c057e21 */ /* 0x008fe20008000000 */
[----:B------:R-:W-:Y:S01]  /*3420*/  FMUL R7, R0, R7 ;  /* 0x0000000700077220 */ /* 0x000fe20000400000 */
[----:B------:R-:W-:Y:S01]  /*3430*/  SHF.L.U64.HI R34, R2, 0x2, R3 ;  /* 0x0000000202227819 */ /* 0x000fe20000010203 */
[----:B------:R-:W-:Y:S01]  /*3440*/  FADD R3, R4, -UR9 ;  /* 0x8000000904037e21 */ /* 0x000fe20008000000 */
[----:B------:R-:W-:Y:S01]  /*3450*/  LOP3.LUT R11, R11, 0xfffffff0, RZ, 0xc0, !PT ;  /* 0xfffffff00b0b7812 */ /* 0x000fe200078ec0ff */
[C---:B------:R-:W-:Y:S02]  /*3460*/  FMUL R2, R0.reuse, R5 ;  /* 0x0000000500027220 */ /* 0x040fe40000400000 */
[----:B------:R-:W-:Y:S01]  /*3470*/  FMUL R3, R0, R3 ;  /* 0x0000000300037220 */ /* 0x000fe20000400000 */
[----:B0-----:R-:W-:Y:S01]  /*3480*/  IADD3 R4, P1, PT, R11, R36, RZ ;  /* 0x000000240b047210 */ /* 0x001fe20007f3e0ff */
[----:B----4-:R-:W-:-:S02]  /*3490*/  FADD R11, R22, -UR9 ;  /* 0x80000009160b7e21 */ /* 0x010fc40008000000 */
[----:B-----5:R-:W-:Y:S02]  /*34a0*/  FFMA R12, R3, R6, R8 ;  /* 0x00000006030c7223 */ /* 0x020fe40000000008 */
[----:B------:R-:W-:Y:S01]  /*34b0*/  FMUL R6, R0, R11 ;  /* 0x0000000b00067220 */ /* 0x000fe20000400000 */
[----:B------:R-:W-:Y:S01]  /*34c0*/  IADD3.X R5, PT, PT, R34, R37, RZ, P1, !PT ;  /* 0x0000002522057210 */ /* 0x000fe20000ffe4ff */
[----:B-1----:R-:W-:Y:S01]  /*34d0*/  FFMA R14, R7, R15, R20 ;  /* 0x0000000f070e7223 */ /* 0x002fe20000000014 */
[----:B------:R-:W-:Y:S01]  /*34e0*/  FFMA R13, R2, R13, R9 ;  /* 0x0000000d020d7223 */ /* 0x000fe20000000009 */
[----:B------:R-:W-:Y:S01]  /*34f0*/  MOV R2, R29 ;  /* 0x0000001d00027202 */ /* 0x000fe20000000f00 */
[----:B------:R-:W-:-:S05]  /*3500*/  FFMA R15, R6, R23, R21 ;  /* 0x00000017060f7223 */ /* 0x000fca0000000015 */
[----:B------:R1:W-:Y:S02]  /*3510*/  STG.E.128 desc[UR16][R4.64], R12 ;  /* 0x0000000c04007986 */ /* 0x0003e4000c101d10 */
.L_x_1472:
[----:B0-----:R-:W-:Y:S05]  /*3520*/  BSYNC.RECONVERGENT B1 ;  /* 0x0000000000017941 */ /* 0x001fea0003800200 */
.L_x_1471:
[----:B------:R-:W-:Y:S05]  /*3530*/  @!P0 BRA `(.L_x_1470) ;  /* 0x0000002000f88947 */ /* 0x000fea0003800000 */
[----:B------:R-:W-:Y:S01]  /*3540*/  IMAD.IADD R3, R17, 0x1, -R2 ;  /* 0x0000000111037824 */ /* 0x000fe200078e0a02 */
[----:B------:R-:W-:Y:S01]  /*3550*/  BSSY.RECONVERGENT B1, `(.L_x_1473) ;  /* 0x0000139000017945 */ /* 0x000fe20003800200 */
[----:B------:R-:W-:-:S03]  /*3560*/  PLOP3.LUT P0, PT, PT, PT, PT, 0x80, 0x8 ;  /* 0x000000000008781c */ /* 0x000fc60003f0f070 */
[----:B------:R-:W-:-:S13]  /*3570*/  ISETP.GT.AND P1, PT, R3, 0xc00, PT ;  /* 0x00000c000300780c */ /* 0x000fda0003f24270 */
[----:B------:R-:W-:Y:S05]  /*3580*/  @!P1 BRA `(.L_x_1474) ;  /* 0x0000001000d49947 */ /* 0x000fea0003800000 */
[----:B-1----:R-:W0:Y:S01]  /*3590*/  S2R R4, SR_CgaCtaId ;  /* 0x0000000000047919 */ /* 0x002e220000008800 */
[----:B------:R-:W-:Y:S02]  /*35a0*/  MOV R3, 0x400 ;  /* 0x0000040000037802 */ /* 0x000fe40000000f00 */
[----:B------:R-:W-:Y:S02]  /*35b0*/  PLOP3.LUT P0, PT, PT, PT, PT, 0x8, 0x80 ;  /* 0x000000000080781c */ /* 0x000fe40003f0e170 */
[----:B------:R-:W-:Y:S02]  /*35c0*/  IADD3 R3, PT, PT, R3, 0x190, RZ ;  /* 0x0000019003037810 */ /* 0x000fe40007ffe0ff */
[----:B------:R-:W-:Y:S02]  /*35d0*/  IADD3 R9, PT, PT, R17, -0xc00, RZ ;  /* 0xfffff40011097810 */ /* 0x000fe40007ffe0ff */
[----:B0-----:R-:W-:-:S07]  /*35e0*/  LEA R3, R4, R3, 0x18 ;  /* 0x0000000304037211 */ /* 0x001fce00078ec0ff */
.L_x_1475:
[C---:B0-----:R-:W-:Y:S01]  /*35f0*/  SHF.L.U32 R14, R2.reuse, 0x2, RZ ;  /* 0x00000002020e7819 */ /* 0x041fe200000006ff */
[----:B------:R-:W-:Y:S01]  /*3600*/  HFMA2 R15, -RZ, RZ, 0, 0 ;  /* 0x00000000ff0f7431 */ /* 0x000fe200000001ff */
[C---:B------:R-:W-:Y:S01]  /*3610*/  LEA R11, R2.reuse, R19, 0x4 ;  /* 0x00000013020b7211 */ /* 0x040fe200078e20ff */
[----:B------:R-:W-:Y:S01]  /*3620*/  UIMAD UR7, UR4, UR14, URZ ;  /* 0x0000000e040772a4 */ /* 0x000fe2000f8e02ff */
[----:B------:R-:W-:Y:S01]  /*3630*/  LEA R8, R2, R25, 0x4 ;  /* 0x0000001902087211 */ /* 0x000fe200078e20ff */
[--C-:B------:R-:W-:Y:S01]  /*3640*/  IMAD.IADD R22, R3, 0x1, R14.reuse ;  /* 0x0000000103167824 */ /* 0x100fe200078e020e */
[----:B------:R-:W-:Y:S01]  /*3650*/  MOV R12, UR6 ;  /* 0x00000006000c7c02 */ /* 0x000fe20008000f00 */
[----:B------:R-:W-:Y:S01]  /*3660*/  LDS R6, [R11] ;  /* 0x000000000b067984 */ /* 0x000fe20000000800 */
[----:B------:R-:W-:Y:S01]  /*3670*/  UIMAD UR7, UR6, UR15, UR7 ;  /* 0x0000000f060772a4 */ /* 0x000fe2000f8e0207 */
[----:B------:R-:W-:Y:S02]  /*3680*/  R2UR UR16, R32 ;  /* 0x00000000201072ca */ /* 0x000fe400000e0000 */
[----:B------:R-:W0:Y:S01]  /*3690*/  LDS R4, [R22] ;  /* 0x0000000016047984 */ /* 0x000e220000000800 */
[----:B------:R-:W-:Y:S01]  /*36a0*/  LEA R34, R17, R22, 0x2 ;  /* 0x0000001611227211 */ /* 0x000fe200078e10ff */
[----:B------:R-:W-:Y:S01]  /*36b0*/  IMAD.WIDE.U32 R14, R12, UR14, R14 ;  /* 0x0000000e0c0e7c25 */ /* 0x000fe2000f8e000e */
[----:B------:R-:W-:Y:S01]  /*36c0*/  R2UR UR17, R33 ;  /* 0x00000000211172ca */ /* 0x000fe200000e0000 */
[----:B------:R-:W-:Y:S01]  /*36d0*/  LDS.64 R20, [R8] ;  /* 0x0000000008147984 */ /* 0x000fe20000000a00 */
[----:B------:R-:W-:Y:S01]  /*36e0*/  R2UR UR18, R32 ;  /* 0x00000000201272ca */ /* 0x000fe200000e0000 */
[----:B------:R-:W-:Y:S01]  /*36f0*/  IMAD R36, R17, 0x4, R34 ;  /* 0x0000000411247824 */ /* 0x000fe200078e0222 */
[----:B------:R-:W-:Y:S01]  /*3700*/  R2UR UR19, R33 ;  /* 0x00000000211372ca */ /* 0x000fe200000e0000 */
[----:B------:R-:W1:Y:S01]  /*3710*/  LDS R7, [R34] ;  /* 0x0000000022077984 */ /* 0x000e620000000800 */
[----:B------:R-:W-:-:S02]  /*3720*/  VIADD R44, R15, UR7 ;  /* 0x000000070f2c7c36 */ /* 0x000fc40008000000 */
[----:B------:R-:W-:Y:S01]  /*3730*/  LEA R40, R17, R36, 0x2 ;  /* 0x0000002411287211 */ /* 0x000fe200078e10ff */
[----:B------:R-:W2:Y:S04]  /*3740*/  LDS R23, [R36] ;  /* 0x0000000024177984 */ /* 0x000ea80000000800 */
[----:B------:R-:W3:Y:S04]  /*3750*/  LDS R13, [R11+0x4] ;  /* 0x000004000b0d7984 */ /* 0x000ee80000000800 */
[----:B------:R-:W-:Y:S04]  /*3760*/  LDS R37, [R11+0x8] ;  /* 0x000008000b257984 */ /* 0x000fe80000000800 */
[----:B------:R-:W4:Y:S04]  /*3770*/  LDS.64 R38, [R8+0x8] ;  /* 0x0000080008267984 */ /* 0x000f280000000a00 */
[----:B------:R-:W5:Y:S04]  /*3780*/  LDS R41, [R40] ;  /* 0x0000000028297984 */ /* 0x000f680000000800 */
[----:B------:R-:W5:Y:S04]  /*3790*/  LDS R42, [R11+0xc] ;  /* 0x00000c000b2a7984 */ /* 0x000f680000000800 */
[----:B------:R-:W5:Y:S01]  /*37a0*/  LDS R22, [R22+0x800] ;  /* 0x0008000016167984 */ /* 0x000f620000000800 */
[----:B0-----:R-:W-:-:S03]  /*37b0*/  FADD R5, R4, -UR9 ;  /* 0x8000000904057e21 */ /* 0x001fc60008000000 */
[----:B------:R-:W0:Y:S01]  /*37c0*/  LDS R34, [R34+0x800] ;  /* 0x0008000022227984 */ /* 0x000e220000000800 */
[----:B------:R-:W-:-:S03]  /*37d0*/  FMUL R5, R0, R5 ;  /* 0x0000000500057220 */ /* 0x000fc60000400000 */
[----:B------:R-:W0:Y:S01]  /*37e0*/  LDS R36, [R36+0x800] ;  /* 0x0008000024247984 */ /* 0x000e220000000800 */
[----:B-1----:R-:W-:Y:S01]  /*37f0*/  FADD R7, R7, -UR9 ;  /* 0x8000000907077e21 */ /* 0x002fe20008000000 */
[----:B------:R-:W-:Y:S02]  /*3800*/  FFMA R4, R5, R6, R20 ;  /* 0x0000000605047223 */ /* 0x000fe40000000014 */
[----:B------:R-:W-:Y:S01]  /*3810*/  LDS R15, [R11+0x2000] ;  /* 0x002000000b0f7984 */ /* 0x000fe20000000800 */
[----:B------:R-:W-:Y:S01]  /*3820*/  FMUL R6, R0, R7 ;  /* 0x0000000700067220 */ /* 0x000fe20000400000 */
[----:B------:R-:W-:Y:S01]  /*3830*/  SHF.R.S32.HI R7, RZ, 0x1f, R44 ;  /* 0x0000001fff077819 */ /* 0x000fe2000001142c */
[----:B--2---:R-:W-:Y:S01]  /*3840*/  FADD R23, R23, -UR9 ;  /* 0x8000000917177e21 */ /* 0x004fe20008000000 */
[----:B------:R-:W-:Y:S01]  /*3850*/  LDS R40, [R40+0x800] ;  /* 0x0008000028287984 */ /* 0x000fe20000000800 */
[----:B---3--:R-:W-:Y:S01]  /*3860*/  FFMA R5, R6, R13, R21 ;  /* 0x0000000d06057223 */ /* 0x008fe20000000015 */
[----:B------:R-:W-:Y:S01]  /*3870*/  LEA.HI R7, P1, R7, R14, RZ, 0x2 ;  /* 0x0000000e07077211 */ /* 0x000fe200078310ff */
[----:B------:R-:W-:Y:S01]  /*3880*/  FMUL R23, R0, R23 ;  /* 0x0000001700177220 */ /* 0x000fe20000400000 */
[----:B------:R-:W-:Y:S02]  /*3890*/  LDS R47, [R11+0x400c] ;  /* 0x00400c000b2f7984 */ /* 0x000fe40000000800 */
[----:B------:R-:W-:-:S02]  /*38a0*/  SHF.L.U32 R20, R7, 0x2, RZ ;  /* 0x0000000207147819 */ /* 0x000fc400000006ff */
[----:B------:R-:W-:Y:S01]  /*38b0*/  LDS R48, [R11+0x800c] ;  /* 0x00800c000b307984 */ /* 0x000fe20000000800 */
[----:B----4-:R-:W-:Y:S01]  /*38c0*/  FFMA R6, R23, R37, R38 ;  /* 0x0000002517067223 */ /* 0x010fe20000000026 */
[----:B------:R-:W-:Y:S02]  /*38d0*/  IADD3.X R38, PT, PT, RZ, R44, RZ, P1, !PT ;  /* 0x0000002cff267210 */ /* 0x000fe40000ffe4ff */
[----:B------:R-:W-:Y:S01]  /*38e0*/  LOP3.LUT R20, R20, 0xfffffff0, RZ, 0xc0, !PT ;  /* 0xfffffff014147812 */ /* 0x000fe200078ec0ff */
[----:B-----5:R-:W-:Y:S01]  /*38f0*/  FADD R41, R41, -UR9 ;  /* 0x8000000929297e21 */ /* 0x020fe20008000000 */
[----:B------:R-:W-:Y:S01]  /*3900*/  SHF.L.U64.HI R7, R7, 0x2, R38 ;  /* 0x0000000207077819 */ /* 0x000fe20000010226 */
[----:B------:R-:W-:Y:S01]  /*3910*/  LDS R23, [R11+0x2004] ;  /* 0x002004000b177984 */ /* 0x000fe20000000800 */
[----:B------:R-:W-:Y:S01]  /*3920*/  IADD3 R20, P1, PT, R20, UR12, RZ ;  /* 0x0000000c14147c10 */ /* 0x000fe2000ff3e0ff */
[----:B------:R-:W-:Y:S02]  /*3930*/  FMUL R38, R0, R41 ;  /* 0x0000002900267220 */ /* 0x000fe40000400000 */
[----:B------:R-:W-:Y:S01]  /*3940*/  LDS R37, [R11+0x2008] ;  /* 0x002008000b257984 */ /* 0x000fe20000000800 */
[----:B------:R-:W-:Y:S01]  /*3950*/  IADD3.X R21, PT, PT, R7, UR13, RZ, P1, !PT ;  /* 0x0000000d07157c10 */ /* 0x000fe20008ffe4ff */
[----:B------:R-:W-:Y:S01]  /*3960*/  FFMA R7, R38, R42, R39 ;  /* 0x0000002a26077223 */ /* 0x000fe20000000027 */
[----:B------:R-:W-:Y:S01]  /*3970*/  IADD3 R45, P1, PT, R14, 0x800, RZ ;  /* 0x000008000e2d7810 */ /* 0x000fe20007f3e0ff */
[----:B------:R-:W1:Y:S01]  /*3980*/  LDS.64 R38, [R8+0x2000] ;  /* 0x0020000008267984 */ /* 0x000e620000000a00 */
[----:B------:R-:W-:Y:S01]  /*3990*/  IADD3 R14, PT, PT, R2, 0x400, RZ ;  /* 0x00000400020e7810 */ /* 0x000fe20007ffe0ff */
[----:B------:R-:W-:-:S02]  /*39a0*/  FADD R13, R22, -UR9 ;  /* 0x80000009160d7e21 */ /* 0x000fc40008000000 */
[----:B------:R-:W2:Y:S01]  /*39b0*/  LDS.64 R42, [R8+0x2008] ;  /* 0x00200800082a7984 */ /* 0x000ea20000000a00 */
[----:B------:R-:W-:Y:S01]  /*39c0*/  IMAD.X R44, RZ, RZ, R44, P1 ;  /* 0x000000ffff2c7224 */ /* 0x000fe200008e062c */
[----:B------:R-:W-:Y:S01]  /*39d0*/  SHF.L.U32 R14, R14, 0x2, RZ ;  /* 0x000000020e0e7819 */ /* 0x000fe200000006ff */
[----:B------:R-:W-:Y:S01]  /*39e0*/  FMUL R13, R0, R13 ;  /* 0x0000000d000d7220 */ /* 0x000fe20000400000 */
[----:B------:R-:W3:Y:S02]  /*39f0*/  LDS R41, [R11+0x200c] ;  /* 0x00200c000b297984 */ /* 0x000ee40000000800 */
[----:B------:R-:W-:Y:S02]  /*3a00*/  SHF.R.S32.HI R22, RZ, 0x1f, R44 ;  /* 0x0000001fff167819 */ /* 0x000fe4000001142c */
[----:B------:R0:W-:Y:S02]  /*3a10*/  STG.E.128 desc[UR16][R20.64], R4 ;  /* 0x0000000414007986 */ /* 0x0001e4000c101d10 */
[----:B------:R-:W-:Y:S01]  /*3a20*/  LEA.HI R22, P1, R22, R45, RZ, 0x2 ;  /* 0x0000002d16167211 */ /* 0x000fe200078310ff */
[----:B0-----:R-:W-:Y:S01]  /*3a30*/  FADD R5, R34, -UR9 ;  /* 0x8000000922057e21 */ /* 0x001fe20008000000 */
[----:B------:R-:W-:Y:S01]  /*3a40*/  IADD3 R34, PT, PT, R3, R14, RZ ;  /* 0x0000000e03227210 */ /* 0x000fe20007ffe0ff */
[----:B------:R-:W-:-:S02]  /*3a50*/  FADD R7, R36, -UR9 ;  /* 0x8000000924077e21 */ /* 0x000fc40008000000 */
[C---:B------:R-:W-:Y:S02]  /*3a60*/  FMUL R6, R0.reuse, R5 ;  /* 0x0000000500067220 */ /* 0x040fe40000400000 */
[----:B------:R-:W-:Y:S01]  /*3a70*/  FMUL R7, R0, R7 ;  /* 0x0000000700077220 */ /* 0x000fe20000400000 */
[----:B-1----:R-:W-:Y:S01]  /*3a80*/  FFMA R4, R13, R15, R38 ;  /* 0x0000000f0d047223 */ /* 0x002fe20000000026 */
[----:B------:R-:W-:Y:S01]  /*3a90*/  IADD3.X R15, PT, PT, RZ, R44, RZ, P1, !PT ;  /* 0x0000002cff0f7210 */ /* 0x000fe20000ffe4ff */
[----:B------:R-:W0:Y:S01]  /*3aa0*/  LDS R13, [R34] ;  /* 0x00000000220d7984 */ /* 0x000e220000000800 */
[----:B------:R-:W-:Y:S01]  /*3ab0*/  FFMA R5, R6, R23, R39 ;  /* 0x0000001706057223 */ /* 0x000fe20000000027 */
[----:B--2---:R-:W-:Y:S01]  /*3ac0*/  FFMA R6, R7, R37, R42 ;  /* 0x0000002507067223 */ /* 0x004fe2000000002a */
[----:B------:R-:W-:Y:S01]  /*3ad0*/  SHF.L.U64.HI R23, R22, 0x2, R15 ;  /* 0x0000000216177819 */ /* 0x000fe2000001020f */
[----:B------:R-:W-:Y:S01]  /*3ae0*/  LDS.64 R36, [R8+0x4000] ;  /* 0x0040000008247984 */ /* 0x000fe20000000a00 */
[----:B------:R-:W-:-:S02]  /*3af0*/  IMAD R38, R17, 0x4, R34 ;  /* 0x0000000411267824 */ /* 0x000fc400078e0222 */
[----:B------:R-:W-:Y:S01]  /*3b00*/  FADD R7, R40, -UR9 ;  /* 0x8000000928077e21 */ /* 0x000fe20008000000 */
[----:B------:R-:W-:Y:S01]  /*3b10*/  SHF.L.U32 R22, R22, 0x2, RZ ;  /* 0x0000000216167819 */ /* 0x000fe200000006ff */
[----:B------:R-:W1:Y:S02]  /*3b20*/  LDS R15, [R11+0x4000] ;  /* 0x004000000b0f7984 */ /* 0x000e640000000800 */
[----:B------:R-:W-:Y:S01]  /*3b30*/  FMUL R20, R0, R7 ;  /* 0x0000000700147220 */ /* 0x000fe20000400000 */
[C---:B------:R-:W-:Y:S01]  /*3b40*/  LEA R40, R17.reuse, R38, 0x2 ;  /* 0x0000002611287211 */ /* 0x040fe200078e10ff */
[----:B------:R-:W2:Y:S01]  /*3b50*/  LDS R21, [R38] ;  /* 0x0000000026157984 */ /* 0x000ea20000000800 */
[----:B------:R-:W-:Y:S01]  /*3b60*/  LOP3.LUT R22, R22, 0xfffffff0, RZ, 0xc0, !PT ;  /* 0xfffffff016167812 */ /* 0x000fe200078ec0ff */
[----:B---3--:R-:W-:Y:S01]  /*3b70*/  FFMA R7, R20, R41, R43 ;  /* 0x0000002914077223 */ /* 0x008fe2000000002b */
[----:B------:R-:W-:Y:S01]  /*3b80*/  LEA R43, R17, R40, 0x2 ;  /* 0x00000028112b7211 */ /* 0x000fe200078e10ff */
[----:B------:R-:W-:Y:S01]  /*3b90*/  LDS R39, [R11+0x4004] ;  /* 0x004004000b277984 */ /* 0x000fe20000000800 */
[----:B------:R-:W-:-:S03]  /*3ba0*/  IADD3 R22, P1, PT, R22, UR12, RZ ;  /* 0x0000000c16167c10 */ /* 0x000fc6000ff3e0ff */
[----:B------:R-:W3:Y:S01]  /*3bb0*/  LDS R46, [R43] ;  /* 0x000000002b2e7984 */ /* 0x000ee20000000800 */
[----:B------:R-:W-:-:S03]  /*3bc0*/  IADD3.X R23, PT, PT, R23, UR13, RZ, P1, !PT ;  /* 0x0000000d17177c10 */ /* 0x000fc60008ffe4ff */
[----:B------:R-:W4:Y:S04]  /*3bd0*/  LDS R41, [R40] ;  /* 0x0000000028297984 */ /* 0x000f280000000800 */
        /* <DEDUP_REMOVED lines=8> */
[----:B------:R-:W-:Y:S02]  /*3c60*/  IMAD.MOV.U32 R15, RZ, RZ, RZ ;  /* 0x000000ffff0f7224 */ /* 0x000fe400078e00ff */
[----:B------:R-:W1:Y:S01]  /*3c70*/  LDS R40, [R40+0x800] ;  /* 0x0008000028287984 */ /* 0x000e620000000800 */
[----:B--2---:R-:W-:Y:S01]  /*3c80*/  FADD R21, R21, -UR9 ;  /* 0x8000000915157e21 */ /* 0x004fe20008000000 */
[----:B------:R-:W-:Y:S02]  /*3c90*/  IMAD.WIDE.U32 R14, R12, UR14, R14 ;  /* 0x0000000e0c0e7c25 */ /* 0x000fe4000f8e000e */
[----:B------:R-:W-:Y:S02]  /*3ca0*/  LDS R13, [R11+0x6004] ;  /* 0x006004000b0d7984 */ /* 0x000fe40000000800 */
[----:B------:R-:W-:Y:S01]  /*3cb0*/  FMUL R4, R0, R21 ;  /* 0x0000001500047220 */ /* 0x000fe20000400000 */
[----:B------:R-:W-:Y:S01]  /*3cc0*/  IADD3 R15, PT, PT, R15, UR7, RZ ;  /* 0x000000070f0f7c10 */ /* 0x000fe2000fffe0ff */
[----:B------:R-:W2:Y:S01]  /*3cd0*/  LDS R43, [R43+0x800] ;  /* 0x000800002b2b7984 */ /* 0x000ea20000000800 */
[----:B---3--:R-:W-:Y:S01]  /*3ce0*/  FADD R5, R46, -UR9 ;  /* 0x800000092e057e21 */ /* 0x008fe20008000000 */
[----:B------:R-:W-:Y:S01]  /*3cf0*/  FFMA R21, R4, R39, R37 ;  /* 0x0000002704157223 */ /* 0x000fe20000000025 */
[----:B------:R-:W-:Y:S01]  /*3d00*/  SHF.R.S32.HI R7, RZ, 0x1f, R15 ;  /* 0x0000001fff077819 */ /* 0x000fe2000001140f */
[----:B------:R-:W-:Y:S01]  /*3d10*/  LDS.64 R36, [R8+0x6000] ;  /* 0x0060000008247984 */ /* 0x000fe20000000a00 */
[----:B----4-:R-:W-:-:S02]  /*3d20*/  FADD R41, R41, -UR9 ;  /* 0x8000000929297e21 */ /* 0x010fc40008000000 */
[----:B------:R-:W-:Y:S01]  /*3d30*/  LEA.HI R7, P1, R7, R14, RZ, 0x2 ;  /* 0x0000000e07077211 */ /* 0x000fe200078310ff */
[----:B------:R-:W-:Y:S01]  /*3d40*/  LDS R39, [R11+0x6008] ;  /* 0x006008000b277984 */ /* 0x000fe20000000800 */
[C---:B------:R-:W-:Y:S02]  /*3d50*/  FMUL R41, R0.reuse, R41 ;  /* 0x0000002900297220 */ /* 0x040fe40000400000 */
[----:B------:R-:W-:Y:S02]  /*3d60*/  IADD3.X R6, PT, PT, RZ, R15, RZ, P1, !PT ;  /* 0x0000000fff067210 */ /* 0x000fe40000ffe4ff */
[----:B------:R-:W-:Y:S01]  /*3d70*/  SHF.L.U32 R4, R7, 0x2, RZ ;  /* 0x0000000207047819 */ /* 0x000fe200000006ff */
[----:B-----5:R-:W-:Y:S01]  /*3d80*/  FFMA R22, R41, R42, R44 ;  /* 0x0000002a29167223 */ /* 0x020fe2000000002c */
[----:B------:R-:W-:Y:S01]  /*3d90*/  SHF.L.U64.HI R7, R7, 0x2, R6 ;  /* 0x0000000207077819 */ /* 0x000fe20000010206 */
[----:B------:R-:W-:Y:S01]  /*3da0*/  FMUL R6, R0, R5 ;  /* 0x0000000500067220 */ /* 0x000fe20000400000 */
[----:B------:R-:W-:Y:S01]  /*3db0*/  LDS R41, [R11+0x600c] ;  /* 0x00600c000b297984 */ /* 0x000fe20000000800 */
[----:B------:R-:W-:-:S02]  /*3dc0*/  LOP3.LUT R4, R4, 0xfffffff0, RZ, 0xc0, !PT ;  /* 0xfffffff004047812 */ /* 0x000fc400078ec0ff */
[----:B------:R-:W-:Y:S02]  /*3dd0*/  FFMA R23, R6, R47, R45 ;  /* 0x0000002f06177223 */ /* 0x000fe4000000002d */
[----:B------:R-:W3:Y:S01]  /*3de0*/  LDS R6, [R11+0x6000] ;  /* 0x006000000b067984 */ /* 0x000ee20000000800 */
[----:B------:R-:W-:-:S03]  /*3df0*/  IADD3 R4, P1, PT, R4, UR12, RZ ;  /* 0x0000000c04047c10 */ /* 0x000fc6000ff3e0ff */
[----:B------:R-:W4:Y:S01]  /*3e00*/  LDS.64 R44, [R8+0x6008] ;  /* 0x00600800082c7984 */ /* 0x000f220000000a00 */
[----:B------:R-:W-:Y:S01]  /*3e10*/  IADD3.X R5, PT, PT, R7, UR13, RZ, P1, !PT ;  /* 0x0000000d07057c10 */ /* 0x000fe20008ffe4ff */
[----:B0-----:R-:W-:Y:S01]  /*3e20*/  FADD R7, R34, -UR9 ;  /* 0x8000000922077e21 */ /* 0x001fe20008000000 */
[----:B------:R-:W-:Y:S01]  /*3e30*/  IADD3 R47, P1, PT, R14, 0x800, RZ ;  /* 0x000008000e2f7810 */ /* 0x000fe20007f3e0ff */
[----:B------:R-:W-:Y:S02]  /*3e40*/  VIADD R14, R2, 0x800 ;  /* 0x00000800020e7836 */ /* 0x000fe40000000000 */
[----:B------:R0:W-:Y:S01]  /*3e50*/  STG.E.128 desc[UR16][R4.64], R20 ;  /* 0x0000001404007986 */ /* 0x0001e2000c101d10 */
[----:B------:R-:W-:Y:S01]  /*3e60*/  IADD3.X R42, PT, PT, RZ, R15, RZ, P1, !PT ;  /* 0x0000000fff2a7210 */ /* 0x000fe20000ffe4ff */
[----:B------:R-:W-:Y:S01]  /*3e70*/  FMUL R7, R0, R7 ;  /* 0x0000000700077220 */ /* 0x000fe20000400000 */
[----:B------:R-:W-:Y:S01]  /*3e80*/  SHF.L.U32 R14, R14, 0x2, RZ ;  /* 0x000000020e0e7819 */ /* 0x000fe200000006ff */
[----:B-1----:R-:W-:-:S02]  /*3e90*/  FADD R15, R40, -UR9 ;  /* 0x80000009280f7e21 */ /* 0x002fc40008000000 */
[----:B------:R-:W-:Y:S01]  /*3ea0*/  LDS R40, [R11+0x8004] ;  /* 0x008004000b287984 */ /* 0x000fe20000000800 */
[----:B------:R-:W-:Y:S01]  /*3eb0*/  IADD3 R34, PT, PT, R3, R14, RZ ;  /* 0x0000000e03227210 */ /* 0x000fe20007ffe0ff */
[----:B------:R-:W-:Y:S01]  /*3ec0*/  FMUL R15, R0, R15 ;  /* 0x0000000f000f7220 */ /* 0x000fe20000400000 */
[----:B--2---:R-:W-:-:S03]  /*3ed0*/  FADD R43, R43, -UR9 ;  /* 0x800000092b2b7e21 */ /* 0x004fc60008000000 */
[----:B------:R-:W1:Y:S01]  /*3ee0*/  LDS R21, [R34] ;  /* 0x0000000022157984 */ /* 0x000e620000000800 */
[----:B0-----:R-:W-:Y:S01]  /*3ef0*/  SHF.R.S32.HI R22, RZ, 0x1f, R42 ;  /* 0x0000001fff167819 */ /* 0x001fe2000001142a */
[----:B------:R-:W-:Y:S01]  /*3f00*/  FADD R5, R38, -UR9 ;  /* 0x8000000926057e21 */ /* 0x000fe20008000000 */
[----:B------:R-:W-:Y:S01]  /*3f10*/  LEA R38, R17, R34, 0x2 ;  /* 0x0000002211267211 */ /* 0x000fe200078e10ff */
[----:B------:R-:W-:Y:S01]  /*3f20*/  FMUL R20, R0, R43 ;  /* 0x0000002b00147220 */ /* 0x000fe20000400000 */
[----:B------:R-:W-:Y:S01]  /*3f30*/  LEA.HI R22, P1, R22, R47, RZ, 0x2 ;  /* 0x0000002f16167211 */ /* 0x000fe200078310ff */
[----:B------:R-:W-:Y:S04]  /*3f40*/  LDS R43, [R11+0x8008] ;  /* 0x008008000b2b7984 */ /* 0x000fe80000000800 */
[----:B------:R-:W-:Y:S01]  /*3f50*/  LDS R34, [R34+0x800] ;  /* 0x0008000022227984 */ /* 0x000fe20000000800 */
[----:B---3--:R-:W-:Y:S01]  /*3f60*/  FFMA R4, R7, R6, R36 ;  /* 0x0000000607047223 */ /* 0x008fe20000000024 */
[----:B------:R-:W-:Y:S01]  /*3f70*/  FMUL R6, R0, R5 ;  /* 0x0000000500067220 */ /* 0x000fe20000400000 */
[----:B------:R-:W-:Y:S01]  /*3f80*/  IMAD.X R7, RZ, RZ, R42, P1 ;  /* 0x000000ffff077224 */ /* 0x000fe200008e062a */
[----:B------:R-:W-:-:S02]  /*3f90*/  LEA R42, R17, R38, 0x2 ;  /* 0x00000026112a7211 */ /* 0x000fc400078e10ff */
[----:B------:R-:W-:Y:S01]  /*3fa0*/  FFMA R5, R6, R13, R37 ;  /* 0x0000000d06057223 */ /* 0x000fe20000000025 */
[----:B----4-:R-:W-:Y:S01]  /*3fb0*/  FFMA R6, R15, R39, R44 ;  /* 0x000000270f067223 */ /* 0x010fe2000000002c */
[----:B------:R-:W-:Y:S01]  /*3fc0*/  SHF.L.U64.HI R15, R22, 0x2, R7 ;  /* 0x00000002160f7819 */ /* 0x000fe20000010207 */
[----:B------:R-:W0:Y:S01]  /*3fd0*/  LDS R39, [R38] ;  /* 0x0000000026277984 */ /* 0x000e220000000800 */
[----:B------:R-:W-:Y:S02]  /*3fe0*/  IMAD R46, R17, 0x4, R42 ;  /* 0x00000004112e7824 */ /* 0x000fe400078e022a */
        /* <DEDUP_REMOVED lines=10> */
[----:B------:R-:W-:Y:S01]  /*4090*/  MOV R15, RZ ;  /* 0x000000ff000f7202 */ /* 0x000fe20000000f00 */
[----:B------:R-:W-:Y:S02]  /*40a0*/  FMUL R21, R0, R21 ;  /* 0x0000001500157220 */ /* 0x000fe40000400000 */
        /* <DEDUP_REMOVED lines=15> */
[----:B------:R-:W-:Y:S01]  /*41a0*/  SHF.L.U32 R4, R5, 0x2, RZ ;  /* 0x0000000205047819 */ /* 0x000fe200000006ff */
[----:B------:R-:W-:Y:S02]  /*41b0*/  IMAD.X R6, RZ, RZ, R15, P1 ;  /* 0x000000ffff067224 */ /* 0x000fe400008e060f */
[----:B---3--:R-:W-:Y:S01]  /*41c0*/  FADD R47, R47, -UR9 ;  /* 0x800000092f2f7e21 */ /* 0x008fe20008000000 */
[----:B------:R-:W-:Y:S01]  /*41d0*/  LDS.64 R36, [R8+0xa000] ;  /* 0x00a0000008247984 */ /* 0x000fe20000000a00 */
[----:B------:R-:W-:Y:S01]  /*41e0*/  LOP3.LUT R4, R4, 0xfffffff0, RZ, 0xc0, !PT ;  /* 0xfffffff004047812 */ /* 0x000fe200078ec0ff */
[C---:B------:R-:W-:Y:S01]  /*41f0*/  FMUL R7, R0.reuse, R7 ;  /* 0x0000000700077220 */ /* 0x040fe20000400000 */
[----:B-1----:R-:W-:Y:S01]  /*4200*/  FADD R41, R41, -UR9 ;  /* 0x8000000929297e21 */ /* 0x002fe20008000000 */
[----:B------:R-:W-:Y:S01]  /*4210*/  SHF.L.U64.HI R5, R5, 0x2, R6 ;  /* 0x0000000205057819 */ /* 0x000fe20000010206 */
[C---:B------:R-:W-:Y:S01]  /*4220*/  FMUL R6, R0.reuse, R47 ;  /* 0x0000002f00067220 */ /* 0x040fe20000400000 */
[----:B------:R-:W0:Y:S01]  /*4230*/  LDS R13, [R11+0xa004] ;  /* 0x00a004000b0d7984 */ /* 0x000e220000000800 */
[----:B------:R-:W-:Y:S01]  /*4240*/  FMUL R41, R0, R41 ;  /* 0x0000002900297220 */ /* 0x000fe20000400000 */
[----:B------:R-:W-:Y:S01]  /*4250*/  IADD3 R4, P1, PT, R4, UR12, RZ ;  /* 0x0000000c04047c10 */ /* 0x000fe2000ff3e0ff */
[----:B----4-:R-:W-:Y:S01]  /*4260*/  FFMA R23, R6, R48, R45 ;  /* 0x0000003006177223 */ /* 0x010fe2000000002d */
[----:B------:R-:W-:Y:S01]  /*4270*/  LDS R47, [R11+0xc00c] ;  /* 0x00c00c000b2f7984 */ /* 0x000fe20000000800 */
[----:B------:R-:W-:Y:S01]  /*4280*/  FFMA R22, R41, R43, R44 ;  /* 0x0000002b29167223 */ /* 0x000fe2000000002c */
[----:B------:R-:W-:-:S02]  /*4290*/  IADD3.X R5, PT, PT, R5, UR13, RZ, P1, !PT ;  /* 0x0000000d05057c10 */ /* 0x000fc40008ffe4ff */
[----:B------:R-:W1:Y:S01]  /*42a0*/  LDS R6, [R11+0xa000] ;  /* 0x00a000000b067984 */ /* 0x000e620000000800 */
[----:B------:R-:W-:Y:S02]  /*42b0*/  IADD3 R45, P1, PT, R14, 0x800, RZ ;  /* 0x000008000e2d7810 */ /* 0x000fe40007f3e0ff */
[----:B------:R-:W-:Y:S01]  /*42c0*/  IADD3 R14, PT, PT, R2, 0xc00, RZ ;  /* 0x00000c00020e7810 */ /* 0x000fe20007ffe0ff */
[----:B------:R-:W2:Y:S01]  /*42d0*/  LDS.64 R40, [R8+0xa008] ;  /* 0x00a0080008287984 */ /* 0x000ea20000000a00 */
[----:B------:R-:W-:Y:S01]  /*42e0*/  IADD3.X R44, PT, PT, RZ, R15, RZ, P1, !PT ;  /* 0x0000000fff2c7210 */ /* 0x000fe20000ffe4ff */
[----:B------:R-:W-:Y:S01]  /*42f0*/  FADD R15, R42, -UR9 ;  /* 0x800000092a0f7e21 */ /* 0x000fe20008000000 */
[----:B------:R-:W-:Y:S01]  /*4300*/  SHF.L.U32 R14, R14, 0x2, RZ ;  /* 0x000000020e0e7819 */ /* 0x000fe200000006ff */
[----:B------:R-:W3:Y:S01]  /*4310*/  LDS R43, [R11+0xa00c] ;  /* 0x00a00c000b2b7984 */ /* 0x000ee20000000800 */
[----:B------:R-:W-:Y:S01]  /*4320*/  IADD3 R2, PT, PT, R2, 0x1000, RZ ;  /* 0x0000100002027810 */ /* 0x000fe20007ffe0ff */
[----:B------:R-:W-:-:S02]  /*4330*/  FMUL R15, R0, R15 ;  /* 0x0000000f000f7220 */ /* 0x000fc40000400000 */
[----:B------:R-:W-:Y:S01]  /*4340*/  IMAD.IADD R34, R3, 0x1, R14 ;  /* 0x0000000103227824 */ /* 0x000fe200078e020e */
[----:B------:R4:W-:Y:S04]  /*4350*/  STG.E.128 desc[UR16][R4.64], R20 ;  /* 0x0000001404007986 */ /* 0x0009e8000c101d10 */
[----:B------:R-:W5:Y:S04]  /*4360*/  LDS R21, [R34] ;  /* 0x0000000022157984 */ /* 0x000f680000000800 */
[----:B------:R-:W-:Y:S01]  /*4370*/  LDS R42, [R11+0xc008] ;  /* 0x00c008000b2a7984 */ /* 0x000fe20000000800 */
[----:B----4-:R-:W-:Y:S01]  /*4380*/  FADD R5, R38, -UR9 ;  /* 0x8000000926057e21 */ /* 0x010fe20008000000 */
[----:B------:R-:W-:-:S02]  /*4390*/  LEA R38, R17, R34, 0x2 ;  /* 0x0000002211267211 */ /* 0x000fc400078e10ff */
[----:B------:R-:W-:Y:S01]  /*43a0*/  SHF.R.S32.HI R22, RZ, 0x1f, R44 ;  /* 0x0000001fff167819 */ /* 0x000fe2000001142c */
[----:B------:R-:W-:Y:S01]  /*43b0*/  FMUL R20, R0, R5 ;  /* 0x0000000500147220 */ /* 0x000fe20000400000 */
[----:B------:R-:W-:Y:S02]  /*43c0*/  LDS R34, [R34+0x800] ;  /* 0x0008000022227984 */ /* 0x000fe40000000800 */
[----:B------:R-:W-:Y:S01]  /*43d0*/  LEA.HI R22, P1, R22, R45, RZ, 0x2 ;  /* 0x0000002d16167211 */ /* 0x000fe200078310ff */
[----:B0-----:R-:W-:Y:S01]  /*43e0*/  FFMA R5, R20, R13, R37 ;  /* 0x0000000d14057223 */ /* 0x001fe20000000025 */
[----:B-1----:R-:W-:Y:S01]  /*43f0*/  FFMA R4, R7, R6, R36 ;  /* 0x0000000607047223 */ /* 0x002fe20000000024 */
[----:B------:R-:W-:Y:S01]  /*4400*/  FADD R7, R46, -UR9 ;  /* 0x800000092e077e21 */ /* 0x000fe20008000000 */
[----:B------:R-:W-:Y:S01]  /*4410*/  LDS R13, [R11+0xc000] ;  /* 0x00c000000b0d7984 */ /* 0x000fe20000000800 */
[----:B------:R-:W-:Y:S01]  /*4420*/  IADD3.X R23, PT, PT, RZ, R44, RZ, P1, !PT ;  /* 0x0000002cff177210 */ /* 0x000fe20000ffe4ff */
[----:B--2---:R-:W-:Y:S01]  /*4430*/  FFMA R6, R15, R39, R40 ;  /* 0x000000270f067223 */ /* 0x004fe20000000028 */
[----:B------:R-:W-:Y:S01]  /*4440*/  FMUL R20, R0, R7 ;  /* 0x0000000700147220 */ /* 0x000fe20000400000 */
[----:B------:R-:W0:Y:S01]  /*4450*/  LDS R15, [R38] ;  /* 0x00000000260f7984 */ /* 0x000e220000000800 */
[----:B------:R-:W-:Y:S01]  /*4460*/  IMAD R40, R17, 0x4, R38 ;  /* 0x0000000411287824 */ /* 0x000fe200078e0226 */
[----:B------:R-:W-:Y:S01]  /*4470*/  SHF.L.U64.HI R23, R22, 0x2, R23 ;  /* 0x0000000216177819 */ /* 0x000fe20000010217 */
[----:B---3--:R-:W-:Y:S01]  /*4480*/  FFMA R7, R20, R43, R41 ;  /* 0x0000002b14077223 */ /* 0x008fe20000000029 */
[----:B------:R-:W1:Y:S01]  /*4490*/  LDS.64 R36, [R8+0xc000] ;  /* 0x00c0000008247984 */ /* 0x000e620000000a00 */
[----:B------:R-:W-:-:S02]  /*44a0*/  SHF.L.U32 R22, R22, 0x2, RZ ;  /* 0x0000000216167819 */ /* 0x000fc400000006ff */
[----:B------:R-:W-:Y:S01]  /*44b0*/  LEA R43, R17, R40, 0x2 ;  /* 0x00000028112b7211 */ /* 0x000fe200078e10ff */
[----:B------:R-:W2:Y:S01]  /*44c0*/  LDS R41, [R40] ;  /* 0x0000000028297984 */ /* 0x000ea20000000800 */
[----:B------:R-:W-:Y:S01]  /*44d0*/  LOP3.LUT R22, R22, 0xfffffff0, RZ, 0xc0, !PT ;  /* 0xfffffff016167812 */ /* 0x000fe200078ec0ff */
[----:B-----5:R-:W-:Y:S02]  /*44e0*/  FADD R21, R21, -UR9 ;  /* 0x8000000915157e21 */ /* 0x020fe40008000000 */
[----:B------:R-:W3:Y:S01]  /*44f0*/  LDS R39, [R11+0xc004] ;  /* 0x00c004000b277984 */ /* 0x000ee20000000800 */
[----:B------:R-:W-:Y:S01]  /*4500*/  IADD3 R22, P1, PT, R22, UR12, RZ ;  /* 0x0000000c16167c10 */ /* 0x000fe2000ff3e0ff */
[----:B------:R-:W-:Y:S02]  /*4510*/  FMUL R21, R0, R21 ;  /* 0x0000001500157220 */ /* 0x000fe40000400000 */
[----:B------:R-:W4:Y:S01]  /*4520*/  LDS R46, [R43] ;  /* 0x000000002b2e7984 */ /* 0x000f220000000800 */
[----:B------:R-:W-:-:S03]  /*4530*/  IADD3.X R23, PT, PT, R23, UR13, RZ, P1, !PT ;  /* 0x0000000d17177c10 */ /* 0x000fc60008ffe4ff */
[----:B------:R-:W5:Y:S04]  /*4540*/  LDS.64 R44, [R8+0xc008] ;  /* 0x00c00800082c7984 */ /* 0x000f680000000a00 */
[----:B------:R1:W-:Y:S04]  /*4550*/  STG.E.128 desc[UR16][R22.64], R4 ;  /* 0x0000000416007986 */ /* 0x0003e8000c101d10 */
[----:B------:R-:W-:Y:S04]  /*4560*/  LDS.64 R4, [R8+0xe000] ;  /* 0x00e0000008047984 */ /* 0x000fe80000000a00 */
[----:B------:R-:W-:Y:S04]  /*4570*/  LDS R38, [R38+0x800] ;  /* 0x0008000026267984 */ /* 0x000fe80000000800 */
[----:B------:R-:W-:Y:S01]  /*4580*/  LDS R40, [R40+0x800] ;  /* 0x0008000028287984 */ /* 0x000fe20000000800 */
[----:B0-----:R-:W-:-:S03]  /*4590*/  FADD R15, R15, -UR9 ;  /* 0x800000090f0f7e21 */ /* 0x001fc60008000000 */
[----:B------:R-:W0:Y:S01]  /*45a0*/  LDS R43, [R43+0x800] ;  /* 0x000800002b2b7984 */ /* 0x000e220000000800 */
[----:B-1----:R-:W-:Y:S01]  /*45b0*/  FMUL R6, R0, R15 ;  /* 0x0000000f00067220 */ /* 0x002fe20000400000 */
[----:B------:R-:W-:Y:S01]  /*45c0*/  FFMA R20, R21, R13, R36 ;  /* 0x0000000d15147223 */ /* 0x000fe20000000024 */
[----:B------:R-:W-:Y:S01]  /*45d0*/  HFMA2 R15, -RZ, RZ, 0, 0 ;  /* 0x00000000ff0f7431 */ /* 0x000fe200000001ff */
[----:B------:R-:W1:Y:S01]  /*45e0*/  LDS R36, [R11+0xe000] ;  /* 0x00e000000b247984 */ /* 0x000e620000000800 */
[----:B--2---:R-:W-:Y:S01]  /*45f0*/  FADD R41, R41, -UR9 ;  /* 0x8000000929297e21 */ /* 0x004fe20008000000 */
[----:B---3--:R-:W-:-:S03]  /*4600*/  FFMA R21, R6, R39, R37 ;  /* 0x0000002706157223 */ /* 0x008fc60000000025 */
[----:B------:R-:W-:Y:S01]  /*4610*/  FMUL R41, R0, R41 ;  /* 0x0000002900297220 */ /* 0x000fe20000400000 */
[----:B------:R-:W2:Y:S01]  /*4620*/  LDS R37, [R11+0xe004] ;  /* 0x00e004000b257984 */ /* 0x000ea20000000800 */
[----:B------:R-:W-:-:S04]  /*4630*/  IMAD.WIDE.U32 R12, R12, UR14, R14 ;  /* 0x0000000e0c0c7c25 */ /* 0x000fc8000f8e000e */
[----:B----4-:R-:W-:Y:S01]  /*4640*/  FADD R7, R46, -UR9 ;  /* 0x800000092e077e21 */ /* 0x010fe20008000000 */
[----:B------:R-:W-:Y:S01]  /*4650*/  LDS R15, [R11+0xe008] ;  /* 0x00e008000b0f7984 */ /* 0x000fe20000000800 */
[----:B-----5:R-:W-:Y:S01]  /*4660*/  FFMA R22, R41, R42, R44 ;  /* 0x0000002a29167223 */ /* 0x020fe2000000002c */
[----:B------:R-:W-:Y:S01]  /*4670*/  IADD3 R41, PT, PT, R13, UR7, RZ ;  /* 0x000000070d297c10 */ /* 0x000fe2000fffe0ff */
[----:B------:R-:W-:Y:S01]  /*4680*/  FMUL R6, R0, R7 ;  /* 0x0000000700067220 */ /* 0x000fe20000400000 */
[----:B------:R-:W-:Y:S01]  /*4690*/  FADD R7, R34, -UR9 ;  /* 0x8000000922077e21 */ /* 0x000fe20008000000 */
[----:B------:R-:W-:Y:S01]  /*46a0*/  LDS R39, [R11+0xe00c] ;  /* 0x00e00c000b277984 */ /* 0x000fe20000000800 */
[----:B------:R-:W-:Y:S01]  /*46b0*/  SHF.R.S32.HI R13, RZ, 0x1f, R41 ;  /* 0x0000001fff0d7819 */ /* 0x000fe20000011429 */
[----:B------:R-:W-:Y:S01]  /*46c0*/  FFMA R23, R6, R47, R45 ;  /* 0x0000002f06177223 */ /* 0x000fe2000000002d */
[----:B------:R-:W-:Y:S01]  /*46d0*/  FMUL R7, R0, R7 ;  /* 0x0000000700077220 */ /* 0x000fe20000400000 */
[----:B------:R3:W4:Y:S01]  /*46e0*/  LDS.64 R44, [R8+0xe008] ;  /* 0x00e00800082c7984 */ /* 0x0007220000000a00 */
[----:B------:R-:W-:-:S02]  /*46f0*/  LEA.HI R34, P1, R13, R12, RZ, 0x2 ;  /* 0x0000000c0d227211 */ /* 0x000fc400078310ff */
[----:B------:R-:W-:-:S05]  /*4700*/  IADD3 R13, P2, PT, R12, 0x800, RZ ;  /* 0x000008000c0d7810 */ /* 0x000fca0007f5e0ff */
[----:B------:R-:W-:-:S05]  /*4710*/  IMAD.X R12, RZ, RZ, R41, P2 ;  /* 0x000000ffff0c7224 */ /* 0x000fca00010e0629 */
[----:B------:R-:W-:Y:S01]  /*4720*/  SHF.R.S32.HI R14, RZ, 0x1f, R12 ;  /* 0x0000001fff0e7819 */ /* 0x000fe2000001140c */
[----:B0-----:R-:W-:-:S03]  /*4730*/  FADD R43, R43, -UR9 ;  /* 0x800000092b2b7e21 */ /* 0x001fc60008000000 */
[----:B------:R-:W-:Y:S01]  /*4740*/  LEA.HI R14, P2, R14, R13, RZ, 0x2 ;  /* 0x0000000d0e0e7211 */ /* 0x000fe200078510ff */
[----:B---3--:R-:W-:Y:S01]  /*4750*/  FMUL R8, R0, R43 ;  /* 0x0000002b00087220 */ /* 0x008fe20000400000 */
[----:B-1----:R-:W-:Y:S01]  /*4760*/  FFMA R4, R7, R36, R4 ;  /* 0x0000002407047223 */ /* 0x002fe20000000004 */
[----:B------:R-:W-:Y:S01]  /*4770*/  FADD R7, R38, -UR9 ;  /* 0x8000000926077e21 */ /* 0x000fe20008000000 */
[----:B------:R-:W-:Y:S02]  /*4780*/  IADD3.X R11, PT, PT, RZ, R12, RZ, P2, !PT ;  /* 0x0000000cff0b7210 */ /* 0x000fe400017fe4ff */
[----:B------:R-:W-:Y:S01]  /*4790*/  SHF.L.U32 R12, R34, 0x2, RZ ;  /* 0x00000002220c7819 */ /* 0x000fe200000006ff */
[----:B------:R-:W-:Y:S01]  /*47a0*/  FMUL R6, R0, R7 ;  /* 0x0000000700067220 */ /* 0x000fe20000400000 */
[----:B------:R-:W-:Y:S02]  /*47b0*/  IADD3.X R7, PT, PT, RZ, R41, RZ, P1, !PT ;  /* 0x00000029ff077210 */ /* 0x000fe40000ffe4ff */
[----:B------:R-:W-:Y:S01]  /*47c0*/  LOP3.LUT R12, R12, 0xfffffff0, RZ, 0xc0, !PT ;  /* 0xfffffff00c0c7812 */ /* 0x000fe200078ec0ff */
[----:B--2---:R-:W-:Y:S01]  /*47d0*/  FFMA R5, R6, R37, R5 ;  /* 0x0000002506057223 */ /* 0x004fe20000000005 */
[C---:B------:R-:W-:Y:S01]  /*47e0*/  SHF.L.U64.HI R11, R14.reuse, 0x2, R11 ;  /* 0x000000020e0b7819 */ /* 0x040fe2000001020b */
[----:B------:R-:W-:Y:S01]  /*47f0*/  IMAD.SHL.U32 R14, R14, 0x4, RZ ;  /* 0x000000040e0e7824 */ /* 0x000fe200078e00ff */
[----:B------:R-:W-:Y:S01]  /*4800*/  SHF.L.U64.HI R6, R34, 0x2, R7 ;  /* 0x0000000222067819 */ /* 0x000fe20000010207 */
[----:B------:R-:W-:Y:S01]  /*4810*/  FADD R7, R40, -UR9 ;  /* 0x8000000928077e21 */ /* 0x000fe20008000000 */
[----:B------:R-:W-:-:S02]  /*4820*/  IADD3 R12, P1, PT, R12, UR12, RZ ;  /* 0x0000000c0c0c7c10 */ /* 0x000fc4000ff3e0ff */
[----:B------:R-:W-:Y:S01]  /*4830*/  LOP3.LUT R14, R14, 0xfffffff0, RZ, 0xc0, !PT ;  /* 0xfffffff00e0e7812 */ /* 0x000fe200078ec0ff */
[----:B------:R-:W-:Y:S01]  /*4840*/  FMUL R7, R0, R7 ;  /* 0x0000000700077220 */ /* 0x000fe20000400000 */
[----:B------:R-:W-:Y:S02]  /*4850*/  IADD3.X R13, PT, PT, R6, UR13, RZ, P1, !PT ;  /* 0x0000000d060d7c10 */ /* 0x000fe40008ffe4ff */
[----:B------:R-:W-:Y:S01]  /*4860*/  ISETP.GE.AND P1, PT, R2, R9, PT ;  /* 0x000000090200720c */ /* 0x000fe20003f26270 */
[----:B----4-:R-:W-:Y:S01]  /*4870*/  FFMA R6, R7, R15, R44 ;  /* 0x0000000f07067223 */ /* 0x010fe2000000002c */
[----:B------:R-:W-:Y:S01]  /*4880*/  IADD3 R14, P2, PT, R14, UR12, RZ ;  /* 0x0000000c0e0e7c10 */ /* 0x000fe2000ff5e0ff */
[----:B------:R-:W-:Y:S01]  /*4890*/  FFMA R7, R8, R39, R45 ;  /* 0x0000002708077223 */ /* 0x000fe2000000002d */
[----:B------:R0:W-:Y:S02]  /*48a0*/  STG.E.128 desc[UR16][R12.64], R20 ;  /* 0x000000140c007986 */ /* 0x0001e4000c101d10 */
[----:B------:R-:W-:-:S05]  /*48b0*/  IADD3.X R15, PT, PT, R11, UR13, RZ, P2, !PT ;  /* 0x0000000d0b0f7c10 */ /* 0x000fca00097fe4ff */
[----:B------:R0:W-:Y:S02]  /*48c0*/  STG.E.128 desc[UR18][R14.64], R4 ;  /* 0x000000040e007986 */ /* 0x0001e4000c101d12 */
[----:B------:R-:W-:Y:S05]  /*48d0*/  @!P1 BRA `(.L_x_1475) ;  /* 0xffffffec00449947 */ /* 0x000fea000383ffff */
.L_x_1474:
[----:B------:R-:W-:Y:S05]  /*48e0*/  BSYNC.RECONVERGENT B1 ;  /* 0x0000000000017941 */ /* 0x000fea0003800200 */
.L_x_1473:
        /* <DEDUP_REMOVED lines=8> */
[C---:B------:R-:W-:Y:S01]  /*4970*/  LEA R3, R2.reuse, R19, 0x4 ;  /* 0x0000001302037211 */ /* 0x040fe200078e20ff */
[----:B------:R-:W0:Y:S01]  /*4980*/  LDCU.128 UR16, c[0x0][0x3a0] ;  /* 0x00007400ff1077ac */ /* 0x000e220008000c00 */
[----:B------:R-:W-:Y:S02]  /*4990*/  LEA R22, R2, R25, 0x4 ;  /* 0x0000001902167211 */ /* 0x000fe400078e20ff */
[----:B------:R-:W-:Y:S01]  /*49a0*/  MOV R11, UR6 ;  /* 0x00000006000b7c02 */ /* 0x000fe20008000f00 */
        /* <DEDUP_REMOVED lines=12> */
[----:B------:R-:W-:Y:S01]  /*4a70*/  VIADD R4, R7, UR7 ;  /* 0x0000000707047c36 */ /* 0x000fe20008000000 */
[----:B------:R-:W-:Y:S01]  /*4a80*/  UIMAD UR8, UR6, UR19, UR8 ;  /* 0x00000013060872a4 */ /* 0x000fe2000f8e0208 */
[----:B------:R-:W-:Y:S01]  /*4a90*/  R2UR UR19, R33 ;  /* 0x00000000211372ca */ /* 0x000fe200000e0000 */
[----:B------:R-:W0:Y:S02]  /*4aa0*/  LDS R5, [R7+UR7] ;  /* 0x0000000707057984 */ /* 0x000e240008000800 */
[C---:B------:R-:W-:Y:S02]  /*4ab0*/  LEA R12, R17.reuse, R4, 0x2 ;  /* 0x00000004110c7211 */ /* 0x040fe400078e10ff */
[----:B------:R-:W-:Y:S01]  /*4ac0*/  MOV R4, R7 ;  /* 0x0000000700047202 */ /* 0x000fe20000000f00 */
[----:B------:R-:W-:Y:S02]  /*4ad0*/  LDS.64 R46, [R22+0x4000] ;  /* 0x00400000162e7984 */ /* 0x000fe40000000a00 */
[----:B------:R-:W-:-:S02]  /*4ae0*/  IMAD R34, R17, 0x4, R12 ;  /* 0x0000000411227824 */ /* 0x000fc400078e020c */
[----:B------:R-:W1:Y:S03]  /*4af0*/  LDS R20, [R12] ;  /* 0x000000000c147984 */ /* 0x000e660000000800 */
[----:B------:R-:W-:Y:S01]  /*4b00*/  LEA R37, R17, R34, 0x2 ;  /* 0x0000002211257211 */ /* 0x000fe200078e10ff */
[----:B------:R-:W2:Y:S04]  /*4b10*/  LDS R23, [R34] ;  /* 0x0000000022177984 */ /* 0x000ea80000000800 */
[----:B------:R-:W3:Y:S04]  /*4b20*/  LDS R40, [R37] ;  /* 0x0000000025287984 */ /* 0x000ee80000000800 */
[----:B------:R-:W-:Y:S04]  /*4b30*/  LDS R34, [R34+0x800] ;  /* 0x0008000022227984 */ /* 0x000fe80000000800 */
[----:B------:R-:W4:Y:S01]  /*4b40*/  LDS R37, [R37+0x800] ;  /* 0x0008000025257984 */ /* 0x000f220000000800 */
[----:B0-----:R-:W-:Y:S01]  /*4b50*/  FADD R9, R5, -UR9 ;  /* 0x8000000905097e21 */ /* 0x001fe20008000000 */
[----:B------:R-:W-:-:S03]  /*4b60*/  IMAD.MOV.U32 R5, RZ, RZ, RZ ;  /* 0x000000ffff057224 */ /* 0x000fc600078e00ff */
[----:B------:R-:W-:Y:S01]  /*4b70*/  FMUL R13, R0, R9 ;  /* 0x00000009000d7220 */ /* 0x000fe20000400000 */
[----:B------:R-:W-:-:S04]  /*4b80*/  IMAD.WIDE.U32 R8, R11, UR18, R4 ;  /* 0x000000120b087c25 */ /* 0x000fc8000f8e0004 */
[----:B------:R-:W-:Y:S01]  /*4b90*/  FFMA R4, R13, R6, R14 ;  /* 0x000000060d047223 */ /* 0x000fe2000000000e */
[----:B-1----:R-:W-:Y:S01]  /*4ba0*/  FADD R5, R20, -UR9 ;  /* 0x8000000914057e21 */ /* 0x002fe20008000000 */
[----:B------:R-:W-:Y:S01]  /*4bb0*/  IADD3 R9, PT, PT, R9, UR8, RZ ;  /* 0x0000000809097c10 */ /* 0x000fe2000fffe0ff */
[----:B------:R3:W0:Y:S02]  /*4bc0*/  LDS R13, [R7+UR7+0x800] ;  /* 0x00080007070d7984 */ /* 0x0006240008000800 */
[----:B------:R-:W-:Y:S01]  /*4bd0*/  FMUL R6, R0, R5 ;  /* 0x0000000500067220 */ /* 0x000fe20000400000 */
[----:B------:R-:W-:Y:S01]  /*4be0*/  SHF.R.S32.HI R43, RZ, 0x1f, R9 ;  /* 0x0000001fff2b7819 */ /* 0x000fe20000011409 */
[----:B--2---:R-:W-:Y:S02]  /*4bf0*/  FADD R23, R23, -UR9 ;  /* 0x8000000917177e21 */ /* 0x004fe40008000000 */
[----:B------:R-:W-:Y:S01]  /*4c00*/  FFMA R5, R6, R21, R15 ;  /* 0x0000001506057223 */ /* 0x000fe2000000000f */
[----:B------:R-:W-:Y:S01]  /*4c10*/  LEA.HI R15, P0, R43, R8, RZ, 0x2 ;  /* 0x000000082b0f7211 */ /* 0x000fe200078110ff */
[----:B------:R-:W-:Y:S01]  /*4c20*/  LDS R21, [R3+0x2000] ;  /* 0x0020000003157984 */ /* 0x000fe20000000800 */
[----:B------:R-:W-:Y:S01]  /*4c30*/  FMUL R23, R0, R23 ;  /* 0x0000001700177220 */ /* 0x000fe20000400000 */
[----:B---3--:R-:W-:Y:S01]  /*4c40*/  FADD R7, R40, -UR9 ;  /* 0x8000000928077e21 */ /* 0x008fe20008000000 */
[----:B------:R-:W-:Y:S01]  /*4c50*/  SHF.L.U32 R14, R15, 0x2, RZ ;  /* 0x000000020f0e7819 */ /* 0x000fe200000006ff */
[----:B------:R-:W1:Y:S01]  /*4c60*/  LDS.64 R42, [R22+0x2000] ;  /* 0x00200000162a7984 */ /* 0x000e620000000a00 */
[----:B------:R-:W-:Y:S01]  /*4c70*/  FFMA R6, R23, R36, R38 ;  /* 0x0000002417067223 */ /* 0x000fe20000000026 */
[----:B------:R-:W-:Y:S01]  /*4c80*/  FMUL R20, R0, R7 ;  /* 0x0000000700147220 */ /* 0x000fe20000400000 */
[----:B------:R-:W-:Y:S01]  /*4c90*/  IADD3.X R36, PT, PT, RZ, R9, RZ, P0, !PT ;  /* 0x00000009ff247210 */ /* 0x000fe200007fe4ff */
[----:B------:R2:W3:Y:S01]  /*4ca0*/  LDS R23, [R12+0x800] ;  /* 0x000800000c177984 */ /* 0x0004e20000000800 */
[----:B------:R-:W-:Y:S01]  /*4cb0*/  LOP3.LUT R14, R14, 0xfffffff0, RZ, 0xc0, !PT ;  /* 0xfffffff00e0e7812 */ /* 0x000fe200078ec0ff */
[----:B------:R-:W-:Y:S01]  /*4cc0*/  FFMA R7, R20, R41, R39 ;  /* 0x0000002914077223 */ /* 0x000fe20000000027 */
[----:B------:R-:W-:Y:S01]  /*4cd0*/  SHF.L.U64.HI R15, R15, 0x2, R36 ;  /* 0x000000020f0f7819 */ /* 0x000fe20000010224 */
[----:B------:R-:W5:Y:S01]  /*4ce0*/  LDS R20, [R3+0x2004] ;  /* 0x0020040003147984 */ /* 0x000f620000000800 */
[----:B------:R-:W-:Y:S01]  /*4cf0*/  IADD3 R14, P0, PT, R14, UR16, RZ ;  /* 0x000000100e0e7c10 */ /* 0x000fe2000ff1e0ff */
[----:B----4-:R-:W-:-:S02]  /*4d00*/  FADD R37, R37, -UR9 ;  /* 0x8000000925257e21 */ /* 0x010fc40008000000 */
[----:B------:R-:W-:Y:S01]  /*4d10*/  LDS R36, [R3+0x2008] ;  /* 0x0020080003247984 */ /* 0x000fe20000000800 */
[C---:B--2---:R-:W-:Y:S01]  /*4d20*/  VIADD R12, R2.reuse, 0x400 ;  /* 0x00000400020c7836 */ /* 0x044fe20000000000 */
[----:B------:R-:W-:Y:S02]  /*4d30*/  IADD3.X R15, PT, PT, R15, UR17, RZ, P0, !PT ;  /* 0x000000110f0f7c10 */ /* 0x000fe400087fe4ff */
[----:B------:R-:W2:Y:S01]  /*4d40*/  LDS.64 R38, [R22+0x2008] ;  /* 0x0020080016267984 */ /* 0x000ea20000000a00 */
[----:B------:R-:W-:Y:S02]  /*4d50*/  IADD3 R2, PT, PT, R2, 0x800, RZ ;  /* 0x0000080002027810 */ /* 0x000fe40007ffe0ff */
[----:B------:R-:W-:Y:S01]  /*4d60*/  SHF.L.U32 R41, R12, 0x2, RZ ;  /* 0x000000020c297819 */ /* 0x000fe200000006ff */
[----:B------:R4:W-:Y:S04]  /*4d70*/  STG.E.128 desc[UR20][R14.64], R4 ;  /* 0x000000040e007986 */ /* 0x0009e8000c101d14 */
[----:B------:R-:W2:Y:S01]  /*4d80*/  LDS R40, [R3+0x200c] ;  /* 0x00200c0003287984 */ /* 0x000ea20000000800 */
[----:B0-----:R-:W-:-:S03]  /*4d90*/  FADD R13, R13, -UR9 ;  /* 0x800000090d0d7e21 */ /* 0x001fc60008000000 */
[----:B------:R-:W0:Y:S01]  /*4da0*/  LDS R44, [R41+UR7] ;  /* 0x00000007292c7984 */ /* 0x000e220008000800 */
[----:B------:R-:W-:-:S03]  /*4db0*/  FMUL R13, R0, R13 ;  /* 0x0000000d000d7220 */ /* 0x000fc60000400000 */
[----:B------:R-:W0:Y:S01]  /*4dc0*/  LDS R6, [R3+0x4000] ;  /* 0x0040000003067984 */ /* 0x000e220000000800 */
[----:B----4-:R-:W-:Y:S01]  /*4dd0*/  IADD3 R4, PT, PT, R41, UR7, RZ ;  /* 0x0000000729047c10 */ /* 0x010fe2000fffe0ff */
[----:B------:R-:W-:Y:S01]  /*4de0*/  FADD R5, R34, -UR9 ;  /* 0x8000000922057e21 */ /* 0x000fe20008000000 */
[----:B-1----:R-:W-:Y:S02]  /*4df0*/  FFMA R12, R13, R21, R42 ;  /* 0x000000150d0c7223 */ /* 0x002fe4000000002a */
[----:B------:R-:W-:Y:S01]  /*4e00*/  LEA R42, R17, R4, 0x2 ;  /* 0x00000004112a7211 */ /* 0x000fe200078e10ff */
[----:B------:R-:W-:Y:S01]  /*4e10*/  FMUL R5, R0, R5 ;  /* 0x0000000500057220 */ /* 0x000fe20000400000 */
[----:B---3--:R-:W-:-:S03]  /*4e20*/  FADD R23, R23, -UR9 ;  /* 0x8000000917177e21 */ /* 0x008fc60008000000 */
[----:B------:R-:W-:Y:S01]  /*4e30*/  IMAD R34, R17, 0x4, R42 ;  /* 0x0000000411227824 */ /* 0x000fe200078e022a */
[----:B------:R-:W1:Y:S01]  /*4e40*/  LDS R7, [R42] ;  /* 0x000000002a077984 */ /* 0x000e620000000800 */
[----:B------:R-:W-:-:S03]  /*4e50*/  FMUL R4, R0, R23 ;  /* 0x0000001700047220 */ /* 0x000fc60000400000 */
[----:B------:R-:W3:Y:S01]  /*4e60*/  LDS R21, [R34] ;  /* 0x0000000022157984 */ /* 0x000ee20000000800 */
[----:B-----5:R-:W-:Y:S01]  /*4e70*/  FFMA R13, R4, R20, R43 ;  /* 0x00000014040d7223 */ /* 0x020fe2000000002b */
[----:B------:R-:W-:Y:S01]  /*4e80*/  FMUL R4, R0, R37 ;  /* 0x0000002500047220 */ /* 0x000fe20000400000 */
[----:B--2---:R-:W-:Y:S01]  /*4e90*/  FFMA R14, R5, R36, R38 ;  /* 0x00000024050e7223 */ /* 0x004fe20000000026 */
[----:B------:R-:W2:Y:S01]  /*4ea0*/  LDS R20, [R3+0x4004] ;  /* 0x0040040003147984 */ /* 0x000ea20000000800 */
[----:B------:R-:W-:-:S03]  /*4eb0*/  LEA R38, R17, R34, 0x2 ;  /* 0x0000002211267211 */ /* 0x000fc600078e10ff */
[----:B------:R-:W-:Y:S01]  /*4ec0*/  LDS R23, [R3+0x4008] ;  /* 0x0040080003177984 */ /* 0x000fe20000000800 */
[----:B------:R-:W-:-:S03]  /*4ed0*/  FFMA R15, R4, R40, R39 ;  /* 0x00000028040f7223 */ /* 0x000fc60000000027 */
[----:B------:R-:W4:Y:S01]  /*4ee0*/  LDS.64 R36, [R22+0x4008] ;  /* 0x0040080016247984 */ /* 0x000f220000000a00 */
[----:B0-----:R-:W-:-:S03]  /*4ef0*/  FADD R5, R44, -UR9 ;  /* 0x800000092c057e21 */ /* 0x001fc60008000000 */
[----:B------:R-:W0:Y:S01]  /*4f00*/  LDS R39, [R38] ;  /* 0x0000000026277984 */ /* 0x000e220000000800 */
[----:B------:R-:W-:-:S03]  /*4f10*/  FMUL R5, R0, R5 ;  /* 0x0000000500057220 */ /* 0x000fc60000400000 */
[----:B------:R-:W5:Y:S01]  /*4f20*/  LDS R43, [R41+UR7+0x800] ;  /* 0x00080007292b7984 */ /* 0x000f620008000800 */
[----:B------:R-:W-:-:S03]  /*4f30*/  FFMA R4, R5, R6, R46 ;  /* 0x0000000605047223 */ /* 0x000fc6000000002e */
[----:B------:R-:W5:Y:S04]  /*4f40*/  LDS R40, [R3+0x400c] ;  /* 0x00400c0003287984 */ /* 0x000f680000000800 */
[----:B------:R-:W-:Y:S04]  /*4f50*/  LDS.64 R44, [R22+0x6000] ;  /* 0x00600000162c7984 */ /* 0x000fe80000000a00 */
[----:B------:R-:W-:Y:S01]  /*4f60*/  LDS R42, [R42+0x800] ;  /* 0x000800002a2a7984 */ /* 0x000fe20000000800 */
[----:B-1----:R-:W-:-:S03]  /*4f70*/  FADD R7, R7, -UR9 ;  /* 0x8000000907077e21 */ /* 0x002fc60008000000 */
[----:B------:R-:W1:Y:S01]  /*4f80*/  LDS R34, [R34+0x800] ;  /* 0x0008000022227984 */ /* 0x000e620000000800 */
[----:B---3--:R-:W-:Y:S01]  /*4f90*/  FADD R21, R21, -UR9 ;  /* 0x8000000915157e21 */ /* 0x008fe20008000000 */
[C---:B------:R-:W-:Y:S02]  /*4fa0*/  FMUL R6, R0.reuse, R7 ;  /* 0x0000000700067220 */ /* 0x040fe40000400000 */
[----:B------:R-:W-:Y:S01]  /*4fb0*/  LDS R38, [R38+0x800] ;  /* 0x0008000026267984 */ /* 0x000fe20000000800 */
[----:B------:R-:W-:Y:S01]  /*4fc0*/  FMUL R21, R0, R21 ;  /* 0x0000001500157220 */ /* 0x000fe20000400000 */
[----:B--2---:R-:W-:-:S03]  /*4fd0*/  FFMA R5, R6, R20, R47 ;  /* 0x0000001406057223 */ /* 0x004fc6000000002f */
[----:B----4-:R-:W-:Y:S01]  /*4fe0*/  FFMA R6, R21, R23, R36 ;  /* 0x0000001715067223 */ /* 0x010fe20000000024 */
[----:B------:R-:W-:Y:S01]  /*4ff0*/  MOV R36, R41 ;  /* 0x0000002900247202 */ /* 0x000fe20000000f00 */
[----:B------:R-:W2:Y:S01]  /*5000*/  LDS R21, [R3+0x6000] ;  /* 0x0060000003157984 */ /* 0x000ea20000000800 */
[----:B0-----:R-:W-:-:S03]  /*5010*/  FADD R39, R39, -UR9 ;  /* 0x8000000927277e21 */ /* 0x001fc60008000000 */
[----:B------:R-:W-:Y:S01]  /*5020*/  LDS.64 R22, [R22+0x6008] ;  /* 0x0060080016167984 */ /* 0x000fe20000000a00 */
[----:B------:R-:W-:Y:S01]  /*5030*/  FMUL R20, R0, R39 ;  /* 0x0000002700147220 */ /* 0x000fe20000400000 */
[----:B-----5:R-:W-:Y:S02]  /*5040*/  FADD R43, R43, -UR9 ;  /* 0x800000092b2b7e21 */ /* 0x020fe40008000000 */
[----:B------:R-:W0:Y:S01]  /*5050*/  LDS R39, [R3+0x6004] ;  /* 0x0060040003277984 */ /* 0x000e220000000800 */
[----:B------:R-:W-:Y:S01]  /*5060*/  FFMA R7, R20, R40, R37 ;  /* 0x0000002814077223 */ /* 0x000fe20000000025 */
[----:B------:R-:W-:Y:S01]  /*5070*/  FMUL R43, R0, R43 ;  /* 0x0000002b002b7220 */ /* 0x000fe20000400000 */
[----:B------:R-:W-:-:S03]  /*5080*/  HFMA2 R37, -RZ, RZ, 0, 0 ;  /* 0x00000000ff257431 */ /* 0x000fc600000001ff */
[----:B------:R-:W-:-:S04]  /*5090*/  IMAD.WIDE.U32 R36, R11, UR18, R36 ;  /* 0x000000120b247c25 */ /* 0x000fc8000f8e0024 */
[----:B-1----:R-:W-:Y:S01]  /*50a0*/  FADD R11, R34, -UR9 ;  /* 0x80000009220b7e21 */ /* 0x002fe20008000000 */
[----:B------:R-:W-:Y:S01]  /*50b0*/  R2UR UR18, R32 ;  /* 0x00000000201272ca */ /* 0x000fe200000e0000 */
[----:B------:R-:W-:Y:S02]  /*50c0*/  VIADD R41, R37, UR8 ;  /* 0x0000000825297c36 */ /* 0x000fe40008000000 */
[----:B------:R-:W-:Y:S01]  /*50d0*/  FMUL R11, R0, R11 ;  /* 0x0000000b000b7220 */ /* 0x000fe20000400000 */
[----:B------:R-:W-:Y:S01]  /*50e0*/  IADD3 R37, P2, PT, R36, 0x800, RZ ;  /* 0x0000080024257810 */ /* 0x000fe20007f5e0ff */
[----:B--2---:R-:W-:Y:S01]  /*50f0*/  FFMA R20, R43, R21, R44 ;  /* 0x000000152b147223 */ /* 0x004fe2000000002c */
[----:B------:R-:W-:Y:S01]  /*5100*/  FADD R21, R42, -UR9 ;  /* 0x800000092a157e21 */ /* 0x000fe20008000000 */
[----:B------:R-:W1:Y:S01]  /*5110*/  LDS R43, [R3+0x6008] ;  /* 0x00600800032b7984 */ /* 0x000e620000000800 */
[----:B------:R-:W-:Y:S02]  /*5120*/  IADD3 R42, P1, PT, R8, 0x800, RZ ;  /* 0x00000800082a7810 */ /* 0x000fe40007f3e0ff */
[----:B------:R-:W-:-:S04]  /*5130*/  FMUL R40, R0, R21 ;  /* 0x0000001500287220 */ /* 0x000fc80000400000 */
[----:B0-----:R-:W-:Y:S01]  /*5140*/  FFMA R21, R40, R39, R45 ;  /* 0x0000002728157223 */ /* 0x001fe2000000002d */
[----:B------:R-:W-:Y:S01]  /*5150*/  SHF.R.S32.HI R39, RZ, 0x1f, R41 ;  /* 0x0000001fff277819 */ /* 0x000fe20000011429 */
[----:B------:R0:W2:Y:S03]  /*5160*/  LDS R40, [R3+0x600c] ;  /* 0x00600c0003287984 */ /* 0x0000a60000000800 */
[----:B------:R-:W-:Y:S02]  /*5170*/  LEA.HI R39, P0, R39, R36, RZ, 0x2 ;  /* 0x0000002427277211 */ /* 0x000fe400078110ff */
[----:B------:R-:W-:-:S03]  /*5180*/  IADD3.X R36, PT, PT, RZ, R9, RZ, P1, !PT ;  /* 0x00000009ff247210 */ /* 0x000fc60000ffe4ff */
[----:B------:R-:W-:Y:S01]  /*5190*/  IMAD.X R34, RZ, RZ, R41, P0 ;  /* 0x000000ffff227224 */ /* 0x000fe200000e0629 */
[----:B------:R-:W-:Y:S01]  /*51a0*/  SHF.R.S32.HI R9, RZ, 0x1f, R36 ;  /* 0x0000001fff097819 */ /* 0x000fe20000011424 */
[----:B0-----:R-:W-:-:S03]  /*51b0*/  FADD R3, R38, -UR9 ;  /* 0x8000000926037e21 */ /* 0x001fc60008000000 */
[----:B------:R-:W-:-:S04]  /*51c0*/  LEA.HI R9, P1, R9, R42, RZ, 0x2 ;  /* 0x0000002a09097211 */ /* 0x000fc800078310ff */
[----:B------:R-:W-:Y:S01]  /*51d0*/  IADD3.X R36, PT, PT, RZ, R36, RZ, P1, !PT ;  /* 0x00000024ff247210 */ /* 0x000fe20000ffe4ff */
[----:B-1----:R-:W-:Y:S01]  /*51e0*/  FFMA R22, R11, R43, R22 ;  /* 0x0000002b0b167223 */ /* 0x002fe20000000016 */
[----:B------:R-:W-:Y:S02]  /*51f0*/  IADD3.X R11, PT, PT, RZ, R41, RZ, P2, !PT ;  /* 0x00000029ff0b7210 */ /* 0x000fe400017fe4ff */
[C---:B------:R-:W-:Y:S02]  /*5200*/  SHF.L.U64.HI R41, R9.reuse, 0x2, R36 ;  /* 0x0000000209297819 */ /* 0x040fe40000010224 */
[----:B------:R-:W-:Y:S02]  /*5210*/  SHF.R.S32.HI R8, RZ, 0x1f, R11 ;  /* 0x0000001fff087819 */ /* 0x000fe4000001140b */
[----:B------:R-:W-:Y:S02]  /*5220*/  SHF.L.U32 R9, R9, 0x2, RZ ;  /* 0x0000000209097819 */ /* 0x000fe400000006ff */
[----:B------:R-:W-:-:S02]  /*5230*/  LEA.HI R8, P2, R8, R37, RZ, 0x2 ;  /* 0x0000002508087211 */ /* 0x000fc400078510ff */
[----:B------:R-:W-:Y:S02]  /*5240*/  SHF.L.U32 R36, R39, 0x2, RZ ;  /* 0x0000000227247819 */ /* 0x000fe400000006ff */
[----:B------:R-:W-:Y:S02]  /*5250*/  IADD3.X R11, PT, PT, RZ, R11, RZ, P2, !PT ;  /* 0x0000000bff0b7210 */ /* 0x000fe400017fe4ff */
[----:B------:R-:W-:Y:S02]  /*5260*/  LOP3.LUT R9, R9, 0xfffffff0, RZ, 0xc0, !PT ;  /* 0xfffffff009097812 */ /* 0x000fe400078ec0ff */
[C---:B------:R-:W-:Y:S01]  /*5270*/  SHF.L.U64.HI R11, R8.reuse, 0x2, R11 ;  /* 0x00000002080b7819 */ /* 0x040fe2000001020b */
[----:B------:R-:W-:Y:S01]  /*5280*/  IMAD.SHL.U32 R8, R8, 0x4, RZ ;  /* 0x0000000408087824 */ /* 0x000fe200078e00ff */
[----:B------:R-:W-:Y:S02]  /*5290*/  LOP3.LUT R36, R36, 0xfffffff0, RZ, 0xc0, !PT ;  /* 0xfffffff024247812 */ /* 0x000fe400078ec0ff */
[----:B------:R-:W-:Y:S01]  /*52a0*/  SHF.L.U64.HI R37, R39, 0x2, R34 ;  /* 0x0000000227257819 */ /* 0x000fe20000010222 */
[----:B------:R-:W-:Y:S01]  /*52b0*/  FMUL R34, R0, R3 ;  /* 0x0000000300227220 */ /* 0x000fe20000400000 */
[----:B------:R-:W-:-:S02]  /*52c0*/  LOP3.LUT R38, R8, 0xfffffff0, RZ, 0xc0, !PT ;  /* 0xfffffff008267812 */ /* 0x000fc400078ec0ff */
[----:B------:R-:W-:Y:S01]  /*52d0*/  IADD3 R8, P0, PT, R9, UR16, RZ ;  /* 0x0000001009087c10 */ /* 0x000fe2000ff1e0ff */
[----:B--2---:R-:W-:Y:S01]  /*52e0*/  FFMA R23, R34, R40, R23 ;  /* 0x0000002822177223 */ /* 0x004fe20000000017 */
        /* <DEDUP_REMOVED lines=9> */
.L_x_1477:
[----:B------:R-:W-:Y:S05]  /*5380*/  BSYNC.RECONVERGENT B1 ;  /* 0x0000000000017941 */ /* 0x000fea0003800200 */
.L_x_1476:
[----:B------:R-:W-:-:S13]  /*5390*/  ISETP.LT.OR P0, PT, R2, R17, P0 ;  /* 0x000000110200720c */ /* 0x000fda0000701670 */
[----:B------:R-:W-:Y:S05]  /*53a0*/  @!P0 BRA `(.L_x_1470) ;  /* 0x00000004005c8947 */ /* 0x000fea0003800000 */
[----:B------:R-:W3:Y:S01]  /*53b0*/  S2UR UR8, SR_CgaCtaId ;  /* 0x00000000000879c3 */ /* 0x000ee20000008800 */
[----:B------:R-:W-:Y:S01]  /*53c0*/  UMOV UR7, 0x400 ;  /* 0x0000040000077882 */ /* 0x000fe20000000000 */
[C---:B--2---:R-:W-:Y:S01]  /*53d0*/  SHF.L.U32 R8, R2.reuse, 0x2, RZ ;  /* 0x0000000202087819 */ /* 0x044fe200000006ff */
[----:B------:R-:W-:Y:S01]  /*53e0*/  UIADD3 UR7, UPT, UPT, UR7, 0x190, URZ ;  /* 0x0000019007077890 */ /* 0x000fe2000fffe0ff */
[C---:B------:R-:W-:Y:S01]  /*53f0*/  LEA R9, R2.reuse, R19, 0x4 ;  /* 0x0000001302097211 */ /* 0x040fe200078e20ff */
[----:B------:R-:W-:Y:S01]  /*5400*/  HFMA2 R3, -RZ, RZ, 0, 0 ;  /* 0x00000000ff037431 */ /* 0x000fe200000001ff */
[----:B01----:R-:W-:Y:S02]  /*5410*/  LEA R12, R2, R25, 0x4 ;  /* 0x00000019020c7211 */ /* 0x003fe400078e20ff */
[----:B------:R-:W0:Y:S01]  /*5420*/  LDC.64 R38, c[0x0][0x3a8] ;  /* 0x0000ea00ff267b82 */ /* 0x000e220000000a00 */
[----:B------:R-:W-:Y:S01]  /*5430*/  LDS R11, [R9] ;  /* 0x00000000090b7984 */ /* 0x000fe20000000800 */
[----:B------:R-:W-:-:S02]  /*5440*/  R2UR UR16, R32 ;  /* 0x00000000201072ca */ /* 0x000fc400000e0000 */
[C---:B------:R-:W-:Y:S01]  /*5450*/  R2UR UR17, R33.reuse ;  /* 0x00000000211172ca */ /* 0x040fe200000e0000 */
[----:B------:R-:W-:Y:S01]  /*5460*/  LDS.64 R14, [R12] ;  /* 0x000000000c0e7984 */ /* 0x000fe20000000a00 */
[----:B------:R-:W-:Y:S02]  /*5470*/  R2UR UR18, R32 ;  /* 0x00000000201272ca */ /* 0x000fe400000e0000 */
[----:B------:R-:W1:Y:S01]  /*5480*/  LDC.64 R46, c[0x0][0x3a0] ;  /* 0x0000e800ff2e7b82 */ /* 0x000e620000000a00 */
[----:B------:R-:W-:Y:S01]  /*5490*/  LDS R21, [R9+0x4] ;  /* 0x0000040009157984 */ /* 0x000fe20000000800 */
[----:B------:R-:W-:-:S03]  /*54a0*/  R2UR UR19, R33 ;  /* 0x00000000211372ca */ /* 0x000fc600000e0000 */
[----:B------:R-:W-:Y:S01]  /*54b0*/  LDS R36, [R9+0x8] ;  /* 0x0000080009247984 */ /* 0x000fe20000000800 */
[----:B---3--:R-:W-:-:S03]  /*54c0*/  ULEA UR7, UR8, UR7, 0x18 ;  /* 0x0000000708077291 */ /* 0x008fc6000f8ec0ff */
[----:B------:R-:W-:Y:S04]  /*54d0*/  LDS.64 R6, [R12+0x8] ;  /* 0x000008000c067984 */ /* 0x000fe80000000a00 */
[----:B------:R-:W-:Y:S01]  /*54e0*/  LDS R40, [R9+0x200c] ;  /* 0x00200c0009287984 */ /* 0x000fe20000000800 */
[----:B------:R-:W-:Y:S01]  /*54f0*/  IADD3 R4, PT, PT, R8, UR7, RZ ;  /* 0x0000000708047c10 */ /* 0x000fe2000fffe0ff */
[----:B0-----:R-:W-:-:S04]  /*5500*/  IMAD R2, R38, UR4, RZ ;  /* 0x0000000426027c24 */ /* 0x001fc8000f8e02ff */
[----:B------:R-:W-:Y:S02]  /*5510*/  IMAD R20, R17, 0x4, R4 ;  /* 0x0000000411147824 */ /* 0x000fe400078e0204 */
[----:B------:R-:W0:Y:S01]  /*5520*/  LDS R4, [R8+UR7] ;  /* 0x0000000708047984 */ /* 0x000e220008000800 */
[----:B------:R-:W-:Y:S02]  /*5530*/  IMAD R39, R39, UR6, R2 ;  /* 0x0000000627277c24 */ /* 0x000fe4000f8e0202 */
[C---:B------:R-:W-:Y:S01]  /*5540*/  LEA R34, R17.reuse, R20, 0x2 ;  /* 0x0000001411227211 */ /* 0x040fe200078e10ff */
[----:B------:R-:W2:Y:S01]  /*5550*/  LDS R13, [R20] ;  /* 0x00000000140d7984 */ /* 0x000ea20000000800 */
[----:B------:R-:W-:Y:S02]  /*5560*/  IMAD.MOV.U32 R2, RZ, RZ, R8 ;  /* 0x000000ffff027224 */ /* 0x000fe400078e0008 */
[----:B------:R-:W-:Y:S01]  /*5570*/  LEA R37, R17, R34, 0x2 ;  /* 0x0000002211257211 */ /* 0x000fe200078e10ff */
[----:B------:R-:W3:Y:S01]  /*5580*/  LDS R23, [R34] ;  /* 0x0000000022177984 */ /* 0x000ee20000000800 */
[----:B------:R-:W-:-:S03]  /*5590*/  IMAD.WIDE.U32 R2, R38, UR6, R2 ;  /* 0x0000000626027c25 */ /* 0x000fc6000f8e0002 */
[----:B------:R-:W-:Y:S02]  /*55a0*/  LDS R20, [R20+0x800] ;  /* 0x0008000014147984 */ /* 0x000fe40000000800 */
[----:B------:R-:W-:Y:S02]  /*55b0*/  IADD3 R41, PT, PT, R39, R3, RZ ;  /* 0x0000000327297210 */ /* 0x000fe40007ffe0ff */
[----:B------:R-:W4:Y:S01]  /*55c0*/  LDS R3, [R37] ;  /* 0x0000000025037984 */ /* 0x000f220000000800 */
[----:B------:R-:W-:-:S03]  /*55d0*/  IADD3 R38, P0, PT, R2, 0x800, RZ ;  /* 0x0000080002267810 */ /* 0x000fc60007f1e0ff */
[----:B------:R-:W-:Y:S02]  /*55e0*/  LDS R34, [R34+0x800] ;  /* 0x0008000022227984 */ /* 0x000fe40000000800 */
[----:B------:R-:W-:Y:S02]  /*55f0*/  IMAD.X R42, RZ, RZ, R41, P0 ;  /* 0x000000ffff2a7224 */ /* 0x000fe400000e0629 */
        /* <DEDUP_REMOVED lines=12> */
[----:B------:R-:W-:Y:S01]  /*56c0*/  SHF.R.S32.HI R21, RZ, 0x1f, R42 ;  /* 0x0000001fff157819 */ /* 0x000fe2000001142a */
[----:B----4-:R-:W-:Y:S01]  /*56d0*/  FADD R3, R3, -UR9 ;  /* 0x8000000903037e21 */ /* 0x010fe20008000000 */
[----:B------:R1:W2:Y:S01]  /*56e0*/  LDS R13, [R8+UR7+0x800] ;  /* 0x00080007080d7984 */ /* 0x0002a20008000800 */
[----:B------:R-:W-:Y:S01]  /*56f0*/  FFMA R6, R23, R36, R6 ;  /* 0x0000002417067223 */ /* 0x000fe20000000006 */
[----:B------:R-:W-:-:S02]  /*5700*/  LEA.HI R21, P1, R21, R38, RZ, 0x2 ;  /* 0x0000002615157211 */ /* 0x000fc400078310ff */
[----:B------:R-:W-:Y:S01]  /*5710*/  LDS R14, [R9+0x2000] ;  /* 0x00200000090e7984 */ /* 0x000fe20000000800 */
[----:B------:R-:W-:Y:S01]  /*5720*/  IADD3.X R41, PT, PT, RZ, R41, RZ, P0, !PT ;  /* 0x00000029ff297210 */ /* 0x000fe200007fe4ff */
[----:B-----5:R-:W-:Y:S01]  /*5730*/  FADD R37, R37, -UR9 ;  /* 0x8000000925257e21 */ /* 0x020fe20008000000 */
[----:B------:R-:W-:Y:S01]  /*5740*/  IADD3.X R42, PT, PT, RZ, R42, RZ, P1, !PT ;  /* 0x0000002aff2a7210 */ /* 0x000fe20000ffe4ff */
[----:B------:R-:W3:Y:S01]  /*5750*/  LDS.64 R22, [R12+0x2000] ;  /* 0x002000000c167984 */ /* 0x000ee20000000a00 */
[C---:B------:R-:W-:Y:S02]  /*5760*/  SHF.L.U64.HI R44, R2.reuse, 0x2, R41 ;  /* 0x00000002022c7819 */ /* 0x040fe40000010229 */
[C---:B------:R-:W-:Y:S01]  /*5770*/  SHF.L.U64.HI R42, R21.reuse, 0x2, R42 ;  /* 0x00000002152a7819 */ /* 0x040fe2000001022a */
[----:B------:R-:W4:Y:S01]  /*5780*/  LDS R15, [R9+0x2004] ;  /* 0x00200400090f7984 */ /* 0x000f220000000800 */
[----:B------:R-:W-:Y:S01]  /*5790*/  IMAD.SHL.U32 R21, R21, 0x4, RZ ;  /* 0x0000000415157824 */ /* 0x000fe200078e00ff */
[----:B------:R-:W-:-:S02]  /*57a0*/  SHF.L.U32 R41, R2, 0x2, RZ ;  /* 0x0000000202297819 */ /* 0x000fc400000006ff */
[----:B------:R5:W-:Y:S02]  /*57b0*/  LDS R36, [R9+0x2008] ;  /* 0x0020080009247984 */ /* 0x000be40000000800 */
[----:B------:R-:W-:Y:S02]  /*57c0*/  LOP3.LUT R21, R21, 0xfffffff0, RZ, 0xc0, !PT ;  /* 0xfffffff015157812 */ /* 0x000fe400078ec0ff */
[----:B------:R5:W4:Y:S01]  /*57d0*/  LDS.64 R38, [R12+0x2008] ;  /* 0x002008000c267984 */ /* 0x000b220000000a00 */
[----:B------:R-:W-:Y:S02]  /*57e0*/  LOP3.LUT R41, R41, 0xfffffff0, RZ, 0xc0, !PT ;  /* 0xfffffff029297812 */ /* 0x000fe400078ec0ff */
[-C--:B-1----:R-:W-:Y:S01]  /*57f0*/  IADD3 R8, P1, PT, R21, R46.reuse, RZ ;  /* 0x0000002e15087210 */ /* 0x082fe20007f3e0ff */
[----:B------:R-:W-:Y:S01]  /*5800*/  FADD R21, R34, -UR9 ;  /* 0x8000000922157e21 */ /* 0x000fe20008000000 */
[----:B------:R-:W-:Y:S02]  /*5810*/  IADD3 R2, P0, PT, R41, R46, RZ ;  /* 0x0000002e29027210 */ /* 0x000fe40007f1e0ff */
[----:B-----5:R-:W-:Y:S01]  /*5820*/  IADD3.X R9, PT, PT, R42, R47, RZ, P1, !PT ;  /* 0x0000002f2a097210 */ /* 0x020fe20000ffe4ff */
[C---:B------:R-:W-:Y:S01]  /*5830*/  FMUL R12, R0.reuse, R3 ;  /* 0x00000003000c7220 */ /* 0x040fe20000400000 */
[----:B------:R-:W-:Y:S01]  /*5840*/  FMUL R21, R0, R21 ;  /* 0x0000001500157220 */ /* 0x000fe20000400000 */
[----:B------:R-:W-:-:S02]  /*5850*/  IADD3.X R3, PT, PT, R44, R47, RZ, P0, !PT ;  /* 0x0000002f2c037210 */ /* 0x000fc400007fe4ff */
        /* <DEDUP_REMOVED lines=12> */
.L_x_1470:
[----:B0-----:R-:W-:Y:S05]  /*5920*/  BSYNC.RECONVERGENT B0 ;  /* 0x0000000000007941 */ /* 0x001fea0003800200 */
.L_x_1469:
[----:B------:R-:W0:Y:S01]  /*5930*/  LDCU.64 UR8, c[0x0][0x3b0] ;  /* 0x00007600ff0877ac */ /* 0x000e220008000a00 */
[----:B------:R-:W-:-:S04]  /*5940*/  UIADD3 UR6, UP0, UPT, UR11, UR6, URZ ;  /* 0x000000060b067290 */ /* 0x000fc8000ff1e0ff */
[----:B------:R-:W-:Y:S02]  /*5950*/  UIADD3.X UR4, UPT, UPT, URZ, UR4, URZ, UP0, !UPT ;  /* 0x00000004ff047290 */ /* 0x000fe400087fe4ff */
[----:B0-----:R-:W-:-:S04]  /*5960*/  UISETP.GE.U32.AND UP0, UPT, UR6, UR8, UPT ;  /* 0x000000080600728c */ /* 0x001fc8000bf06070 */
[----:B------:R-:W-:-:S09]  /*5970*/  UISETP.GE.AND.EX UP0, UPT, UR4, UR9, UPT, UP0 ;  /* 0x000000090400728c */ /* 0x000fd2000bf06300 */
[----:B------:R-:W-:Y:S05]  /*5980*/  BRA.U !UP0, `(.L_x_1478) ;  /* 0xffffffad08dc7547 */ /* 0x000fea000b83ffff */
[----:B------:R-:W-:Y:S05]  /*5990*/  EXIT ;  /* 0x000000000000794d */ /* 0x000fea0003800000 */
.L_x_1443:
[----:B------:R-:W-:Y:S01]  /*59a0*/  HFMA2 R12, -RZ, RZ, 0, 9.5367431640625e-07 ;  /* 0x00000010ff0c7431 */ /* 0x000fe200000001ff */
[----:B------:R-:W-:Y:S01]  /*59b0*/  MOV R15, 0xffffffff ;  /* 0xffffffff000f7802 */ /* 0x000fe20000000f00 */
[----:B0-----:R-:W-:Y:S01]  /*59c0*/  IMAD.MOV.U32 R13, RZ, RZ, R2 ;  /* 0x000000ffff0d7224 */ /* 0x001fe200078e0002 */
[----:B------:R-:W-:-:S07]  /*59d0*/  MOV R11, 0x1f ;  /* 0x0000001f000b7802 */ /* 0x000fce0000000f00 */
[----:B-12-4-:R-:W-:Y:S05]  /*59e0*/  WARPSYNC.COLLECTIVE R15, `(.L_x_1479) ;  /* 0x000000000f087348 */ /* 0x016fea0003c00000 */
[----:B------:R-:W-:Y:S01]  /*59f0*/  NOP ;  /* 0x0000000000007918 */ /* 0x000fe20000000000 */
[----:B-12-4-:R-:W-:Y:S05]  /*5a00*/  ENDCOLLECTIVE ;  /* 0x000000000000791b */ /* 0x016fea0003800000 */
.L_x_1479:
[----:B------:R-:W-:Y:S05]  /*5a10*/  WARPSYNC.COLLECTIVE R15, `(.L_x_1480) ;  /* 0x000000000f087348 */ /* 0x000fea0003c00000 */
[----:B------:R0:W1:Y:S02]  /*5a20*/  SHFL.DOWN P6, R14, R13, R12, R11 ;  /* 0x0800000c0d0e7389 */ /* 0x00006400000c000b */
[----:B01----:R-:W-:Y:S05]  /*5a30*/  ENDCOLLECTIVE ;  /* 0x000000000000791b */ /* 0x003fea0003800000 */
.L_x_1480:
[----:B------:R-:W-:Y:S02]  /*5a40*/  MOV R13, R3 ;  /* 0x00000003000d7202 */ /* 0x000fe40000000f00 */
[----:B------:R-:W-:-:S07]  /*5a50*/  MOV R5, R14 ;  /* 0x0000000e00057202 */ /* 0x000fce0000000f00 */
[----:B------:R-:W-:Y:S05]  /*5a60*/  WARPSYNC.COLLECTIVE R15, `(.L_x_1481) ;  /* 0x000000000f087348 */ /* 0x000fea0003c00000 */
[----:B------:R0:W1:Y:S02]  /*5a70*/  SHFL.DOWN P6, R14, R13, R12, R11 ;  /* 0x0800000c0d0e7389 */ /* 0x00006400000c000b */
[----:B01----:R-:W-:Y:S05]  /*5a80*/  ENDCOLLECTIVE ;  /* 0x000000000000791b */ /* 0x003fea0003800000 */
.L_x_1481:
[----:B------:R-:W-:Y:S01]  /*5a90*/  MOV R13, R0 ;  /* 0x00000000000d7202 */ /* 0x000fe20000000f00 */
[----:B------:R-:W-:-:S07]  /*5aa0*/  IMAD.MOV.U32 R4, RZ, RZ, R14 ;  /* 0x000000ffff047224 */ /* 0x000fce00078e000e */
[----:B------:R-:W-:Y:S05]  /*5ab0*/  WARPSYNC.COLLECTIVE R15, `(.L_x_1482) ;  /* 0x000000000f087348 */ /* 0x000fea0003c00000 */
[----:B------:R0:W1:Y:S02]  /*5ac0*/  SHFL.DOWN P6, R14, R13, R12, R11 ;  /* 0x0800000c0d0e7389 */ /* 0x00006400000c000b */
[----:B01----:R-:W-:Y:S05]  /*5ad0*/  ENDCOLLECTIVE ;  /* 0x000000000000791b */ /* 0x003fea0003800000 */
.L_x_1482:
[----:B------:R-:W-:Y:S05]  /*5ae0*/  BRA `(.L_x_1483) ;  /* 0xffffffc800e47947 */ /* 0x000fea000383ffff */
.L_x_1448:
        /* <DEDUP_REMOVED lines=8> */
.L_x_1485:
[----:B------:R-:W-:Y:S05]  /*5b70*/  BSYNC B0 ;  /* 0x0000000000007941 */ /* 0x000fea0003800000 */
.L_x_1484:
        /* <DEDUP_REMOVED lines=8> */
.L_x_1486:
[----:B------:R-:W-:Y:S02]  /*5c00*/  MOV R13, R0 ;  /* 0x00000000000d7202 */ /* 0x000fe40000000f00 */
[----:B------:R-:W-:-:S07]  /*5c10*/  MOV R4, R14 ;  /* 0x0000000e00047202 */ /* 0x000fce0000000f00 */
[----:B------:R-:W-:Y:S05]  /*5c20*/  WARPSYNC.COLLECTIVE R15, `(.L_x_1487) ;  /* 0x000000000f087348 */ /* 0x000fea0003c00000 */
[----:B------:R0:W1:Y:S02]  /*5c30*/  SHFL.DOWN P6, R14, R13, R12, R11 ;  /* 0x0800000c0d0e7389 */ /* 0x00006400000c000b */
[----:B01----:R-:W-:Y:S05]  /*5c40*/  ENDCOLLECTIVE ;  /* 0x000000000000791b */ /* 0x003fea0003800000 */
.L_x_1487:
[----:B------:R-:W-:Y:S05]  /*5c50*/  BRA `(.L_x_1488) ;  /* 0xffffffcc00047947 */ /* 0x000fea000383ffff */
.L_x_1453:
        /* <DEDUP_REMOVED lines=8> */
.L_x_1490:
[----:B------:R-:W-:Y:S05]  /*5ce0*/  BSYNC B0 ;  /* 0x0000000000007941 */ /* 0x000fea0003800000 */
.L_x_1489:
        /* <DEDUP_REMOVED lines=8> */
.L_x_1491:
[----:B------:R-:W-:Y:S02]  /*5d70*/  MOV R13, R0 ;  /* 0x00000000000d7202 */ /* 0x000fe40000000f00 */
[----:B------:R-:W-:-:S07]  /*5d80*/  MOV R4, R14 ;  /* 0x0000000e00047202 */ /* 0x000fce0000000f00 */
[----:B------:R-:W-:Y:S05]  /*5d90*/  WARPSYNC.COLLECTIVE R15, `(.L_x_1492) ;  /* 0x000000000f087348 */ /* 0x000fea0003c00000 */
[----:B------:R0:W1:Y:S02]  /*5da0*/  SHFL.DOWN P6, R14, R13, R12, R11 ;  /* 0x0800000c0d0e7389 */ /* 0x00006400000c000b */
[----:B01----:R-:W-:Y:S05]  /*5db0*/  ENDCOLLECTIVE ;  /* 0x000000000000791b */ /* 0x003fea0003800000 */
.L_x_1492:
[----:B------:R-:W-:Y:S05]  /*5dc0*/  BRA `(.L_x_1493) ;  /* 0xffffffcc00247947 */ /* 0x000fea000383ffff */
.L_x_1458:
        /* <DEDUP_REMOVED lines=8> */
.L_x_1495:
[----:B------:R-:W-:Y:S05]  /*5e50*/  BSYNC B0 ;  /* 0x0000000000007941 */ /* 0x000fea0003800000 */
.L_x_1494:
        /* <DEDUP_REMOVED lines=8> */
.L_x_1496:
[----:B------:R-:W-:Y:S02]  /*5ee0*/  MOV R13, R0 ;  /* 0x00000000000d7202 */ /* 0x000fe40000000f00 */
[----:B------:R-:W-:-:S07]  /*5ef0*/  MOV R4, R14 ;  /* 0x0000000e00047202 */ /* 0x000fce0000000f00 */
[----:B------:R-:W-:Y:S05]  /*5f00*/  WARPSYNC.COLLECTIVE R15, `(.L_x_1497) ;  /* 0x000000000f087348 */ /* 0x000fea0003c00000 */
[----:B------:R0:W1:Y:S02]  /*5f10*/  SHFL.DOWN P6, R14, R13, R12, R11 ;  /* 0x0800000c0d0e7389 */ /* 0x00006400000c000b */
[----:B01----:R-:W-:Y:S05]  /*5f20*/  ENDCOLLECTIVE ;  /* 0x000000000000791b */ /* 0x003fea0003800000 */
.L_x_1497:
[----:B------:R-:W-:Y:S05]  /*5f30*/  BRA `(.L_x_1498) ;  /* 0xffffffcc00447947 */ /* 0x000fea000383ffff */
.L_x_1463:
        /* <DEDUP_REMOVED lines=8> */
.L_x_1500:
[----:B------:R-:W-:Y:S05]  /*5fc0*/  BSYNC B0 ;  /* 0x0000000000007941 */ /* 0x000fea0003800000 */
.L_x_1499:
        /* <DEDUP_REMOVED lines=8> */
.L_x_1501:
[----:B------:R-:W-:Y:S01]  /*6050*/  IMAD.MOV.U32 R13, RZ, RZ, R0 ;  /* 0x000000ffff0d7224 */ /* 0x000fe200078e0000 */
[----:B------:R-:W-:-:S07]  /*6060*/  MOV R4, R14 ;  /* 0x0000000e00047202 */ /* 0x000fce0000000f00 */
[----:B------:R-:W-:Y:S05]  /*6070*/  WARPSYNC.COLLECTIVE R15, `(.L_x_1502) ;  /* 0x000000000f087348 */ /* 0x000fea0003c00000 */
[----:B------:R0:W1:Y:S02]  /*6080*/  SHFL.DOWN P6, R14, R13, R12, R11 ;  /* 0x0800000c0d0e7389 */ /* 0x00006400000c000b */
[----:B01----:R-:W-:Y:S05]  /*6090*/  ENDCOLLECTIVE ;  /* 0x000000000000791b */ /* 0x003fea0003800000 */
.L_x_1502:
[----:B------:R-:W-:Y:S05]  /*60a0*/  BRA `(.L_x_1503) ;  /* 0xffffffcc00647947 */ /* 0x000fea000383ffff */
        .weak           $__internal_12_$__cuda_sm3x_div_rn_noftz_f32_slowpath
        .type           $__internal_12_$__cuda_sm3x_div_rn_noftz_f32_slowpath,@function
        .size           $__internal_12_$__cuda_sm3x_div_rn_noftz_f32_slowpath,(.L_x_7635 - $__internal_12_$__cuda_sm3x_div_rn_noftz_f32_slowpath)
$__internal_12_$__cuda_sm3x_div_rn_noftz_f32_slowpath:
        /* <DEDUP_REMOVED lines=35> */
.L_x_1505:
        /* <DEDUP_REMOVED lines=51> */
.L_x_1512:
[----:B------:R-:W-:-:S04]  /*6610*/  LOP3.LUT R8, R8, 0x80000000, RZ, 0xc0, !PT ;  /* 0x8000000008087812 */ /* 0x000fc800078ec0ff */
[----:B------:R-:W-:Y:S01]  /*6620*/  LOP3.LUT R8, R8, 0x7f800000, RZ, 0xfc, !PT ;  /* 0x7f80000008087812 */ /* 0x000fe200078efcff */
[----:B------:R-:W-:Y:S06]  /*6630*/  BRA `(.L_x_1513) ;  /* 0x0000000000047947 */ /* 0x000fec0003800000 */
.L_x_1511:
[----:B------:R-:W-:-:S07]  /*6640*/  LEA R8, R40, R8, 0x17 ;  /* 0x0000000828087211 */ /* 0x000fce00078eb8ff */
.L_x_1513:
[----:B------:R-:W-:Y:S05]  /*6650*/  BSYNC.RECONVERGENT B2 ;  /* 0x0000000000027941 */ /* 0x000fea0003800200 */
.L_x_1510:
[----:B------:R-:W-:Y:S05]  /*6660*/  BRA `(.L_x_1514) ;  /* 0x0000000000207947 */ /* 0x000fea0003800000 */
.L_x_1509:
[----:B------:R-:W-:-:S04]  /*6670*/  LOP3.LUT R8, R9, 0x80000000, R8, 0x48, !PT ;  /* 0x8000000009087812 */ /* 0x000fc800078e4808 */
[----:B------:R-:W-:Y:S01]  /*6680*/  LOP3.LUT R8, R8, 0x7f800000, RZ, 0xfc, !PT ;  /* 0x7f80000008087812 */ /* 0x000fe200078efcff */
[----:B------:R-:W-:Y:S06]  /*6690*/  BRA `(.L_x_1514) ;  /* 0x0000000000147947 */ /* 0x000fec0003800000 */
.L_x_1508:
[----:B------:R-:W-:Y:S01]  /*66a0*/  LOP3.LUT R8, R9, 0x80000000, R8, 0x48, !PT ;  /* 0x8000000009087812 */ /* 0x000fe200078e4808 */
[----:B------:R-:W-:Y:S06]  /*66b0*/  BRA `(.L_x_1514) ;  /* 0x00000000000c7947 */ /* 0x000fec0003800000 */
.L_x_1507:
[----:B------:R-:W0:Y:S01]  /*66c0*/  MUFU.RSQ R8, -QNAN ;  /* 0xffc0000000087908 */ /* 0x000e220000001400 */
[----:B------:R-:W-:Y:S05]  /*66d0*/  BRA `(.L_x_1514) ;  /* 0x0000000000047947 */ /* 0x000fea0003800000 */
.L_x_1506:
[----:B------:R-:W-:-:S07]  /*66e0*/  FADD.FTZ R8, R14, R9 ;  /* 0x000000090e087221 */ /* 0x000fce0000010000 */
.L_x_1514:
[----:B------:R-:W-:Y:S05]  /*66f0*/  BSYNC.RECONVERGENT B1 ;  /* 0x0000000000017941 */ /* 0x000fea0003800200 */
.L_x_1504:
[----:B------:R-:W-:Y:S01]  /*6700*/  HFMA2 R9, -RZ, RZ, 0, 0 ;  /* 0x00000000ff097431 */ /* 0x000fe200000001ff */
[----:B0-----:R-:W-:Y:S02]  /*6710*/  MOV R37, R8 ;  /* 0x0000000800257202 */ /* 0x001fe40000000f00 */
[----:B------:R-:W-:-:S04]  /*6720*/  MOV R8, R15 ;  /* 0x0000000f00087202 */ /* 0x000fc80000000f00 */
[----:B------:R-:W-:Y:S05]  /*6730*/  RET.REL.NODEC R8 `(_Z22LayerNormBlockSMemImplI10DirectLoadIffE11DirectStoreIffEfLi4ELi512EEvT_T0_lld) ;  /* 0xffffff9808307950 */ /* 0x000fea0003c3ffff */
.L_x_1515:
        /* <DEDUP_REMOVED lines=12> */
.L_x_7635:


//--------------------- .text._Z22LayerNormBlockSMemImplI10DirectLoadIffE11DirectStoreIffEfLi4ELi256EEvT_T0_lld --------------------------
	.section	.text._Z22LayerNormBlockSMemImplI10DirectLoadIffE11DirectStoreIffEfLi4ELi256EEvT_T0_lld,"ax",@progbits
	.align	128
        .global         _Z22LayerNormBlockSMemImplI10DirectLoadIffE11DirectStoreIffEfLi4ELi256EEvT_T0_lld
        .type           _Z22LayerNormBlockSMemImplI10DirectLoadIffE11DirectStoreIffEfLi4ELi256EEvT_T0_lld,@function
        .size           _Z22LayerNormBlockSMemImplI10DirectLoadIffE11DirectStoreIffEfLi4ELi256EEvT_T0_lld,(.L_x_7636 - _Z22LayerNormBlockSMemImplI10DirectLoadIffE11DirectStoreIffEfLi4ELi256EEvT_T0_lld)
        .other          _Z22LayerNormBlockSMemImplI10DirectLoadIffE11DirectStoreIffEfLi4ELi256EEvT_T0_lld,@"STO_CUDA_ENTRY STV_DEFAULT"
_Z22LayerNormBlockSMemImplI10DirectLoadIffE11DirectStoreIffEfLi4ELi256EEvT_T0_lld:
.text._Z22LayerNormBlockSMemImplI10DirectLoadIffE11DirectStoreIffEfLi4ELi256EEvT_T0_lld:
        /* <DEDUP_REMOVED lines=21> */
.L_x_1516:
        /* <DEDUP_REMOVED lines=29> */
.L_x_1520:
        /* <DEDUP_REMOVED lines=20> */
.L_x_1519:
[----:B------:R-:W-:Y:S05]  /*0460*/  BSYNC.RECONVERGENT B0 ;  /* 0x0000000000007941 */ /* 0x000fea0003800200 */
.L_x_1518:
[----:B------:R-:W-:Y:S05]  /*0470*/  @!P1 BRA `(.L_x_1517) ;  /* 0x0000000000c49947 */ /* 0x000fea0003800000 */
.L_x_1521:
        /* <DEDUP_REMOVED lines=49> */
.L_x_1517:
        /* <DEDUP_REMOVED lines=23> */
.L_x_1605:
        /* <DEDUP_REMOVED lines=54> */
[----:B-1-34-:R-:W-:Y:S05]  /*0c60*/  CALL.REL.NOINC `($__internal_13_$__cuda_sm3x_div_rn_noftz_f32_slowpath) ;  /* 0x0000005400107944 */ /* 0x01afea0003c00000 */
[----:B------:R-:W-:-:S07]  /*0c70*/  MOV R4, R37 ;  /* 0x0000002500047202 */ /* 0x000fce0000000f00 */
.L_x_1527:
[----:B-1-3--:R-:W-:Y:S05]  /*0c80*/  BSYNC.RECONVERGENT B4 ;  /* 0x0000000000047941 */ /* 0x00afea0003800200 */
.L_x_1526:
        /* <DEDUP_REMOVED lines=10> */
.L_x_1525:
[----:B-1-3--:R-:W-:Y:S05]  /*0d30*/  BSYNC.RECONVERGENT B3 ;  /* 0x0000000000037941 */ /* 0x00afea0003800200 */
.L_x_1524:
        /* <DEDUP_REMOVED lines=15> */
.L_x_1544:
        /* <DEDUP_REMOVED lines=25> */
[----:B0---4-:R-:W-:Y:S05]  /*0fc0*/  CALL.REL.NOINC `($__internal_13_$__cuda_sm3x_div_rn_noftz_f32_slowpath) ;  /* 0x0000005000387944 */ /* 0x011fea0003c00000 */
[----:B------:R-:W-:-:S07]  /*0fd0*/  MOV R9, R37 ;  /* 0x0000002500097202 */ /* 0x000fce0000000f00 */
.L_x_1529:
[----:B------:R-:W-:Y:S05]  /*0fe0*/  BSYNC.RECONVERGENT B3 ;  /* 0x0000000000037941 */ /* 0x000fea0003800200 */
.L_x_1528:
        /* <DEDUP_REMOVED lines=19> */
[----:B0---4-:R-:W-:Y:S05]  /*1120*/  CALL.REL.NOINC `($__internal_13_$__cuda_sm3x_div_rn_noftz_f32_slowpath) ;  /* 0x0000004c00e07944 */ /* 0x011fea0003c00000 */
[----:B------:R-:W-:-:S07]  /*1130*/  MOV R2, R37 ;  /* 0x0000002500027202 */ /* 0x000fce0000000f00 */
.L_x_1531:
[----:B------:R-:W-:Y:S05]  /*1140*/  BSYNC.RECONVERGENT B3 ;  /* 0x0000000000037941 */ /* 0x000fea0003800200 */
.L_x_1530:
        /* <DEDUP_REMOVED lines=18> */
[----:B0---4-:R-:W-:Y:S05]  /*1270*/  CALL.REL.NOINC `($__internal_13_$__cuda_sm3x_div_rn_noftz_f32_slowpath) ;  /* 0x0000004c008c7944 */ /* 0x011fea0003c00000 */
[----:B------:R-:W-:-:S07]  /*1280*/  MOV R4, R37 ;  /* 0x0000002500047202 */ /* 0x000fce0000000f00 */
.L_x_1533:
[----:B------:R-:W-:Y:S05]  /*1290*/  BSYNC.RECONVERGENT B3 ;  /* 0x0000000000037941 */ /* 0x000fea0003800200 */
.L_x_1532:
        /* <DEDUP_REMOVED lines=19> */
[----:B0---4-:R-:W-:Y:S05]  /*13d0*/  CALL.REL.NOINC `($__internal_13_$__cuda_sm3x_div_rn_noftz_f32_slowpath) ;  /* 0x0000004c00347944 */ /* 0x011fea0003c00000 */
[----:B------:R-:W-:-:S07]  /*13e0*/  IMAD.MOV.U32 R4, RZ, RZ, R37 ;  /* 0x000000ffff047224 */ /* 0x000fce00078e0025 */
.L_x_1535:
[----:B------:R-:W-:Y:S05]  /*13f0*/  BSYNC.RECONVERGENT B3 ;  /* 0x0000000000037941 */ /* 0x000fea0003800200 */
.L_x_1534:
        /* <DEDUP_REMOVED lines=30> */
[----:B0---4-:R-:W-:Y:S05]  /*15e0*/  CALL.REL.NOINC `($__internal_13_$__cuda_sm3x_div_rn_noftz_f32_slowpath) ;  /* 0x0000004800b07944 */ /* 0x011fea0003c00000 */
[----:B------:R-:W-:-:S07]  /*15f0*/  MOV R4, R37 ;  /* 0x0000002500047202 */ /* 0x000fce0000000f00 */
.L_x_1537:
[----:B------:R-:W-:Y:S05]  /*1600*/  BSYNC.RECONVERGENT B3 ;  /* 0x0000000000037941 */ /* 0x000fea0003800200 */
.L_x_1536:
        /* <DEDUP_REMOVED lines=18> */
[----:B0---4-:R-:W-:Y:S05]  /*1730*/  CALL.REL.NOINC `($__internal_13_$__cuda_sm3x_div_rn_noftz_f32_slowpath) ;  /* 0x00000048005c7944 */ /* 0x011fea0003c00000 */
[----:B------:R-:W-:-:S07]  /*1740*/  IMAD.MOV.U32 R4, RZ, RZ, R37 ;  /* 0x000000ffff047224 */ /* 0x000fce00078e0025 */
.L_x_1539:
[----:B------:R-:W-:Y:S05]  /*1750*/  BSYNC.RECONVERGENT B3 ;  /* 0x0000000000037941 */ /* 0x000fea0003800200 */
.L_x_1538:
        /* <DEDUP_REMOVED lines=17> */
[----:B0---4-:R-:W-:Y:S05]  /*1870*/  CALL.REL.NOINC `($__internal_13_$__cuda_sm3x_div_rn_noftz_f32_slowpath) ;  /* 0x00000048000c7944 */ /* 0x011fea0003c00000 */
[----:B------:R-:W-:-:S07]  /*1880*/  MOV R4, R37 ;  /* 0x0000002500047202 */ /* 0x000fce0000000f00 */
.L_x_1541:
[----:B------:R-:W-:Y:S05]  /*1890*/  BSYNC.RECONVERGENT B3 ;  /* 0x0000000000037941 */ /* 0x000fea0003800200 */
.L_x_1540:
        /* <DEDUP_REMOVED lines=18> */
[----:B0---4-:R-:W-:Y:S05]  /*19c0*/  CALL.REL.NOINC `($__internal_13_$__cuda_sm3x_div_rn_noftz_f32_slowpath) ;  /* 0x0000004400b87944 */ /* 0x011fea0003c00000 */
[----:B------:R-:W-:-:S07]  /*19d0*/  MOV R4, R37 ;  /* 0x0000002500047202 */ /* 0x000fce0000000f00 */
.L_x_1543:
[----:B------:R-:W-:Y:S05]  /*19e0*/  BSYNC.RECONVERGENT B3 ;  /* 0x0000000000037941 */ /* 0x000fea0003800200 */
.L_x_1542:
        /* <DEDUP_REMOVED lines=9> */
.L_x_1523:
[----:B-1-3--:R-:W-:Y:S05]  /*1a80*/  BSYNC.RECONVERGENT B0 ;  /* 0x0000000000007941 */ /* 0x00afea0003800200 */
.L_x_1522:
        /* <DEDUP_REMOVED lines=18> */
[----:B----4-:R-:W-:Y:S05]  /*1bb0*/  CALL.REL.NOINC `($__internal_13_$__cuda_sm3x_div_rn_noftz_f32_slowpath) ;  /* 0x00000044003c7944 */ /* 0x010fea0003c00000 */
[----:B------:R-:W-:-:S07]  /*1bc0*/  MOV R5, R37 ;  /* 0x0000002500057202 */ /* 0x000fce0000000f00 */
.L_x_1548:
[----:B------:R-:W-:Y:S05]  /*1bd0*/  BSYNC.RECONVERGENT B3 ;  /* 0x0000000000037941 */ /* 0x000fea0003800200 */
.L_x_1547:
[----:B------:R-:W-:-:S04]  /*1be0*/  FADD R7, -R2, R7 ;  /* 0x0000000702077221 */ /* 0x000fc80000000100 */
[C---:B------:R-:W-:Y:S01]  /*1bf0*/  FMUL R0, R7.reuse, R7 ;  /* 0x0000000707007220 */ /* 0x040fe20000400000 */
[----:B------:R-:W-:-:S03]  /*1c00*/  FFMA R2, R7, R5, R2 ;  /* 0x0000000507027223 */ /* 0x000fc60000000002 */
[----:B------:R-:W-:Y:S01]  /*1c10*/  FMUL R0, R13, R0 ;  /* 0x000000000d007220 */ /* 0x000fe20000400000 */
[----:B------:R-:W-:-:S03]  /*1c20*/  MOV R13, R21 ;  /* 0x00000015000d7202 */ /* 0x000fc60000000f00 */
[----:B------:R-:W-:-:S04]  /*1c30*/  FFMA R0, R0, R5, R11 ;  /* 0x0000000500007223 */ /* 0x000fc8000000000b */
[----:B------:R-:W-:-:S07]  /*1c40*/  FADD R3, R3, R0 ;  /* 0x0000000003037221 */ /* 0x000fce0000000000 */
.L_x_1546:
[----:B------:R-:W-:Y:S05]  /*1c50*/  BSYNC.RECONVERGENT B0 ;  /* 0x0000000000007941 */ /* 0x000fea0003800200 */
.L_x_1545:
        /* <DEDUP_REMOVED lines=18> */
[----:B----4-:R-:W-:Y:S05]  /*1d80*/  CALL.REL.NOINC `($__internal_13_$__cuda_sm3x_div_rn_noftz_f32_slowpath) ;  /* 0x0000004000c87944 */ /* 0x010fea0003c00000 */
[----:B------:R-:W-:-:S07]  /*1d90*/  MOV R5, R37 ;  /* 0x0000002500057202 */ /* 0x000fce0000000f00 */
.L_x_1552:
[----:B------:R-:W-:Y:S05]  /*1da0*/  BSYNC.RECONVERGENT B3 ;  /* 0x0000000000037941 */ /* 0x000fea0003800200 */
.L_x_1551:
[----:B------:R-:W-:-:S04]  /*1db0*/  FADD R7, -R2, R7 ;  /* 0x0000000702077221 */ /* 0x000fc80000000100 */
[C---:B------:R-:W-:Y:S01]  /*1dc0*/  FMUL R0, R7.reuse, R7 ;  /* 0x0000000707007220 */ /* 0x040fe20000400000 */
[----:B------:R-:W-:-:S03]  /*1dd0*/  FFMA R2, R7, R5, R2 ;  /* 0x0000000507027223 */ /* 0x000fc60000000002 */
[----:B------:R-:W-:Y:S01]  /*1de0*/  FMUL R0, R13, R0 ;  /* 0x000000000d007220 */ /* 0x000fe20000400000 */
[----:B------:R-:W-:-:S03]  /*1df0*/  MOV R13, R21 ;  /* 0x00000015000d7202 */ /* 0x000fc60000000f00 */
[----:B------:R-:W-:-:S04]  /*1e00*/  FFMA R0, R0, R5, R11 ;  /* 0x0000000500007223 */ /* 0x000fc8000000000b */
[----:B------:R-:W-:-:S07]  /*1e10*/  FADD R3, R3, R0 ;  /* 0x0000000003037221 */ /* 0x000fce0000000000 */
.L_x_1550:
[----:B------:R-:W-:Y:S05]  /*1e20*/  BSYNC.RECONVERGENT B0 ;  /* 0x0000000000007941 */ /* 0x000fea0003800200 */
.L_x_1549:
        /* <DEDUP_REMOVED lines=19> */
[----:B------:R-:W-:-:S07]  /*1f60*/  IMAD.MOV.U32 R5, RZ, RZ, R37 ;  /* 0x000000ffff057224 */ /* 0x000fce00078e0025 */
.L_x_1556:
[----:B------:R-:W-:Y:S05]  /*1f70*/  BSYNC.RECONVERGENT B3 ;  /* 0x0000000000037941 */ /* 0x000fea0003800200 */
.L_x_1555:
[----:B------:R-:W-:-:S04]  /*1f80*/  FADD R7, -R2, R7 ;  /* 0x0000000702077221 */ /* 0x000fc80000000100 */
[C---:B------:R-:W-:Y:S01]  /*1f90*/  FMUL R0, R7.reuse, R7 ;  /* 0x0000000707007220 */ /* 0x040fe20000400000 */
[----:B------:R-:W-:-:S03]  /*1fa0*/  FFMA R2, R7, R5, R2 ;  /* 0x0000000507027223 */ /* 0x000fc60000000002 */
[----:B------:R-:W-:Y:S01]  /*1fb0*/  FMUL R0, R13, R0 ;  /* 0x000000000d007220 */ /* 0x000fe20000400000 */
[----:B------:R-:W-:-:S03]  /*1fc0*/  MOV R13, R21 ;  /* 0x00000015000d7202 */ /* 0x000fc60000000f00 */
[----:B------:R-:W-:-:S04]  /*1fd0*/  FFMA R0, R0, R5, R11 ;  /* 0x0000000500007223 */ /* 0x000fc8000000000b */
[----:B------:R-:W-:-:S07]  /*1fe0*/  FADD R3, R3, R0 ;  /* 0x0000000003037221 */ /* 0x000fce0000000000 */
.L_x_1554:
[----:B------:R-:W-:Y:S05]  /*1ff0*/  BSYNC.RECONVERGENT B0 ;  /* 0x0000000000007941 */ /* 0x000fea0003800200 */
.L_x_1553:
        /* <DEDUP_REMOVED lines=20> */
.L_x_1560:
[----:B------:R-:W-:Y:S05]  /*2140*/  BSYNC.RECONVERGENT B3 ;  /* 0x0000000000037941 */ /* 0x000fea0003800200 */
.L_x_1559:
[----:B------:R-:W-:-:S04]  /*2150*/  FADD R7, -R2, R7 ;  /* 0x0000000702077221 */ /* 0x000fc80000000100 */
[C---:B------:R-:W-:Y:S01]  /*2160*/  FMUL R0, R7.reuse, R7 ;  /* 0x0000000707007220 */ /* 0x040fe20000400000 */
[----:B------:R-:W-:-:S03]  /*2170*/  FFMA R2, R7, R5, R2 ;  /* 0x0000000507027223 */ /* 0x000fc60000000002 */
[----:B------:R-:W-:Y:S01]  /*2180*/  FMUL R0, R13, R0 ;  /* 0x000000000d007220 */ /* 0x000fe20000400000 */
[----:B------:R-:W-:-:S03]  /*2190*/  IMAD.MOV.U32 R13, RZ, RZ, R21 ;  /* 0x000000ffff0d7224 */ /* 0x000fc600078e0015 */
[----:B------:R-:W-:-:S04]  /*21a0*/  FFMA R0, R0, R5, R11 ;  /* 0x0000000500007223 */ /* 0x000fc8000000000b */
[----:B------:R-:W-:-:S07]  /*21b0*/  FADD R3, R3, R0 ;  /* 0x0000000003037221 */ /* 0x000fce0000000000 */
.L_x_1558:
[----:B------:R-:W-:Y:S05]  /*21c0*/  BSYNC.RECONVERGENT B0 ;  /* 0x0000000000007941 */ /* 0x000fea0003800200 */
.L_x_1557:
        /* <DEDUP_REMOVED lines=20> */
.L_x_1564:
[----:B------:R-:W-:Y:S05]  /*2310*/  BSYNC.RECONVERGENT B3 ;  /* 0x0000000000037941 */ /* 0x000fea0003800200 */
.L_x_1563:
[----:B------:R-:W-:-:S04]  /*2320*/  FADD R7, -R2, R7 ;  /* 0x0000000702077221 */ /* 0x000fc80000000100 */
[C---:B------:R-:W-:Y:S01]  /*2330*/  FMUL R0, R7.reuse, R7 ;  /* 0x0000000707007220 */ /* 0x040fe20000400000 */
[----:B------:R-:W-:-:S03]  /*2340*/  FFMA R2, R7, R5, R2 ;  /* 0x0000000507027223 */ /* 0x000fc60000000002 */
[----:B------:R-:W-:Y:S01]  /*2350*/  FMUL R0, R13, R0 ;  /* 0x000000000d007220 */ /* 0x000fe20000400000 */
[----:B------:R-:W-:-:S03]  /*2360*/  MOV R13, R21 ;  /* 0x00000015000d7202 */ /* 0x000fc60000000f00 */
[----:B------:R-:W-:-:S04]  /*2370*/  FFMA R0, R0, R5, R11 ;  /* 0x0000000500007223 */ /* 0x000fc8000000000b */
[----:B------:R-:W-:-:S07]  /*2380*/  FADD R3, R3, R0 ;  /* 0x0000000003037221 */ /* 0x000fce0000000000 */
.L_x_1562:
[----:B------:R-:W-:Y:S05]  /*2390*/  BSYNC.RECONVERGENT B0 ;  /* 0x0000000000007941 */ /* 0x000fea0003800200 */
.L_x_1561:
        /* <DEDUP_REMOVED lines=17> */
.L_x_1566:
[----:B------:R-:W-:Y:S05]  /*24b0*/  BSYNC.RECONVERGENT B0 ;  /* 0x0000000000007941 */ /* 0x000fea0003800200 */
.L_x_1565:
        /* <DEDUP_REMOVED lines=21> */
.L_x_1569:
[----:B------:R-:W-:Y:S05]  /*2610*/  BSYNC.RECONVERGENT B0 ;  /* 0x0000000000007941 */ /* 0x000fea0003800200 */
.L_x_1568:
[----:B------:R-:W-:-:S03]  /*2620*/  UMOV UR7, 0xffffffff ;  /* 0xffffffff00077882 */ /* 0x000fc60000000000 */
[----:B------:R-:W-:Y:S05]  /*2630*/  BRA.DIV UR7, `(.L_x_1570) ;  /* 0x0000003207d87947 */ /* 0x000fea000b800000 */
[----:B0-----:R0:W3:Y:S01]  /*2640*/  SHFL.DOWN PT, R5, R2, 0x10, 0x1f ;  /* 0x0a001f0002057f89 */ /* 0x0010e200000e0000 */
[----:B------:R-:W-:-:S03]  /*2650*/  NOP ;  /* 0x0000000000007918 */ /* 0x000fc60000000000 */
[----:B--2---:R0:W2:Y:S04]  /*2660*/  SHFL.DOWN PT, R4, R3, 0x10, 0x1f ;  /* 0x0a001f0003047f89 */ /* 0x0040a800000e0000 */
[----:B-1----:R0:W1:Y:S02]  /*2670*/  SHFL.DOWN PT, R14, R0, 0x10, 0x1f ;  /* 0x0a001f00000e7f89 */ /* 0x00206400000e0000 */
.L_x_1610:
        /* <DEDUP_REMOVED lines=15> */
[----:B0-234-:R-:W-:Y:S05]  /*2770*/  CALL.REL.NOINC `($__internal_13_$__cuda_sm3x_div_rn_noftz_f32_slowpath) ;  /* 0x00000038004c7944 */ /* 0x01dfea0003c00000 */
[----:B------:R-:W-:-:S07]  /*2780*/  MOV R7, R37 ;  /* 0x0000002500077202 */ /* 0x000fce0000000f00 */
.L_x_1574:
[----:B------:R-:W-:Y:S05]  /*2790*/  BSYNC.RECONVERGENT B3 ;  /* 0x0000000000037941 */ /* 0x000fea0003800200 */
.L_x_1573:
[----:B---3--:R-:W-:-:S04]  /*27a0*/  FADD R5, -R2, R5 ;  /* 0x0000000502057221 */ /* 0x008fc80000000100 */
[C---:B------:R-:W-:Y:S01]  /*27b0*/  FMUL R9, R5.reuse, R5 ;  /* 0x0000000505097220 */ /* 0x040fe20000400000 */
[----:B0-----:R-:W-:-:S03]  /*27c0*/  FFMA R2, R5, R7, R2 ;  /* 0x0000000705027223 */ /* 0x001fc60000000002 */
[----:B------:R-:W-:Y:S01]  /*27d0*/  FMUL R9, R0, R9 ;  /* 0x0000000900097220 */ /* 0x000fe20000400000 */
[----:B------:R-:W-:-:S03]  /*27e0*/  MOV R0, R11 ;  /* 0x0000000b00007202 */ /* 0x000fc60000000f00 */
[----:B--2---:R-:W-:-:S04]  /*27f0*/  FFMA R4, R9, R7, R4 ;  /* 0x0000000709047223 */ /* 0x004fc80000000004 */
[----:B------:R-:W-:-:S07]  /*2800*/  FADD R3, R3, R4 ;  /* 0x0000000403037221 */ /* 0x000fce0000000000 */
.L_x_1572:
[----:B------:R-:W-:Y:S05]  /*2810*/  BSYNC.RECONVERGENT B0 ;  /* 0x0000000000007941 */ /* 0x000fea0003800200 */
.L_x_1571:
[----:B------:R-:W-:-:S03]  /*2820*/  UMOV UR7, 0xffffffff ;  /* 0xffffffff00077882 */ /* 0x000fc60000000000 */
[----:B------:R-:W-:Y:S05]  /*2830*/  BRA.DIV UR7, `(.L_x_1575) ;  /* 0x0000003207ac7947 */ /* 0x000fea000b800000 */
[----:B---3--:R1:W3:Y:S04]  /*2840*/  SHFL.DOWN PT, R5, R2, 0x8, 0x1f ;  /* 0x09001f0002057f89 */ /* 0x0082e800000e0000 */
[----:B--2---:R1:W2:Y:S04]  /*2850*/  SHFL.DOWN PT, R4, R3, 0x8, 0x1f ;  /* 0x09001f0003047f89 */ /* 0x0042a800000e0000 */
[----:B------:R1:W0:Y:S02]  /*2860*/  SHFL.DOWN PT, R14, R0, 0x8, 0x1f ;  /* 0x09001f00000e7f89 */ /* 0x00022400000e0000 */
.L_x_1615:
        /* <DEDUP_REMOVED lines=15> */
[----:B-1234-:R-:W-:Y:S05]  /*2960*/  CALL.REL.NOINC `($__internal_13_$__cuda_sm3x_div_rn_noftz_f32_slowpath) ;  /* 0x0000003400d07944 */ /* 0x01efea0003c00000 */
[----:B------:R-:W-:-:S07]  /*2970*/  MOV R7, R37 ;  /* 0x0000002500077202 */ /* 0x000fce0000000f00 */
.L_x_1579:
[----:B------:R-:W-:Y:S05]  /*2980*/  BSYNC.RECONVERGENT B3 ;  /* 0x0000000000037941 */ /* 0x000fea0003800200 */
.L_x_1578:
[----:B---3--:R-:W-:-:S04]  /*2990*/  FADD R5, -R2, R5 ;  /* 0x0000000502057221 */ /* 0x008fc80000000100 */
[C---:B------:R-:W-:Y:S01]  /*29a0*/  FMUL R9, R5.reuse, R5 ;  /* 0x0000000505097220 */ /* 0x040fe20000400000 */
[----:B-1----:R-:W-:-:S03]  /*29b0*/  FFMA R2, R5, R7, R2 ;  /* 0x0000000705027223 */ /* 0x002fc60000000002 */
[----:B------:R-:W-:Y:S01]  /*29c0*/  FMUL R9, R0, R9 ;  /* 0x0000000900097220 */ /* 0x000fe20000400000 */
[----:B------:R-:W-:-:S03]  /*29d0*/  MOV R0, R11 ;  /* 0x0000000b00007202 */ /* 0x000fc60000000f00 */
[----:B--2---:R-:W-:-:S04]  /*29e0*/  FFMA R4, R9, R7, R4 ;  /* 0x0000000709047223 */ /* 0x004fc80000000004 */
[----:B------:R-:W-:-:S07]  /*29f0*/  FADD R3, R3, R4 ;  /* 0x0000000403037221 */ /* 0x000fce0000000000 */
.L_x_1577:
[----:B------:R-:W-:Y:S05]  /*2a00*/  BSYNC.RECONVERGENT B0 ;  /* 0x0000000000007941 */ /* 0x000fea0003800200 */
.L_x_1576:
[----:B------:R-:W-:-:S03]  /*2a10*/  UMOV UR7, 0xffffffff ;  /* 0xffffffff00077882 */ /* 0x000fc60000000000 */
[----:B------:R-:W-:Y:S05]  /*2a20*/  BRA.DIV UR7, `(.L_x_1580) ;  /* 0x00000032078c7947 */ /* 0x000fea000b800000 */
[----:B---3--:R0:W3:Y:S04]  /*2a30*/  SHFL.DOWN PT, R5, R2, 0x4, 0x1f ;  /* 0x08801f0002057f89 */ /* 0x0080e800000e0000 */
[----:B--2---:R0:W2:Y:S04]  /*2a40*/  SHFL.DOWN PT, R4, R3, 0x4, 0x1f ;  /* 0x08801f0003047f89 */ /* 0x0040a800000e0000 */
[----:B------:R0:W0:Y:S02]  /*2a50*/  SHFL.DOWN PT, R14, R0, 0x4, 0x1f ;  /* 0x08801f00000e7f89 */ /* 0x00002400000e0000 */
.L_x_1620:
        /* <DEDUP_REMOVED lines=15> */
[----:B-1234-:R-:W-:Y:S05]  /*2b50*/  CALL.REL.NOINC `($__internal_13_$__cuda_sm3x_div_rn_noftz_f32_slowpath) ;  /* 0x0000003400547944 */ /* 0x01efea0003c00000 */
[----:B------:R-:W-:-:S07]  /*2b60*/  IMAD.MOV.U32 R7, RZ, RZ, R37 ;  /* 0x000000ffff077224 */ /* 0x000fce00078e0025 */
.L_x_1584:
[----:B------:R-:W-:Y:S05]  /*2b70*/  BSYNC.RECONVERGENT B3 ;  /* 0x0000000000037941 */ /* 0x000fea0003800200 */
.L_x_1583:
[----:B---3--:R-:W-:-:S04]  /*2b80*/  FADD R5, -R2, R5 ;  /* 0x0000000502057221 */ /* 0x008fc80000000100 */
[C---:B------:R-:W-:Y:S01]  /*2b90*/  FMUL R9, R5.reuse, R5 ;  /* 0x0000000505097220 */ /* 0x040fe20000400000 */
[----:B-1----:R-:W-:-:S03]  /*2ba0*/  FFMA R2, R5, R7, R2 ;  /* 0x0000000705027223 */ /* 0x002fc60000000002 */
[----:B------:R-:W-:Y:S01]  /*2bb0*/  FMUL R9, R0, R9 ;  /* 0x0000000900097220 */ /* 0x000fe20000400000 */
[----:B------:R-:W-:-:S03]  /*2bc0*/  MOV R0, R11 ;  /* 0x0000000b00007202 */ /* 0x000fc60000000f00 */
[----:B--2---:R-:W-:-:S04]  /*2bd0*/  FFMA R4, R9, R7, R4 ;  /* 0x0000000709047223 */ /* 0x004fc80000000004 */
[----:B------:R-:W-:-:S07]  /*2be0*/  FADD R3, R3, R4 ;  /* 0x0000000403037221 */ /* 0x000fce0000000000 */
.L_x_1582:
[----:B------:R-:W-:Y:S05]  /*2bf0*/  BSYNC.RECONVERGENT B0 ;  /* 0x0000000000007941 */ /* 0x000fea0003800200 */
.L_x_1581:
[----:B------:R-:W-:-:S03]  /*2c00*/  UMOV UR7, 0xffffffff ;  /* 0xffffffff00077882 */ /* 0x000fc60000000000 */
[----:B------:R-:W-:Y:S05]  /*2c10*/  BRA.DIV UR7, `(.L_x_1585) ;  /* 0x00000032076c7947 */ /* 0x000fea000b800000 */
[----:B---3--:R0:W3:Y:S04]  /*2c20*/  SHFL.DOWN PT, R5, R2, 0x2, 0x1f ;  /* 0x08401f0002057f89 */ /* 0x0080e800000e0000 */
[----:B--2---:R0:W2:Y:S04]  /*2c30*/  SHFL.DOWN PT, R4, R3, 0x2, 0x1f ;  /* 0x08401f0003047f89 */ /* 0x0040a800000e0000 */
[----:B------:R0:W0:Y:S02]  /*2c40*/  SHFL.DOWN PT, R14, R0, 0x2, 0x1f ;  /* 0x08401f00000e7f89 */ /* 0x00002400000e0000 */
.L_x_1625:
        /* <DEDUP_REMOVED lines=16> */
[----:B------:R-:W-:-:S07]  /*2d50*/  MOV R7, R37 ;  /* 0x0000002500077202 */ /* 0x000fce0000000f00 */
.L_x_1589:
[----:B------:R-:W-:Y:S05]  /*2d60*/  BSYNC.RECONVERGENT B3 ;  /* 0x0000000000037941 */ /* 0x000fea0003800200 */
.L_x_1588:
[----:B---3--:R-:W-:-:S04]  /*2d70*/  FADD R5, -R2, R5 ;  /* 0x0000000502057221 */ /* 0x008fc80000000100 */
[C---:B------:R-:W-:Y:S01]  /*2d80*/  FMUL R9, R5.reuse, R5 ;  /* 0x0000000505097220 */ /* 0x040fe20000400000 */
[----:B-1----:R-:W-:-:S03]  /*2d90*/  FFMA R2, R5, R7, R2 ;  /* 0x0000000705027223 */ /* 0x002fc60000000002 */
[----:B------:R-:W-:Y:S01]  /*2da0*/  FMUL R9, R0, R9 ;  /* 0x0000000900097220 */ /* 0x000fe20000400000 */
[----:B------:R-:W-:-:S03]  /*2db0*/  IMAD.MOV.U32 R0, RZ, RZ, R11 ;  /* 0x000000ffff007224 */ /* 0x000fc600078e000b */
[----:B--2---:R-:W-:-:S04]  /*2dc0*/  FFMA R4, R9, R7, R4 ;  /* 0x0000000709047223 */ /* 0x004fc80000000004 */
[----:B------:R-:W-:-:S07]  /*2dd0*/  FADD R3, R3, R4 ;  /* 0x0000000403037221 */ /* 0x000fce0000000000 */
.L_x_1587:
[----:B------:R-:W-:Y:S05]  /*2de0*/  BSYNC.RECONVERGENT B0 ;  /* 0x0000000000007941 */ /* 0x000fea0003800200 */
.L_x_1586:
[----:B------:R-:W-:-:S03]  /*2df0*/  UMOV UR7, 0xffffffff ;  /* 0xffffffff00077882 */ /* 0x000fc60000000000 */
[----:B------:R-:W-:Y:S05]  /*2e00*/  BRA.DIV UR7, `(.L_x_1590) ;  /* 0x00000032074c7947 */ /* 0x000fea000b800000 */
[----:B---3--:R0:W3:Y:S04]  /*2e10*/  SHFL.DOWN PT, R5, R2, 0x1, 0x1f ;  /* 0x08201f0002057f89 */ /* 0x0080e800000e0000 */
[----:B--2---:R0:W2:Y:S04]  /*2e20*/  SHFL.DOWN PT, R4, R3, 0x1, 0x1f ;  /* 0x08201f0003047f89 */ /* 0x0040a800000e0000 */
[----:B------:R0:W0:Y:S02]  /*2e30*/  SHFL.DOWN PT, R14, R0, 0x1, 0x1f ;  /* 0x08201f00000e7f89 */ /* 0x00002400000e0000 */
.L_x_1630:
        /* <DEDUP_REMOVED lines=17> */
.L_x_1594:
[----:B------:R-:W-:Y:S05]  /*2f50*/  BSYNC.RECONVERGENT B3 ;  /* 0x0000000000037941 */ /* 0x000fea0003800200 */
.L_x_1593:
[----:B---3--:R-:W-:-:S04]  /*2f60*/  FADD R5, -R2, R5 ;  /* 0x0000000502057221 */ /* 0x008fc80000000100 */
[C---:B------:R-:W-:Y:S01]  /*2f70*/  FMUL R9, R5.reuse, R5 ;  /* 0x0000000505097220 */ /* 0x040fe20000400000 */
[----:B-1----:R-:W-:-:S03]  /*2f80*/  FFMA R2, R5, R7, R2 ;  /* 0x0000000705027223 */ /* 0x002fc60000000002 */
[----:B------:R-:W-:Y:S01]  /*2f90*/  FMUL R9, R0, R9 ;  /* 0x0000000900097220 */ /* 0x000fe20000400000 */
[----:B------:R-:W-:-:S03]  /*2fa0*/  MOV R0, R11 ;  /* 0x0000000b00007202 */ /* 0x000fc60000000f00 */
[----:B--2---:R-:W-:-:S04]  /*2fb0*/  FFMA R4, R9, R7, R4 ;  /* 0x0000000709047223 */ /* 0x004fc80000000004 */
[----:B------:R-:W-:-:S07]  /*2fc0*/  FADD R3, R3, R4 ;  /* 0x0000000403037221 */ /* 0x000fce0000000000 */
.L_x_1592:
[----:B------:R-:W-:Y:S05]  /*2fd0*/  BSYNC.RECONVERGENT B0 ;  /* 0x0000000000007941 */ /* 0x000fea0003800200 */
.L_x_1591:
[----:B------:R-:W-:-:S13]  /*2fe0*/  ISETP.NE.AND P0, PT, R31, RZ, PT ;  /* 0x000000ff1f00720c */ /* 0x000fda0003f05270 */
[----:B---3--:R-:W0:Y:S01]  /*2ff0*/  @!P0 S2R R5, SR_CgaCtaId ;  /* 0x0000000000058919 */ /* 0x008e220000008800 */
[----:B--2---:R-:W-:-:S04]  /*3000*/  @!P0 MOV R4, 0x400 ;  /* 0x0000040000048802 */ /* 0x004fc80000000f00 */
[----:B0-----:R-:W-:-:S05]  /*3010*/  @!P0 LEA R5, R5, R4, 0x18 ;  /* 0x0000000405058211 */ /* 0x001fca00078ec0ff */
[----:B------:R2:W-:Y:S04]  /*3020*/  @!P0 STS.64 [R5+0x180], R2 ;  /* 0x0001800205008388 */ /* 0x0005e80000000a00 */
[----:B------:R2:W-:Y:S02]  /*3030*/  @!P0 STS [R5+0x188], R0 ;  /* 0x0001880005008388 */ /* 0x0005e40000000800 */
.L_x_1567:
        /* <DEDUP_REMOVED lines=19> */
[----:B----4-:R-:W-:Y:S05]  /*3170*/  CALL.REL.NOINC `($__internal_13_$__cuda_sm3x_div_rn_noftz_f32_slowpath) ;  /* 0x0000002c00cc7944 */ /* 0x010fea0003c00000 */
[----:B------:R-:W-:-:S07]  /*3180*/  MOV R0, R37 ;  /* 0x0000002500007202 */ /* 0x000fce0000000f00 */
.L_x_1595:
        /* <DEDUP_REMOVED lines=57> */
.L_x_1599:
[----:B0-----:R-:W-:Y:S05]  /*3520*/  BSYNC.RECONVERGENT B1 ;  /* 0x0000000000017941 */ /* 0x001fea0003800200 */
.L_x_1598:
        /* <DEDUP_REMOVED lines=12> */
.L_x_1602:
        /* <DEDUP_REMOVED lines=303> */
.L_x_1601:
[----:B------:R-:W-:Y:S05]  /*48e0*/  BSYNC.RECONVERGENT B1 ;  /* 0x0000000000017941 */ /* 0x000fea0003800200 */
.L_x_1600:
        /* <DEDUP_REMOVED lines=169> */
.L_x_1604:
[----:B------:R-:W-:Y:S05]  /*5380*/  BSYNC.RECONVERGENT B1 ;  /* 0x0000000000017941 */ /* 0x000fea0003800200 */
.L_x_1603:
        /* <DEDUP_REMOVED lines=89> */
.L_x_1597:
[----:B0-----:R-:W-:Y:S05]  /*5920*/  BSYNC.RECONVERGENT B0 ;  /* 0x0000000000007941 */ /* 0x001fea0003800200 */
.L_x_1596:
[----:B------:R-:W0:Y:S01]  /*5930*/  LDCU.64 UR8, c[0x0][0x3b0] ;  /* 0x00007600ff0877ac */ /* 0x000e220008000a00 */
[----:B------:R-:W-:-:S04]  /*5940*/  UIADD3 UR6, UP0, UPT, UR11, UR6, URZ ;  /* 0x000000060b067290 */ /* 0x000fc8000ff1e0ff */
[----:B------:R-:W-:Y:S02]  /*5950*/  UIADD3.X UR4, UPT, UPT, URZ, UR4, URZ, UP0, !UPT ;  /* 0x00000004ff047290 */ /* 0x000fe400087fe4ff */
[----:B0-----:R-:W-:-:S04]  /*5960*/  UISETP.GE.U32.AND UP0, UPT, UR6, UR8, UPT ;  /* 0x000000080600728c */ /* 0x001fc8000bf06070 */
[----:B------:R-:W-:-:S09]  /*5970*/  UISETP.GE.AND.EX UP0, UPT, UR4, UR9, UPT, UP0 ;  /* 0x000000090400728c */ /* 0x000fd2000bf06300 */
[----:B------:R-:W-:Y:S05]  /*5980*/  BRA.U !UP0, `(.L_x_1605) ;  /* 0xffffffad08dc7547 */ /* 0x000fea000b83ffff */
[----:B------:R-:W-:Y:S05]  /*5990*/  EXIT ;  /* 0x000000000000794d */ /* 0x000fea0003800000 */
.L_x_1570:
[----:B------:R-:W-:Y:S01]  /*59a0*/  HFMA2 R12, -RZ, RZ, 0, 9.5367431640625e-07 ;  /* 0x00000010ff0c7431 */ /* 0x000fe200000001ff */
[----:B------:R-:W-:Y:S01]  /*59b0*/  MOV R15, 0xffffffff ;  /* 0xffffffff000f7802 */ /* 0x000fe20000000f00 */
[----:B0-----:R-:W-:Y:S01]  /*59c0*/  IMAD.MOV.U32 R13, RZ, RZ, R2 ;  /* 0x000000ffff0d7224 */ /* 0x001fe200078e0002 */
[----:B------:R-:W-:-:S07]  /*59d0*/  MOV R11, 0x1f ;  /* 0x0000001f000b7802 */ /* 0x000fce0000000f00 */
[----:B-12-4-:R-:W-:Y:S05]  /*59e0*/  WARPSYNC.COLLECTIVE R15, `(.L_x_1606) ;  /* 0x000000000f087348 */ /* 0x016fea0003c00000 */
[----:B------:R-:W-:Y:S01]  /*59f0*/  NOP ;  /* 0x0000000000007918 */ /* 0x000fe20000000000 */
[----:B-12-4-:R-:W-:Y:S05]  /*5a00*/  ENDCOLLECTIVE ;  /* 0x000000000000791b */ /* 0x016fea0003800000 */
.L_x_1606:
[----:B------:R-:W-:Y:S05]  /*5a10*/  WARPSYNC.COLLECTIVE R15, `(.L_x_1607) ;  /* 0x000000000f087348 */ /* 0x000fea0003c00000 */
[----:B------:R0:W1:Y:S02]  /*5a20*/  SHFL.DOWN P6, R14, R13, R12, R11 ;  /* 0x0800000c0d0e7389 */ /* 0x00006400000c000b */
[----:B01----:R-:W-:Y:S05]  /*5a30*/  ENDCOLLECTIVE ;  /* 0x000000000000791b */ /* 0x003fea0003800000 */
.L_x_1607:
[----:B------:R-:W-:Y:S02]  /*5a40*/  MOV R13, R3 ;  /* 0x00000003000d7202 */ /* 0x000fe40000000f00 */
[----:B------:R-:W-:-:S07]  /*5a50*/  MOV R5, R14 ;  /* 0x0000000e00057202 */ /* 0x000fce0000000f00 */
[----:B------:R-:W-:Y:S05]  /*5a60*/  WARPSYNC.COLLECTIVE R15, `(.L_x_1608) ;  /* 0x000000000f087348 */ /* 0x000fea0003c00000 */
[----:B------:R0:W1:Y:S02]  /*5a70*/  SHFL.DOWN P6, R14, R13, R12, R11 ;  /* 0x0800000c0d0e7389 */ /* 0x00006400000c000b */
[----:B01----:R-:W-:Y:S05]  /*5a80*/  ENDCOLLECTIVE ;  /* 0x000000000000791b */ /* 0x003fea0003800000 */
.L_x_1608:
[----:B------:R-:W-:Y:S01]  /*5a90*/  MOV R13, R0 ;  /* 0x00000000000d7202 */ /* 0x000fe20000000f00 */
[----:B------:R-:W-:-:S07]  /*5aa0*/  IMAD.MOV.U32 R4, RZ, RZ, R14 ;  /* 0x000000ffff047224 */ /* 0x000fce00078e000e */
[----:B------:R-:W-:Y:S05]  /*5ab0*/  WARPSYNC.COLLECTIVE R15, `(.L_x_1609) ;  /* 0x000000000f087348 */ /* 0x000fea0003c00000 */
[----:B------:R0:W1:Y:S02]  /*5ac0*/  SHFL.DOWN P6, R14, R13, R12, R11 ;  /* 0x0800000c0d0e7389 */ /* 0x00006400000c000b */
[----:B01----:R-:W-:Y:S05]  /*5ad0*/  ENDCOLLECTIVE ;  /* 0x000000000000791b */ /* 0x003fea0003800000 */
.L_x_1609:
[----:B------:R-:W-:Y:S05]  /*5ae0*/  BRA `(.L_x_1610) ;  /* 0xffffffc800e47947 */ /* 0x000fea000383ffff */
.L_x_1575:
        /* <DEDUP_REMOVED lines=8> */
.L_x_1612:
[----:B------:R-:W-:Y:S05]  /*5b70*/  BSYNC B0 ;  /* 0x0000000000007941 */ /* 0x000fea0003800000 */
.L_x_1611:
        /* <DEDUP_REMOVED lines=8> */
.L_x_1613:
[----:B------:R-:W-:Y:S02]  /*5c00*/  MOV R13, R0 ;  /* 0x00000000000d7202 */ /* 0x000fe40000000f00 */
[----:B------:R-:W-:-:S07]  /*5c10*/  MOV R4, R14 ;  /* 0x0000000e00047202 */ /* 0x000fce0000000f00 */
[----:B------:R-:W-:Y:S05]  /*5c20*/  WARPSYNC.COLLECTIVE R15, `(.L_x_1614) ;  /* 0x000000000f087348 */ /* 0x000fea0003c00000 */
[----:B------:R0:W1:Y:S02]  /*5c30*/  SHFL.DOWN P6, R14, R13, R12, R11 ;  /* 0x0800000c0d0e7389 */ /* 0x00006400000c000b */
[----:B01----:R-:W-:Y:S05]  /*5c40*/  ENDCOLLECTIVE ;  /* 0x000000000000791b */ /* 0x003fea0003800000 */
.L_x_1614:
[----:B------:R-:W-:Y:S05]  /*5c50*/  BRA `(.L_x_1615) ;  /* 0xffffffcc00047947 */ /* 0x000fea000383ffff */
.L_x_1580:
        /* <DEDUP_REMOVED lines=8> */
.L_x_1617:
[----:B------:R-:W-:Y:S05]  /*5ce0*/  BSYNC B0 ;  /* 0x0000000000007941 */ /* 0x000fea0003800000 */
.L_x_1616:
        /* <DEDUP_REMOVED lines=8> */
.L_x_1618:
[----:B------:R-:W-:Y:S02]  /*5d70*/  MOV R13, R0 ;  /* 0x00000000000d7202 */ /* 0x000fe40000000f00 */
[----:B------:R-:W-:-:S07]  /*5d80*/  MOV R4, R14 ;  /* 0x0000000e00047202 */ /* 0x000fce0000000f00 */
[----:B------:R-:W-:Y:S05]  /*5d90*/  WARPSYNC.COLLECTIVE R15, `(.L_x_1619) ;  /* 0x000000000f087348 */ /* 0x000fea0003c00000 */
[----:B------:R0:W1:Y:S02]  /*5da0*/  SHFL.DOWN P6, R14, R13, R12, R11 ;  /* 0x0800000c0d0e7389 */ /* 0x00006400000c000b */
[----:B01----:R-:W-:Y:S05]  /*5db0*/  ENDCOLLECTIVE ;  /* 0x000000000000791b */ /* 0x003fea0003800000 */
.L_x_1619:
[----:B------:R-:W-:Y:S05]  /*5dc0*/  BRA `(.L_x_1620) ;  /* 0xffffffcc00247947 */ /* 0x000fea000383ffff */
.L_x_1585:
        /* <DEDUP_REMOVED lines=8> */
.L_x_1622:
[----:B------:R-:W-:Y:S05]  /*5e50*/  BSYNC B0 ;  /* 0x0000000000007941 */ /* 0x000fea0003800000 */
.L_x_1621:
        /* <DEDUP_REMOVED lines=8> */
.L_x_1623:
[----:B------:R-:W-:Y:S02]  /*5ee0*/  MOV R13, R0 ;  /* 0x00000000000d7202 */ /* 0x000fe40000000f00 */
[----:B------:R-:W-:-:S07]  /*5ef0*/  MOV R4, R14 ;  /* 0x0000000e00047202 */ /* 0x000fce0000000f00 */
[----:B------:R-:W-:Y:S05]  /*5f00*/  WARPSYNC.COLLECTIVE R15, `(.L_x_1624) ;  /* 0x000000000f087348 */ /* 0x000fea0003c00000 */
[----:B------:R0:W1:Y:S02]  /*5f10*/  SHFL.DOWN P6, R14, R13, R12, R11 ;  /* 0x0800000c0d0e7389 */ /* 0x00006400000c000b */
[----:B01----:R-:W-:Y:S05]  /*5f20*/  ENDCOLLECTIVE ;  /* 0x000000000000791b */ /* 0x003fea0003800000 */
.L_x_1624:
[----:B------:R-:W-:Y:S05]  /*5f30*/  BRA `(.L_x_1625) ;  /* 0xffffffcc00447947 */ /* 0x000fea000383ffff */
.L_x_1590:
        /* <DEDUP_REMOVED lines=8> */
.L_x_1627:
[----:B------:R-:W-:Y:S05]  /*5fc0*/  BSYNC B0 ;  /* 0x0000000000007941 */ /* 0x000fea0003800000 */
.L_x_1626:
        /* <DEDUP_REMOVED lines=8> */
.L_x_1628:
[----:B------:R-:W-:Y:S01]  /*6050*/  IMAD.MOV.U32 R13, RZ, RZ, R0 ;  /* 0x000000ffff0d7224 */ /* 0x000fe200078e0000 */
[----:B------:R-:W-:-:S07]  /*6060*/  MOV R4, R14 ;  /* 0x0000000e00047202 */ /* 0x000fce0000000f00 */
[----:B------:R-:W-:Y:S05]  /*6070*/  WARPSYNC.COLLECTIVE R15, `(.L_x_1629) ;  /* 0x000000000f087348 */ /* 0x000fea0003c00000 */
[----:B------:R0:W1:Y:S02]  /*6080*/  SHFL.DOWN P6, R14, R13, R12, R11 ;  /* 0x0800000c0d0e7389 */ /* 0x00006400000c000b */
[----:B01----:R-:W-:Y:S05]  /*6090*/  ENDCOLLECTIVE ;  /* 0x000000000000791b */ /* 0x003fea0003800000 */
.L_x_1629:
[----:B------:R-:W-:Y:S05]  /*60a0*/  BRA `(.L_x_1630) ;  /* 0xffffffcc00647947 */ /* 0x000fea000383ffff */
        .weak           $__internal_13_$__cuda_sm3x_div_rn_noftz_f32_slowpath
        .type           $__internal_13_$__cuda_sm3x_div_rn_noftz_f32_slowpath,@function
        .size           $__internal_13_$__cuda_sm3x_div_rn_noftz_f32_slowpath,(.L_x_7636 - $__internal_13_$__cuda_sm3x_div_rn_noftz_f32_slowpath)
$__internal_13_$__cuda_sm3x_div_rn_noftz_f32_slowpath:
        /* <DEDUP_REMOVED lines=35> */
.L_x_1632:
        /* <DEDUP_REMOVED lines=51> */
.L_x_1639:
[----:B------:R-:W-:-:S04]  /*6610*/  LOP3.LUT R8, R8, 0x80000000, RZ, 0xc0, !PT ;  /* 0x8000000008087812 */ /* 0x000fc800078ec0ff */
[----:B------:R-:W-:Y:S01]  /*6620*/  LOP3.LUT R8, R8, 0x7f800000, RZ, 0xfc, !PT ;  /* 0x7f80000008087812 */ /* 0x000fe200078efcff */
[----:B------:R-:W-:Y:S06]  /*6630*/  BRA `(.L_x_1640) ;  /* 0x0000000000047947 */ /* 0x000fec0003800000 */
.L_x_1638:
[----:B------:R-:W-:-:S07]  /*6640*/  LEA R8, R40, R8, 0x17 ;  /* 0x0000000828087211 */ /* 0x000fce00078eb8ff */
.L_x_1640:
[----:B------:R-:W-:Y:S05]  /*6650*/  BSYNC.RECONVERGENT B2 ;  /* 0x0000000000027941 */ /* 0x000fea0003800200 */
.L_x_1637:
[----:B------:R-:W-:Y:S05]  /*6660*/  BRA `(.L_x_1641) ;  /* 0x0000000000207947 */ /* 0x000fea0003800000 */
.L_x_1636:
[----:B------:R-:W-:-:S04]  /*6670*/  LOP3.LUT R8, R9, 0x80000000, R8, 0x48, !PT ;  /* 0x8000000009087812 */ /* 0x000fc800078e4808 */
[----:B------:R-:W-:Y:S01]  /*6680*/  LOP3.LUT R8, R8, 0x7f800000, RZ, 0xfc, !PT ;  /* 0x7f80000008087812 */ /* 0x000fe200078efcff */
[----:B------:R-:W-:Y:S06]  /*6690*/  BRA `(.L_x_1641) ;  /* 0x0000000000147947 */ /* 0x000fec0003800000 */
.L_x_1635:
[----:B------:R-:W-:Y:S01]  /*66a0*/  LOP3.LUT R8, R9, 0x80000000, R8, 0x48, !PT ;  /* 0x8000000009087812 */ /* 0x000fe200078e4808 */
[----:B------:R-:W-:Y:S06]  /*66b0*/  BRA `(.L_x_1641) ;  /* 0x00000000000c7947 */ /* 0x000fec0003800000 */
.L_x_1634:
[----:B------:R-:W0:Y:S01]  /*66c0*/  MUFU.RSQ R8, -QNAN ;  /* 0xffc0000000087908 */ /* 0x000e220000001400 */
[----:B------:R-:W-:Y:S05]  /*66d0*/  BRA `(.L_x_1641) ;  /* 0x0000000000047947 */ /* 0x000fea0003800000 */
.L_x_1633:
[----:B------:R-:W-:-:S07]  /*66e0*/  FADD.FTZ R8, R14, R9 ;  /* 0x000000090e087221 */ /* 0x000fce0000010000 */
.L_x_1641:
[----:B------:R-:W-:Y:S05]  /*66f0*/  BSYNC.RECONVERGENT B1 ;  /* 0x0000000000017941 */ /* 0x000fea0003800200 */
.L_x_1631:
[----:B------:R-:W-:Y:S01]  /*6700*/  HFMA2 R9, -RZ, RZ, 0, 0 ;  /* 0x00000000ff097431 */ /* 0x000fe200000001ff */
[----:B0-----:R-:W-:Y:S02]  /*6710*/  MOV R37, R8 ;  /* 0x0000000800257202 */ /* 0x001fe40000000f00 */
[----:B------:R-:W-:-:S04]  /*6720*/  MOV R8, R15 ;  /* 0x0000000f00087202 */ /* 0x000fc80000000f00 */
[----:B------:R-:W-:Y:S05]  /*6730*/  RET.REL.NODEC R8 `(_Z22LayerNormBlockSMemImplI10DirectLoadIffE11DirectStoreIffEfLi4ELi256EEvT_T0_lld) ;  /* 0xffffff9808307950 */ /* 0x000fea0003c3ffff */
.L_x_1642:
        /* <DEDUP_REMOVED lines=12> */
.L_x_7636:


//--------------------- .text._Z22LayerNormBlockSMemImplI10DirectLoadIffE11DirectStoreIffEfLi4ELi128EEvT_T0_lld --------------------------
	.section	.text._Z22LayerNormBlockSMemImplI10DirectLoadIffE11DirectStoreIffEfLi4ELi128EEvT_T0_lld,"ax",@progbits
	.align	128
        .global         _Z22LayerNormBlockSMemImplI10DirectLoadIffE11DirectStoreIffEfLi4ELi128EEvT_T0_lld
        .type           _Z22LayerNormBlockSMemImplI10DirectLoadIffE11DirectStoreIffEfLi4ELi128EEvT_T0_lld,@function
        .size           _Z22LayerNormBlockSMemImplI10DirectLoadIffE11DirectStoreIffEfLi4ELi128EEvT_T0_lld,(.L_x_7637 - _Z22LayerNormBlockSMemImplI10DirectLoadIffE11DirectStoreIffEfLi4ELi128EEvT_T0_lld)
        .other          _Z22LayerNormBlockSMemImplI10DirectLoadIffE11DirectStoreIffEfLi4ELi128EEvT_T0_lld,@"STO_CUDA_ENTRY STV_DEFAULT"
_Z22LayerNormBlockSMemImplI10DirectLoadIffE11DirectStoreIffEfLi4ELi128EEvT_T0_lld:
.text._Z22LayerNormBlockSMemImplI10DirectLoadIffE11DirectStoreIffEfLi4ELi128EEvT_T0_lld:
        /* <DEDUP_REMOVED lines=21> */
.L_x_1643:
        /* <DEDUP_REMOVED lines=29> */
.L_x_1647:
        /* <DEDUP_REMOVED lines=20> */
.L_x_1646:
[----:B------:R-:W-:Y:S05]  /*0460*/  BSYNC.RECONVERGENT B0 ;  /* 0x0000000000007941 */ /* 0x000fea0003800200 */
.L_x_1645:
[----:B------:R-:W-:Y:S05]  /*0470*/  @!P1 BRA `(.L_x_1644) ;  /* 0x0000000000c49947 */ /* 0x000fea0003800000 */
.L_x_1648:
        /* <DEDUP_REMOVED lines=49> */
.L_x_1644:
        /* <DEDUP_REMOVED lines=23> */
.L_x_1732:
        /* <DEDUP_REMOVED lines=54> */
[----:B-1-34-:R-:W-:Y:S05]  /*0c60*/  CALL.REL.NOINC `($__internal_14_$__cuda_sm3x_div_rn_noftz_f32_slowpath) ;  /* 0x0000005400107944 */ /* 0x01afea0003c00000 */
[----:B------:R-:W-:-:S07]  /*0c70*/  MOV R4, R37 ;  /* 0x0000002500047202 */ /* 0x000fce0000000f00 */
.L_x_1654:
[----:B-1-3--:R-:W-:Y:S05]  /*0c80*/  BSYNC.RECONVERGENT B4 ;  /* 0x0000000000047941 */ /* 0x00afea0003800200 */
.L_x_1653:
        /* <DEDUP_REMOVED lines=10> */
.L_x_1652:
[----:B-1-3--:R-:W-:Y:S05]  /*0d30*/  BSYNC.RECONVERGENT B3 ;  /* 0x0000000000037941 */ /* 0x00afea0003800200 */
.L_x_1651:
        /* <DEDUP_REMOVED lines=15> */
.L_x_1671:
        /* <DEDUP_REMOVED lines=25> */
[----:B0---4-:R-:W-:Y:S05]  /*0fc0*/  CALL.REL.NOINC `($__internal_14_$__cuda_sm3x_div_rn_noftz_f32_slowpath) ;  /* 0x0000005000387944 */ /* 0x011fea0003c00000 */
[----:B------:R-:W-:-:S07]  /*0fd0*/  MOV R9, R37 ;  /* 0x0000002500097202 */ /* 0x000fce0000000f00 */
.L_x_1656:
[----:B------:R-:W-:Y:S05]  /*0fe0*/  BSYNC.RECONVERGENT B3 ;  /* 0x0000000000037941 */ /* 0x000fea0003800200 */
.L_x_1655:
        /* <DEDUP_REMOVED lines=19> */
[----:B0---4-:R-:W-:Y:S05]  /*1120*/  CALL.REL.NOINC `($__internal_14_$__cuda_sm3x_div_rn_noftz_f32_slowpath) ;  /* 0x0000004c00e07944 */ /* 0x011fea0003c00000 */
[----:B------:R-:W-:-:S07]  /*1130*/  MOV R2, R37 ;  /* 0x0000002500027202 */ /* 0x000fce0000000f00 */
.L_x_1658:
[----:B------:R-:W-:Y:S05]  /*1140*/  BSYNC.RECONVERGENT B3 ;  /* 0x0000000000037941 */ /* 0x000fea0003800200 */
.L_x_1657:
        /* <DEDUP_REMOVED lines=18> */
[----:B0---4-:R-:W-:Y:S05]  /*1270*/  CALL.REL.NOINC `($__internal_14_$__cuda_sm3x_div_rn_noftz_f32_slowpath) ;  /* 0x0000004c008c7944 */ /* 0x011fea0003c00000 */
[----:B------:R-:W-:-:S07]  /*1280*/  MOV R4, R37 ;  /* 0x0000002500047202 */ /* 0x000fce0000000f00 */
.L_x_1660:
[----:B------:R-:W-:Y:S05]  /*1290*/  BSYNC.RECONVERGENT B3 ;  /* 0x0000000000037941 */ /* 0x000fea0003800200 */
.L_x_1659:
        /* <DEDUP_REMOVED lines=19> */
[----:B0---4-:R-:W-:Y:S05]  /*13d0*/  CALL.REL.NOINC `($__internal_14_$__cuda_sm3x_div_rn_noftz_f32_slowpath) ;  /* 0x0000004c00347944 */ /* 0x011fea0003c00000 */
[----:B------:R-:W-:-:S07]  /*13e0*/  IMAD.MOV.U32 R4, RZ, RZ, R37 ;  /* 0x000000ffff047224 */ /* 0x000fce00078e0025 */
.L_x_1662:
[----:B------:R-:W-:Y:S05]  /*13f0*/  BSYNC.RECONVERGENT B3 ;  /* 0x0000000000037941 */ /* 0x000fea0003800200 */
.L_x_1661:
        /* <DEDUP_REMOVED lines=30> */
[----:B0---4-:R-:W-:Y:S05]  /*15e0*/  CALL.REL.NOINC `($__internal_14_$__cuda_sm3x_div_rn_noftz_f32_slowpath) ;  /* 0x0000004800b07944 */ /* 0x011fea0003c00000 */
[----:B------:R-:W-:-:S07]  /*15f0*/  MOV R4, R37 ;  /* 0x0000002500047202 */ /* 0x000fce0000000f00 */
.L_x_1664:
[----:B------:R-:W-:Y:S05]  /*1600*/  BSYNC.RECONVERGENT B3 ;  /* 0x0000000000037941 */ /* 0x000fea0003800200 */
.L_x_1663:
        /* <DEDUP_REMOVED lines=18> */
[----:B0---4-:R-:W-:Y:S05]  /*1730*/  CALL.REL.NOINC `($__internal_14_$__cuda_sm3x_div_rn_noftz_f32_slowpath) ;  /* 0x00000048005c7944 */ /* 0x011fea0003c00000 */
[----:B------:R-:W-:-:S07]  /*1740*/  IMAD.MOV.U32 R4, RZ, RZ, R37 ;  /* 0x000000ffff047224 */ /* 0x000fce00078e0025 */
.L_x_1666:
[----:B------:R-:W-:Y:S05]  /*1750*/  BSYNC.RECONVERGENT B3 ;  /* 0x0000000000037941 */ /* 0x000fea0003800200 */
.L_x_1665:
        /* <DEDUP_REMOVED lines=17> */
[----:B0---4-:R-:W-:Y:S05]  /*1870*/  CALL.REL.NOINC `($__internal_14_$__cuda_sm3x_div_rn_noftz_f32_slowpath) ;  /* 0x00000048000c7944 */ /* 0x011fea0003c00000 */
[----:B------:R-:W-:-:S07]  /*1880*/  MOV R4, R37 ;  /* 0x0000002500047202 */ /* 0x000fce0000000f00 */
.L_x_1668:
[----:B------:R-:W-:Y:S05]  /*1890*/  BSYNC.RECONVERGENT B3 ;  /* 0x0000000000037941 */ /* 0x000fea0003800200 */
.L_x_1667:
        /* <DEDUP_REMOVED lines=18> */
[----:B0---4-:R-:W-:Y:S05]  /*19c0*/  CALL.REL.NOINC `($__internal_14_$__cuda_sm3x_div_rn_noftz_f32_slowpath) ;  /* 0x0000004400b87944 */ /* 0x011fea0003c00000 */
[----:B------:R-:W-:-:S07]  /*19d0*/  MOV R4, R37 ;  /* 0x0000002500047202 */ /* 0x000fce0000000f00 */
.L_x_1670:
[----:B------:R-:W-:Y:S05]  /*19e0*/  BSYNC.RECONVERGENT B3 ;  /* 0x0000000000037941 */ /* 0x000fea0003800200 */
.L_x_1669:
        /* <DEDUP_REMOVED lines=9> */
.L_x_1650:
[----:B-1-3--:R-:W-:Y:S05]  /*1a80*/  BSYNC.RECONVERGENT B0 ;  /* 0x0000000000007941 */ /* 0x00afea0003800200 */
.L_x_1649:
        /* <DEDUP_REMOVED lines=18> */
[----:B----4-:R-:W-:Y:S05]  /*1bb0*/  CALL.REL.NOINC `($__internal_14_$__cuda_sm3x_div_rn_noftz_f32_slowpath) ;  /* 0x00000044003c7944 */ /* 0x010fea0003c00000 */
[----:B------:R-:W-:-:S07]  /*1bc0*/  MOV R5, R37 ;  /* 0x0000002500057202 */ /* 0x000fce0000000f00 */
.L_x_1675:
[----:B------:R-:W-:Y:S05]  /*1bd0*/  BSYNC.RECONVERGENT B3 ;  /* 0x0000000000037941 */ /* 0x000fea0003800200 */
.L_x_1674:
[----:B------:R-:W-:-:S04]  /*1be0*/  FADD R7, -R2, R7 ;  /* 0x0000000702077221 */ /* 0x000fc80000000100 */
[C---:B------:R-:W-:Y:S01]  /*1bf0*/  FMUL R0, R7.reuse, R7 ;  /* 0x0000000707007220 */ /* 0x040fe20000400000 */
[----:B------:R-:W-:-:S03]  /*1c00*/  FFMA R2, R7, R5, R2 ;  /* 0x0000000507027223 */ /* 0x000fc60000000002 */
[----:B------:R-:W-:Y:S01]  /*1c10*/  FMUL R0, R13, R0 ;  /* 0x000000000d007220 */ /* 0x000fe20000400000 */
[----:B------:R-:W-:-:S03]  /*1c20*/  MOV R13, R21 ;  /* 0x00000015000d7202 */ /* 0x000fc60000000f00 */
[----:B------:R-:W-:-:S04]  /*1c30*/  FFMA R0, R0, R5, R11 ;  /* 0x0000000500007223 */ /* 0x000fc8000000000b */
[----:B------:R-:W-:-:S07]  /*1c40*/  FADD R3, R3, R0 ;  /* 0x0000000003037221 */ /* 0x000fce0000000000 */
.L_x_1673:
[----:B------:R-:W-:Y:S05]  /*1c50*/  BSYNC.RECONVERGENT B0 ;  /* 0x0000000000007941 */ /* 0x000fea0003800200 */
.L_x_1672:
        /* <DEDUP_REMOVED lines=18> */
[----:B----4-:R-:W-:Y:S05]  /*1d80*/  CALL.REL.NOINC `($__internal_14_$__cuda_sm3x_div_rn_noftz_f32_slowpath) ;  /* 0x0000004000c87944 */ /* 0x010fea0003c00000 */
[----:B------:R-:W-:-:S07]  /*1d90*/  MOV R5, R37 ;  /* 0x0000002500057202 */ /* 0x000fce0000000f00 */
.L_x_1679:
[----:B------:R-:W-:Y:S05]  /*1da0*/  BSYNC.RECONVERGENT B3 ;  /* 0x0000000000037941 */ /* 0x000fea0003800200 */
.L_x_1678:
[----:B------:R-:W-:-:S04]  /*1db0*/  FADD R7, -R2, R7 ;  /* 0x0000000702077221 */ /* 0x000fc80000000100 */
[C---:B------:R-:W-:Y:S01]  /*1dc0*/  FMUL R0, R7.reuse, R7 ;  /* 0x0000000707007220 */ /* 0x040fe20000400000 */
[----:B------:R-:W-:-:S03]  /*1dd0*/  FFMA R2, R7, R5, R2 ;  /* 0x0000000507027223 */ /* 0x000fc60000000002 */
[----:B------:R-:W-:Y:S01]  /*1de0*/  FMUL R0, R13, R0 ;  /* 0x000000000d007220 */ /* 0x000fe20000400000 */
[----:B------:R-:W-:-:S03]  /*1df0*/  MOV R13, R21 ;  /* 0x00000015000d7202 */ /* 0x000fc60000000f00 */
[----:B------:R-:W-:-:S04]  /*1e00*/  FFMA R0, R0, R5, R11 ;  /* 0x0000000500007223 */ /* 0x000fc8000000000b */
[----:B------:R-:W-:-:S07]  /*1e10*/  FADD R3, R3, R0 ;  /* 0x0000000003037221 */ /* 0x000fce0000000000 */
.L_x_1677:
[----:B------:R-:W-:Y:S05]  /*1e20*/  BSYNC.RECONVERGENT B0 ;  /* 0x0000000000007941 */ /* 0x000fea0003800200 */
.L_x_1676:
        /* <DEDUP_REMOVED lines=19> */
[----:B------:R-:W-:-:S07]  /*1f60*/  IMAD.MOV.U32 R5, RZ, RZ, R37 ;  /* 0x000000ffff057224 */ /* 0x000fce00078e0025 */
.L_x_1683:
[----:B------:R-:W-:Y:S05]  /*1f70*/  BSYNC.RECONVERGENT B3 ;  /* 0x0000000000037941 */ /* 0x000fea0003800200 */
.L_x_1682:
[----:B------:R-:W-:-:S04]  /*1f80*/  FADD R7, -R2, R7 ;  /* 0x0000000702077221 */ /* 0x000fc80000000100 */
[C---:B------:R-:W-:Y:S01]  /*1f90*/  FMUL R0, R7.reuse, R7 ;  /* 0x0000000707007220 */ /* 0x040fe20000400000 */
[----:B------:R-:W-:-:S03]  /*1fa0*/  FFMA R2, R7, R5, R2 ;  /* 0x0000000507027223 */ /* 0x000fc60000000002 */
[----:B------:R-:W-:Y:S01]  /*1fb0*/  FMUL R0, R13, R0 ;  /* 0x000000000d007220 */ /* 0x000fe20000400000 */
[----:B------:R-:W-:-:S03]  /*1fc0*/  MOV R13, R21 ;  /* 0x00000015000d7202 */ /* 0x000fc60000000f00 */
[----:B------:R-:W-:-:S04]  /*1fd0*/  FFMA R0, R0, R5, R11 ;  /* 0x0000000500007223 */ /* 0x000fc8000000000b */
[----:B------:R-:W-:-:S07]  /*1fe0*/  FADD R3, R3, R0 ;  /* 0x0000000003037221 */ /* 0x000fce0000000000 */
.L_x_1681:
[----:B------:R-:W-:Y:S05]  /*1ff0*/  BSYNC.RECONVERGENT B0 ;  /* 0x0000000000007941 */ /* 0x000fea0003800200 */
.L_x_1680:
        /* <DEDUP_REMOVED lines=20> */
.L_x_1687:
[----:B------:R-:W-:Y:S05]  /*2140*/  BSYNC.RECONVERGENT B3 ;  /* 0x0000000000037941 */ /* 0x000fea0003800200 */
.L_x_1686:
[----:B------:R-:W-:-:S04]  /*2150*/  FADD R7, -R2, R7 ;  /* 0x0000000702077221 */ /* 0x000fc80000000100 */
[C---:B------:R-:W-:Y:S01]  /*2160*/  FMUL R0, R7.reuse, R7 ;  /* 0x0000000707007220 */ /* 0x040fe20000400000 */
[----:B------:R-:W-:-:S03]  /*2170*/  FFMA R2, R7, R5, R2 ;  /* 0x0000000507027223 */ /* 0x000fc60000000002 */
[----:B------:R-:W-:Y:S01]  /*2180*/  FMUL R0, R13, R0 ;  /* 0x000000000d007220 */ /* 0x000fe20000400000 */
[----:B------:R-:W-:-:S03]  /*2190*/  IMAD.MOV.U32 R13, RZ, RZ, R21 ;  /* 0x000000ffff0d7224 */ /* 0x000fc600078e0015 */
[----:B------:R-:W-:-:S04]  /*21a0*/  FFMA R0, R0, R5, R11 ;  /* 0x0000000500007223 */ /* 0x000fc8000000000b */
[----:B------:R-:W-:-:S07]  /*21b0*/  FADD R3, R3, R0 ;  /* 0x0000000003037221 */ /* 0x000fce0000000000 */
.L_x_1685:
[----:B------:R-:W-:Y:S05]  /*21c0*/  BSYNC.RECONVERGENT B0 ;  /* 0x0000000000007941 */ /* 0x000fea0003800200 */
.L_x_1684:
        /* <DEDUP_REMOVED lines=20> */
.L_x_1691:
[----:B------:R-:W-:Y:S05]  /*2310*/  BSYNC.RECONVERGENT B3 ;  /* 0x0000000000037941 */ /* 0x000fea0003800200 */
.L_x_1690:
[----:B------:R-:W-:-:S04]  /*2320*/  FADD R7, -R2, R7 ;  /* 0x0000000702077221 */ /* 0x000fc80000000100 */
[C---:B------:R-:W-:Y:S01]  /*2330*/  FMUL R0, R7.reuse, R7 ;  /* 0x0000000707007220 */ /* 0x040fe20000400000 */
[----:B------:R-:W-:-:S03]  /*2340*/  FFMA R2, R7, R5, R2 ;  /* 0x0000000507027223 */ /* 0x000fc60000000002 */
[----:B------:R-:W-:Y:S01]  /*2350*/  FMUL R0, R13, R0 ;  /* 0x000000000d007220 */ /* 0x000fe20000400000 */
[----:B------:R-:W-:-:S03]  /*2360*/  MOV R13, R21 ;  /* 0x00000015000d7202 */ /* 0x000fc60000000f00 */
[----:B------:R-:W-:-:S04]  /*2370*/  FFMA R0, R0, R5, R11 ;  /* 0x0000000500007223 */ /* 0x000fc8000000000b */
[----:B------:R-:W-:-:S07]  /*2380*/  FADD R3, R3, R0 ;  /* 0x0000000003037221 */ /* 0x000fce0000000000 */
.L_x_1689:
[----:B------:R-:W-:Y:S05]  /*2390*/  BSYNC.RECONVERGENT B0 ;  /* 0x0000000000007941 */ /* 0x000fea0003800200 */
.L_x_1688:
        /* <DEDUP_REMOVED lines=17> */
.L_x_1693:
[----:B------:R-:W-:Y:S05]  /*24b0*/  BSYNC.RECONVERGENT B0 ;  /* 0x0000000000007941 */ /* 0x000fea0003800200 */
.L_x_1692:
        /* <DEDUP_REMOVED lines=21> */
.L_x_1696:
[----:B------:R-:W-:Y:S05]  /*2610*/  BSYNC.RECONVERGENT B0 ;  /* 0x0000000000007941 */ /* 0x000fea0003800200 */
.L_x_1695:
[----:B------:R-:W-:-:S03]  /*2620*/  UMOV UR7, 0xffffffff ;  /* 0xffffffff00077882 */ /* 0x000fc60000000000 */
[----:B------:R-:W-:Y:S05]  /*2630*/  BRA.DIV UR7, `(.L_x_1697) ;  /* 0x0000003207d87947 */ /* 0x000fea000b800000 */
[----:B0-----:R0:W3:Y:S01]  /*2640*/  SHFL.DOWN PT, R5, R2, 0x10, 0x1f ;  /* 0x0a001f0002057f89 */ /* 0x0010e200000e0000 */
[----:B------:R-:W-:-:S03]  /*2650*/  NOP ;  /* 0x0000000000007918 */ /* 0x000fc60000000000 */
[----:B--2---:R0:W2:Y:S04]  /*2660*/  SHFL.DOWN PT, R4, R3, 0x10, 0x1f ;  /* 0x0a001f0003047f89 */ /* 0x0040a800000e0000 */
[----:B-1----:R0:W1:Y:S02]  /*2670*/  SHFL.DOWN PT, R14, R0, 0x10, 0x1f ;  /* 0x0a001f00000e7f89 */ /* 0x00206400000e0000 */
.L_x_1737:
        /* <DEDUP_REMOVED lines=15> */
[----:B0-234-:R-:W-:Y:S05]  /*2770*/  CALL.REL.NOINC `($__internal_14_$__cuda_sm3x_div_rn_noftz_f32_slowpath) ;  /* 0x00000038004c7944 */ /* 0x01dfea0003c00000 */
[----:B------:R-:W-:-:S07]  /*2780*/  MOV R7, R37 ;  /* 0x0000002500077202 */ /* 0x000fce0000000f00 */
.L_x_1701:
[----:B------:R-:W-:Y:S05]  /*2790*/  BSYNC.RECONVERGENT B3 ;  /* 0x0000000000037941 */ /* 0x000fea0003800200 */
.L_x_1700:
[----:B---3--:R-:W-:-:S04]  /*27a0*/  FADD R5, -R2, R5 ;  /* 0x0000000502057221 */ /* 0x008fc80000000100 */
[C---:B------:R-:W-:Y:S01]  /*27b0*/  FMUL R9, R5.reuse, R5 ;  /* 0x0000000505097220 */ /* 0x040fe20000400000 */
[----:B0-----:R-:W-:-:S03]  /*27c0*/  FFMA R2, R5, R7, R2 ;  /* 0x0000000705027223 */ /* 0x001fc60000000002 */
[----:B------:R-:W-:Y:S01]  /*27d0*/  FMUL R9, R0, R9 ;  /* 0x0000000900097220 */ /* 0x000fe20000400000 */
[----:B------:R-:W-:-:S03]  /*27e0*/  MOV R0, R11 ;  /* 0x0000000b00007202 */ /* 0x000fc60000000f00 */
[----:B--2---:R-:W-:-:S04]  /*27f0*/  FFMA R4, R9, R7, R4 ;  /* 0x0000000709047223 */ /* 0x004fc80000000004 */
[----:B------:R-:W-:-:S07]  /*2800*/  FADD R3, R3, R4 ;  /* 0x0000000403037221 */ /* 0x000fce0000000000 */
.L_x_1699:
[----:B------:R-:W-:Y:S05]  /*2810*/  BSYNC.RECONVERGENT B0 ;  /* 0x0000000000007941 */ /* 0x000fea0003800200 */
.L_x_1698:
[----:B------:R-:W-:-:S03]  /*2820*/  UMOV UR7, 0xffffffff ;  /* 0xffffffff00077882 */ /* 0x000fc60000000000 */
[----:B------:R-:W-:Y:S05]  /*2830*/  BRA.DIV UR7, `(.L_x_1702) ;  /* 0x0000003207ac7947 */ /* 0x000fea000b800000 */
[----:B---3--:R1:W3:Y:S04]  /*2840*/  SHFL.DOWN PT, R5, R2, 0x8, 0x1f ;  /* 0x09001f0002057f89 */ /* 0x0082e800000e0000 */
[----:B--2---:R1:W2:Y:S04]  /*2850*/  SHFL.DOWN PT, R4, R3, 0x8, 0x1f ;  /* 0x09001f0003047f89 */ /* 0x0042a800000e0000 */
[----:B------:R1:W0:Y:S02]  /*2860*/  SHFL.DOWN PT, R14, R0, 0x8, 0x1f ;  /* 0x09001f00000e7f89 */ /* 0x00022400000e0000 */
.L_x_1742:
        /* <DEDUP_REMOVED lines=15> */
[----:B-1234-:R-:W-:Y:S05]  /*2960*/  CALL.REL.NOINC `($__internal_14_$__cuda_sm3x_div_rn_noftz_f32_slowpath) ;  /* 0x0000003400d07944 */ /* 0x01efea0003c00000 */
[----:B------:R-:W-:-:S07]  /*2970*/  MOV R7, R37 ;  /* 0x0000002500077202 */ /* 0x000fce0000000f00 */
.L_x_1706:
[----:B------:R-:W-:Y:S05]  /*2980*/  BSYNC.RECONVERGENT B3 ;  /* 0x0000000000037941 */ /* 0x000fea0003800200 */
.L_x_1705:
[----:B---3--:R-:W-:-:S04]  /*2990*/  FADD R5, -R2, R5 ;  /* 0x0000000502057221 */ /* 0x008fc80000000100 */
[C---:B------:R-:W-:Y:S01]  /*29a0*/  FMUL R9, R5.reuse, R5 ;  /* 0x0000000505097220 */ /* 0x040fe20000400000 */
[----:B-1----:R-:W-:-:S03]  /*29b0*/  FFMA R2, R5, R7, R2 ;  /* 0x0000000705027223 */ /* 0x002fc60000000002 */
[----:B------:R-:W-:Y:S01]  /*29c0*/  FMUL R9, R0, R9 ;  /* 0x0000000900097220 */ /* 0x000fe20000400000 */
[----:B------:R-:W-:-:S03]  /*29d0*/  MOV R0, R11 ;  /* 0x0000000b00007202 */ /* 0x000fc60000000f00 */
[----:B--2---:R-:W-:-:S04]  /*29e0*/  FFMA R4, R9, R7, R4 ;  /* 0x0000000709047223 */ /* 0x004fc80000000004 */
[----:B------:R-:W-:-:S07]  /*29f0*/  FADD R3, R3, R4 ;  /* 0x0000000403037221 */ /* 0x000fce0000000000 */
.L_x_1704:
[----:B------:R-:W-:Y:S05]  /*2a00*/  BSYNC.RECONVERGENT B0 ;  /* 0x0000000000007941 */ /* 0x000fea0003800200 */
.L_x_1703:
[----:B------:R-:W-:-:S03]  /*2a10*/  UMOV UR7, 0xffffffff ;  /* 0xffffffff00077882 */ /* 0x000fc60000000000 */
[----:B------:R-:W-:Y:S05]  /*2a20*/  BRA.DIV UR7, `(.L_x_1707) ;  /* 0x00000032078c7947 */ /* 0x000fea000b800000 */
[----:B---3--:R0:W3:Y:S04]  /*2a30*/  SHFL.DOWN PT, R5, R2, 0x4, 0x1f ;  /* 0x08801f0002057f89 */ /* 0x0080e800000e0000 */
[----:B--2---:R0:W2:Y:S04]  /*2a40*/  SHFL.DOWN PT, R4, R3, 0x4, 0x1f ;  /* 0x08801f0003047f89 */ /* 0x0040a800000e0000 */
[----:B------:R0:W0:Y:S02]  /*2a50*/  SHFL.DOWN PT, R14, R0, 0x4, 0x1f ;  /* 0x08801f00000e7f89 */ /* 0x00002400000e0000 */
.L_x_1747:
        /* <DEDUP_REMOVED lines=15> */
[----:B-1234-:R-:W-:Y:S05]  /*2b50*/  CALL.REL.NOINC `($__internal_14_$__cuda_sm3x_div_rn_noftz_f32_slowpath) ;  /* 0x0000003400547944 */ /* 0x01efea0003c00000 */
[----:B------:R-:W-:-:S07]  /*2b60*/  IMAD.MOV.U32 R7, RZ, RZ, R37 ;  /* 0x000000ffff077224 */ /* 0x000fce00078e0025 */
.L_x_1711:
[----:B------:R-:W-:Y:S05]  /*2b70*/  BSYNC.RECONVERGENT B3 ;  /* 0x0000000000037941 */ /* 0x000fea0003800200 */
.L_x_1710:
[----:B---3--:R-:W-:-:S04]  /*2b80*/  FADD R5, -R2, R5 ;  /* 0x0000000502057221 */ /* 0x008fc80000000100 */
[C---:B------:R-:W-:Y:S01]  /*2b90*/  FMUL R9, R5.reuse, R5 ;  /* 0x0000000505097220 */ /* 0x040fe20000400000 */
[----:B-1----:R-:W-:-:S03]  /*2ba0*/  FFMA R2, R5, R7, R2 ;  /* 0x0000000705027223 */ /* 0x002fc60000000002 */
[----:B------:R-:W-:Y:S01]  /*2bb0*/  FMUL R9, R0, R9 ;  /* 0x0000000900097220 */ /* 0x000fe20000400000 */
[----:B------:R-:W-:-:S03]  /*2bc0*/  MOV R0, R11 ;  /* 0x0000000b00007202 */ /* 0x000fc60000000f00 */
[----:B--2---:R-:W-:-:S04]  /*2bd0*/  FFMA R4, R9, R7, R4 ;  /* 0x0000000709047223 */ /* 0x004fc80000000004 */
[----:B------:R-:W-:-:S07]  /*2be0*/  FADD R3, R3, R4 ;  /* 0x0000000403037221 */ /* 0x000fce0000000000 */
.L_x_1709:
[----:B------:R-:W-:Y:S05]  /*2bf0*/  BSYNC.RECONVERGENT B0 ;  /* 0x0000000000007941 */ /* 0x000fea0003800200 */
.L_x_1708:
[----:B------:R-:W-:-:S03]  /*2c00*/  UMOV UR7, 0xffffffff ;  /* 0xffffffff00077882 */ /* 0x000fc60000000000 */
[----:B------:R-:W-:Y:S05]  /*2c10*/  BRA.DIV UR7, `(.L_x_1712) ;  /* 0x00000032076c7947 */ /* 0x000fea000b800000 */
[----:B---3--:R0:W3:Y:S04]  /*2c20*/  SHFL.DOWN PT, R5, R2, 0x2, 0x1f ;  /* 0x08401f0002057f89 */ /* 0x0080e800000e0000 */
[----:B--2---:R0:W2:Y:S04]  /*2c30*/  SHFL.DOWN PT, R4, R3, 0x2, 0x1f ;  /* 0x08401f0003047f89 */ /* 0x0040a800000e0000 */
[----:B------:R0:W0:Y:S02]  /*2c40*/  SHFL.DOWN PT, R14, R0, 0x2, 0x1f ;  /* 0x08401f00000e7f89 */ /* 0x00002400000e0000 */
.L_x_1752:
        /* <DEDUP_REMOVED lines=16> */
[----:B------:R-:W-:-:S07]  /*2d50*/  MOV R7, R37 ;  /* 0x0000002500077202 */ /* 0x000fce0000000f00 */
.L_x_1716:
[----:B------:R-:W-:Y:S05]  /*2d60*/  BSYNC.RECONVERGENT B3 ;  /* 0x0000000000037941 */ /* 0x000fea0003800200 */
.L_x_1715:
[----:B---3--:R-:W-:-:S04]  /*2d70*/  FADD R5, -R2, R5 ;  /* 0x0000000502057221 */ /* 0x008fc80000000100 */
[C---:B------:R-:W-:Y:S01]  /*2d80*/  FMUL R9, R5.reuse, R5 ;  /* 0x0000000505097220 */ /* 0x040fe20000400000 */
[----:B-1----:R-:W-:-:S03]  /*2d90*/  FFMA R2, R5, R7, R2 ;  /* 0x0000000705027223 */ /* 0x002fc60000000002 */
[----:B------:R-:W-:Y:S01]  /*2da0*/  FMUL R9, R0, R9 ;  /* 0x0000000900097220 */ /* 0x000fe20000400000 */
[----:B------:R-:W-:-:S03]  /*2db0*/  IMAD.MOV.U32 R0, RZ, RZ, R11 ;  /* 0x000000ffff007224 */ /* 0x000fc600078e000b */
[----:B--2---:R-:W-:-:S04]  /*2dc0*/  FFMA R4, R9, R7, R4 ;  /* 0x0000000709047223 */ /* 0x004fc80000000004 */
[----:B------:R-:W-:-:S07]  /*2dd0*/  FADD R3, R3, R4 ;  /* 0x0000000403037221 */ /* 0x000fce0000000000 */
.L_x_1714:
[----:B------:R-:W-:Y:S05]  /*2de0*/  BSYNC.RECONVERGENT B0 ;  /* 0x0000000000007941 */ /* 0x000fea0003800200 */
.L_x_1713:
[----:B------:R-:W-:-:S03]  /*2df0*/  UMOV UR7, 0xffffffff ;  /* 0xffffffff00077882 */ /* 0x000fc60000000000 */
[----:B------:R-:W-:Y:S05]  /*2e00*/  BRA.DIV UR7, `(.L_x_1717) ;  /* 0x00000032074c7947 */ /* 0x000fea000b800000 */
[----:B---3--:R0:W3:Y:S04]  /*2e10*/  SHFL.DOWN PT, R5, R2, 0x1, 0x1f ;  /* 0x08201f0002057f89 */ /* 0x0080e800000e0000 */
[----:B--2---:R0:W2:Y:S04]  /*2e20*/  SHFL.DOWN PT, R4, R3, 0x1, 0x1f ;  /* 0x08201f0003047f89 */ /* 0x0040a800000e0000 */
[----:B------:R0:W0:Y:S02]  /*2e30*/  SHFL.DOWN PT, R14, R0, 0x1, 0x1f ;  /* 0x08201f00000e7f89 */ /* 0x00002400000e0000 */
.L_x_1757:
        /* <DEDUP_REMOVED lines=17> */
.L_x_1721:
[----:B------:R-:W-:Y:S05]  /*2f50*/  BSYNC.RECONVERGENT B3 ;  /* 0x0000000000037941 */ /* 0x000fea0003800200 */
.L_x_1720:
[----:B---3--:R-:W-:-:S04]  /*2f60*/  FADD R5, -R2, R5 ;  /* 0x0000000502057221 */ /* 0x008fc80000000100 */
[C---:B------:R-:W-:Y:S01]  /*2f70*/  FMUL R9, R5.reuse, R5 ;  /* 0x0000000505097220 */ /* 0x040fe20000400000 */
[----:B-1----:R-:W-:-:S03]  /*2f80*/  FFMA R2, R5, R7, R2 ;  /* 0x0000000705027223 */ /* 0x002fc60000000002 */
[----:B------:R-:W-:Y:S01]  /*2f90*/  FMUL R9, R0, R9 ;  /* 0x0000000900097220 */ /* 0x000fe20000400000 */
[----:B------:R-:W-:-:S03]  /*2fa0*/  MOV R0, R11 ;  /* 0x0000000b00007202 */ /* 0x000fc60000000f00 */
[----:B--2---:R-:W-:-:S04]  /*2fb0*/  FFMA R4, R9, R7, R4 ;  /* 0x0000000709047223 */ /* 0x004fc80000000004 */
[----:B------:R-:W-:-:S07]  /*2fc0*/  FADD R3, R3, R4 ;  /* 0x0000000403037221 */ /* 0x000fce0000000000 */
.L_x_1719:
[----:B------:R-:W-:Y:S05]  /*2fd0*/  BSYNC.RECONVERGENT B0 ;  /* 0x0000000000007941 */ /* 0x000fea0003800200 */
.L_x_1718:
[----:B------:R-:W-:-:S13]  /*2fe0*/  ISETP.NE.AND P0, PT, R31, RZ, PT ;  /* 0x000000ff1f00720c */ /* 0x000fda0003f05270 */
[----:B---3--:R-:W0:Y:S01]  /*2ff0*/  @!P0 S2R R5, SR_CgaCtaId ;  /* 0x0000000000058919 */ /* 0x008e220000008800 */
[----:B--2---:R-:W-:-:S04]  /*3000*/  @!P0 MOV R4, 0x400 ;  /* 0x0000040000048802 */ /* 0x004fc80000000f00 */
[----:B0-----:R-:W-:-:S05]  /*3010*/  @!P0 LEA R5, R5, R4, 0x18 ;  /* 0x0000000405058211 */ /* 0x001fca00078ec0ff */
[----:B------:R2:W-:Y:S04]  /*3020*/  @!P0 STS.64 [R5+0x180], R2 ;  /* 0x0001800205008388 */ /* 0x0005e80000000a00 */
[----:B------:R2:W-:Y:S02]  /*3030*/  @!P0 STS [R5+0x188], R0 ;  /* 0x0001880005008388 */ /* 0x0005e40000000800 */
.L_x_1694:
        /* <DEDUP_REMOVED lines=19> */
[----:B----4-:R-:W-:Y:S05]  /*3170*/  CALL.REL.NOINC `($__internal_14_$__cuda_sm3x_div_rn_noftz_f32_slowpath) ;  /* 0x0000002c00cc7944 */ /* 0x010fea0003c00000 */
[----:B------:R-:W-:-:S07]  /*3180*/  MOV R0, R37 ;  /* 0x0000002500007202 */ /* 0x000fce0000000f00 */
.L_x_1722:
        /* <DEDUP_REMOVED lines=57> */
.L_x_1726:
[----:B0-----:R-:W-:Y:S05]  /*3520*/  BSYNC.RECONVERGENT B1 ;  /* 0x0000000000017941 */ /* 0x001fea0003800200 */
.L_x_1725:
        /* <DEDUP_REMOVED lines=12> */
.L_x_1729:
        /* <DEDUP_REMOVED lines=303> */
.L_x_1728:
[----:B------:R-:W-:Y:S05]  /*48e0*/  BSYNC.RECONVERGENT B1 ;  /* 0x0000000000017941 */ /* 0x000fea0003800200 */
.L_x_1727:
        /* <DEDUP_REMOVED lines=169> */
.L_x_1731:
[----:B------:R-:W-:Y:S05]  /*5380*/  BSYNC.RECONVERGENT B1 ;  /* 0x0000000000017941 */ /* 0x000fea0003800200 */
.L_x_1730:
        /* <DEDUP_REMOVED lines=89> */
.L_x_1724:
[----:B0-----:R-:W-:Y:S05]  /*5920*/  BSYNC.RECONVERGENT B0 ;  /* 0x0000000000007941 */ /* 0x001fea0003800200 */
.L_x_1723:
[----:B------:R-:W0:Y:S01]  /*5930*/  LDCU.64 UR8, c[0x0][0x3b0] ;  /* 0x00007600ff0877ac */ /* 0x000e220008000a00 */
[----:B------:R-:W-:-:S04]  /*5940*/  UIADD3 UR6, UP0, UPT, UR11, UR6, URZ ;  /* 0x000000060b067290 */ /* 0x000fc8000ff1e0ff */
[----:B------:R-:W-:Y:S02]  /*5950*/  UIADD3.X UR4, UPT, UPT, URZ, UR4, URZ, UP0, !UPT ;  /* 0x00000004ff047290 */ /* 0x000fe400087fe4ff */
[----:B0-----:R-:W-:-:S04]  /*5960*/  UISETP.GE.U32.AND UP0, UPT, UR6, UR8, UPT ;  /* 0x000000080600728c */ /* 0x001fc8000bf06070 */
[----:B------:R-:W-:-:S09]  /*5970*/  UISETP.GE.AND.EX UP0, UPT, UR4, UR9, UPT, UP0 ;  /* 0x000000090400728c */ /* 0x000fd2000bf06300 */
[----:B------:R-:W-:Y:S05]  /*5980*/  BRA.U !UP0, `(.L_x_1732) ;  /* 0xffffffad08dc7547 */ /* 0x000fea000b83ffff */
[----:B------:R-:W-:Y:S05]  /*5990*/  EXIT ;  /* 0x000000000000794d */ /* 0x000fea0003800000 */
.L_x_1697:
[----:B------:R-:W-:Y:S01]  /*59a0*/  HFMA2 R12, -RZ, RZ, 0, 9.5367431640625e-07 ;  /* 0x00000010ff0c7431 */ /* 0x000fe200000001ff */
[----:B------:R-:W-:Y:S01]  /*59b0*/  MOV R15, 0xffffffff ;  /* 0xffffffff000f7802 */ /* 0x000fe20000000f00 */
[----:B0-----:R-:W-:Y:S01]  /*59c0*/  IMAD.MOV.U32 R13, RZ, RZ, R2 ;  /* 0x000000ffff0d7224 */ /* 0x001fe200078e0002 */
[----:B------:R-:W-:-:S07]  /*59d0*/  MOV R11, 0x1f ;  /* 0x0000001f000b7802 */ /* 0x000fce0000000f00 */
[----:B-12-4-:R-:W-:Y:S05]  /*59e0*/  WARPSYNC.COLLECTIVE R15, `(.L_x_1733) ;  /* 0x000000000f087348 */ /* 0x016fea0003c00000 */
[----:B------:R-:W-:Y:S01]  /*59f0*/  NOP ;  /* 0x0000000000007918 */ /* 0x000fe20000000000 */
[----:B-12-4-:R-:W-:Y:S05]  /*5a00*/  ENDCOLLECTIVE ;  /* 0x000000000000791b */ /* 0x016fea0003800000 */
.L_x_1733:
[----:B------:R-:W-:Y:S05]  /*5a10*/  WARPSYNC.COLLECTIVE R15, `(.L_x_1734) ;  /* 0x000000000f087348 */ /* 0x000fea0003c00000 */
[----:B------:R0:W1:Y:S02]  /*5a20*/  SHFL.DOWN P6, R14, R13, R12, R11 ;  /* 0x0800000c0d0e7389 */ /* 0x00006400000c000b */
[----:B01----:R-:W-:Y:S05]  /*5a30*/  ENDCOLLECTIVE ;  /* 0x000000000000791b */ /* 0x003fea0003800000 */
.L_x_1734:
[----:B------:R-:W-:Y:S02]  /*5a40*/  MOV R13, R3 ;  /* 0x00000003000d7202 */ /* 0x000fe40000000f00 */
[----:B------:R-:W-:-:S07]  /*5a50*/  MOV R5, R14 ;  /* 0x0000000e00057202 */ /* 0x000fce0000000f00 */
[----:B------:R-:W-:Y:S05]  /*5a60*/  WARPSYNC.COLLECTIVE R15, `(.L_x_1735) ;  /* 0x000000000f087348 */ /* 0x000fea0003c00000 */
[----:B------:R0:W1:Y:S02]  /*5a70*/  SHFL.DOWN P6, R14, R13, R12, R11 ;  /* 0x0800000c0d0e7389 */ /* 0x00006400000c000b */
[----:B01----:R-:W-:Y:S05]  /*5a80*/  ENDCOLLECTIVE ;  /* 0x000000000000791b */ /* 0x003fea0003800000 */
.L_x_1735:
[----:B------:R-:W-:Y:S01]  /*5a90*/  MOV R13, R0 ;  /* 0x00000000000d7202 */ /* 0x000fe20000000f00 */
[----:B------:R-:W-:-:S07]  /*5aa0*/  IMAD.MOV.U32 R4, RZ, RZ, R14 ;  /* 0x000000ffff047224 */ /* 0x000fce00078e000e */
[----:B------:R-:W-:Y:S05]  /*5ab0*/  WARPSYNC.COLLECTIVE R15, `(.L_x_1736) ;  /* 0x000000000f087348 */ /* 0x000fea0003c00000 */
[----:B------:R0:W1:Y:S02]  /*5ac0*/  SHFL.DOWN P6, R14, R13, R12, R11 ;  /* 0x0800000c0d0e7389 */ /* 0x00006400000c000b */
[----:B01----:R-:W-:Y:S05]  /*5ad0*/  ENDCOLLECTIVE ;  /* 0x000000000000791b */ /* 0x003fea0003800000 */
.L_x_1736:
[----:B------:R-:W-:Y:S05]  /*5ae0*/  BRA `(.L_x_1737) ;  /* 0xffffffc800e47947 */ /* 0x000fea000383ffff */
.L_x_1702:
        /* <DEDUP_REMOVED lines=8> */
.L_x_1739:
[----:B------:R-:W-:Y:S05]  /*5b70*/  BSYNC B0 ;  /* 0x0000000000007941 */ /* 0x000fea0003800000 */
.L_x_1738:
        /* <DEDUP_REMOVED lines=8> */
.L_x_1740:
[----:B------:R-:W-:Y:S02]  /*5c00*/  MOV R13, R0 ;  /* 0x00000000000d7202 */ /* 0x000fe40000000f00 */
[----:B------:R-:W-:-:S07]  /*5c10*/  MOV R4, R14 ;  /* 0x0000000e00047202 */ /* 0x000fce0000000f00 */
[----:B------:R-:W-:Y:S05]  /*5c20*/  WARPSYNC.COLLECTIVE R15, `(.L_x_1741) ;  /* 0x000000000f087348 */ /* 0x000fea0003c00000 */
[----:B------:R0:W1:Y:S02]  /*5c30*/  SHFL.DOWN P6, R14, R13, R12, R11 ;  /* 0x0800000c0d0e7389 */ /* 0x00006400000c000b */
[----:B01----:R-:W-:Y:S05]  /*5c40*/  ENDCOLLECTIVE ;  /* 0x000000000000791b */ /* 0x003fea0003800000 */
.L_x_1741:
[----:B------:R-:W-:Y:S05]  /*5c50*/  BRA `(.L_x_1742) ;  /* 0xffffffcc00047947 */ /* 0x000fea000383ffff */
.L_x_1707:
        /* <DEDUP_REMOVED lines=8> */
.L_x_1744:
[----:B------:R-:W-:Y:S05]  /*5ce0*/  BSYNC B0 ;  /* 0x0000000000007941 */ /* 0x000fea0003800000 */
.L_x_1743:
        /* <DEDUP_REMOVED lines=8> */
.L_x_1745:
[----:B------:R-:W-:Y:S02]  /*5d70*/  MOV R13, R0 ;  /* 0x00000000000d7202 */ /* 0x000fe40000000f00 */
[----:B------:R-:W-:-:S07]  /*5d80*/  MOV R4, R14 ;  /* 0x0000000e00047202 */ /* 0x000fce0000000f00 */
[----:B------:R-:W-:Y:S05]  /*5d90*/  WARPSYNC.COLLECTIVE R15, `(.L_x_1746) ;  /* 0x000000000f087348 */ /* 0x000fea0003c00000 */
[----:B------:R0:W1:Y:S02]  /*5da0*/  SHFL.DOWN P6, R14, R13, R12, R11 ;  /* 0x0800000c0d0e7389 */ /* 0x00006400000c000b */
[----:B01----:R-:W-:Y:S05]  /*5db0*/  ENDCOLLECTIVE ;  /* 0x000000000000791b */ /* 0x003fea0003800000 */
.L_x_1746:
[----:B------:R-:W-:Y:S05]  /*5dc0*/  BRA `(.L_x_1747) ;  /* 0xffffffcc00247947 */ /* 0x000fea000383ffff */
.L_x_1712:
        /* <DEDUP_REMOVED lines=8> */
.L_x_1749:
[----:B------:R-:W-:Y:S05]  /*5e50*/  BSYNC B0 ;  /* 0x0000000000007941 */ /* 0x000fea0003800000 */
.L_x_1748:
        /* <DEDUP_REMOVED lines=8> */
.L_x_1750:
[----:B------:R-:W-:Y:S02]  /*5ee0*/  MOV R13, R0 ;  /* 0x00000000000d7202 */ /* 0x000fe40000000f00 */
[----:B------:R-:W-:-:S07]  /*5ef0*/  MOV R4, R14 ;  /* 0x0000000e00047202 */ /* 0x000fce0000000f00 */
[----:B------:R-:W-:Y:S05]  /*5f00*/  WARPSYNC.COLLECTIVE R15, `(.L_x_1751) ;  /* 0x000000000f087348 */ /* 0x000fea0003c00000 */
[----:B------:R0:W1:Y:S02]  /*5f10*/  SHFL.DOWN P6, R14, R13, R12, R11 ;  /* 0x0800000c0d0e7389 */ /* 0x00006400000c000b */
[----:B01----:R-:W-:Y:S05]  /*5f20*/  ENDCOLLECTIVE ;  /* 0x000000000000791b */ /* 0x003fea0003800000 */
.L_x_1751:
[----:B------:R-:W-:Y:S05]  /*5f30*/  BRA `(.L_x_1752) ;  /* 0xffffffcc00447947 */ /* 0x000fea000383ffff */
.L_x_1717:
        /* <DEDUP_REMOVED lines=8> */
.L_x_1754:
[----:B------:R-:W-:Y:S05]  /*5fc0*/  BSYNC B0 ;  /* 0x0000000000007941 */ /* 0x000fea0003800000 */
.L_x_1753:
        /* <DEDUP_REMOVED lines=8> */
.L_x_1755:
[----:B------:R-:W-:Y:S01]  /*6050*/  IMAD.MOV.U32 R13, RZ, RZ, R0 ;  /* 0x000000ffff0d7224 */ /* 0x000fe200078e0000 */
[----:B------:R-:W-:-:S07]  /*6060*/  MOV R4, R14 ;  /* 0x0000000e00047202 */ /* 0x000fce0000000f00 */
[----:B------:R-:W-:Y:S05]  /*6070*/  WARPSYNC.COLLECTIVE R15, `(.L_x_1756) ;  /* 0x000000000f087348 */ /* 0x000fea0003c00000 */
[----:B------:R0:W1:Y:S02]  /*6080*/  SHFL.DOWN P6, R14, R13, R12, R11 ;  /* 0x0800000c0d0e7389 */ /* 0x00006400000c000b */
[----:B01----:R-:W-:Y:S05]  /*6090*/  ENDCOLLECTIVE ;  /* 0x000000000000791b */ /* 0x003fea0003800000 */
.L_x_1756:
[----:B------:R-:W-:Y:S05]  /*60a0*/  BRA `(.L_x_1757) ;  /* 0xffffffcc00647947 */ /* 0x000fea000383ffff */
        .weak           $__internal_14_$__cuda_sm3x_div_rn_noftz_f32_slowpath
        .type           $__internal_14_$__cuda_sm3x_div_rn_noftz_f32_slowpath,@function
        .size           $__internal_14_$__cuda_sm3x_div_rn_noftz_f32_slowpath,(.L_x_7637 - $__internal_14_$__cuda_sm3x_div_rn_noftz_f32_slowpath)
$__internal_14_$__cuda_sm3x_div_rn_noftz_f32_slowpath:
        /* <DEDUP_REMOVED lines=35> */
.L_x_1759:
        /* <DEDUP_REMOVED lines=51> */
.L_x_1766:
[----:B------:R-:W-:-:S04]  /*6610*/  LOP3.LUT R8, R8, 0x80000000, RZ, 0xc0, !PT ;  /* 0x8000000008087812 */ /* 0x000fc800078ec0ff */
[----:B------:R-:W-:Y:S01]  /*6620*/  LOP3.LUT R8, R8, 0x7f800000, RZ, 0xfc, !PT ;  /* 0x7f80000008087812 */ /* 0x000fe200078efcff */
[----:B------:R-:W-:Y:S06]  /*6630*/  BRA `(.L_x_1767) ;  /* 0x0000000000047947 */ /* 0x000fec0003800000 */
.L_x_1765:
[----:B------:R-:W-:-:S07]  /*6640*/  LEA R8, R40, R8, 0x17 ;  /* 0x0000000828087211 */ /* 0x000fce00078eb8ff */
.L_x_1767:
[----:B------:R-:W-:Y:S05]  /*6650*/  BSYNC.RECONVERGENT B2 ;  /* 0x0000000000027941 */ /* 0x000fea0003800200 */
.L_x_1764:
[----:B------:R-:W-:Y:S05]  /*6660*/  BRA `(.L_x_1768) ;  /* 0x0000000000207947 */ /* 0x000fea0003800000 */
.L_x_1763:
[----:B------:R-:W-:-:S04]  /*6670*/  LOP3.LUT R8, R9, 0x80000000, R8, 0x48, !PT ;  /* 0x8000000009087812 */ /* 0x000fc800078e4808 */
[----:B------:R-:W-:Y:S01]  /*6680*/  LOP3.LUT R8, R8, 0x7f800000, RZ, 0xfc, !PT ;  /* 0x7f80000008087812 */ /* 0x000fe200078efcff */
[----:B------:R-:W-:Y:S06]  /*6690*/  BRA `(.L_x_1768) ;  /* 0x0000000000147947 */ /* 0x000fec0003800000 */
.L_x_1762:
[----:B------:R-:W-:Y:S01]  /*66a0*/  LOP3.LUT R8, R9, 0x80000000, R8, 0x48, !PT ;  /* 0x8000000009087812 */ /* 0x000fe200078e4808 */
[----:B------:R-:W-:Y:S06]  /*66b0*/  BRA `(.L_x_1768) ;  /* 0x00000000000c7947 */ /* 0x000fec0003800000 */
.L_x_1761:
[----:B------:R-:W0:Y:S01]  /*66c0*/  MUFU.RSQ R8, -QNAN ;  /* 0xffc0000000087908 */ /* 0x000e220000001400 */
[----:B------:R-:W-:Y:S05]  /*66d0*/  BRA `(.L_x_1768) ;  /* 0x0000000000047947 */ /* 0x000fea0003800000 */
.L_x_1760:
[----:B------:R-:W-:-:S07]  /*66e0*/  FADD.FTZ R8, R14, R9 ;  /* 0x000000090e087221 */ /* 0x000fce0000010000 */
.L_x_1768:
[----:B------:R-:W-:Y:S05]  /*66f0*/  BSYNC.RECONVERGENT B1 ;  /* 0x0000000000017941 */ /* 0x000fea0003800200 */
.L_x_1758:
[----:B------:R-:W-:Y:S01]  /*6700*/  HFMA2 R9, -RZ, RZ, 0, 0 ;  /* 0x00000000ff097431 */ /* 0x000fe200000001ff */
[----:B0-----:R-:W-:Y:S02]  /*6710*/  MOV R37, R8 ;  /* 0x0000000800257202 */ /* 0x001fe40000000f00 */
[----:B------:R-:W-:-:S04]  /*6720*/  MOV R8, R15 ;  /* 0x0000000f00087202 */ /* 0x000fc80000000f00 */
[----:B------:R-:W-:Y:S05]  /*6730*/  RET.REL.NODEC R8 `(_Z22LayerNormBlockSMemImplI10DirectLoadIffE11DirectStoreIffEfLi4ELi128EEvT_T0_lld) ;  /* 0xffffff9808307950 */ /* 0x000fea0003c3ffff */
.L_x_1769:
        /* <DEDUP_REMOVED lines=12> */
.L_x_7637:


//--------------------- .text._Z17LayerNormWarpImplI10DirectLoadIffE11DirectStoreIffEfLi1ELi32ELi28ELi32ELi1ELb1EEvT_T0_lld --------------------------
	.section	.text._Z17LayerNormWarpImplI10DirectLoadIffE11DirectStoreIffEfLi1ELi32ELi28ELi32ELi1ELb1EEvT_T0_lld,"ax",@progbits
	.align	128
        .global         _Z17LayerNormWarpImplI10DirectLoadIffE11DirectStoreIffEfLi1ELi32ELi28ELi32ELi1ELb1EEvT_T0_lld
        .type           _Z17LayerNormWarpImplI10DirectLoadIffE11DirectStoreIffEfLi1ELi32ELi28ELi32ELi1ELb1EEvT_T0_lld,@function
        .size           _Z17LayerNormWarpImplI10DirectLoadIffE11DirectStoreIffEfLi1ELi32ELi28ELi32ELi1ELb1EEvT_T0_lld,(.L_x_7638 - _Z17LayerNormWarpImplI10DirectLoadIffE11DirectStoreIffEfLi1ELi32ELi28ELi32ELi1ELb1EEvT_T0_lld)
        .other          _Z17LayerNormWarpImplI10DirectLoadIffE11DirectStoreIffEfLi1ELi32ELi28ELi32ELi1ELb1EEvT_T0_lld,@"STO_CUDA_ENTRY STV_DEFAULT"
_Z17LayerNormWarpImplI10DirectLoadIffE11DirectStoreIffEfLi1ELi32ELi28ELi32ELi1ELb1EEvT_T0_lld:
.text._Z17LayerNormWarpImplI10DirectLoadIffE11DirectStoreIffEfLi1ELi32ELi28ELi32ELi1ELb1EEvT_T0_lld:
[----:B------:R-:W0:Y:S01]  /*0000*/  LDC R1, c[0x0][0x37c] ;  /* 0x0000df00ff017b82 */ /* 0x000e220000000800 */
[----:B------:R-:W1:Y:S01]  /*0010*/  LDCU.64 UR4, c[0x0][0x3b8] ;  /* 0x00007700ff0477ac */ /* 0x000e620008000a00 */
[----:B------:R-:W2:Y:S01]  /*0020*/  LDCU.64 UR36, c[0x0][0x3c0] ;  /* 0x00007800ff2477ac */ /* 0x000ea20008000a00 */
[----:B------:R-:W3:Y:S01]  /*0030*/  LDCU.64 UR38, c[0x0][0x3b8] ;  /* 0x00007700ff2677ac */ /* 0x000ee20008000a00 */
[----:B------:R-:W4:Y:S01]  /*0040*/  LDCU.64 UR44, c[0x0][0x3b0] ;  /* 0x00007600ff2c77ac */ /* 0x000f220008000a00 */
[----:B------:R-:W0:Y:S01]  /*0050*/  LDCU.128 UR40, c[0x0][0x3a0] ;  /* 0x00007400ff2877ac */ /* 0x000e220008000c00 */
[----:B-1----:R-:W-:-:S04]  /*0060*/  UISETP.GE.U32.AND UP0, UPT, UR4, 0x401, UPT ;  /* 0x000004010400788c */ /* 0x002fc8000bf06070 */
[----:B------:R-:W-:-:S09]  /*0070*/  UISETP.GE.AND.EX UP0, UPT, UR5, URZ, UPT, UP0 ;  /* 0x000000ff0500728c */ /* 0x000fd2000bf06300 */
[----:B--234-:R-:W-:Y:S05]  /*0080*/  BRA.U !UP0, `(.L_x_1770) ;  /* 0x0000000108407547 */ /* 0x01cfea000b800000 */
[----:B------:R-:W-:Y:S01]  /*0090*/  MOV R0, 0x3b8 ;  /* 0x000003b800007802 */ /* 0x000fe20000000f00 */
[----:B------:R-:W1:Y:S01]  /*00a0*/  LDCU.64 UR4, c[0x4][0x3a0] ;  /* 0x01007400ff0477ac */ /* 0x000e620008000a00 */
[----:B------:R-:W-:Y:S01]  /*00b0*/  HFMA2 R8, -RZ, RZ, 0, 2.002716064453125e-05 ;  /* 0x00000150ff087431 */ /* 0x000fe200000001ff */
[----:B------:R-:W-:Y:S01]  /*00c0*/  MOV R12, 0x1 ;  /* 0x00000001000c7802 */ /* 0x000fe20000000f00 */
[----:B------:R2:W3:Y:S01]  /*00d0*/  LDC.64 R2, c[0x4][R0] ;  /* 0x0100000000027b82 */ /* 0x0004e20000000a00 */
[----:B------:R-:W4:Y:S01]  /*00e0*/  LDCU.64 UR6, c[0x4][0x3a8] ;  /* 0x01007500ff0677ac */ /* 0x000f220008000a00 */
[----:B------:R-:W-:Y:S01]  /*00f0*/  HFMA2 R13, -RZ, RZ, 0, 0 ;  /* 0x00000000ff0d7431 */ /* 0x000fe200000001ff */
[----:B------:R-:W5:Y:S01]  /*0100*/  LDCU.64 UR8, c[0x4][0x208] ;  /* 0x01004100ff0877ac */ /* 0x000f620008000a00 */
[----:B-1----:R-:W-:Y:S02]  /*0110*/  MOV R4, UR4 ;  /* 0x0000000400047c02 */ /* 0x002fe40008000f00 */
[----:B------:R-:W-:-:S02]  /*0120*/  MOV R5, UR5 ;  /* 0x0000000500057c02 */ /* 0x000fc40008000f00 */
[----:B----4-:R-:W-:Y:S02]  /*0130*/  MOV R6, UR6 ;  /* 0x0000000600067c02 */ /* 0x010fe40008000f00 */
[----:B------:R-:W-:Y:S01]  /*0140*/  MOV R7, UR7 ;  /* 0x0000000700077c02 */ /* 0x000fe20008000f00 */
[----:B-----5:R-:W-:Y:S01]  /*0150*/  IMAD.U32 R10, RZ, RZ, UR8 ;  /* 0x00000008ff0a7e24 */ /* 0x020fe2000f8e00ff */
[----:B--2---:R-:W-:-:S07]  /*0160*/  MOV R11, UR9 ;  /* 0x00000009000b7c02 */ /* 0x004fce0008000f00 */
[----:B------:R-:W-:-:S07]  /*0170*/  LEPC R20, `(.L_x_1770) ;  /* 0x000000001014794e */ /* 0x000fce0000000000 */
[----:B0--3--:R-:W-:Y:S05]  /*0180*/  CALL.ABS.NOINC R2 ;  /* 0x0000000002007343 */ /* 0x009fea0003c00000 */
.L_x_1770:
[----:B------:R-:W1:Y:S01]  /*0190*/  S2R R0, SR_TID.Y ;  /* 0x0000000000007919 */ /* 0x000e620000002200 */
[----:B------:R-:W1:Y:S01]  /*01a0*/  S2UR UR4, SR_CTAID.X ;  /* 0x00000000000479c3 */ /* 0x000e620000002500 */
[----:B------:R-:W2:Y:S07]  /*01b0*/  LDCU.64 UR6, c[0x0][0x3b0] ;  /* 0x00007600ff0677ac */ /* 0x000eae0008000a00 */
[----:B------:R-:W1:Y:S02]  /*01c0*/  LDC R73, c[0x0][0x364] ;  /* 0x0000d900ff497b82 */ /* 0x000e640000000800 */
[----:B-1----:R-:W-:-:S05]  /*01d0*/  IMAD R73, R73, UR4, R0 ;  /* 0x0000000449497c24 */ /* 0x002fca000f8e0200 */
[----:B--2---:R-:W-:-:S04]  /*01e0*/  ISETP.GE.U32.AND P0, PT, R73, UR6, PT ;  /* 0x0000000649007c0c */ /* 0x004fc8000bf06070 */
[----:B------:R-:W-:-:S13]  /*01f0*/  ISETP.GE.AND.EX P0, PT, RZ, UR7, PT, P0 ;  /* 0x00000007ff007c0c */ /* 0x000fda000bf06300 */
[----:B0-----:R-:W-:Y:S05]  /*0200*/  @P0 EXIT ;  /* 0x000000000000094d */ /* 0x001fea0003800000 */
[----:B------:R-:W0:Y:S01]  /*0210*/  LDC.64 R84, c[0x0][0x358] ;  /* 0x0000d600ff547b82 */ /* 0x000e220000000a00 */
[----:B------:R-:W1:Y:S07]  /*0220*/  S2R R12, SR_TID.X ;  /* 0x00000000000c7919 */ /* 0x000e6e0000002100 */
[----:B------:R-:W1:Y:S08]  /*0230*/  LDC.64 R2, c[0x0][0x388] ;  /* 0x0000e200ff027b82 */ /* 0x000e700000000a00 */
[----:B------:R-:W2:Y:S01]  /*0240*/  LDC.64 R4, c[0x0][0x390] ;  /* 0x0000e400ff047b82 */ /* 0x000ea20000000a00 */
[----:B0-----:R-:W-:-:S02]  /*0250*/  R2UR UR4, R84 ;  /* 0x00000000540472ca */ /* 0x001fc400000e0000 */
[C---:B------:R-:W-:Y:S02]  /*0260*/  R2UR UR5, R85.reuse ;  /* 0x00000000550572ca */ /* 0x040fe400000e0000 */
[C---:B------:R-:W-:Y:S02]  /*0270*/  R2UR UR6, R84.reuse ;  /* 0x00000000540672ca */ /* 0x040fe400000e0000 */
[C---:B------:R-:W-:Y:S02]  /*0280*/  R2UR UR7, R85.reuse ;  /* 0x00000000550772ca */ /* 0x040fe400000e0000 */
[----:B------:R-:W-:Y:S01]  /*0290*/  R2UR UR8, R84 ;  /* 0x00000000540872ca */ /* 0x000fe200000e0000 */
[----:B-1----:R-:W-:Y:S01]  /*02a0*/  IMAD.WIDE.U32 R2, R12, 0x4, R2 ;  /* 0x000000040c027825 */ /* 0x002fe200078e0002 */
[----:B------:R-:W-:Y:S02]  /*02b0*/  R2UR UR9, R85 ;  /* 0x00000000550972ca */ /* 0x000fe400000e0000 */
[----:B------:R-:W-:-:S02]  /*02c0*/  R2UR UR10, R84 ;  /* 0x00000000540a72ca */ /* 0x000fc400000e0000 */
[C---:B------:R-:W-:Y:S01]  /*02d0*/  R2UR UR11, R85.reuse ;  /* 0x00000000550b72ca */ /* 0x040fe200000e0000 */
[----:B------:R-:W5:Y:S01]  /*02e0*/  LDG.E R16, desc[UR4][R2.64] ;  /* 0x0000000402107981 */ /* 0x000f62000c1e1900 */
[C---:B------:R-:W-:Y:S02]  /*02f0*/  R2UR UR12, R84.reuse ;  /* 0x00000000540c72ca */ /* 0x040fe400000e0000 */
[C---:B------:R-:W-:Y:S01]  /*0300*/  R2UR UR13, R85.reuse ;  /* 0x00000000550d72ca */ /* 0x040fe200000e0000 */
[----:B------:R-:W5:Y:S01]  /*0310*/  LDG.E R17, desc[UR6][R2.64+0x80] ;  /* 0x0000800602117981 */ /* 0x000f62000c1e1900 */
[C---:B------:R-:W-:Y:S02]  /*0320*/  R2UR UR14, R84.reuse ;  /* 0x00000000540e72ca */ /* 0x040fe400000e0000 */
[----:B------:R-:W-:Y:S01]  /*0330*/  R2UR UR15, R85 ;  /* 0x00000000550f72ca */ /* 0x000fe200000e0000 */
[----:B------:R-:W5:Y:S01]  /*0340*/  LDG.E R18, desc[UR8][R2.64+0x100] ;  /* 0x0001000802127981 */ /* 0x000f62000c1e1900 */
        /* <DEDUP_REMOVED lines=64> */
[----:B------:R-:W-:Y:S01]  /*0750*/  R2UR UR69, R85 ;  /* 0x00000000554572ca */ /* 0x000fe200000e0000 */
[----:B------:R-:W5:Y:S04]  /*0760*/  LDG.E R40, desc[UR62][R2.64+0xc00] ;  /* 0x000c003e02287981 */ /* 0x000f68000c1e1900 */
[----:B------:R-:W5:Y:S04]  /*0770*/  LDG.E R41, desc[UR64][R2.64+0xc80] ;  /* 0x000c804002297981 */ /* 0x000f68000c1e1900 */
[----:B------:R-:W5:Y:S04]  /*0780*/  LDG.E R42, desc[UR66][R2.64+0xd00] ;  /* 0x000d0042022a7981 */ /* 0x000f68000c1e1900 */
[----:B------:R2:W5:Y:S02]  /*0790*/  LDG.E R43, desc[UR68][R2.64+0xd80] ;  /* 0x000d8044022b7981 */ /* 0x000564000c1e1900 */
[----:B--2---:R-:W-:-:S05]  /*07a0*/  IMAD.WIDE.U32 R2, R12, 0x4, R4 ;  /* 0x000000040c027825 */ /* 0x004fca00078e0004 */
[----:B------:R0:W5:Y:S04]  /*07b0*/  LDG.E R47, desc[UR8][R2.64+0x100] ;  /* 0x00010008022f7981 */ /* 0x000168000c1e1900 */
        /* <DEDUP_REMOVED lines=25> */
[----:B------:R0:W5:Y:S01]  /*0950*/  LDG.E R45, desc[UR4][R2.64] ;  /* 0x00000004022d7981 */ /* 0x000162000c1e1900 */
[----:B------:R-:W1:Y:S03]  /*0960*/  LDCU.64 UR4, c[0x0][0x398] ;  /* 0x00007300ff0477ac */ /* 0x000e660008000a00 */
[----:B------:R0:W5:Y:S01]  /*0970*/  LDG.E R44, desc[UR6][R2.64+0x80] ;  /* 0x00008006022c7981 */ /* 0x000162000c1e1900 */
[----:B------:R-:W2:Y:S01]  /*0980*/  LDCU.64 UR6, c[0x0][0x380] ;  /* 0x00007000ff0677ac */ /* 0x000ea20008000a00 */
[----:B------:R-:W-:Y:S01]  /*0990*/  IMAD.MOV.U32 R72, RZ, RZ, RZ ;  /* 0x000000ffff487224 */ /* 0x000fe200078e00ff */
[----:B------:R-:W-:-:S03]  /*09a0*/  MOV R13, RZ ;  /* 0x000000ff000d7202 */ /* 0x000fc60000000f00 */
[----:B-1----:R-:W-:Y:S02]  /*09b0*/  IMAD R0, R72, UR4, RZ ;  /* 0x0000000448007c24 */ /* 0x002fe4000f8e02ff */
[----:B------:R-:W-:-:S04]  /*09c0*/  IMAD.WIDE.U32 R4, R73, UR4, R12 ;  /* 0x0000000449047c25 */ /* 0x000fc8000f8e000c */
[----:B------:R-:W-:Y:S01]  /*09d0*/  IMAD R7, R73, UR5, R0 ;  /* 0x0000000549077c24 */ /* 0x000fe2000f8e0200 */
[----:B--2---:R-:W-:-:S04]  /*09e0*/  LEA R8, P0, R4, UR6, 0x2 ;  /* 0x0000000604087c11 */ /* 0x004fc8000f8010ff */
[----:B------:R-:W-:Y:S01]  /*09f0*/  IADD3 R5, PT, PT, R5, R7, RZ ;  /* 0x0000000705057210 */ /* 0x000fe20007ffe0ff */
[----:B------:R-:W-:-:S03]  /*0a00*/  HFMA2 R74, -RZ, RZ, 0, 0 ;  /* 0x00000000ff4a7431 */ /* 0x000fc600000001ff */
[----:B------:R-:W-:Y:S02]  /*0a10*/  LEA.HI.X R4, R4, UR7, R5, 0x2, P0 ;  /* 0x0000000704047c11 */ /* 0x000fe400080f1405 */
[----:B------:R-:W-:Y:S01]  /*0a20*/  IADD3 R8, P0, PT, R8, 0x800, RZ ;  /* 0x0000080008087810 */ /* 0x000fe20007f1e0ff */
[C---:B------:R-:W-:Y:S01]  /*0a30*/  VIADD R15, R12.reuse, 0x3a0 ;  /* 0x000003a00c0f7836 */ /* 0x040fe20000000000 */
[C---:B------:R-:W-:Y:S02]  /*0a40*/  IADD3 R131, PT, PT, R12.reuse, 0x380, RZ ;  /* 0x000003800c837810 */ /* 0x040fe40007ffe0ff */
[C---:B------:R-:W-:Y:S02]  /*0a50*/  IADD3 R13, PT, PT, R12.reuse, 0x3c0, RZ ;  /* 0x000003c00c0d7810 */ /* 0x040fe40007ffe0ff */
[----:B------:R-:W-:Y:S02]  /*0a60*/  IADD3 R12, PT, PT, R12, 0x3e0, RZ ;  /* 0x000003e00c0c7810 */ /* 0x000fe40007ffe0ff */
[----:B------:R-:W-:-:S02]  /*0a70*/  MOV R75, R73 ;  /* 0x00000049004b7202 */ /* 0x000fc40000000f00 */
[----:B0-----:R-:W-:-:S07]  /*0a80*/  IADD3.X R9, PT, PT, RZ, R4, RZ, P0, !PT ;  /* 0x00000004ff097210 */ /* 0x001fce00007fe4ff */
.L_x_1860:
[C---:B------:R-:W-:Y:S02]  /*0a90*/  R2UR UR4, R84.reuse ;  /* 0x00000000540472ca */ /* 0x040fe400000e0000 */
[C---:B------:R-:W-:Y:S02]  /*0aa0*/  R2UR UR5, R85.reuse ;  /* 0x00000000550572ca */ /* 0x040fe400000e0000 */
[C---:B------:R-:W-:Y:S02]  /*0ab0*/  R2UR UR6, R84.reuse ;  /* 0x00000000540672ca */ /* 0x040fe400000e0000 */
[C---:B------:R-:W-:Y:S02]  /*0ac0*/  R2UR UR7, R85.reuse ;  /* 0x00000000550772ca */ /* 0x040fe400000e0000 */
[----:B------:R-:W-:Y:S02]  /*0ad0*/  R2UR UR8, R84 ;  /* 0x00000000540872ca */ /* 0x000fe400000e0000 */
[----:B------:R-:W-:-:S05]  /*0ae0*/  R2UR UR9, R85 ;  /* 0x00000000550972ca */ /* 0x000fca00000e0000 */
[----:B------:R-:W2:Y:S04]  /*0af0*/  LDG.E R0, desc[UR4][R8.64+-0x800] ;  /* 0xfff8000408007981 */ /* 0x000ea8000c1e1900 */
[----:B------:R-:W3:Y:S04]  /*0b00*/  LDG.E R78, desc[UR6][R8.64+-0x780] ;  /* 0xfff88006084e7981 */ /* 0x000ee8000c1e1900 */
[----:B------:R-:W4:Y:S01]  /*0b10*/  LDG.E R76, desc[UR8][R8.64+-0x700] ;  /* 0xfff90008084c7981 */ /* 0x000f22000c1e1900 */
[----:B------:R-:W-:Y:S01]  /*0b20*/  MOV R5, 0x40400000 ;  /* 0x4040000000057802 */ /* 0x000fe20000000f00 */
[----:B------:R-:W-:Y:S01]  /*0b30*/  IMAD.MOV.U32 R6, RZ, RZ, 0x3eaaaaab ;  /* 0x3eaaaaabff067424 */ /* 0x000fe200078e00ff */
[----:B------:R-:W-:Y:S01]  /*0b40*/  ISETP.GE.U32.AND P0, PT, R131, UR38, PT ;  /* 0x0000002683007c0c */ /* 0x000fe2000bf06070 */
[----:B------:R-:W-:Y:S02]  /*0b50*/  BSSY.RECONVERGENT B2, `(.L_x_1771) ;  /* 0x0000016000027945 */ /* 0x000fe40003800200 */
[----:B------:R-:W-:Y:S01]  /*0b60*/  FFMA R5, R6, -R5, 1 ;  /* 0x3f80000006057423 */ /* 0x000fe20000000805 */
[----:B------:R-:W-:-:S03]  /*0b70*/  ISETP.GE.AND.EX P0, PT, RZ, UR39, PT, P0 ;  /* 0x00000027ff007c0c */ /* 0x000fc6000bf06300 */
[----:B0-----:R-:W-:Y:S01]  /*0b80*/  FFMA R7, R5, R6, 0.3333333432674407959 ;  /* 0x3eaaaaab05077423 */ /* 0x001fe20000000006 */
[----:B--2---:R-:W-:-:S04]  /*0b90*/  FADD R3, RZ, R0 ;  /* 0x00000000ff037221 */ /* 0x004fc80000000000 */
[----:B---3--:R-:W-:-:S04]  /*0ba0*/  FADD R4, -R3, R78 ;  /* 0x0000004e03047221 */ /* 0x008fc80000000100 */
[--C-:B------:R-:W-:Y:S01]  /*0bb0*/  FFMA R77, R4, 0.5, R3.reuse ;  /* 0x3f000000044d7823 */ /* 0x100fe20000000003 */
[----:B------:R-:W-:-:S03]  /*0bc0*/  FADD R3, R0, -R3 ;  /* 0x8000000300037221 */ /* 0x000fc60000000000 */
[----:B----4-:R-:W-:Y:S01]  /*0bd0*/  FADD R2, -R77, R76 ;  /* 0x0000004c4d027221 */ /* 0x010fe20000000100 */
        /* <DEDUP_REMOVED lines=8> */
[----:B------:R-:W-:Y:S01]  /*0c60*/  HFMA2 R14, -RZ, RZ, 2.125, 0 ;  /* 0x40400000ff0e7431 */ /* 0x000fe200000001ff */
[----:B------:R-:W-:Y:S02]  /*0c70*/  MOV R7, R2 ;  /* 0x0000000200077202 */ /* 0x000fe40000000f00 */
[----:B------:R-:W-:-:S07]  /*0c80*/  MOV R81, 0xca0 ;  /* 0x00000ca000517802 */ /* 0x000fce0000000f00 */
[----:B-----5:R-:W-:Y:S05]  /*0c90*/  CALL.REL.NOINC `($__internal_15_$__cuda_sm3x_div_rn_noftz_f32_slowpath) ;  /* 0x0000004400f07944 */ /* 0x020fea0003c00000 */
[----:B------:R-:W-:-:S07]  /*0ca0*/  MOV R6, R7 ;  /* 0x0000000700067202 */ /* 0x000fce0000000f00 */
.L_x_1772:
[----:B------:R-:W-:Y:S05]  /*0cb0*/  BSYNC.RECONVERGENT B2 ;  /* 0x0000000000027941 */ /* 0x000fea0003800200 */
.L_x_1771:
[C---:B------:R-:W-:Y:S02]  /*0cc0*/  R2UR UR4, R84.reuse ;  /* 0x00000000540472ca */ /* 0x040fe400000e0000 */
[C---:B------:R-:W-:Y:S02]  /*0cd0*/  R2UR UR5, R85.reuse ;  /* 0x00000000550572ca */ /* 0x040fe400000e0000 */
[----:B------:R-:W-:Y:S02]  /*0ce0*/  R2UR UR6, R84 ;  /* 0x00000000540672ca */ /* 0x000fe400000e0000 */
[----:B------:R-:W-:-:S09]  /*0cf0*/  R2UR UR7, R85 ;  /* 0x00000000550772ca */ /* 0x000fd200000e0000 */
[----:B------:R-:W2:Y:S04]  /*0d00*/  LDG.E R80, desc[UR4][R8.64+-0x680] ;  /* 0xfff9800408507981 */ /* 0x000ea8000c1e1900 */
[----:B------:R-:W3:Y:S01]  /*0d10*/  LDG.E R82, desc[UR6][R8.64+-0x600] ;  /* 0xfffa000608527981 */ /* 0x000ee2000c1e1900 */
[----:B------:R-:W-:Y:S01]  /*0d20*/  FADD R5, R77, R6 ;  /* 0x000000064d057221 */ /* 0x000fe20000000000 */
[----:B------:R-:W-:Y:S02]  /*0d30*/  HFMA2 R6, -RZ, RZ, 2.3125, 0 ;  /* 0x40a00000ff067431 */ /* 0x000fe400000001ff */
[----:B------:R-:W-:Y:S01]  /*0d40*/  IMAD.MOV.U32 R7, RZ, RZ, 0x3e4ccccd ;  /* 0x3e4ccccdff077424 */ /* 0x000fe200078e00ff */
[----:B------:R-:W-:Y:S03]  /*0d50*/  BSSY.RECONVERGENT B2, `(.L_x_1773) ;  /* 0x0000014000027945 */ /* 0x000fe60003800200 */
[----:B------:R-:W-:-:S04]  /*0d60*/  FFMA R6, R7, -R6, 1 ;  /* 0x3f80000007067423 */ /* 0x000fc80000000806 */
[----:B------:R-:W-:Y:S01]  /*0d70*/  FFMA R6, R6, R7, 0.20000000298023223877 ;  /* 0x3e4ccccd06067423 */ /* 0x000fe20000000007 */
[----:B--2---:R-:W-:-:S04]  /*0d80*/  FADD R4, -R5, R80 ;  /* 0x0000005005047221 */ /* 0x004fc80000000100 */
[--C-:B------:R-:W-:Y:S01]  /*0d90*/  FFMA R77, R4, 0.25, R5.reuse ;  /* 0x3e800000044d7823 */ /* 0x100fe20000000005 */
[----:B------:R-:W-:-:S03]  /*0da0*/  FADD R5, R76, -R5 ;  /* 0x800000054c057221 */ /* 0x000fc60000000000 */
[----:B---3--:R-:W-:Y:S01]  /*0db0*/  FADD R3, -R77, R82 ;  /* 0x000000524d037221 */ /* 0x008fe20000000100 */
[----:B------:R-:W-:Y:S01]  /*0dc0*/  FFMA R5, R2, R5, R87 ;  /* 0x0000000502057223 */ /* 0x000fe20000000057 */
[----:B------:R-:W-:Y:S02]  /*0dd0*/  FADD R2, R80, -R77 ;  /* 0x8000004d50027221 */ /* 0x000fe40000000000 */
[----:B------:R-:W0:Y:S01]  /*0de0*/  FCHK P1, R3, 5 ;  /* 0x40a0000003007902 */ /* 0x000e220000020000 */
[----:B------:R-:W-:Y:S01]  /*0df0*/  FFMA R7, R3, R6, RZ ;  /* 0x0000000603077223 */ /* 0x000fe200000000ff */
[----:B------:R-:W-:-:S03]  /*0e00*/  FFMA R88, R4, R2, R5 ;  /* 0x0000000204587223 */ /* 0x000fc60000000005 */
[----:B------:R-:W-:-:S04]  /*0e10*/  FFMA R10, R7, -5, R3 ;  /* 0xc0a00000070a7823 */ /* 0x000fc80000000003 */
[----:B------:R-:W-:Y:S01]  /*0e20*/  FFMA R6, R6, R10, R7 ;  /* 0x0000000a06067223 */ /* 0x000fe20000000007 */
[----:B0-----:R-:W-:Y:S06]  /*0e30*/  @!P1 BRA `(.L_x_1774) ;  /* 0x0000000000149947 */ /* 0x001fec0003800000 */
[----:B------:R-:W-:Y:S02]  /*0e40*/  MOV R7, R3 ;  /* 0x0000000300077202 */ /* 0x000fe40000000f00 */
[----:B------:R-:W-:Y:S02]  /*0e50*/  MOV R14, 0x40a00000 ;  /* 0x40a00000000e7802 */ /* 0x000fe40000000f00 */
[----:B------:R-:W-:-:S07]  /*0e60*/  MOV R81, 0xe80 ;  /* 0x00000e8000517802 */ /* 0x000fce0000000f00 */
[----:B-----5:R-:W-:Y:S05]  /*0e70*/  CALL.REL.NOINC `($__internal_15_$__cuda_sm3x_div_rn_noftz_f32_slowpath) ;  /* 0x0000004400787944 */ /* 0x020fea0003c00000 */
[----:B------:R-:W-:-:S07]  /*0e80*/  MOV R6, R7 ;  /* 0x0000000700067202 */ /* 0x000fce0000000f00 */
.L_x_1774:
[----:B------:R-:W-:Y:S05]  /*0e90*/  BSYNC.RECONVERGENT B2 ;  /* 0x0000000000027941 */ /* 0x000fea0003800200 */
.L_x_1773:
[----:B------:R-:W-:Y:S02]  /*0ea0*/  R2UR UR4, R84 ;  /* 0x00000000540472ca */ /* 0x000fe400000e0000 */
[----:B------:R-:W-:-:S13]  /*0eb0*/  R2UR UR5, R85 ;  /* 0x00000000550572ca */ /* 0x000fda00000e0000 */
[----:B------:R-:W2:Y:S01]  /*0ec0*/  LDG.E R86, desc[UR4][R8.64+-0x580] ;  /* 0xfffa800408567981 */ /* 0x000ea2000c1e1900 */
[----:B------:R-:W-:Y:S02]  /*0ed0*/  HFMA2 R4, -RZ, RZ, 2.375, 0 ;  /* 0x40c00000ff047431 */ /* 0x000fe400000001ff */
[----:B------:R-:W-:Y:S01]  /*0ee0*/  FADD R77, R77, R6 ;  /* 0x000000064d4d7221 */ /* 0x000fe20000000000 */
[----:B------:R-:W-:Y:S01]  /*0ef0*/  IMAD.MOV.U32 R5, RZ, RZ, 0x3e2aaaab ;  /* 0x3e2aaaabff057424 */ /* 0x000fe200078e00ff */
[----:B------:R-:W-:Y:S03]  /*0f00*/  BSSY.RECONVERGENT B2, `(.L_x_1775) ;  /* 0x0000010000027945 */ /* 0x000fe60003800200 */
[----:B------:R-:W-:-:S04]  /*0f10*/  FFMA R4, R5, -R4, 1 ;  /* 0x3f80000005047423 */ /* 0x000fc80000000804 */
[----:B------:R-:W-:Y:S01]  /*0f20*/  FFMA R5, R4, R5, 0.16666667163372039795 ;  /* 0x3e2aaaab04057423 */ /* 0x000fe20000000005 */
[----:B------:R-:W-:-:S04]  /*0f30*/  FADD R4, R82, -R77 ;  /* 0x8000004d52047221 */ /* 0x000fc80000000000 */
[----:B------:R-:W-:Y:S01]  /*0f40*/  FFMA R87, R3, R4, R88 ;  /* 0x0000000403577223 */ /* 0x000fe20000000058 */
[----:B--2---:R-:W-:-:S04]  /*0f50*/  FADD R2, -R77, R86 ;  /* 0x000000564d027221 */ /* 0x004fc80000000100 */
[----:B------:R-:W0:Y:S01]  /*0f60*/  FCHK P1, R2, 6 ;  /* 0x40c0000002007902 */ /* 0x000e220000020000 */
[----:B------:R-:W-:-:S04]  /*0f70*/  FFMA R6, R2, R5, RZ ;  /* 0x0000000502067223 */ /* 0x000fc800000000ff */
        /* <DEDUP_REMOVED lines=8> */
.L_x_1776:
[----:B------:R-:W-:Y:S05]  /*1000*/  BSYNC.RECONVERGENT B2 ;  /* 0x0000000000027941 */ /* 0x000fea0003800200 */
.L_x_1775:
[----:B------:R-:W-:Y:S02]  /*1010*/  R2UR UR4, R84 ;  /* 0x00000000540472ca */ /* 0x000fe400000e0000 */
[----:B------:R-:W-:-:S13]  /*1020*/  R2UR UR5, R85 ;  /* 0x00000000550572ca */ /* 0x000fda00000e0000 */
[----:B------:R-:W2:Y:S01]  /*1030*/  LDG.E R88, desc[UR4][R8.64+-0x500] ;  /* 0xfffb000408587981 */ /* 0x000ea2000c1e1900 */
[----:B------:R-:W-:Y:S02]  /*1040*/  HFMA2 R4, -RZ, RZ, 2.4375, 0 ;  /* 0x40e00000ff047431 */ /* 0x000fe400000001ff */
[----:B------:R-:W-:Y:S01]  /*1050*/  FADD R77, R77, R5 ;  /* 0x000000054d4d7221 */ /* 0x000fe20000000000 */
[----:B------:R-:W-:Y:S01]  /*1060*/  IMAD.MOV.U32 R7, RZ, RZ, 0x3e124925 ;  /* 0x3e124925ff077424 */ /* 0x000fe200078e00ff */
[----:B------:R-:W-:Y:S02]  /*1070*/  BSSY.RECONVERGENT B2, `(.L_x_1777) ;  /* 0x0000010000027945 */ /* 0x000fe40003800200 */
[----:B------:R-:W-:-:S04]  /*1080*/  FADD R5, R86, -R77 ;  /* 0x8000004d56057221 */ /* 0x000fc80000000000 */
[----:B------:R-:W-:Y:S01]  /*1090*/  FFMA R94, R2, R5, R87 ;  /* 0x00000005025e7223 */ /* 0x000fe20000000057 */
[----:B------:R-:W-:-:S04]  /*10a0*/  FFMA R4, R7, -R4, 1 ;  /* 0x3f80000007047423 */ /* 0x000fc80000000804 */
[----:B------:R-:W-:Y:S01]  /*10b0*/  FFMA R4, R4, R7, 0.14285714924335479736 ;  /* 0x3e12492504047423 */ /* 0x000fe20000000007 */
        /* <DEDUP_REMOVED lines=11> */
.L_x_1778:
[----:B------:R-:W-:Y:S05]  /*1170*/  BSYNC.RECONVERGENT B2 ;  /* 0x0000000000027941 */ /* 0x000fea0003800200 */
.L_x_1777:
[C---:B------:R-:W-:Y:S02]  /*1180*/  R2UR UR4, R84.reuse ;  /* 0x00000000540472ca */ /* 0x040fe400000e0000 */
[C---:B------:R-:W-:Y:S02]  /*1190*/  R2UR UR5, R85.reuse ;  /* 0x00000000550572ca */ /* 0x040fe400000e0000 */
[----:B------:R-:W-:Y:S02]  /*11a0*/  R2UR UR6, R84 ;  /* 0x00000000540672ca */ /* 0x000fe400000e0000 */
[----:B------:R-:W-:-:S09]  /*11b0*/  R2UR UR7, R85 ;  /* 0x00000000550772ca */ /* 0x000fd200000e0000 */
[----:B------:R-:W2:Y:S04]  /*11c0*/  LDG.E R90, desc[UR4][R8.64+-0x480] ;  /* 0xfffb8004085a7981 */ /* 0x000ea8000c1e1900 */
[----:B------:R-:W3:Y:S01]  /*11d0*/  LDG.E R92, desc[UR6][R8.64+-0x400] ;  /* 0xfffc0006085c7981 */ /* 0x000ee2000c1e1900 */
[----:B------:R-:W-:Y:S01]  /*11e0*/  FADD R5, R77, R4 ;  /* 0x000000044d057221 */ /* 0x000fe20000000000 */
[----:B------:R-:W-:Y:S02]  /*11f0*/  HFMA2 R4, -RZ, RZ, 2.53125, 0 ;  /* 0x41100000ff047431 */ /* 0x000fe400000001ff */
[----:B------:R-:W-:Y:S01]  /*1200*/  IMAD.MOV.U32 R7, RZ, RZ, 0x3de38e39 ;  /* 0x3de38e39ff077424 */ /* 0x000fe200078e00ff */
[----:B------:R-:W-:Y:S03]  /*1210*/  BSSY.RECONVERGENT B2, `(.L_x_1779) ;  /* 0x0000014000027945 */ /* 0x000fe60003800200 */
[----:B------:R-:W-:-:S04]  /*1220*/  FFMA R4, R7, -R4, 1 ;  /* 0x3f80000007047423 */ /* 0x000fc80000000804 */
[----:B------:R-:W-:Y:S01]  /*1230*/  FFMA R7, R4, R7, 0.11111111193895339966 ;  /* 0x3de38e3904077423 */ /* 0x000fe20000000007 */
[----:B------:R-:W-:-:S04]  /*1240*/  FADD R4, R88, -R5 ;  /* 0x8000000558047221 */ /* 0x000fc80000000000 */
[----:B------:R-:W-:Y:S01]  /*1250*/  FFMA R4, R3, R4, R94 ;  /* 0x0000000403047223 */ /* 0x000fe2000000005e */
[----:B--2---:R-:W-:-:S04]  /*1260*/  FADD R6, -R5, R90 ;  /* 0x0000005a05067221 */ /* 0x004fc80000000100 */
[----:B------:R-:W-:-:S04]  /*1270*/  FFMA R77, R6, 0.125, R5 ;  /* 0x3e000000064d7823 */ /* 0x000fc80000000005 */
[----:B---3--:R-:W-:Y:S01]  /*1280*/  FADD R2, -R77, R92 ;  /* 0x0000005c4d027221 */ /* 0x008fe20000000100 */
[----:B------:R-:W-:-:S03]  /*1290*/  FADD R3, R90, -R77 ;  /* 0x8000004d5a037221 */ /* 0x000fc60000000000 */
        /* <DEDUP_REMOVED lines=11> */
.L_x_1780:
[----:B------:R-:W-:Y:S05]  /*1350*/  BSYNC.RECONVERGENT B2 ;  /* 0x0000000000027941 */ /* 0x000fea0003800200 */
.L_x_1779:
[----:B------:R-:W-:Y:S02]  /*1360*/  R2UR UR4, R84 ;  /* 0x00000000540472ca */ /* 0x000fe400000e0000 */
[----:B------:R-:W-:-:S13]  /*1370*/  R2UR UR5, R85 ;  /* 0x00000000550572ca */ /* 0x000fda00000e0000 */
[----:B------:R-:W2:Y:S01]  /*1380*/  LDG.E R94, desc[UR4][R8.64+-0x380] ;  /* 0xfffc8004085e7981 */ /* 0x000ea2000c1e1900 */
[----:B------:R-:W-:Y:S02]  /*1390*/  HFMA2 R4, -RZ, RZ, 2.5625, 0 ;  /* 0x41200000ff047431 */ /* 0x000fe400000001ff */
[----:B------:R-:W-:Y:S01]  /*13a0*/  FADD R77, R77, R5 ;  /* 0x000000054d4d7221 */ /* 0x000fe20000000000 */
[----:B------:R-:W-:Y:S01]  /*13b0*/  IMAD.MOV.U32 R7, RZ, RZ, 0x3dcccccd ;  /* 0x3dcccccdff077424 */ /* 0x000fe200078e00ff */
[----:B------:R-:W-:Y:S02]  /*13c0*/  BSSY.RECONVERGENT B2, `(.L_x_1781) ;  /* 0x0000010000027945 */ /* 0x000fe40003800200 */
[----:B------:R-:W-:-:S04]  /*13d0*/  FADD R5, R92, -R77 ;  /* 0x8000004d5c057221 */ /* 0x000fc80000000000 */
[----:B------:R-:W-:Y:S01]  /*13e0*/  FFMA R98, R2, R5, R87 ;  /* 0x0000000502627223 */ /* 0x000fe20000000057 */
[----:B------:R-:W-:-:S04]  /*13f0*/  FFMA R4, R7, -R4, 1 ;  /* 0x3f80000007047423 */ /* 0x000fc80000000804 */
[----:B------:R-:W-:Y:S01]  /*1400*/  FFMA R4, R4, R7, 0.10000000149011611938 ;  /* 0x3dcccccd04047423 */ /* 0x000fe20000000007 */
        /* <DEDUP_REMOVED lines=11> */
.L_x_1782:
[----:B------:R-:W-:Y:S05]  /*14c0*/  BSYNC.RECONVERGENT B2 ;  /* 0x0000000000027941 */ /* 0x000fea0003800200 */
.L_x_1781:
[----:B------:R-:W-:Y:S02]  /*14d0*/  R2UR UR4, R84 ;  /* 0x00000000540472ca */ /* 0x000fe400000e0000 */
[----:B------:R-:W-:-:S13]  /*14e0*/  R2UR UR5, R85 ;  /* 0x00000000550572ca */ /* 0x000fda00000e0000 */
[----:B------:R-:W2:Y:S01]  /*14f0*/  LDG.E R96, desc[UR4][R8.64+-0x300] ;  /* 0xfffd000408607981 */ /* 0x000ea2000c1e1900 */
[----:B------:R-:W-:Y:S02]  /*1500*/  HFMA2 R5, -RZ, RZ, 1.431640625, 0.102294921875 ;  /* 0x3dba2e8cff057431 */ /* 0x000fe400000001ff */
[----:B------:R-:W-:Y:S02]  /*1510*/  IMAD.MOV.U32 R2, RZ, RZ, 0x41300000 ;  /* 0x41300000ff027424 */ /* 0x000fe400078e00ff */
[----:B------:R-:W-:Y:S01]  /*1520*/  FADD R77, R77, R4 ;  /* 0x000000044d4d7221 */ /* 0x000fe20000000000 */
[----:B------:R-:W-:Y:S01]  /*1530*/  BSSY.RECONVERGENT B2, `(.L_x_1783) ;  /* 0x0000010000027945 */ /* 0x000fe20003800200 */
[----:B------:R-:W-:-:S04]  /*1540*/  FFMA R4, R5, -R2, 1 ;  /* 0x3f80000005047423 */ /* 0x000fc80000000802 */
[----:B------:R-:W-:Y:S01]  /*1550*/  FFMA R5, R4, R5, 0.090909093618392944336 ;  /* 0x3dba2e8c04057423 */ /* 0x000fe20000000005 */
        /* <DEDUP_REMOVED lines=13> */
.L_x_1784:
[----:B------:R-:W-:Y:S05]  /*1630*/  BSYNC.RECONVERGENT B2 ;  /* 0x0000000000027941 */ /* 0x000fea0003800200 */
.L_x_1783:
[----:B------:R-:W-:Y:S02]  /*1640*/  R2UR UR4, R84 ;  /* 0x00000000540472ca */ /* 0x000fe400000e0000 */
[----:B------:R-:W-:-:S13]  /*1650*/  R2UR UR5, R85 ;  /* 0x00000000550572ca */ /* 0x000fda00000e0000 */
[----:B------:R-:W2:Y:S01]  /*1660*/  LDG.E R98, desc[UR4][R8.64+-0x280] ;  /* 0xfffd800408627981 */ /* 0x000ea2000c1e1900 */
[----:B------:R-:W-:Y:S02]  /*1670*/  HFMA2 R7, -RZ, RZ, 1.416015625, -0.052093505859375 ;  /* 0x3daaaaabff077431 */ /* 0x000fe400000001ff */
[----:B------:R-:W-:Y:S01]  /*1680*/  FADD R77, R77, R5 ;  /* 0x000000054d4d7221 */ /* 0x000fe20000000000 */
[----:B------:R-:W-:Y:S01]  /*1690*/  MOV R4, 0x41400000 ;  /* 0x4140000000047802 */ /* 0x000fe20000000f00 */
[----:B------:R-:W-:Y:S02]  /*16a0*/  BSSY.RECONVERGENT B2, `(.L_x_1785) ;  /* 0x0000010000027945 */ /* 0x000fe40003800200 */
[----:B------:R-:W-:-:S04]  /*16b0*/  FADD R5, R96, -R77 ;  /* 0x8000004d60057221 */ /* 0x000fc80000000000 */
[----:B------:R-:W-:Y:S01]  /*16c0*/  FFMA R102, R2, R5, R87 ;  /* 0x0000000502667223 */ /* 0x000fe20000000057 */
[----:B------:R-:W-:-:S04]  /*16d0*/  FFMA R4, R7, -R4, 1 ;  /* 0x3f80000007047423 */ /* 0x000fc80000000804 */
[----:B------:R-:W-:Y:S01]  /*16e0*/  FFMA R4, R4, R7, 0.083333335816860198975 ;  /* 0x3daaaaab04047423 */ /* 0x000fe20000000007 */
[----:B--2---:R-:W-:-:S04]  /*16f0*/  FADD R3, -R77, R98 ;  /* 0x000000624d037221 */ /* 0x004fc80000000100 */
[----:B------:R-:W0:Y:S01]  /*1700*/  FCHK P1, R3, 12 ;  /* 0x4140000003007902 */ /* 0x000e220000020000 */
[----:B------:R-:W-:-:S04]  /*1710*/  FFMA R6, R3, R4, RZ ;  /* 0x0000000403067223 */ /* 0x000fc800000000ff */
[----:B------:R-:W-:-:S04]  /*1720*/  FFMA R7, R6, -12, R3 ;  /* 0xc140000006077823 */ /* 0x000fc80000000003 */
[----:B------:R-:W-:Y:S01]  /*1730*/  FFMA R4, R4, R7, R6 ;  /* 0x0000000704047223 */ /* 0x000fe20000000006 */
[----:B0-----:R-:W-:Y:S06]  /*1740*/  @!P1 BRA `(.L_x_1786) ;  /* 0x0000000000149947 */ /* 0x001fec0003800000 */
[----:B------:R-:W-:Y:S01]  /*1750*/  IMAD.MOV.U32 R7, RZ, RZ, R3 ;  /* 0x000000ffff077224 */ /* 0x000fe200078e0003 */
[----:B------:R-:W-:Y:S02]  /*1760*/  MOV R14, 0x41400000 ;  /* 0x41400000000e7802 */ /* 0x000fe40000000f00 */
[----:B------:R-:W-:-:S07]  /*1770*/  MOV R81, 0x1790 ;  /* 0x0000179000517802 */ /* 0x000fce0000000f00 */
[----:B-----5:R-:W-:Y:S05]  /*1780*/  CALL.REL.NOINC `($__internal_15_$__cuda_sm3x_div_rn_noftz_f32_slowpath) ;  /* 0x0000003c00347944 */ /* 0x020fea0003c00000 */
[----:B------:R-:W-:-:S07]  /*1790*/  MOV R4, R7 ;  /* 0x0000000700047202 */ /* 0x000fce0000000f00 */
.L_x_1786:
[----:B------:R-:W-:Y:S05]  /*17a0*/  BSYNC.RECONVERGENT B2 ;  /* 0x0000000000027941 */ /* 0x000fea0003800200 */
.L_x_1785:
[----:B------:R-:W-:Y:S02]  /*17b0*/  R2UR UR4, R84 ;  /* 0x00000000540472ca */ /* 0x000fe400000e0000 */
[----:B------:R-:W-:-:S13]  /*17c0*/  R2UR UR5, R85 ;  /* 0x00000000550572ca */ /* 0x000fda00000e0000 */
[----:B------:R-:W2:Y:S01]  /*17d0*/  LDG.E R100, desc[UR4][R8.64+-0x200] ;  /* 0xfffe000408647981 */ /* 0x000ea2000c1e1900 */
[----:B------:R-:W-:Y:S01]  /*17e0*/  HFMA2 R5, -RZ, RZ, 1.4033203125, -0.00017845630645751953125 ;  /* 0x3d9d89d9ff057431 */ /* 0x000fe200000001ff */
[----:B------:R-:W-:Y:S01]  /*17f0*/  MOV R2, 0x41500000 ;  /* 0x4150000000027802 */ /* 0x000fe20000000f00 */
[----:B------:R-:W-:Y:S01]  /*1800*/  FADD R77, R77, R4 ;  /* 0x000000044d4d7221 */ /* 0x000fe20000000000 */
[----:B------:R-:W-:Y:S03]  /*1810*/  BSSY.RECONVERGENT B2, `(.L_x_1787) ;  /* 0x0000010000027945 */ /* 0x000fe60003800200 */
[----:B------:R-:W-:-:S04]  /*1820*/  FFMA R4, R5, -R2, 1 ;  /* 0x3f80000005047423 */ /* 0x000fc80000000802 */
[----:B------:R-:W-:Y:S01]  /*1830*/  FFMA R5, R4, R5, 0.076923079788684844971 ;  /* 0x3d9d89d904057423 */ /* 0x000fe20000000005 */
        /* <DEDUP_REMOVED lines=11> */
[----:B-----5:R-:W-:Y:S05]  /*18f0*/  CALL.REL.NOINC `($__internal_15_$__cuda_sm3x_div_rn_noftz_f32_slowpath) ;  /* 0x0000003800d87944 */ /* 0x020fea0003c00000 */
[----:B------:R-:W-:-:S07]  /*1900*/  MOV R5, R7 ;  /* 0x0000000700057202 */ /* 0x000fce0000000f00 */
.L_x_1788:
[----:B------:R-:W-:Y:S05]  /*1910*/  BSYNC.RECONVERGENT B2 ;  /* 0x0000000000027941 */ /* 0x000fea0003800200 */
.L_x_1787:
[----:B------:R-:W-:Y:S02]  /*1920*/  R2UR UR4, R84 ;  /* 0x00000000540472ca */ /* 0x000fe400000e0000 */
[----:B------:R-:W-:-:S13]  /*1930*/  R2UR UR5, R85 ;  /* 0x00000000550572ca */ /* 0x000fda00000e0000 */
[----:B------:R-:W2:Y:S01]  /*1940*/  LDG.E R102, desc[UR4][R8.64+-0x180] ;  /* 0xfffe800408667981 */ /* 0x000ea2000c1e1900 */
[----:B------:R-:W-:Y:S02]  /*1950*/  HFMA2 R7, -RZ, RZ, 1.392578125, 10.2890625 ;  /* 0x3d924925ff077431 */ /* 0x000fe400000001ff */
[----:B------:R-:W-:Y:S01]  /*1960*/  FADD R77, R77, R5 ;  /* 0x000000054d4d7221 */ /* 0x000fe20000000000 */
[----:B------:R-:W-:Y:S01]  /*1970*/  MOV R4, 0x41600000 ;  /* 0x4160000000047802 */ /* 0x000fe20000000f00 */
[----:B------:R-:W-:Y:S02]  /*1980*/  BSSY.RECONVERGENT B2, `(.L_x_1789) ;  /* 0x0000010000027945 */ /* 0x000fe40003800200 */
[----:B------:R-:W-:-:S04]  /*1990*/  FADD R5, R100, -R77 ;  /* 0x8000004d64057221 */ /* 0x000fc80000000000 */
[----:B------:R-:W-:Y:S01]  /*19a0*/  FFMA R106, R2, R5, R87 ;  /* 0x00000005026a7223 */ /* 0x000fe20000000057 */
[----:B------:R-:W-:-:S04]  /*19b0*/  FFMA R4, R7, -R4, 1 ;  /* 0x3f80000007047423 */ /* 0x000fc80000000804 */
[----:B------:R-:W-:Y:S01]  /*19c0*/  FFMA R4, R4, R7, 0.071428574621677398682 ;  /* 0x3d92492504047423 */ /* 0x000fe20000000007 */
        /* <DEDUP_REMOVED lines=10> */
[----:B------:R-:W-:-:S07]  /*1a70*/  IMAD.MOV.U32 R4, RZ, RZ, R7 ;  /* 0x000000ffff047224 */ /* 0x000fce00078e0007 */
.L_x_1790:
[----:B------:R-:W-:Y:S05]  /*1a80*/  BSYNC.RECONVERGENT B2 ;  /* 0x0000000000027941 */ /* 0x000fea0003800200 */
.L_x_1789:
[----:B------:R-:W-:Y:S02]  /*1a90*/  R2UR UR4, R84 ;  /* 0x00000000540472ca */ /* 0x000fe400000e0000 */
[----:B------:R-:W-:-:S13]  /*1aa0*/  R2UR UR5, R85 ;  /* 0x00000000550572ca */ /* 0x000fda00000e0000 */
[----:B------:R-:W2:Y:S01]  /*1ab0*/  LDG.E R104, desc[UR4][R8.64+-0x100] ;  /* 0xffff000408687981 */ /* 0x000ea2000c1e1900 */
[----:B------:R-:W-:Y:S01]  /*1ac0*/  HFMA2 R5, -RZ, RZ, 1.3828125, -0.00013840198516845703125 ;  /* 0x3d888889ff057431 */ /* 0x000fe200000001ff */
[----:B------:R-:W-:Y:S01]  /*1ad0*/  MOV R2, 0x41700000 ;  /* 0x4170000000027802 */ /* 0x000fe20000000f00 */
[----:B------:R-:W-:Y:S01]  /*1ae0*/  FADD R77, R77, R4 ;  /* 0x000000044d4d7221 */ /* 0x000fe20000000000 */
[----:B------:R-:W-:Y:S03]  /*1af0*/  BSSY.RECONVERGENT B2, `(.L_x_1791) ;  /* 0x0000010000027945 */ /* 0x000fe60003800200 */
[----:B------:R-:W-:-:S04]  /*1b00*/  FFMA R4, R5, -R2, 1 ;  /* 0x3f80000005047423 */ /* 0x000fc80000000802 */
[----:B------:R-:W-:Y:S01]  /*1b10*/  FFMA R5, R4, R5, 0.066666670143604278564 ;  /* 0x3d88888904057423 */ /* 0x000fe20000000005 */
        /* <DEDUP_REMOVED lines=13> */
.L_x_1792:
[----:B------:R-:W-:Y:S05]  /*1bf0*/  BSYNC.RECONVERGENT B2 ;  /* 0x0000000000027941 */ /* 0x000fea0003800200 */
.L_x_1791:
[C---:B------:R-:W-:Y:S02]  /*1c00*/  R2UR UR4, R84.reuse ;  /* 0x00000000540472ca */ /* 0x040fe400000e0000 */
[C---:B------:R-:W-:Y:S02]  /*1c10*/  R2UR UR5, R85.reuse ;  /* 0x00000000550572ca */ /* 0x040fe400000e0000 */
[----:B------:R-:W-:Y:S02]  /*1c20*/  R2UR UR6, R84 ;  /* 0x00000000540672ca */ /* 0x000fe400000e0000 */
[----:B------:R-:W-:-:S09]  /*1c30*/  R2UR UR7, R85 ;  /* 0x00000000550772ca */ /* 0x000fd200000e0000 */
[----:B------:R-:W2:Y:S04]  /*1c40*/  LDG.E R106, desc[UR4][R8.64+-0x80] ;  /* 0xffff8004086a7981 */ /* 0x000ea8000c1e1900 */
[----:B------:R-:W3:Y:S01]  /*1c50*/  LDG.E R108, desc[UR6][R8.64] ;  /* 0x00000006086c7981 */ /* 0x000ee2000c1e1900 */
[----:B------:R-:W-:Y:S01]  /*1c60*/  FADD R5, R77, R5 ;  /* 0x000000054d057221 */ /* 0x000fe20000000000 */
[----:B------:R-:W-:Y:S02]  /*1c70*/  HFMA2 R6, -RZ, RZ, 2.765625, 0 ;  /* 0x41880000ff067431 */ /* 0x000fe400000001ff */
[----:B------:R-:W-:Y:S01]  /*1c80*/  IMAD.MOV.U32 R7, RZ, RZ, 0x3d70f0f1 ;  /* 0x3d70f0f1ff077424 */ /* 0x000fe200078e00ff */
[----:B------:R-:W-:Y:S03]  /*1c90*/  BSSY.RECONVERGENT B2, `(.L_x_1793) ;  /* 0x0000014000027945 */ /* 0x000fe60003800200 */
[----:B------:R-:W-:-:S04]  /*1ca0*/  FFMA R6, R7, -R6, 1 ;  /* 0x3f80000007067423 */ /* 0x000fc80000000806 */
[----:B------:R-:W-:Y:S01]  /*1cb0*/  FFMA R6, R6, R7, 0.058823529630899429321 ;  /* 0x3d70f0f106067423 */ /* 0x000fe20000000007 */
[----:B--2---:R-:W-:-:S04]  /*1cc0*/  FADD R4, -R5, R106 ;  /* 0x0000006a05047221 */ /* 0x004fc80000000100 */
[--C-:B------:R-:W-:Y:S01]  /*1cd0*/  FFMA R77, R4, 0.0625, R5.reuse ;  /* 0x3d800000044d7823 */ /* 0x100fe20000000005 */
        /* <DEDUP_REMOVED lines=15> */
.L_x_1794:
[----:B------:R-:W-:Y:S05]  /*1dd0*/  BSYNC.RECONVERGENT B2 ;  /* 0x0000000000027941 */ /* 0x000fea0003800200 */
.L_x_1793:
[----:B------:R-:W-:Y:S02]  /*1de0*/  R2UR UR4, R84 ;  /* 0x00000000540472ca */ /* 0x000fe400000e0000 */
[----:B------:R-:W-:-:S13]  /*1df0*/  R2UR UR5, R85 ;  /* 0x00000000550572ca */ /* 0x000fda00000e0000 */
[----:B------:R-:W2:Y:S01]  /*1e00*/  LDG.E R110, desc[UR4][R8.64+0x80] ;  /* 0x00008004086e7981 */ /* 0x000ea2000c1e1900 */
[----:B------:R-:W-:Y:S02]  /*1e10*/  HFMA2 R5, -RZ, RZ, 1.3466796875, -0.0003798007965087890625 ;  /* 0x3d638e39ff057431 */ /* 0x000fe400000001ff */
[----:B------:R-:W-:Y:S01]  /*1e20*/  FADD R77, R77, R6 ;  /* 0x000000064d4d7221 */ /* 0x000fe20000000000 */
[----:B------:R-:W-:Y:S01]  /*1e30*/  IMAD.MOV.U32 R4, RZ, RZ, 0x41900000 ;  /* 0x41900000ff047424 */ /* 0x000fe200078e00ff */
[----:B------:R-:W-:Y:S03]  /*1e40*/  BSSY.RECONVERGENT B2, `(.L_x_1795) ;  /* 0x0000010000027945 */ /* 0x000fe60003800200 */
[----:B------:R-:W-:-:S04]  /*1e50*/  FFMA R4, R5, -R4, 1 ;  /* 0x3f80000005047423 */ /* 0x000fc80000000804 */
[----:B------:R-:W-:Y:S01]  /*1e60*/  FFMA R5, R4, R5, 0.055555555969476699829 ;  /* 0x3d638e3904057423 */ /* 0x000fe20000000005 */
        /* <DEDUP_REMOVED lines=13> */
.L_x_1796:
[----:B------:R-:W-:Y:S05]  /*1f40*/  BSYNC.RECONVERGENT B2 ;  /* 0x0000000000027941 */ /* 0x000fea0003800200 */
.L_x_1795:
[----:B------:R-:W-:Y:S02]  /*1f50*/  R2UR UR4, R84 ;  /* 0x00000000540472ca */ /* 0x000fe400000e0000 */
[----:B------:R-:W-:-:S13]  /*1f60*/  R2UR UR5, R85 ;  /* 0x00000000550572ca */ /* 0x000fda00000e0000 */
[----:B------:R-:W2:Y:S01]  /*1f70*/  LDG.E R112, desc[UR4][R8.64+0x100] ;  /* 0x0001000408707981 */ /* 0x000ea2000c1e1900 */
[----:B------:R-:W-:Y:S02]  /*1f80*/  HFMA2 R7, -RZ, RZ, 1.3349609375, -0.0010280609130859375 ;  /* 0x3d579436ff077431 */ /* 0x000fe400000001ff */
[----:B------:R-:W-:Y:S01]  /*1f90*/  FADD R77, R77, R5 ;  /* 0x000000054d4d7221 */ /* 0x000fe20000000000 */
[----:B------:R-:W-:Y:S01]  /*1fa0*/  MOV R4, 0x41980000 ;  /* 0x4198000000047802 */ /* 0x000fe20000000f00 */
[----:B------:R-:W-:Y:S02]  /*1fb0*/  BSSY.RECONVERGENT B2, `(.L_x_1797) ;  /* 0x0000010000027945 */ /* 0x000fe40003800200 */
[----:B------:R-:W-:-:S04]  /*1fc0*/  FADD R5, R110, -R77 ;  /* 0x8000004d6e057221 */ /* 0x000fc80000000000 */
[----:B------:R-:W-:Y:S01]  /*1fd0*/  FFMA R116, R2, R5, R87 ;  /* 0x0000000502747223 */ /* 0x000fe20000000057 */
[----:B------:R-:W-:-:S04]  /*1fe0*/  FFMA R4, R7, -R4, 1 ;  /* 0x3f80000007047423 */ /* 0x000fc80000000804 */
[----:B------:R-:W-:Y:S01]  /*1ff0*/  FFMA R4, R4, R7, 0.052631579339504241943 ;  /* 0x3d57943604047423 */ /* 0x000fe20000000007 */
        /* <DEDUP_REMOVED lines=11> */
.L_x_1798:
[----:B------:R-:W-:Y:S05]  /*20b0*/  BSYNC.RECONVERGENT B2 ;  /* 0x0000000000027941 */ /* 0x000fea0003800200 */
.L_x_1797:
[----:B------:R-:W-:Y:S02]  /*20c0*/  R2UR UR4, R84 ;  /* 0x00000000540472ca */ /* 0x000fe400000e0000 */
[----:B------:R-:W-:-:S13]  /*20d0*/  R2UR UR5, R85 ;  /* 0x00000000550572ca */ /* 0x000fda00000e0000 */
[----:B------:R-:W2:Y:S01]  /*20e0*/  LDG.E R114, desc[UR4][R8.64+0x180] ;  /* 0x0001800408727981 */ /* 0x000ea2000c1e1900 */
[----:B------:R-:W-:Y:S01]  /*20f0*/  HFMA2 R5, -RZ, RZ, 1.32421875, -19.203125 ;  /* 0x3d4ccccdff057431 */ /* 0x000fe200000001ff */
[----:B------:R-:W-:Y:S01]  /*2100*/  MOV R2, 0x41a00000 ;  /* 0x41a0000000027802 */ /* 0x000fe20000000f00 */
[----:B------:R-:W-:Y:S01]  /*2110*/  FADD R77, R77, R4 ;  /* 0x000000044d4d7221 */ /* 0x000fe20000000000 */
[----:B------:R-:W-:Y:S03]  /*2120*/  BSSY.RECONVERGENT B2, `(.L_x_1799) ;  /* 0x0000010000027945 */ /* 0x000fe60003800200 */
[----:B------:R-:W-:-:S04]  /*2130*/  FFMA R4, R5, -R2, 1 ;  /* 0x3f80000005047423 */ /* 0x000fc80000000802 */
[----:B------:R-:W-:Y:S01]  /*2140*/  FFMA R5, R4, R5, 0.050000000745058059692 ;  /* 0x3d4ccccd04057423 */ /* 0x000fe20000000005 */
        /* <DEDUP_REMOVED lines=13> */
.L_x_1800:
[----:B------:R-:W-:Y:S05]  /*2220*/  BSYNC.RECONVERGENT B2 ;  /* 0x0000000000027941 */ /* 0x000fea0003800200 */
.L_x_1799:
[----:B------:R-:W-:Y:S02]  /*2230*/  R2UR UR4, R84 ;  /* 0x00000000540472ca */ /* 0x000fe400000e0000 */
[----:B------:R-:W-:-:S13]  /*2240*/  R2UR UR5, R85 ;  /* 0x00000000550572ca */ /* 0x000fda00000e0000 */
[----:B------:R-:W2:Y:S01]  /*2250*/  LDG.E R116, desc[UR4][R8.64+0x200] ;  /* 0x0002000408747981 */ /* 0x000ea2000c1e1900 */
[----:B------:R-:W-:Y:S02]  /*2260*/  HFMA2 R7, -RZ, RZ, 1.3154296875, 0.0002558231353759765625 ;  /* 0x3d430c31ff077431 */ /* 0x000fe400000001ff */
[----:B------:R-:W-:Y:S01]  /*2270*/  FADD R77, R77, R5 ;  /* 0x000000054d4d7221 */ /* 0x000fe20000000000 */
[----:B------:R-:W-:Y:S01]  /*2280*/  MOV R4, 0x41a80000 ;  /* 0x41a8000000047802 */ /* 0x000fe20000000f00 */
[----:B------:R-:W-:Y:S02]  /*2290*/  BSSY.RECONVERGENT B2, `(.L_x_1801) ;  /* 0x0000010000027945 */ /* 0x000fe40003800200 */
[----:B------:R-:W-:-:S04]  /*22a0*/  FADD R5, R114, -R77 ;  /* 0x8000004d72057221 */ /* 0x000fc80000000000 */
[----:B------:R-:W-:Y:S01]  /*22b0*/  FFMA R120, R2, R5, R87 ;  /* 0x0000000502787223 */ /* 0x000fe20000000057 */
[----:B------:R-:W-:-:S04]  /*22c0*/  FFMA R4, R7, -R4, 1 ;  /* 0x3f80000007047423 */ /* 0x000fc80000000804 */
[----:B------:R-:W-:Y:S01]  /*22d0*/  FFMA R4, R4, R7, 0.047619048506021499634 ;  /* 0x3d430c3104047423 */ /* 0x000fe20000000007 */
        /* <DEDUP_REMOVED lines=11> */
.L_x_1802:
[----:B------:R-:W-:Y:S05]  /*2390*/  BSYNC.RECONVERGENT B2 ;  /* 0x0000000000027941 */ /* 0x000fea0003800200 */
.L_x_1801:
[----:B------:R-:W-:Y:S02]  /*23a0*/  R2UR UR4, R84 ;  /* 0x00000000540472ca */ /* 0x000fe400000e0000 */
[----:B------:R-:W-:-:S13]  /*23b0*/  R2UR UR5, R85 ;  /* 0x00000000550572ca */ /* 0x000fda00000e0000 */
[----:B------:R-:W2:Y:S01]  /*23c0*/  LDG.E R118, desc[UR4][R8.64+0x280] ;  /* 0x0002800408767981 */ /* 0x000ea2000c1e1900 */
[----:B------:R-:W-:Y:S01]  /*23d0*/  HFMA2 R5, -RZ, RZ, 1.306640625, 0.102294921875 ;  /* 0x3d3a2e8cff057431 */ /* 0x000fe200000001ff */
[----:B------:R-:W-:Y:S01]  /*23e0*/  MOV R2, 0x41b00000 ;  /* 0x41b0000000027802 */ /* 0x000fe20000000f00 */
[----:B------:R-:W-:Y:S01]  /*23f0*/  FADD R77, R77, R4 ;  /* 0x000000044d4d7221 */ /* 0x000fe20000000000 */
[----:B------:R-:W-:Y:S03]  /*2400*/  BSSY.RECONVERGENT B2, `(.L_x_1803) ;  /* 0x0000010000027945 */ /* 0x000fe60003800200 */
[----:B------:R-:W-:-:S04]  /*2410*/  FFMA R4, R5, -R2, 1 ;  /* 0x3f80000005047423 */ /* 0x000fc80000000802 */
[----:B------:R-:W-:Y:S01]  /*2420*/  FFMA R5, R4, R5, 0.045454546809196472168 ;  /* 0x3d3a2e8c04057423 */ /* 0x000fe20000000005 */
        /* <DEDUP_REMOVED lines=13> */
.L_x_1804:
[----:B------:R-:W-:Y:S05]  /*2500*/  BSYNC.RECONVERGENT B2 ;  /* 0x0000000000027941 */ /* 0x000fea0003800200 */
.L_x_1803:
[----:B------:R-:W-:Y:S02]  /*2510*/  R2UR UR4, R84 ;  /* 0x00000000540472ca */ /* 0x000fe400000e0000 */
[----:B------:R-:W-:-:S13]  /*2520*/  R2UR UR5, R85 ;  /* 0x00000000550572ca */ /* 0x000fda00000e0000 */
[----:B------:R-:W2:Y:S01]  /*2530*/  LDG.E R120, desc[UR4][R8.64+0x300] ;  /* 0x0003000408787981 */ /* 0x000ea2000c1e1900 */
[----:B------:R-:W-:Y:S02]  /*2540*/  HFMA2 R4, -RZ, RZ, 2.859375, 0 ;  /* 0x41b80000ff047431 */ /* 0x000fe400000001ff */
[----:B------:R-:W-:Y:S01]  /*2550*/  FADD R77, R77, R5 ;  /* 0x000000054d4d7221 */ /* 0x000fe20000000000 */
[----:B------:R-:W-:Y:S01]  /*2560*/  IMAD.MOV.U32 R7, RZ, RZ, 0x3d321643 ;  /* 0x3d321643ff077424 */ /* 0x000fe200078e00ff */
[----:B------:R-:W-:Y:S02]  /*2570*/  BSSY.RECONVERGENT B2, `(.L_x_1805) ;  /* 0x0000010000027945 */ /* 0x000fe40003800200 */
[----:B------:R-:W-:-:S04]  /*2580*/  FADD R5, R118, -R77 ;  /* 0x8000004d76057221 */ /* 0x000fc80000000000 */
[----:B------:R-:W-:Y:S01]  /*2590*/  FFMA R124, R2, R5, R87 ;  /* 0x00000005027c7223 */ /* 0x000fe20000000057 */
[----:B------:R-:W-:-:S04]  /*25a0*/  FFMA R4, R7, -R4, 1 ;  /* 0x3f80000007047423 */ /* 0x000fc80000000804 */
[----:B------:R-:W-:Y:S01]  /*25b0*/  FFMA R4, R4, R7, 0.043478261679410934448 ;  /* 0x3d32164304047423 */ /* 0x000fe20000000007 */
        /* <DEDUP_REMOVED lines=11> */
.L_x_1806:
[----:B------:R-:W-:Y:S05]  /*2670*/  BSYNC.RECONVERGENT B2 ;  /* 0x0000000000027941 */ /* 0x000fea0003800200 */
.L_x_1805:
[----:B------:R-:W-:Y:S02]  /*2680*/  R2UR UR4, R84 ;  /* 0x00000000540472ca */ /* 0x000fe400000e0000 */
[----:B------:R-:W-:-:S13]  /*2690*/  R2UR UR5, R85 ;  /* 0x00000000550572ca */ /* 0x000fda00000e0000 */
[----:B------:R-:W2:Y:S01]  /*26a0*/  LDG.E R122, desc[UR4][R8.64+0x380] ;  /* 0x00038004087a7981 */ /* 0x000ea2000c1e1900 */
[----:B------:R-:W-:Y:S02]  /*26b0*/  HFMA2 R5, -RZ, RZ, 1.291015625, -0.052093505859375 ;  /* 0x3d2aaaabff057431 */ /* 0x000fe400000001ff */
[----:B------:R-:W-:Y:S02]  /*26c0*/  IMAD.MOV.U32 R2, RZ, RZ, 0x41c00000 ;  /* 0x41c00000ff027424 */ /* 0x000fe400078e00ff */
[----:B------:R-:W-:Y:S01]  /*26d0*/  FADD R77, R77, R4 ;  /* 0x000000044d4d7221 */ /* 0x000fe20000000000 */
[----:B------:R-:W-:Y:S01]  /*26e0*/  BSSY.RECONVERGENT B2, `(.L_x_1807) ;  /* 0x0000010000027945 */ /* 0x000fe20003800200 */
[----:B------:R-:W-:-:S04]  /*26f0*/  FFMA R4, R5, -R2, 1 ;  /* 0x3f80000005047423 */ /* 0x000fc80000000802 */
[----:B------:R-:W-:Y:S01]  /*2700*/  FFMA R5, R4, R5, 0.041666667908430099487 ;  /* 0x3d2aaaab04057423 */ /* 0x000fe20000000005 */
        /* <DEDUP_REMOVED lines=13> */
.L_x_1808:
[----:B------:R-:W-:Y:S05]  /*27e0*/  BSYNC.RECONVERGENT B2 ;  /* 0x0000000000027941 */ /* 0x000fea0003800200 */
.L_x_1807:
[----:B------:R-:W-:Y:S02]  /*27f0*/  R2UR UR4, R84 ;  /* 0x00000000540472ca */ /* 0x000fe400000e0000 */
[----:B------:R-:W-:-:S13]  /*2800*/  R2UR UR5, R85 ;  /* 0x00000000550572ca */ /* 0x000fda00000e0000 */
[----:B------:R-:W2:Y:S01]  /*2810*/  LDG.E R124, desc[UR4][R8.64+0x400] ;  /* 0x00040004087c7981 */ /* 0x000ea2000c1e1900 */
[----:B------:R-:W-:Y:S02]  /*2820*/  HFMA2 R7, -RZ, RZ, 1.2841796875, -112.625 ;  /* 0x3d23d70aff077431 */ /* 0x000fe400000001ff */
[----:B------:R-:W-:Y:S01]  /*2830*/  FADD R77, R77, R5 ;  /* 0x000000054d4d7221 */ /* 0x000fe20000000000 */
[----:B------:R-:W-:Y:S01]  /*2840*/  MOV R4, 0x41c80000 ;  /* 0x41c8000000047802 */ /* 0x000fe20000000f00 */
[----:B------:R-:W-:Y:S02]  /*2850*/  BSSY.RECONVERGENT B2, `(.L_x_1809) ;  /* 0x0000010000027945 */ /* 0x000fe40003800200 */
[----:B------:R-:W-:-:S04]  /*2860*/  FADD R5, R122, -R77 ;  /* 0x8000004d7a057221 */ /* 0x000fc80000000000 */
[----:B------:R-:W-:Y:S01]  /*2870*/  FFMA R128, R2, R5, R87 ;  /* 0x0000000502807223 */ /* 0x000fe20000000057 */
[----:B------:R-:W-:-:S04]  /*2880*/  FFMA R4, R7, -R4, 1 ;  /* 0x3f80000007047423 */ /* 0x000fc80000000804 */
[----:B------:R-:W-:Y:S01]  /*2890*/  FFMA R4, R4, R7, 0.039999999105930328369 ;  /* 0x3d23d70a04047423 */ /* 0x000fe20000000007 */
        /* <DEDUP_REMOVED lines=11> */
.L_x_1810:
[----:B------:R-:W-:Y:S05]  /*2950*/  BSYNC.RECONVERGENT B2 ;  /* 0x0000000000027941 */ /* 0x000fea0003800200 */
.L_x_1809:
[----:B------:R-:W-:Y:S02]  /*2960*/  R2UR UR4, R84 ;  /* 0x00000000540472ca */ /* 0x000fe400000e0000 */
[----:B------:R-:W-:-:S13]  /*2970*/  R2UR UR5, R85 ;  /* 0x00000000550572ca */ /* 0x000fda00000e0000 */
[----:B------:R-:W2:Y:S01]  /*2980*/  LDG.E R126, desc[UR4][R8.64+0x480] ;  /* 0x00048004087e7981 */ /* 0x000ea2000c1e1900 */
[----:B------:R-:W-:Y:S01]  /*2990*/  HFMA2 R5, -RZ, RZ, 1.2783203125, -0.00017845630645751953125 ;  /* 0x3d1d89d9ff057431 */ /* 0x000fe200000001ff */
[----:B------:R-:W-:Y:S01]  /*29a0*/  MOV R2, 0x41d00000 ;  /* 0x41d0000000027802 */ /* 0x000fe20000000f00 */
[----:B------:R-:W-:Y:S01]  /*29b0*/  FADD R77, R77, R4 ;  /* 0x000000044d4d7221 */ /* 0x000fe20000000000 */
[----:B------:R-:W-:Y:S03]  /*29c0*/  BSSY.RECONVERGENT B2, `(.L_x_1811) ;  /* 0x0000010000027945 */ /* 0x000fe60003800200 */
[----:B------:R-:W-:-:S04]  /*29d0*/  FFMA R4, R5, -R2, 1 ;  /* 0x3f80000005047423 */ /* 0x000fc80000000802 */
[----:B------:R-:W-:Y:S01]  /*29e0*/  FFMA R5, R4, R5, 0.038461539894342422485 ;  /* 0x3d1d89d904057423 */ /* 0x000fe20000000005 */
        /* <DEDUP_REMOVED lines=13> */
.L_x_1812:
[----:B------:R-:W-:Y:S05]  /*2ac0*/  BSYNC.RECONVERGENT B2 ;  /* 0x0000000000027941 */ /* 0x000fea0003800200 */
.L_x_1811:
[----:B------:R-:W-:Y:S02]  /*2ad0*/  R2UR UR4, R84 ;  /* 0x00000000540472ca */ /* 0x000fe400000e0000 */
[----:B------:R-:W-:-:S13]  /*2ae0*/  R2UR UR5, R85 ;  /* 0x00000000550572ca */ /* 0x000fda00000e0000 */
[----:B------:R-:W2:Y:S01]  /*2af0*/  LDG.E R128, desc[UR4][R8.64+0x500] ;  /* 0x0005000408807981 */ /* 0x000ea2000c1e1900 */
[----:B------:R-:W-:Y:S02]  /*2b00*/  HFMA2 R7, -RZ, RZ, 1.2724609375, -0.25927734375 ;  /* 0x3d17b426ff077431 */ /* 0x000fe400000001ff */
[----:B------:R-:W-:Y:S01]  /*2b10*/  FADD R89, R77, R5 ;  /* 0x000000054d597221 */ /* 0x000fe20000000000 */
[----:B------:R-:W-:Y:S01]  /*2b20*/  MOV R4, 0x41d80000 ;  /* 0x41d8000000047802 */ /* 0x000fe20000000f00 */
[----:B------:R-:W-:Y:S02]  /*2b30*/  BSSY.RECONVERGENT B2, `(.L_x_1813) ;  /* 0x0000010000027945 */ /* 0x000fe40003800200 */
[----:B------:R-:W-:-:S04]  /*2b40*/  FADD R5, R126, -R89 ;  /* 0x800000597e057221 */ /* 0x000fc80000000000 */
[----:B------:R-:W-:Y:S01]  /*2b50*/  FFMA R134, R2, R5, R87 ;  /* 0x0000000502867223 */ /* 0x000fe20000000057 */
[----:B------:R-:W-:-:S04]  /*2b60*/  FFMA R4, R7, -R4, 1 ;  /* 0x3f80000007047423 */ /* 0x000fc80000000804 */
[----:B------:R-:W-:Y:S01]  /*2b70*/  FFMA R4, R4, R7, 0.037037037312984466553 ;  /* 0x3d17b42604047423 */ /* 0x000fe20000000007 */
        /* <DEDUP_REMOVED lines=11> */
.L_x_1814:
[----:B------:R-:W-:Y:S05]  /*2c30*/  BSYNC.RECONVERGENT B2 ;  /* 0x0000000000027941 */ /* 0x000fea0003800200 */
.L_x_1813:
[----:B------:R-:W-:Y:S02]  /*2c40*/  R2UR UR4, R84 ;  /* 0x00000000540472ca */ /* 0x000fe400000e0000 */
[----:B------:R-:W-:-:S13]  /*2c50*/  R2UR UR5, R85 ;  /* 0x00000000550572ca */ /* 0x000fda00000e0000 */
[----:B------:R-:W2:Y:S01]  /*2c60*/  LDG.E R77, desc[UR4][R8.64+0x580] ;  /* 0x00058004084d7981 */ /* 0x000ea2000c1e1900 */
[----:B------:R-:W-:Y:S02]  /*2c70*/  HFMA2 R7, -RZ, RZ, 1.267578125, 10.2890625 ;  /* 0x3d124925ff077431 */ /* 0x000fe400000001ff */
[----:B------:R-:W-:Y:S01]  /*2c80*/  FADD R89, R89, R4 ;  /* 0x0000000459597221 */ /* 0x000fe20000000000 */
[----:B------:R-:W-:Y:S01]  /*2c90*/  MOV R2, 0x41e00000 ;  /* 0x41e0000000027802 */ /* 0x000fe20000000f00 */
[----:B------:R-:W-:Y:S04]  /*2ca0*/  BSSY.RECONVERGENT B2, `(.L_x_1815) ;  /* 0x0000010000027945 */ /* 0x000fe80003800200 */
[----:B------:R-:W-:-:S04]  /*2cb0*/  FFMA R2, R7, -R2, 1 ;  /* 0x3f80000007027423 */ /* 0x000fc80000000802 */
[----:B------:R-:W-:Y:S01]  /*2cc0*/  FFMA R4, R2, R7, 0.035714287310838699341 ;  /* 0x3d12492502047423 */ /* 0x000fe20000000007 */
        /* <DEDUP_REMOVED lines=13> */
.L_x_1816:
[----:B------:R-:W-:Y:S05]  /*2da0*/  BSYNC.RECONVERGENT B2 ;  /* 0x0000000000027941 */ /* 0x000fea0003800200 */
.L_x_1815:
[----:B------:R-:W-:Y:S01]  /*2db0*/  FADD R2, R89, R2 ;  /* 0x0000000259027221 */ /* 0x000fe20000000000 */
[----:B------:R-:W-:Y:S01]  /*2dc0*/  BSSY.RECONVERGENT B2, `(.L_x_1817) ;  /* 0x000001d000027945 */ /* 0x000fe20003800200 */
[----:B------:R-:W-:Y:S02]  /*2dd0*/  IMAD.MOV.U32 R4, RZ, RZ, 0x41e00000 ;  /* 0x41e00000ff047424 */ /* 0x000fe400078e00ff */
[----:B------:R-:W-:-:S04]  /*2de0*/  FADD R6, R77, -R2 ;  /* 0x800000024d067221 */ /* 0x000fc80000000000 */
[----:B------:R-:W-:Y:S01]  /*2df0*/  FFMA R3, R5, R6, R134 ;  /* 0x0000000605037223 */ /* 0x000fe20000000086 */
[----:B------:R-:W-:Y:S06]  /*2e00*/  @P0 BRA `(.L_x_1818) ;  /* 0x0000000000600947 */ /* 0x000fec0003800000 */
[----:B------:R-:W-:Y:S02]  /*2e10*/  R2UR UR4, R84 ;  /* 0x00000000540472ca */ /* 0x000fe400000e0000 */
[----:B------:R-:W-:-:S13]  /*2e20*/  R2UR UR5, R85 ;  /* 0x00000000550572ca */ /* 0x000fda00000e0000 */
[----:B------:R-:W2:Y:S01]  /*2e30*/  LDG.E R87, desc[UR4][R8.64+0x600] ;  /* 0x0006000408577981 */ /* 0x000ea2000c1e1900 */
[----:B------:R-:W-:Y:S01]  /*2e40*/  HFMA2 R5, -RZ, RZ, 1.2626953125, 1.4482421875 ;  /* 0x3d0d3dcbff057431 */ /* 0x000fe200000001ff */
[----:B------:R-:W-:Y:S01]  /*2e50*/  MOV R4, 0x41e80000 ;  /* 0x41e8000000047802 */ /* 0x000fe20000000f00 */
[----:B------:R-:W-:Y:S04]  /*2e60*/  BSSY.RECONVERGENT B3, `(.L_x_1819) ;  /* 0x000000e000037945 */ /* 0x000fe80003800200 */
[----:B------:R-:W-:-:S04]  /*2e70*/  FFMA R4, R5, -R4, 1 ;  /* 0x3f80000005047423 */ /* 0x000fc80000000804 */
[----:B------:R-:W-:Y:S01]  /*2e80*/  FFMA R5, R4, R5, 0.034482758492231369019 ;  /* 0x3d0d3dcb04057423 */ /* 0x000fe20000000005 */
        /* <DEDUP_REMOVED lines=11> */
.L_x_1820:
[----:B------:R-:W-:Y:S05]  /*2f40*/  BSYNC.RECONVERGENT B3 ;  /* 0x0000000000037941 */ /* 0x000fea0003800200 */
.L_x_1819:
[----:B------:R-:W-:Y:S01]  /*2f50*/  FADD R2, R2, R5 ;  /* 0x0000000502027221 */ /* 0x000fe20000000000 */
[----:B------:R-:W-:-:S03]  /*2f60*/  IMAD.MOV.U32 R4, RZ, RZ, 0x41e80000 ;  /* 0x41e80000ff047424 */ /* 0x000fc600078e00ff */
[----:B------:R-:W-:-:S04]  /*2f70*/  FADD R5, R87, -R2 ;  /* 0x8000000257057221 */ /* 0x000fc80000000000 */
[----:B------:R-:W-:-:S07]  /*2f80*/  FFMA R3, R6, R5, R3 ;  /* 0x0000000506037223 */ /* 0x000fce0000000003 */
.L_x_1818:
[----:B------:R-:W-:Y:S05]  /*2f90*/  BSYNC.RECONVERGENT B2 ;  /* 0x0000000000027941 */ /* 0x000fea0003800200 */
.L_x_1817:
[----:B------:R-:W-:Y:S01]  /*2fa0*/  ISETP.GE.U32.AND P0, PT, R15, UR38, PT ;  /* 0x000000260f007c0c */ /* 0x000fe2000bf06070 */
[----:B------:R-:W-:Y:S03]  /*2fb0*/  BSSY.RECONVERGENT B2, `(.L_x_1821) ;  /* 0x000001b000027945 */ /* 0x000fe60003800200 */
[----:B------:R-:W-:-:S13]  /*2fc0*/  ISETP.GE.AND.EX P0, PT, RZ, UR39, PT, P0 ;  /* 0x00000027ff007c0c */ /* 0x000fda000bf06300 */
[----:B------:R-:W-:Y:S05]  /*2fd0*/  @P0 BRA `(.L_x_1822) ;  /* 0x0000000000600947 */ /* 0x000fea0003800000 */
[----:B------:R-:W-:Y:S02]  /*2fe0*/  R2UR UR4, R84 ;  /* 0x00000000540472ca */ /* 0x000fe400000e0000 */
[----:B------:R-:W-:-:S13]  /*2ff0*/  R2UR UR5, R85 ;  /* 0x00000000550572ca */ /* 0x000fda00000e0000 */
        /* <DEDUP_REMOVED lines=16> */
[----:B-----5:R-:W-:Y:S05]  /*3100*/  CALL.REL.NOINC `($__internal_15_$__cuda_sm3x_div_rn_noftz_f32_slowpath) ;  /* 0x0000002000d47944 */ /* 0x020fea0003c00000 */
[----:B------:R-:W-:-:S07]  /*3110*/  MOV R5, R7 ;  /* 0x0000000700057202 */ /* 0x000fce0000000f00 */
.L_x_1824:
[----:B------:R-:W-:Y:S05]  /*3120*/  BSYNC.RECONVERGENT B3 ;  /* 0x0000000000037941 */ /* 0x000fea0003800200 */
.L_x_1823:
[----:B------:R-:W-:-:S04]  /*3130*/  FADD R2, R2, R5 ;  /* 0x0000000502027221 */ /* 0x000fc80000000000 */
[----:B------:R-:W-:-:S04]  /*3140*/  FADD R5, R15, -R2 ;  /* 0x800000020f057221 */ /* 0x000fc80000000000 */
[----:B------:R-:W-:-:S07]  /*3150*/  FFMA R3, R6, R5, R3 ;  /* 0x0000000506037223 */ /* 0x000fce0000000003 */
.L_x_1822:
[----:B------:R-:W-:Y:S05]  /*3160*/  BSYNC.RECONVERGENT B2 ;  /* 0x0000000000027941 */ /* 0x000fea0003800200 */
.L_x_1821:
        /* <DEDUP_REMOVED lines=22> */
[----:B-----5:R-:W-:Y:S05]  /*32d0*/  CALL.REL.NOINC `($__internal_15_$__cuda_sm3x_div_rn_noftz_f32_slowpath) ;  /* 0x0000002000607944 */ /* 0x020fea0003c00000 */
[----:B------:R-:W-:-:S07]  /*32e0*/  MOV R5, R7 ;  /* 0x0000000700057202 */ /* 0x000fce0000000f00 */
.L_x_1828:
[----:B------:R-:W-:Y:S05]  /*32f0*/  BSYNC.RECONVERGENT B3 ;  /* 0x0000000000037941 */ /* 0x000fea0003800200 */
.L_x_1827:
[----:B------:R-:W-:-:S04]  /*3300*/  FADD R2, R2, R5 ;  /* 0x0000000502027221 */ /* 0x000fc80000000000 */
[----:B------:R-:W-:-:S04]  /*3310*/  FADD R5, R13, -R2 ;  /* 0x800000020d057221 */ /* 0x000fc80000000000 */
[----:B------:R-:W-:-:S07]  /*3320*/  FFMA R3, R6, R5, R3 ;  /* 0x0000000506037223 */ /* 0x000fce0000000003 */
.L_x_1826:
[----:B------:R-:W-:Y:S05]  /*3330*/  BSYNC.RECONVERGENT B2 ;  /* 0x0000000000027941 */ /* 0x000fea0003800200 */
.L_x_1825:
        /* <DEDUP_REMOVED lines=23> */
[----:B------:R-:W-:-:S07]  /*34b0*/  IMAD.MOV.U32 R5, RZ, RZ, R7 ;  /* 0x000000ffff057224 */ /* 0x000fce00078e0007 */
.L_x_1832:
[----:B------:R-:W-:Y:S05]  /*34c0*/  BSYNC.RECONVERGENT B3 ;  /* 0x0000000000037941 */ /* 0x000fea0003800200 */
.L_x_1831:
[----:B------:R-:W-:-:S04]  /*34d0*/  FADD R2, R2, R5 ;  /* 0x0000000502027221 */ /* 0x000fc80000000000 */
[----:B------:R-:W-:-:S04]  /*34e0*/  FADD R5, R13, -R2 ;  /* 0x800000020d057221 */ /* 0x000fc80000000000 */
[----:B------:R-:W-:-:S07]  /*34f0*/  FFMA R3, R6, R5, R3 ;  /* 0x0000000506037223 */ /* 0x000fce0000000003 */
.L_x_1830:
[----:B------:R-:W-:Y:S05]  /*3500*/  BSYNC.RECONVERGENT B2 ;  /* 0x0000000000027941 */ /* 0x000fea0003800200 */
.L_x_1829:
[----:B------:R-:W-:-:S03]  /*3510*/  UMOV UR4, 0xffffffff ;  /* 0xffffffff00047882 */ /* 0x000fc60000000000 */
[----:B------:R-:W-:Y:S05]  /*3520*/  BRA.DIV UR4, `(.L_x_1833) ;  /* 0x0000001604a47947 */ /* 0x000fea000b800000 */
[----:B------:R0:W1:Y:S04]  /*3530*/  SHFL.DOWN PT, R5, R2, 0x10, 0x1f ;  /* 0x0a001f0002057f89 */ /* 0x00006800000e0000 */
[----:B------:R0:W2:Y:S04]  /*3540*/  SHFL.DOWN PT, R6, R3, 0x10, 0x1f ;  /* 0x0a001f0003067f89 */ /* 0x0000a800000e0000 */
[----:B------:R0:W3:Y:S02]  /*3550*/  SHFL.DOWN PT, R14, R4, 0x10, 0x1f ;  /* 0x0a001f00040e7f89 */ /* 0x0000e400000e0000 */
.L_x_1865:
[----:B---3--:R-:W-:Y:S01]  /*3560*/  FSETP.NEU.AND P0, PT, R14, RZ, PT ;  /* 0x000000ff0e00720b */ /* 0x008fe20003f0d000 */
[----:B------:R-:W-:-:S12]  /*3570*/  BSSY.RECONVERGENT B2, `(.L_x_1834) ;  /* 0x0000018000027945 */ /* 0x000fd80003800200 */
[----:B------:R-:W-:Y:S05]  /*3580*/  @!P0 BRA `(.L_x_1835) ;  /* 0x0000000000588947 */ /* 0x000fea0003800000 */
[----:B------:R-:W-:Y:S01]  /*3590*/  FADD R13, R4, R14 ;  /* 0x0000000e040d7221 */ /* 0x000fe20000000000 */
[----:B------:R-:W-:Y:S03]  /*35a0*/  BSSY.RECONVERGENT B3, `(.L_x_1836) ;  /* 0x000000d000037945 */ /* 0x000fe60003800200 */
[----:B------:R-:W3:Y:S08]  /*35b0*/  MUFU.RCP R7, R13 ;  /* 0x0000000d00077308 */ /* 0x000ef00000001000 */
[----:B------:R-:W4:Y:S01]  /*35c0*/  FCHK P0, R14, R13 ;  /* 0x0000000d0e007302 */ /* 0x000f220000000000 */
[----:B---3--:R-:W-:-:S04]  /*35d0*/  FFMA R10, -R13, R7, 1 ;  /* 0x3f8000000d0a7423 */ /* 0x008fc80000000107 */
[----:B------:R-:W-:-:S04]  /*35e0*/  FFMA R7, R7, R10, R7 ;  /* 0x0000000a07077223 */ /* 0x000fc80000000007 */
[----:B------:R-:W-:-:S04]  /*35f0*/  FFMA R10, R14, R7, RZ ;  /* 0x000000070e0a7223 */ /* 0x000fc800000000ff */
[----:B------:R-:W-:-:S04]  /*3600*/  FFMA R11, -R13, R10, R14 ;  /* 0x0000000a0d0b7223 */ /* 0x000fc8000000010e */
[----:B------:R-:W-:Y:S01]  /*3610*/  FFMA R7, R7, R11, R10 ;  /* 0x0000000b07077223 */ /* 0x000fe2000000000a */
[----:B----4-:R-:W-:Y:S06]  /*3620*/  @!P0 BRA `(.L_x_1837) ;  /* 0x0000000000108947 */ /* 0x010fec0003800000 */
[----:B------:R-:W-:Y:S02]  /*3630*/  MOV R7, R14 ;  /* 0x0000000e00077202 */ /* 0x000fe40000000f00 */
[----:B------:R-:W-:Y:S02]  /*3640*/  MOV R14, R13 ;  /* 0x0000000d000e7202 */ /* 0x000fe40000000f00 */
[----:B------:R-:W-:-:S07]  /*3650*/  MOV R81, 0x3670 ;  /* 0x0000367000517802 */ /* 0x000fce0000000f00 */
[----:B012--5:R-:W-:Y:S05]  /*3660*/  CALL.REL.NOINC `($__internal_15_$__cuda_sm3x_div_rn_noftz_f32_slowpath) ;  /* 0x0000001c007c7944 */ /* 0x027fea0003c00000 */
.L_x_1837:
[----:B------:R-:W-:Y:S05]  /*3670*/  BSYNC.RECONVERGENT B3 ;  /* 0x0000000000037941 */ /* 0x000fea0003800200 */
.L_x_1836:
[----:B-1----:R-:W-:-:S04]  /*3680*/  FADD R5, -R2, R5 ;  /* 0x0000000502057221 */ /* 0x002fc80000000100 */
[C---:B------:R-:W-:Y:S01]  /*3690*/  FMUL R11, R5.reuse, R5 ;  /* 0x00000005050b7220 */ /* 0x040fe20000400000 */
[----:B0-----:R-:W-:-:S03]  /*36a0*/  FFMA R2, R5, R7, R2 ;  /* 0x0000000705027223 */ /* 0x001fc60000000002 */
[----:B------:R-:W-:Y:S01]  /*36b0*/  FMUL R11, R4, R11 ;  /* 0x0000000b040b7220 */ /* 0x000fe20000400000 */
[----:B------:R-:W-:-:S03]  /*36c0*/  MOV R4, R13 ;  /* 0x0000000d00047202 */ /* 0x000fc60000000f00 */
[----:B--2---:R-:W-:-:S04]  /*36d0*/  FFMA R6, R11, R7, R6 ;  /* 0x000000070b067223 */ /* 0x004fc80000000006 */
[----:B------:R-:W-:-:S07]  /*36e0*/  FADD R3, R3, R6 ;  /* 0x0000000603037221 */ /* 0x000fce0000000000 */
.L_x_1835:
[----:B------:R-:W-:Y:S05]  /*36f0*/  BSYNC.RECONVERGENT B2 ;  /* 0x0000000000027941 */ /* 0x000fea0003800200 */
.L_x_1834:
[----:B------:R-:W-:-:S03]  /*3700*/  UMOV UR4, 0xffffffff ;  /* 0xffffffff00047882 */ /* 0x000fc60000000000 */
[----:B------:R-:W-:Y:S05]  /*3710*/  BRA.DIV UR4, `(.L_x_1838) ;  /* 0x0000001604847947 */ /* 0x000fea000b800000 */
[----:B-1----:R1:W3:Y:S04]  /*3720*/  SHFL.DOWN PT, R5, R2, 0x8, 0x1f ;  /* 0x09001f0002057f89 */ /* 0x0022e800000e0000 */
[----:B--2---:R1:W2:Y:S04]  /*3730*/  SHFL.DOWN PT, R6, R3, 0x8, 0x1f ;  /* 0x09001f0003067f89 */ /* 0x0042a800000e0000 */
[----:B------:R1:W4:Y:S02]  /*3740*/  SHFL.DOWN PT, R14, R4, 0x8, 0x1f ;  /* 0x09001f00040e7f89 */ /* 0x00032400000e0000 */
.L_x_1870:
[----:B----4-:R-:W-:Y:S01]  /*3750*/  FSETP.NEU.AND P0, PT, R14, RZ, PT ;  /* 0x000000ff0e00720b */ /* 0x010fe20003f0d000 */
[----:B------:R-:W-:-:S12]  /*3760*/  BSSY.RECONVERGENT B2, `(.L_x_1839) ;  /* 0x0000018000027945 */ /* 0x000fd80003800200 */
[----:B------:R-:W-:Y:S05]  /*3770*/  @!P0 BRA `(.L_x_1840) ;  /* 0x0000000000588947 */ /* 0x000fea0003800000 */
[----:B------:R-:W-:Y:S01]  /*3780*/  FADD R13, R4, R14 ;  /* 0x0000000e040d7221 */ /* 0x000fe20000000000 */
[----:B------:R-:W-:Y:S03]  /*3790*/  BSSY.RECONVERGENT B3, `(.L_x_1841) ;  /* 0x000000d000037945 */ /* 0x000fe60003800200 */
[----:B------:R-:W4:Y:S08]  /*37a0*/  MUFU.RCP R7, R13 ;  /* 0x0000000d00077308 */ /* 0x000f300000001000 */
[----:B------:R-:W0:Y:S01]  /*37b0*/  FCHK P0, R14, R13 ;  /* 0x0000000d0e007302 */ /* 0x000e220000000000 */
[----:B----4-:R-:W-:-:S04]  /*37c0*/  FFMA R10, -R13, R7, 1 ;  /* 0x3f8000000d0a7423 */ /* 0x010fc80000000107 */
[----:B------:R-:W-:-:S04]  /*37d0*/  FFMA R7, R7, R10, R7 ;  /* 0x0000000a07077223 */ /* 0x000fc80000000007 */
[----:B------:R-:W-:-:S04]  /*37e0*/  FFMA R10, R14, R7, RZ ;  /* 0x000000070e0a7223 */ /* 0x000fc800000000ff */
[----:B------:R-:W-:-:S04]  /*37f0*/  FFMA R11, -R13, R10, R14 ;  /* 0x0000000a0d0b7223 */ /* 0x000fc8000000010e */
[----:B------:R-:W-:Y:S01]  /*3800*/  FFMA R7, R7, R11, R10 ;  /* 0x0000000b07077223 */ /* 0x000fe2000000000a */
[----:B0-----:R-:W-:Y:S06]  /*3810*/  @!P0 BRA `(.L_x_1842) ;  /* 0x0000000000108947 */ /* 0x001fec0003800000 */
[----:B------:R-:W-:Y:S02]  /*3820*/  MOV R7, R14 ;  /* 0x0000000e00077202 */ /* 0x000fe40000000f00 */
[----:B------:R-:W-:Y:S02]  /*3830*/  MOV R14, R13 ;  /* 0x0000000d000e7202 */ /* 0x000fe40000000f00 */
[----:B------:R-:W-:-:S07]  /*3840*/  MOV R81, 0x3860 ;  /* 0x0000386000517802 */ /* 0x000fce0000000f00 */
[----:B-123-5:R-:W-:Y:S05]  /*3850*/  CALL.REL.NOINC `($__internal_15_$__cuda_sm3x_div_rn_noftz_f32_slowpath) ;  /* 0x0000001c00007944 */ /* 0x02efea0003c00000 */
.L_x_1842:
[----:B------:R-:W-:Y:S05]  /*3860*/  BSYNC.RECONVERGENT B3 ;  /* 0x0000000000037941 */ /* 0x000fea0003800200 */
.L_x_1841:
[----:B---3--:R-:W-:-:S04]  /*3870*/  FADD R5, -R2, R5 ;  /* 0x0000000502057221 */ /* 0x008fc80000000100 */
[C---:B------:R-:W-:Y:S01]  /*3880*/  FMUL R11, R5.reuse, R5 ;  /* 0x00000005050b7220 */ /* 0x040fe20000400000 */
[----:B-1----:R-:W-:-:S03]  /*3890*/  FFMA R2, R5, R7, R2 ;  /* 0x0000000705027223 */ /* 0x002fc60000000002 */
[----:B------:R-:W-:Y:S01]  /*38a0*/  FMUL R11, R4, R11 ;  /* 0x0000000b040b7220 */ /* 0x000fe20000400000 */
[----:B------:R-:W-:-:S03]  /*38b0*/  IMAD.MOV.U32 R4, RZ, RZ, R13 ;  /* 0x000000ffff047224 */ /* 0x000fc600078e000d */
[----:B--2---:R-:W-:-:S04]  /*38c0*/  FFMA R6, R11, R7, R6 ;  /* 0x000000070b067223 */ /* 0x004fc80000000006 */
[----:B------:R-:W-:-:S07]  /*38d0*/  FADD R3, R3, R6 ;  /* 0x0000000603037221 */ /* 0x000fce0000000000 */
.L_x_1840:
[----:B------:R-:W-:Y:S05]  /*38e0*/  BSYNC.RECONVERGENT B2 ;  /* 0x0000000000027941 */ /* 0x000fea0003800200 */
.L_x_1839:
[----:B------:R-:W-:-:S03]  /*38f0*/  UMOV UR4, 0xffffffff ;  /* 0xffffffff00047882 */ /* 0x000fc60000000000 */
[----:B------:R-:W-:Y:S05]  /*3900*/  BRA.DIV UR4, `(.L_x_1843) ;  /* 0x0000001604647947 */ /* 0x000fea000b800000 */
[----:B---3--:R3:W4:Y:S04]  /*3910*/  SHFL.DOWN PT, R5, R2, 0x4, 0x1f ;  /* 0x08801f0002057f89 */ /* 0x00872800000e0000 */
[----:B--2---:R3:W2:Y:S04]  /*3920*/  SHFL.DOWN PT, R6, R3, 0x4, 0x1f ;  /* 0x08801f0003067f89 */ /* 0x0046a800000e0000 */
[----:B------:R3:W0:Y:S02]  /*3930*/  SHFL.DOWN PT, R14, R4, 0x4, 0x1f ;  /* 0x08801f00040e7f89 */ /* 0x00062400000e0000 */
.L_x_1875:
[----:B0-----:R-:W-:Y:S01]  /*3940*/  FSETP.NEU.AND P0, PT, R14, RZ, PT ;  /* 0x000000ff0e00720b */ /* 0x001fe20003f0d000 */
[----:B------:R-:W-:-:S12]  /*3950*/  BSSY.RECONVERGENT B2, `(.L_x_1844) ;  /* 0x0000018000027945 */ /* 0x000fd80003800200 */
[----:B------:R-:W-:Y:S05]  /*3960*/  @!P0 BRA `(.L_x_1845) ;  /* 0x0000000000588947 */ /* 0x000fea0003800000 */
        /* <DEDUP_REMOVED lines=13> */
[----:B--2345:R-:W-:Y:S05]  /*3a40*/  CALL.REL.NOINC `($__internal_15_$__cuda_sm3x_div_rn_noftz_f32_slowpath) ;  /* 0x0000001800847944 */ /* 0x03cfea0003c00000 */
.L_x_1847:
[----:B------:R-:W-:Y:S05]  /*3a50*/  BSYNC.RECONVERGENT B3 ;  /* 0x0000000000037941 */ /* 0x000fea0003800200 */
.L_x_1846:
[----:B----4-:R-:W-:-:S04]  /*3a60*/  FADD R5, -R2, R5 ;  /* 0x0000000502057221 */ /* 0x010fc80000000100 */
[C---:B------:R-:W-:Y:S01]  /*3a70*/  FMUL R11, R5.reuse, R5 ;  /* 0x00000005050b7220 */ /* 0x040fe20000400000 */
[----:B---3--:R-:W-:-:S03]  /*3a80*/  FFMA R2, R5, R7, R2 ;  /* 0x0000000705027223 */ /* 0x008fc60000000002 */
[----:B------:R-:W-:Y:S01]  /*3a90*/  FMUL R11, R4, R11 ;  /* 0x0000000b040b7220 */ /* 0x000fe20000400000 */
[----:B------:R-:W-:-:S03]  /*3aa0*/  MOV R4, R13 ;  /* 0x0000000d00047202 */ /* 0x000fc60000000f00 */
[----:B--2---:R-:W-:-:S04]  /*3ab0*/  FFMA R6, R11, R7, R6 ;  /* 0x000000070b067223 */ /* 0x004fc80000000006 */
[----:B------:R-:W-:-:S07]  /*3ac0*/  FADD R3, R3, R6 ;  /* 0x0000000603037221 */ /* 0x000fce0000000000 */
.L_x_1845:
[----:B------:R-:W-:Y:S05]  /*3ad0*/  BSYNC.RECONVERGENT B2 ;  /* 0x0000000000027941 */ /* 0x000fea0003800200 */
.L_x_1844:
[----:B------:R-:W-:-:S03]  /*3ae0*/  UMOV UR4, 0xffffffff ;  /* 0xffffffff00047882 */ /* 0x000fc60000000000 */
[----:B------:R-:W-:Y:S05]  /*3af0*/  BRA.DIV UR4, `(.L_x_1848) ;  /* 0x0000001604447947 */ /* 0x000fea000b800000 */
[----:B----4-:R0:W4:Y:S04]  /*3b00*/  SHFL.DOWN PT, R5, R2, 0x2, 0x1f ;  /* 0x08401f0002057f89 */ /* 0x01012800000e0000 */
[----:B--2---:R0:W2:Y:S04]  /*3b10*/  SHFL.DOWN PT, R6, R3, 0x2, 0x1f ;  /* 0x08401f0003067f89 */ /* 0x0040a800000e0000 */
[----:B------:R0:W0:Y:S02]  /*3b20*/  SHFL.DOWN PT, R14, R4, 0x2, 0x1f ;  /* 0x08401f00040e7f89 */ /* 0x00002400000e0000 */
.L_x_1880:
        /* <DEDUP_REMOVED lines=17> */
.L_x_1852:
[----:B------:R-:W-:Y:S05]  /*3c40*/  BSYNC.RECONVERGENT B3 ;  /* 0x0000000000037941 */ /* 0x000fea0003800200 */
.L_x_1851:
[----:B----4-:R-:W-:-:S04]  /*3c50*/  FADD R5, -R2, R5 ;  /* 0x0000000502057221 */ /* 0x010fc80000000100 */
[C---:B------:R-:W-:Y:S01]  /*3c60*/  FMUL R11, R5.reuse, R5 ;  /* 0x00000005050b7220 */ /* 0x040fe20000400000 */
[----:B---3--:R-:W-:-:S03]  /*3c70*/  FFMA R2, R5, R7, R2 ;  /* 0x0000000705027223 */ /* 0x008fc60000000002 */
[----:B------:R-:W-:Y:S01]  /*3c80*/  FMUL R11, R4, R11 ;  /* 0x0000000b040b7220 */ /* 0x000fe20000400000 */
[----:B------:R-:W-:-:S03]  /*3c90*/  IMAD.MOV.U32 R4, RZ, RZ, R13 ;  /* 0x000000ffff047224 */ /* 0x000fc600078e000d */
[----:B--2---:R-:W-:-:S04]  /*3ca0*/  FFMA R6, R11, R7, R6 ;  /* 0x000000070b067223 */ /* 0x004fc80000000006 */
[----:B------:R-:W-:-:S07]  /*3cb0*/  FADD R3, R3, R6 ;  /* 0x0000000603037221 */ /* 0x000fce0000000000 */
.L_x_1850:
[----:B------:R-:W-:Y:S05]  /*3cc0*/  BSYNC.RECONVERGENT B2 ;  /* 0x0000000000027941 */ /* 0x000fea0003800200 */
.L_x_1849:
[----:B------:R-:W-:-:S03]  /*3cd0*/  UMOV UR4, 0xffffffff ;  /* 0xffffffff00047882 */ /* 0x000fc60000000000 */
[----:B------:R-:W-:Y:S05]  /*3ce0*/  BRA.DIV UR4, `(.L_x_1853) ;  /* 0x0000001604247947 */ /* 0x000fea000b800000 */
[----:B----4-:R0:W4:Y:S04]  /*3cf0*/  SHFL.DOWN PT, R5, R2, 0x1, 0x1f ;  /* 0x08201f0002057f89 */ /* 0x01012800000e0000 */
[----:B--2---:R0:W2:Y:S04]  /*3d00*/  SHFL.DOWN PT, R6, R3, 0x1, 0x1f ;  /* 0x08201f0003067f89 */ /* 0x0040a800000e0000 */
[----:B------:R0:W0:Y:S02]  /*3d10*/  SHFL.DOWN PT, R14, R4, 0x1, 0x1f ;  /* 0x08201f00040e7f89 */ /* 0x00002400000e0000 */
.L_x_1885:
        /* <DEDUP_REMOVED lines=17> */
.L_x_1857:
[----:B------:R-:W-:Y:S05]  /*3e30*/  BSYNC.RECONVERGENT B3 ;  /* 0x0000000000037941 */ /* 0x000fea0003800200 */
.L_x_1856:
[----:B----4-:R-:W-:-:S04]  /*3e40*/  FADD R5, -R2, R5 ;  /* 0x0000000502057221 */ /* 0x010fc80000000100 */
[C---:B------:R-:W-:Y:S01]  /*3e50*/  FMUL R11, R5.reuse, R5 ;  /* 0x00000005050b7220 */ /* 0x040fe20000400000 */
[----:B---3--:R-:W-:-:S03]  /*3e60*/  FFMA R2, R5, R7, R2 ;  /* 0x0000000705027223 */ /* 0x008fc60000000002 */
[----:B------:R-:W-:Y:S01]  /*3e70*/  FMUL R11, R4, R11 ;  /* 0x0000000b040b7220 */ /* 0x000fe20000400000 */
[----:B------:R-:W-:-:S03]  /*3e80*/  MOV R4, R13 ;  /* 0x0000000d00047202 */ /* 0x000fc60000000f00 */
[----:B--2---:R-:W-:-:S04]  /*3e90*/  FFMA R6, R11, R7, R6 ;  /* 0x000000070b067223 */ /* 0x004fc80000000006 */
[----:B------:R-:W-:-:S07]  /*3ea0*/  FADD R3, R3, R6 ;  /* 0x0000000603037221 */ /* 0x000fce0000000000 */
.L_x_1855:
[----:B------:R-:W-:Y:S05]  /*3eb0*/  BSYNC.RECONVERGENT B2 ;  /* 0x0000000000027941 */ /* 0x000fea0003800200 */
.L_x_1854:
[----:B------:R-:W0:Y:S01]  /*3ec0*/  S2R R133, SR_TID.X ;  /* 0x0000000000857919 */ /* 0x000e220000002100 */
[----:B------:R-:W-:Y:S01]  /*3ed0*/  UMOV UR4, 0xffffffff ;  /* 0xffffffff00047882 */ /* 0x000fe20000000000 */
[----:B0-----:R-:W-:-:S04]  /*3ee0*/  IADD3 R131, PT, PT, R133, 0x380, RZ ;  /* 0x0000038085837810 */ /* 0x001fc80007ffe0ff */
[----:B------:R-:W-:-:S04]  /*3ef0*/  ISETP.GE.U32.AND P0, PT, R131, UR38, PT ;  /* 0x0000002683007c0c */ /* 0x000fc8000bf06070 */
[----:B------:R-:W-:Y:S01]  /*3f00*/  ISETP.GE.AND.EX P0, PT, RZ, UR39, PT, P0 ;  /* 0x00000027ff007c0c */ /* 0x000fe2000bf06300 */
[----:B------:R-:W-:-:S12]  /*3f10*/  BRA.DIV UR4, `(.L_x_1858) ;  /* 0x0000001204f47947 */ /* 0x000fd8000b800000 */
[----:B----4-:R0:W4:Y:S04]  /*3f20*/  SHFL.IDX PT, R5, R2, RZ, 0x1f ;  /* 0x00001fff02057589 */ /* 0x01012800000e0000 */
[----:B-1-3--:R-:W1:Y:S04]  /*3f30*/  SHFL.IDX PT, R3, R3, RZ, 0x1f ;  /* 0x00001fff03037589 */ /* 0x00ae6800000e0000 */
[----:B------:R0:W3:Y:S02]  /*3f40*/  SHFL.IDX PT, R14, R4, RZ, 0x1f ;  /* 0x00001fff040e7589 */ /* 0x0000e400000e0000 */
.L_x_1890:
[----:B---3--:R-:W0:Y:S08]  /*3f50*/  MUFU.RCP R7, R14 ;  /* 0x0000000e00077308 */ /* 0x008e300000001000 */
[----:B-1----:R-:W1:Y:S01]  /*3f60*/  FCHK P1, R3, R14 ;  /* 0x0000000e03007302 */ /* 0x002e620000020000 */
        /* <DEDUP_REMOVED lines=8> */
[----:B--2-45:R-:W-:Y:S05]  /*3ff0*/  CALL.REL.NOINC `($__internal_15_$__cuda_sm3x_div_rn_noftz_f32_slowpath) ;  /* 0x0000001400187944 */ /* 0x034fea0003c00000 */
[----:B------:R-:W-:-:S07]  /*4000*/  IMAD.MOV.U32 R2, RZ, RZ, R7 ;  /* 0x000000ffff027224 */ /* 0x000fce00078e0007 */
.L_x_1859:
[----:B------:R-:W0:Y:S01]  /*4010*/  F2F.F32.F64 R3, UR36 ;  /* 0x0000002400037d10 */ /* 0x000e220008301000 */
[----:B------:R-:W-:Y:S01]  /*4020*/  FMNMX R2, RZ, R2, !PT ;  /* 0x00000002ff027209 */ /* 0x000fe20007800000 */
[----:B----4-:R-:W-:Y:S01]  /*4030*/  FADD R11, R0, -R5 ;  /* 0x80000005000b7221 */ /* 0x010fe20000000000 */
[----:B------:R-:W-:Y:S01]  /*4040*/  SHF.R.S32.HI R4, RZ, 0x1f, R75 ;  /* 0x0000001fff047819 */ /* 0x000fe2000001144b */
[--C-:B------:R-:W-:Y:S01]  /*4050*/  FADD R79, R78, -R5.reuse ;  /* 0x800000054e4f7221 */ /* 0x100fe20000000000 */
[----:B------:R-:W-:Y:S01]  /*4060*/  @!P0 R2UR UR4, R84 ;  /* 0x00000000540482ca */ /* 0x000fe200000e0000 */
[--C-:B------:R-:W-:Y:S01]  /*4070*/  FADD R81, R76, -R5.reuse ;  /* 0x800000054c517221 */ /* 0x100fe20000000000 */
[----:B------:R-:W-:Y:S01]  /*4080*/  @!P0 R2UR UR5, R85 ;  /* 0x00000000550582ca */ /* 0x000fe200000e0000 */
[----:B------:R-:W-:Y:S02]  /*4090*/  IMAD R4, R4, UR42, RZ ;  /* 0x0000002a04047c24 */ /* 0x000fe4000f8e02ff */
[--C-:B------:R-:W-:Y:S01]  /*40a0*/  FADD R83, R80, -R5.reuse ;  /* 0x8000000550537221 */ /* 0x100fe20000000000 */
[--C-:B------:R-:W-:Y:S01]  /*40b0*/  FADD R87, R82, -R5.reuse ;  /* 0x8000000552577221 */ /* 0x100fe20000000000 */
[--C-:B------:R-:W-:Y:S01]  /*40c0*/  FADD R89, R86, -R5.reuse ;  /* 0x8000000556597221 */ /* 0x100fe20000000000 */
[--C-:B------:R-:W-:Y:S01]  /*40d0*/  FADD R91, R88, -R5.reuse ;  /* 0x80000005585b7221 */ /* 0x100fe20000000000 */
[--C-:B------:R-:W-:Y:S01]  /*40e0*/  FADD R93, R90, -R5.reuse ;  /* 0x800000055a5d7221 */ /* 0x100fe20000000000 */
[----:B------:R-:W-:Y:S01]  /*40f0*/  FADD R95, R92, -R5 ;  /* 0x800000055c5f7221 */ /* 0x000fe20000000000 */
[----:B0-----:R-:W-:Y:S01]  /*4100*/  FADD R0, R2, R3 ;  /* 0x0000000302007221 */ /* 0x001fe20000000000 */
[----:B------:R-:W-:Y:S01]  /*4110*/  HFMA2 R3, -RZ, RZ, 0, 0 ;  /* 0x00000000ff037431 */ /* 0x000fe200000001ff */
[----:B------:R-:W-:Y:S01]  /*4120*/  MOV R2, R133 ;  /* 0x0000008500027202 */ /* 0x000fe20000000f00 */
[--C-:B------:R-:W-:Y:S01]  /*4130*/  FADD R97, R94, -R5.reuse ;  /* 0x800000055e617221 */ /* 0x100fe20000000000 */
[--C-:B------:R-:W-:Y:S01]  /*4140*/  FADD R99, R96, -R5.reuse ;  /* 0x8000000560637221 */ /* 0x100fe20000000000 */
[----:B------:R-:W-:Y:S01]  /*4150*/  FSETP.GEU.AND P3, PT, |R0|, 1.175494350822287508e-38, PT ;  /* 0x008000000000780b */ /* 0x000fe20003f6e200 */
[--C-:B------:R-:W-:Y:S01]  /*4160*/  FADD R101, R98, -R5.reuse ;  /* 0x8000000562657221 */ /* 0x100fe20000000000 */
[--C-:B------:R-:W-:Y:S01]  /*4170*/  FADD R103, R100, -R5.reuse ;  /* 0x8000000564677221 */ /* 0x100fe20000000000 */
[--C-:B------:R-:W-:Y:S01]  /*4180*/  FADD R105, R102, -R5.reuse ;  /* 0x8000000566697221 */ /* 0x100fe20000000000 */
[--C-:B------:R-:W-:Y:S01]  /*4190*/  FADD R107, R104, -R5.reuse ;  /* 0x80000005686b7221 */ /* 0x100fe20000000000 */
[----:B------:R-:W-:Y:S01]  /*41a0*/  FADD R109, R106, -R5 ;  /* 0x800000056a6d7221 */ /* 0x000fe20000000000 */
[----:B--2---:R-:W-:-:S04]  /*41b0*/  IMAD.WIDE.U32 R6, R75, UR42, R2 ;  /* 0x0000002a4b067c25 */ /* 0x004fc8000f8e0002 */
[--C-:B------:R-:W-:Y:S01]  /*41c0*/  FADD R111, R108, -R5.reuse ;  /* 0x800000056c6f7221 */ /* 0x100fe20000000000 */
[--C-:B------:R-:W-:Y:S01]  /*41d0*/  FADD R113, R110, -R5.reuse ;  /* 0x800000056e717221 */ /* 0x100fe20000000000 */
[--C-:B------:R-:W-:Y:S01]  /*41e0*/  FADD R115, R112, -R5.reuse ;  /* 0x8000000570737221 */ /* 0x100fe20000000000 */
[----:B------:R-:W-:Y:S01]  /*41f0*/  IMAD R3, R75, UR43, R4 ;  /* 0x0000002b4b037c24 */ /* 0x000fe2000f8e0204 */
[----:B------:R-:W-:Y:S01]  /*4200*/  LEA R2, P4, R6, UR40, 0x2 ;  /* 0x0000002806027c11 */ /* 0x000fe2000f8810ff */
[--C-:B------:R-:W-:Y:S01]  /*4210*/  FADD R117, R114, -R5.reuse ;  /* 0x8000000572757221 */ /* 0x100fe20000000000 */
[----:B------:R-:W-:Y:S01]  /*4220*/  @!P3 FMUL R0, R0, 16777216 ;  /* 0x4b8000000000b820 */ /* 0x000fe20000400000 */
[--C-:B------:R-:W-:Y:S01]  /*4230*/  FADD R119, R116, -R5.reuse ;  /* 0x8000000574777221 */ /* 0x100fe20000000000 */
[----:B------:R-:W-:Y:S01]  /*4240*/  IADD3 R3, PT, PT, R7, R3, RZ ;  /* 0x0000000307037210 */ /* 0x000fe20007ffe0ff */
[--C-:B------:R-:W-:Y:S01]  /*4250*/  FADD R121, R118, -R5.reuse ;  /* 0x8000000576797221 */ /* 0x100fe20000000000 */
[--C-:B------:R-:W-:Y:S01]  /*4260*/  FADD R123, R120, -R5.reuse ;  /* 0x80000005787b7221 */ /* 0x100fe20000000000 */
[--C-:B------:R-:W-:Y:S01]  /*4270*/  FADD R125, R122, -R5.reuse ;  /* 0x800000057a7d7221 */ /* 0x100fe20000000000 */
[----:B------:R-:W0:Y:S01]  /*4280*/  MUFU.RSQ R0, R0 ;  /* 0x0000000000007308 */ /* 0x000e220000001400 */
[--C-:B------:R-:W-:Y:S01]  /*4290*/  FADD R127, R124, -R5.reuse ;  /* 0x800000057c7f7221 */ /* 0x100fe20000000000 */
[--C-:B------:R-:W-:Y:S01]  /*42a0*/  FADD R129, R126, -R5.reuse ;  /* 0x800000057e817221 */ /* 0x100fe20000000000 */
[--C-:B------:R-:W-:Y:S01]  /*42b0*/  FADD R7, R128, -R5.reuse ;  /* 0x8000000580077221 */ /* 0x100fe20000000000 */
[----:B------:R-:W-:Y:S01]  /*42c0*/  FADD R5, R77, -R5 ;  /* 0x800000054d057221 */ /* 0x000fe20000000000 */
[----:B------:R-:W-:Y:S01]  /*42d0*/  VIADD R12, R133, 0x3e0 ;  /* 0x000003e0850c7836 */ /* 0x000fe20000000000 */
[----:B------:R-:W-:-:S02]  /*42e0*/  LEA.HI.X R3, R6, UR41, R3, 0x2, P4 ;  /* 0x0000002906037c11 */ /* 0x000fc4000a0f1403 */
[----:B------:R-:W-:Y:S02]  /*42f0*/  @!P0 MOV R77, 0x7fc00000 ;  /* 0x7fc00000004d8802 */ /* 0x000fe40000000f00 */
[----:B------:R-:W-:Y:S02]  /*4300*/  ISETP.GE.U32.AND P4, PT, R12, UR38, PT ;  /* 0x000000260c007c0c */ /* 0x000fe4000bf86070 */
[----:B------:R-:W-:Y:S01]  /*4310*/  IADD3 R15, PT, PT, R133, 0x3a0, RZ ;  /* 0x000003a0850f7810 */ /* 0x000fe20007ffe0ff */
[----:B------:R1:W-:Y:S01]  /*4320*/  @!P0 STG.E desc[UR4][R2.64+0xe00], R77 ;  /* 0x000e004d02008986 */ /* 0x0003e2000c101904 */
[----:B------:R-:W-:Y:S02]  /*4330*/  R2UR UR4, R84 ;  /* 0x00000000540472ca */ /* 0x000fe400000e0000 */
[----:B------:R-:W-:Y:S01]  /*4340*/  R2UR UR5, R85 ;  /* 0x00000000550572ca */ /* 0x000fe200000e0000 */
[----:B0-----:R-:W-:Y:S01]  /*4350*/  @!P3 FMUL R0, R0, 4096 ;  /* 0x458000000000b820 */ /* 0x001fe20000400000 */
[----:B------:R-:W-:-:S02]  /*4360*/  ISETP.GE.AND.EX P4, PT, RZ, UR39, PT, P4 ;  /* 0x00000027ff007c0c */ /* 0x000fc4000bf86340 */
[----:B------:R-:W-:Y:S01]  /*4370*/  IADD3 R13, PT, PT, R133, 0x3c0, RZ ;  /* 0x000003c0850d7810 */ /* 0x000fe20007ffe0ff */
[C---:B------:R-:W-:Y:S01]  /*4380*/  FMUL R11, R0.reuse, R11 ;  /* 0x0000000b000b7220 */ /* 0x040fe20000400000 */
[C---:B------:R-:W-:Y:S01]  /*4390*/  FMUL R89, R0.reuse, R89 ;  /* 0x0000005900597220 */ /* 0x040fe20000400000 */
[----:B------:R-:W-:Y:S01]  /*43a0*/  FMUL R103, R0, R103 ;  /* 0x0000006700677220 */ /* 0x000fe20000400000 */
[----:B------:R-:W-:Y:S01]  /*43b0*/  ISETP.GE.U32.AND P1, PT, R15, UR38, PT ;  /* 0x000000260f007c0c */ /* 0x000fe2000bf26070 */
[----:B-----5:R-:W-:Y:S01]  /*43c0*/  FFMA R11, R16, R11, R45 ;  /* 0x0000000b100b7223 */ /* 0x020fe2000000002d */
[----:B------:R-:W-:Y:S01]  /*43d0*/  FFMA R89, R21, R89, R48 ;  /* 0x0000005915597223 */ /* 0x000fe20000000030 */
[----:B------:R-:W-:Y:S01]  /*43e0*/  FFMA R103, R28, R103, R57 ;  /* 0x000000671c677223 */ /* 0x000fe20000000039 */
[----:B------:R-:W-:Y:S01]  /*43f0*/  ISETP.GE.U32.AND P2, PT, R13, UR38, PT ;  /* 0x000000260d007c0c */ /* 0x000fe2000bf46070 */
[----:B------:R-:W-:Y:S01]  /*4400*/  FMUL R5, R0, R5 ;  /* 0x0000000500057220 */ /* 0x000fe20000400000 */
[----:B------:R-:W-:Y:S01]  /*4410*/  STG.E desc[UR4][R2.64], R11 ;  /* 0x0000000b02007986 */ /* 0x000fe2000c101904 */
[----:B------:R-:W-:Y:S01]  /*4420*/  @!P4 R2UR UR16, R84 ;  /* 0x000000005410c2ca */ /* 0x000fe200000e0000 */
[C---:B------:R-:W-:Y:S01]  /*4430*/  FMUL R79, R0.reuse, R79 ;  /* 0x0000004f004f7220 */ /* 0x040fe20000400000 */
[C---:B------:R-:W-:Y:S01]  /*4440*/  @!P4 R2UR UR17, R85.reuse ;  /* 0x000000005511c2ca */ /* 0x040fe200000e0000 */
[----:B------:R-:W-:Y:S01]  /*4450*/  STG.E desc[UR4][R2.64+0x280], R89 ;  /* 0x0002805902007986 */ /* 0x000fe2000c101904 */
[----:B------:R-:W-:Y:S01]  /*4460*/  ISETP.GE.AND.EX P1, PT, RZ, UR39, PT, P1 ;  /* 0x00000027ff007c0c */ /* 0x000fe2000bf26310 */
[C---:B------:R-:W-:Y:S01]  /*4470*/  FMUL R81, R0.reuse, R81 ;  /* 0x0000005100517220 */ /* 0x040fe20000400000 */
[----:B------:R-:W-:Y:S01]  /*4480*/  ISETP.GE.AND.EX P2, PT, RZ, UR39, PT, P2 ;  /* 0x00000027ff007c0c */ /* 0x000fe2000bf46320 */
[----:B------:R-:W-:Y:S01]  /*4490*/  STG.E desc[UR4][R2.64+0x600], R103 ;  /* 0x0006006702007986 */ /* 0x000fe2000c101904 */
[----:B------:R-:W0:Y:S01]  /*44a0*/  LDCU UR4, c[0x0][0x370] ;  /* 0x00006e00ff0477ac */ /* 0x000e220008000800 */
[----:B-1----:R-:W-:Y:S01]  /*44b0*/  @!P4 MOV R77, 0x7fc00000 ;  /* 0x7fc00000004dc802 */ /* 0x002fe20000000f00 */
[----:B------:R-:W-:Y:S01]  /*44c0*/  FMUL R83, R0, R83 ;  /* 0x0000005300537220 */ /* 0x000fe20000400000 */
[----:B------:R-:W-:Y:S01]  /*44d0*/  R2UR UR6, R84 ;  /* 0x00000000540672ca */ /* 0x000fe200000e0000 */
[----:B------:R-:W0:Y:S01]  /*44e0*/  LDCU UR5, c[0x0][0x364] ;  /* 0x00006c80ff0577ac */ /* 0x000e220008000800 */
[C---:B------:R-:W-:Y:S01]  /*44f0*/  R2UR UR7, R85.reuse ;  /* 0x00000000550772ca */ /* 0x040fe200000e0000 */
[----:B------:R-:W-:Y:S01]  /*4500*/  FMUL R87, R0, R87 ;  /* 0x0000005700577220 */ /* 0x000fe20000400000 */
[----:B------:R1:W-:Y:S01]  /*4510*/  @!P4 STG.E desc[UR16][R2.64+0xf80], R77 ;  /* 0x000f804d0200c986 */ /* 0x0003e2000c101910 */
[----:B------:R-:W-:Y:S01]  /*4520*/  R2UR UR8, R84 ;  /* 0x00000000540872ca */ /* 0x000fe200000e0000 */
[----:B------:R-:W-:Y:S01]  /*4530*/  FMUL R91, R0, R91 ;  /* 0x0000005b005b7220 */ /* 0x000fe20000400000 */
[----:B------:R-:W-:Y:S01]  /*4540*/  @!P1 R2UR UR12, R84 ;  /* 0x00000000540c92ca */ /* 0x000fe200000e0000 */
[C---:B------:R-:W-:Y:S01]  /*4550*/  FMUL R93, R0.reuse, R93 ;  /* 0x0000005d005d7220 */ /* 0x040fe20000400000 */
[C---:B------:R-:W-:Y:S01]  /*4560*/  @!P1 R2UR UR13, R85.reuse ;  /* 0x00000000550d92ca */ /* 0x040fe200000e0000 */
[----:B------:R-:W-:Y:S01]  /*4570*/  FMUL R95, R0, R95 ;  /* 0x0000005f005f7220 */ /* 0x000fe20000400000 */
[----:B------:R-:W-:Y:S01]  /*4580*/  @!P2 R2UR UR14, R84 ;  /* 0x00000000540ea2ca */ /* 0x000fe200000e0000 */
[C---:B------:R-:W-:Y:S01]  /*4590*/  FMUL R97, R0.reuse, R97 ;  /* 0x0000006100617220 */ /* 0x040fe20000400000 */
[C---:B------:R-:W-:Y:S01]  /*45a0*/  @!P2 R2UR UR15, R85.reuse ;  /* 0x00000000550fa2ca */ /* 0x040fe200000e0000 */
[C---:B------:R-:W-:Y:S01]  /*45b0*/  FMUL R99, R0.reuse, R99 ;  /* 0x0000006300637220 */ /* 0x040fe20000400000 */
[----:B------:R-:W-:Y:S01]  /*45c0*/  @!P1 MOV R133, 0x7fc00000 ;  /* 0x7fc0000000859802 */ /* 0x000fe20000000f00 */
[----:B-1----:R-:W1:Y:S01]  /*45d0*/  LDC.64 R76, c[0x0][0x398] ;  /* 0x0000e600ff4c7b82 */ /* 0x002e620000000a00 */
[----:B------:R-:W-:Y:S01]  /*45e0*/  @!P2 MOV R135, 0x7fc00000 ;  /* 0x7fc000000087a802 */ /* 0x000fe20000000f00 */
[C---:B------:R-:W-:Y:S01]  /*45f0*/  FMUL R101, R0.reuse, R101 ;  /* 0x0000006500657220 */ /* 0x040fe20000400000 */
[----:B0-----:R-:W-:Y:S01]  /*4600*/  UIMAD UR4, UR4, UR5, URZ ;  /* 0x00000005040472a4 */ /* 0x001fe2000f8e02ff */
[----:B------:R-:W-:Y:S01]  /*4610*/  R2UR UR9, R85 ;  /* 0x00000000550972ca */ /* 0x000fe200000e0000 */
[----:B------:R-:W-:Y:S01]  /*4620*/  FMUL R105, R0, R105 ;  /* 0x0000006900697220 */ /* 0x000fe20000400000 */
[----:B------:R0:W-:Y:S01]  /*4630*/  @!P1 STG.E desc[UR12][R2.64+0xe80], R133 ;  /* 0x000e808502009986 */ /* 0x0001e2000c10190c */
[----:B------:R-:W-:Y:S01]  /*4640*/  R2UR UR10, R84 ;  /* 0x00000000540a72ca */ /* 0x000fe200000e0000 */
[C---:B------:R-:W-:Y:S01]  /*4650*/  FMUL R107, R0.reuse, R107 ;  /* 0x0000006b006b7220 */ /* 0x040fe20000400000 */
[----:B------:R-:W-:Y:S01]  /*4660*/  IADD3 R73, P0, PT, R73, UR4, RZ ;  /* 0x0000000449497c10 */ /* 0x000fe2000ff1e0ff */
[----:B------:R0:W-:Y:S01]  /*4670*/  @!P2 STG.E desc[UR14][R2.64+0xf00], R135 ;  /* 0x000f00870200a986 */ /* 0x0001e2000c10190e */
[----:B------:R-:W-:Y:S01]  /*4680*/  R2UR UR11, R85 ;  /* 0x00000000550b72ca */ /* 0x000fe200000e0000 */
[C---:B------:R-:W-:Y:S01]  /*4690*/  FMUL R109, R0.reuse, R109 ;  /* 0x0000006d006d7220 */ /* 0x040fe20000400000 */
[----:B------:R-:W-:Y:S01]  /*46a0*/  IADD3.X R72, PT, PT, RZ, R72, RZ, P0, !PT ;  /* 0x00000048ff487210 */ /* 0x000fe200007fe4ff */
[C---:B------:R-:W-:Y:S01]  /*46b0*/  FMUL R111, R0.reuse, R111 ;  /* 0x0000006f006f7220 */ /* 0x040fe20000400000 */
[----:B------:R-:W-:Y:S01]  /*46c0*/  ISETP.GE.U32.AND P0, PT, R73, UR44, PT ;  /* 0x0000002c49007c0c */ /* 0x000fe2000bf06070 */
[----:B------:R-:W-:Y:S01]  /*46d0*/  FMUL R113, R0, R113 ;  /* 0x0000007100717220 */ /* 0x000fe20000400000 */
[----:B------:R-:W-:Y:S01]  /*46e0*/  R2UR UR12, R84 ;  /* 0x00000000540c72ca */ /* 0x000fe200000e0000 */
[C---:B------:R-:W-:Y:S01]  /*46f0*/  FMUL R115, R0.reuse, R115 ;  /* 0x0000007300737220 */ /* 0x040fe20000400000 */
[C---:B------:R-:W-:Y:S01]  /*4700*/  R2UR UR13, R85.reuse ;  /* 0x00000000550d72ca */ /* 0x040fe200000e0000 */
        /* <DEDUP_REMOVED lines=14> */
[----:B------:R-:W-:Y:S01]  /*47f0*/  FMUL R7, R0, R7 ;  /* 0x0000000700077220 */ /* 0x000fe20000400000 */
[----:B------:R-:W-:Y:S01]  /*4800*/  R2UR UR21, R85 ;  /* 0x00000000551572ca */ /* 0x000fe200000e0000 */
[----:B------:R-:W-:Y:S01]  /*4810*/  FFMA R11, R43, R5, R70 ;  /* 0x000000052b0b7223 */ /* 0x000fe20000000046 */
[----:B------:R-:W-:Y:S01]  /*4820*/  ISETP.GE.AND.EX P0, PT, R72, UR45, PT, P0 ;  /* 0x0000002d48007c0c */ /* 0x000fe2000bf06300 */
[----:B-1----:R-:W-:-:S04]  /*4830*/  IMAD.WIDE.U32 R4, R76, UR4, RZ ;  /* 0x000000044c047c25 */ /* 0x002fc8000f8e00ff */
[----:B------:R-:W-:Y:S01]  /*4840*/  FFMA R79, R17, R79, R44 ;  /* 0x0000004f114f7223 */ /* 0x000fe2000000002c */
        /* <DEDUP_REMOVED lines=23> */
[----:B------:R-:W-:Y:S01]  /*49c0*/  IADD3 R74, P1, PT, RZ, R74, RZ ;  /* 0x0000004aff4a7210 */ /* 0x000fe20007f3e0ff */
[----:B------:R-:W-:Y:S01]  /*49d0*/  IMAD R5, R77, UR4, R5 ;  /* 0x000000044d057c24 */ /* 0x000fe2000f8e0205 */
[----:B------:R-:W-:Y:S01]  /*49e0*/  LEA R8, P2, R4, R8, 0x2 ;  /* 0x0000000804087211 */ /* 0x000fe200078410ff */
[----:B------:R0:W-:Y:S01]  /*49f0*/  STG.E desc[UR6][R2.64+0x80], R79 ;  /* 0x0000804f02007986 */ /* 0x0001e2000c101906 */
[----:B------:R-:W-:-:S02]  /*4a00*/  IADD3.X R75, PT, PT, R75, UR4, RZ, P1, !PT ;  /* 0x000000044b4b7c10 */ /* 0x000fc40008ffe4ff */
[----:B------:R-:W-:Y:S01]  /*4a10*/  LEA.HI.X R9, R4, R9, R5, 0x2, P2 ;  /* 0x0000000904097211 */ /* 0x000fe200010f1405 */
[----:B------:R0:W-:Y:S04]  /*4a20*/  STG.E desc[UR8][R2.64+0x100], R81 ;  /* 0x0001005102007986 */ /* 0x0001e8000c101908 */
        /* <DEDUP_REMOVED lines=22> */
[----:B------:R0:W-:Y:S01]  /*4b90*/  STG.E desc[UR20][R2.64+0xd80], R11 ;  /* 0x000d800b02007986 */ /* 0x0001e2000c101914 */
[----:B------:R-:W-:Y:S05]  /*4ba0*/  @!P0 BRA `(.L_x_1860) ;  /* 0xffffffbc00b88947 */ /* 0x000fea000383ffff */
[----:B------:R-:W-:Y:S05]  /*4bb0*/  EXIT ;  /* 0x000000000000794d */ /* 0x000fea0003800000 */
.L_x_1833:
[----:B------:R-:W-:Y:S01]  /*4bc0*/  HFMA2 R12, -RZ, RZ, 0, 9.5367431640625e-07 ;  /* 0x00000010ff0c7431 */ /* 0x000fe200000001ff */
[----:B------:R-:W-:Y:S01]  /*4bd0*/  BSSY B0, `(.L_x_1861) ;  /* 0x0000007000007945 */ /* 0x000fe20003800000 */
[----:B------:R-:W-:Y:S01]  /*4be0*/  IMAD.MOV.U32 R13, RZ, RZ, R2 ;  /* 0x000000ffff0d7224 */ /* 0x000fe200078e0002 */
[----:B------:R-:W-:Y:S02]  /*4bf0*/  MOV R11, 0x1f ;  /* 0x0000001f000b7802 */ /* 0x000fe40000000f00 */
[----:B------:R-:W-:-:S07]  /*4c00*/  MOV R15, 0xffffffff ;  /* 0xffffffff000f7802 */ /* 0x000fce0000000f00 */
[----:B-----5:R-:W-:Y:S05]  /*4c10*/  WARPSYNC.COLLECTIVE R15, `(.L_x_1862) ;  /* 0x000000000f087348 */ /* 0x020fea0003c00000 */
[----:B------:R0:W1:Y:S02]  /*4c20*/  SHFL.DOWN P6, R14, R13, R12, R11 ;  /* 0x0800000c0d0e7389 */ /* 0x00006400000c000b */
[----:B01---5:R-:W-:Y:S05]  /*4c30*/  ENDCOLLECTIVE ;  /* 0x000000000000791b */ /* 0x023fea0003800000 */
.L_x_1862:
[----:B------:R-:W-:Y:S05]  /*4c40*/  BSYNC B0 ;  /* 0x0000000000007941 */ /* 0x000fea0003800000 */
.L_x_1861:
        /* <DEDUP_REMOVED lines=8> */
.L_x_1863:
[----:B------:R-:W-:Y:S02]  /*4cd0*/  MOV R13, R4 ;  /* 0x00000004000d7202 */ /* 0x000fe40000000f00 */
[----:B------:R-:W-:-:S07]  /*4ce0*/  MOV R6, R14 ;  /* 0x0000000e00067202 */ /* 0x000fce0000000f00 */
[----:B------:R-:W-:Y:S05]  /*4cf0*/  WARPSYNC.COLLECTIVE R15, `(.L_x_1864) ;  /* 0x000000000f087348 */ /* 0x000fea0003c00000 */
[----:B------:R0:W1:Y:S02]  /*4d00*/  SHFL.DOWN P6, R14, R13, R12, R11 ;  /* 0x0800000c0d0e7389 */ /* 0x00006400000c000b */
[----:B01----:R-:W-:Y:S05]  /*4d10*/  ENDCOLLECTIVE ;  /* 0x000000000000791b */ /* 0x003fea0003800000 */
.L_x_1864:
[----:B------:R-:W-:Y:S05]  /*4d20*/  BRA `(.L_x_1865) ;  /* 0xffffffe8000c7947 */ /* 0x000fea000383ffff */
.L_x_1838:
[----:B------:R-:W-:Y:S01]  /*4d30*/  HFMA2 R11, -RZ, RZ, 0, 1.847743988037109375e-06 ;  /* 0x0000001fff0b7431 */ /* 0x000fe200000001ff */
[----:B------:R-:W-:Y:S01]  /*4d40*/  BSSY B0, `(.L_x_1866) ;  /* 0x0000007000007945 */ /* 0x000fe20003800000 */
[----:B------:R-:W-:Y:S01]  /*4d50*/  MOV R13, R2 ;  /* 0x00000002000d7202 */ /* 0x000fe20000000f00 */
[----:B------:R-:W-:Y:S01]  /*4d60*/  IMAD.MOV.U32 R12, RZ, RZ, 0x8 ;  /* 0x00000008ff0c7424 */ /* 0x000fe200078e00ff */
[----:B------:R-:W-:-:S07]  /*4d70*/  MOV R15, 0xffffffff ;  /* 0xffffffff000f7802 */ /* 0x000fce0000000f00 */
[----:B012--5:R-:W-:Y:S05]  /*4d80*/  WARPSYNC.COLLECTIVE R15, `(.L_x_1867) ;  /* 0x000000000f087348 */ /* 0x027fea0003c00000 */
[----:B------:R3:W4:Y:S02]  /*4d90*/  SHFL.DOWN P6, R14, R13, R12, R11 ;  /* 0x0800000c0d0e7389 */ /* 0x00072400000c000b */
[----:B012345:R-:W-:Y:S05]  /*4da0*/  ENDCOLLECTIVE ;  /* 0x000000000000791b */ /* 0x03ffea0003800000 */
.L_x_1867:
[----:B------:R-:W-:Y:S05]  /*4db0*/  BSYNC B0 ;  /* 0x0000000000007941 */ /* 0x000fea0003800000 */
.L_x_1866:
[----:B------:R-:W-:Y:S01]  /*4dc0*/  HFMA2 R12, -RZ, RZ, 0, 4.76837158203125e-07 ;  /* 0x00000008ff0c7431 */ /* 0x000fe200000001ff */
[----:B------:R-:W-:Y:S01]  /*4dd0*/  MOV R13, R3 ;  /* 0x00000003000d7202 */ /* 0x000fe20000000f00 */
[----:B------:R-:W-:Y:S01]  /*4de0*/  IMAD.MOV.U32 R11, RZ, RZ, 0x1f ;  /* 0x0000001fff0b7424 */ /* 0x000fe200078e00ff */
[----:B------:R-:W-:Y:S02]  /*4df0*/  MOV R15, 0xffffffff ;  /* 0xffffffff000f7802 */ /* 0x000fe40000000f00 */
[----:B------:R-:W-:-:S07]  /*4e00*/  MOV R5, R14 ;  /* 0x0000000e00057202 */ /* 0x000fce0000000f00 */
[----:B------:R-:W-:Y:S05]  /*4e10*/  WARPSYNC.COLLECTIVE R15, `(.L_x_1868) ;  /* 0x000000000f087348 */ /* 0x000fea0003c00000 */
[----:B------:R0:W1:Y:S02]  /*4e20*/  SHFL.DOWN P6, R14, R13, R12, R11 ;  /* 0x0800000c0d0e7389 */ /* 0x00006400000c000b */
[----:B01----:R-:W-:Y:S05]  /*4e30*/  ENDCOLLECTIVE ;  /* 0x000000000000791b */ /* 0x003fea0003800000 */
.L_x_1868:
[----:B------:R-:W-:Y:S02]  /*4e40*/  MOV R13, R4 ;  /* 0x00000004000d7202 */ /* 0x000fe40000000f00 */
[----:B------:R-:W-:-:S07]  /*4e50*/  MOV R6, R14 ;  /* 0x0000000e00067202 */ /* 0x000fce0000000f00 */
[----:B------:R-:W-:Y:S05]  /*4e60*/  WARPSYNC.COLLECTIVE R15, `(.L_x_1869) ;  /* 0x000000000f087348 */ /* 0x000fea0003c00000 */
[----:B------:R0:W1:Y:S02]  /*4e70*/  SHFL.DOWN P6, R14, R13, R12, R11 ;  /* 0x0800000c0d0e7389 */ /* 0x00006400000c000b */
[----:B01----:R-:W-:Y:S05]  /*4e80*/  ENDCOLLECTIVE ;  /* 0x000000000000791b */ /* 0x003fea0003800000 */
.L_x_1869:
[----:B------:R-:W-:Y:S05]  /*4e90*/  BRA `(.L_x_1870) ;  /* 0xffffffe8002c7947 */ /* 0x000fea000383ffff */
.L_x_1843:
[----:B------:R-:W-:Y:S01]  /*4ea0*/  HFMA2 R12, -RZ, RZ, 0, 2.384185791015625e-07 ;  /* 0x00000004ff0c7431 */ /* 0x000fe200000001ff */
[----:B------:R-:W-:Y:S01]  /*4eb0*/  BSSY B0, `(.L_x_1871) ;  /* 0x0000007000007945 */ /* 0x000fe20003800000 */
[----:B------:R-:W-:Y:S01]  /*4ec0*/  MOV R13, R2 ;  /* 0x00000002000d7202 */ /* 0x000fe20000000f00 */
[----:B------:R-:W-:Y:S01]  /*4ed0*/  IMAD.MOV.U32 R11, RZ, RZ, 0x1f ;  /* 0x0000001fff0b7424 */ /* 0x000fe200078e00ff */
[----:B------:R-:W-:-:S07]  /*4ee0*/  MOV R15, 0xffffffff ;  /* 0xffffffff000f7802 */ /* 0x000fce0000000f00 */
[----:B0123-5:R-:W-:Y:S05]  /*4ef0*/  WARPSYNC.COLLECTIVE R15, `(.L_x_1872) ;  /* 0x000000000f087348 */ /* 0x02ffea0003c00000 */
[----:B------:R4:W0:Y:S02]  /*4f00*/  SHFL.DOWN P6, R14, R13, R12, R11 ;  /* 0x0800000c0d0e7389 */ /* 0x00082400000c000b */
[----:B012345:R-:W-:Y:S05]  /*4f10*/  ENDCOLLECTIVE ;  /* 0x000000000000791b */ /* 0x03ffea0003800000 */
.L_x_1872:
[----:B------:R-:W-:Y:S05]  /*4f20*/  BSYNC B0 ;  /* 0x0000000000007941 */ /* 0x000fea0003800000 */
.L_x_1871:
[----:B------:R-:W-:Y:S01]  /*4f30*/  HFMA2 R12, -RZ, RZ, 0, 2.384185791015625e-07 ;  /* 0x00000004ff0c7431 */ /* 0x000fe200000001ff */
[----:B------:R-:W-:Y:S01]  /*4f40*/  MOV R13, R3 ;  /* 0x00000003000d7202 */ /* 0x000fe20000000f00 */
[----:B------:R-:W-:Y:S01]  /*4f50*/  IMAD.MOV.U32 R15, RZ, RZ, -0x1 ;  /* 0xffffffffff0f7424 */ /* 0x000fe200078e00ff */
[----:B------:R-:W-:Y:S02]  /*4f60*/  MOV R11, 0x1f ;  /* 0x0000001f000b7802 */ /* 0x000fe40000000f00 */
[----:B------:R-:W-:-:S07]  /*4f70*/  MOV R5, R14 ;  /* 0x0000000e00057202 */ /* 0x000fce0000000f00 */
[----:B------:R-:W-:Y:S05]  /*4f80*/  WARPSYNC.COLLECTIVE R15, `(.L_x_1873) ;  /* 0x000000000f087348 */ /* 0x000fea0003c00000 */
[----:B------:R0:W1:Y:S02]  /*4f90*/  SHFL.DOWN P6, R14, R13, R12, R11 ;  /* 0x0800000c0d0e7389 */ /* 0x00006400000c000b */
[----:B01----:R-:W-:Y:S05]  /*4fa0*/  ENDCOLLECTIVE ;  /* 0x000000000000791b */ /* 0x003fea0003800000 */
.L_x_1873:
[----:B------:R-:W-:Y:S02]  /*4fb0*/  MOV R13, R4 ;  /* 0x00000004000d7202 */ /* 0x000fe40000000f00 */
[----:B------:R-:W-:-:S07]  /*4fc0*/  MOV R6, R14 ;  /* 0x0000000e00067202 */ /* 0x000fce0000000f00 */
[----:B------:R-:W-:Y:S05]  /*4fd0*/  WARPSYNC.COLLECTIVE R15, `(.L_x_1874) ;  /* 0x000000000f087348 */ /* 0x000fea0003c00000 */
[----:B------:R0:W1:Y:S02]  /*4fe0*/  SHFL.DOWN P6, R14, R13, R12, R11 ;  /* 0x0800000c0d0e7389 */ /* 0x00006400000c000b */
[----:B01----:R-:W-:Y:S05]  /*4ff0*/  ENDCOLLECTIVE ;  /* 0x000000000000791b */ /* 0x003fea0003800000 */
.L_x_1874:
[----:B------:R-:W-:Y:S05]  /*5000*/  BRA `(.L_x_1875) ;  /* 0xffffffe8004c7947 */ /* 0x000fea000383ffff */
.L_x_1848:
[----:B------:R-:W-:Y:S01]  /*5010*/  HFMA2 R12, -RZ, RZ, 0, 1.1920928955078125e-07 ;  /* 0x00000002ff0c7431 */ /* 0x000fe200000001ff */
[----:B------:R-:W-:Y:S01]  /*5020*/  BSSY B0, `(.L_x_1876) ;  /* 0x0000007000007945 */ /* 0x000fe20003800000 */
[----:B------:R-:W-:Y:S01]  /*5030*/  MOV R13, R2 ;  /* 0x00000002000d7202 */ /* 0x000fe20000000f00 */
[----:B------:R-:W-:Y:S01]  /*5040*/  IMAD.MOV.U32 R15, RZ, RZ, -0x1 ;  /* 0xffffffffff0f7424 */ /* 0x000fe200078e00ff */
[----:B------:R-:W-:-:S07]  /*5050*/  MOV R11, 0x1f ;  /* 0x0000001f000b7802 */ /* 0x000fce0000000f00 */
[----:B-12345:R-:W-:Y:S05]  /*5060*/  WARPSYNC.COLLECTIVE R15, `(.L_x_1877) ;  /* 0x000000000f087348 */ /* 0x03efea0003c00000 */
[----:B------:R0:W0:Y:S02]  /*5070*/  SHFL.DOWN P6, R14, R13, R12, R11 ;  /* 0x0800000c0d0e7389 */ /* 0x00002400000c000b */
[----:B012345:R-:W-:Y:S05]  /*5080*/  ENDCOLLECTIVE ;  /* 0x000000000000791b */ /* 0x03ffea0003800000 */
.L_x_1877:
[----:B------:R-:W-:Y:S05]  /*5090*/  BSYNC B0 ;  /* 0x0000000000007941 */ /* 0x000fea0003800000 */
.L_x_1876:
[----:B------:R-:W-:Y:S01]  /*50a0*/  HFMA2 R12, -RZ, RZ, 0, 1.1920928955078125e-07 ;  /* 0x00000002ff0c7431 */ /* 0x000fe200000001ff */
[----:B------:R-:W-:Y:S02]  /*50b0*/  MOV R13, R3 ;  /* 0x00000003000d7202 */ /* 0x000fe40000000f00 */
[----:B------:R-:W-:Y:S02]  /*50c0*/  MOV R11, 0x1f ;  /* 0x0000001f000b7802 */ /* 0x000fe40000000f00 */
[----:B------:R-:W-:Y:S02]  /*50d0*/  MOV R15, 0xffffffff ;  /* 0xffffffff000f7802 */ /* 0x000fe40000000f00 */
[----:B------:R-:W-:-:S07]  /*50e0*/  MOV R5, R14 ;  /* 0x0000000e00057202 */ /* 0x000fce0000000f00 */
[----:B------:R-:W-:Y:S05]  /*50f0*/  WARPSYNC.COLLECTIVE R15, `(.L_x_1878) ;  /* 0x000000000f087348 */ /* 0x000fea0003c00000 */
[----:B------:R0:W1:Y:S02]  /*5100*/  SHFL.DOWN P6, R14, R13, R12, R11 ;  /* 0x0800000c0d0e7389 */ /* 0x00006400000c000b */
[----:B01----:R-:W-:Y:S05]  /*5110*/  ENDCOLLECTIVE ;  /* 0x000000000000791b */ /* 0x003fea0003800000 */
.L_x_1878:
[----:B------:R-:W-:Y:S01]  /*5120*/  MOV R13, R4 ;  /* 0x00000004000d7202 */ /* 0x000fe20000000f00 */
[----:B------:R-:W-:-:S07]  /*5130*/  IMAD.MOV.U32 R6, RZ, RZ, R14 ;  /* 0x000000ffff067224 */ /* 0x000fce00078e000e */
[----:B------:R-:W-:Y:S05]  /*5140*/  WARPSYNC.COLLECTIVE R15, `(.L_x_1879) ;  /* 0x000000000f087348 */ /* 0x000fea0003c00000 */
[----:B------:R0:W1:Y:S02]  /*5150*/  SHFL.DOWN P6, R14, R13, R12, R11 ;  /* 0x0800000c0d0e7389 */ /* 0x00006400000c000b */
[----:B01----:R-:W-:Y:S05]  /*5160*/  ENDCOLLECTIVE ;  /* 0x000000000000791b */ /* 0x003fea0003800000 */
.L_x_1879:
[----:B------:R-:W-:Y:S05]  /*5170*/  BRA `(.L_x_1880) ;  /* 0xffffffe8006c7947 */ /* 0x000fea000383ffff */
.L_x_1853:
[----:B------:R-:W-:Y:S01]  /*5180*/  HFMA2 R12, -RZ, RZ, 0, 5.9604644775390625e-08 ;  /* 0x00000001ff0c7431 */ /* 0x000fe200000001ff */
[----:B------:R-:W-:Y:S01]  /*5190*/  BSSY B0, `(.L_x_1881) ;  /* 0x0000007000007945 */ /* 0x000fe20003800000 */
[----:B------:R-:W-:Y:S02]  /*51a0*/  MOV R13, R2 ;  /* 0x00000002000d7202 */ /* 0x000fe40000000f00 */
[----:B------:R-:W-:Y:S02]  /*51b0*/  MOV R11, 0x1f ;  /* 0x0000001f000b7802 */ /* 0x000fe40000000f00 */
[----:B------:R-:W-:-:S07]  /*51c0*/  MOV R15, 0xffffffff ;  /* 0xffffffff000f7802 */ /* 0x000fce0000000f00 */
[----:B-12345:R-:W-:Y:S05]  /*51d0*/  WARPSYNC.COLLECTIVE R15, `(.L_x_1882) ;  /* 0x000000000f087348 */ /* 0x03efea0003c00000 */
[----:B------:R0:W0:Y:S02]  /*51e0*/  SHFL.DOWN P6, R14, R13, R12, R11 ;  /* 0x0800000c0d0e7389 */ /* 0x00002400000c000b */
[----:B012345:R-:W-:Y:S05]  /*51f0*/  ENDCOLLECTIVE ;  /* 0x000000000000791b */ /* 0x03ffea0003800000 */
.L_x_1882:
[----:B------:R-:W-:Y:S05]  /*5200*/  BSYNC B0 ;  /* 0x0000000000007941 */ /* 0x000fea0003800000 */
.L_x_1881:
[----:B------:R-:W-:Y:S01]  /*5210*/  HFMA2 R12, -RZ, RZ, 0, 5.9604644775390625e-08 ;  /* 0x00000001ff0c7431 */ /* 0x000fe200000001ff */
[----:B------:R-:W-:Y:S01]  /*5220*/  MOV R13, R3 ;  /* 0x00000003000d7202 */ /* 0x000fe20000000f00 */
[----:B------:R-:W-:Y:S01]  /*5230*/  IMAD.MOV.U32 R5, RZ, RZ, R14 ;  /* 0x000000ffff057224 */ /* 0x000fe200078e000e */
[----:B------:R-:W-:Y:S02]  /*5240*/  MOV R11, 0x1f ;  /* 0x0000001f000b7802 */ /* 0x000fe40000000f00 */
[----:B------:R-:W-:-:S07]  /*5250*/  MOV R15, 0xffffffff ;  /* 0xffffffff000f7802 */ /* 0x000fce0000000f00 */
[----:B------:R-:W-:Y:S05]  /*5260*/  WARPSYNC.COLLECTIVE R15, `(.L_x_1883) ;  /* 0x000000000f087348 */ /* 0x000fea0003c00000 */
[----:B------:R0:W1:Y:S02]  /*5270*/  SHFL.DOWN P6, R14, R13, R12, R11 ;  /* 0x0800000c0d0e7389 */ /* 0x00006400000c000b */
[----:B01----:R-:W-:Y:S05]  /*5280*/  ENDCOLLECTIVE ;  /* 0x000000000000791b */ /* 0x003fea0003800000 */
.L_x_1883:
[----:B------:R-:W-:Y:S01]  /*5290*/  IMAD.MOV.U32 R13, RZ, RZ, R4 ;  /* 0x000000ffff0d7224 */ /* 0x000fe200078e0004 */
[----:B------:R-:W-:-:S07]  /*52a0*/  MOV R6, R14 ;  /* 0x0000000e00067202 */ /* 0x000fce0000000f00 */
[----:B------:R-:W-:Y:S05]  /*52b0*/  WARPSYNC.COLLECTIVE R15, `(.L_x_1884) ;  /* 0x000000000f087348 */ /* 0x000fea0003c00000 */
[----:B------:R0:W1:Y:S02]  /*52c0*/  SHFL.DOWN P6, R14, R13, R12, R11 ;  /* 0x0800000c0d0e7389 */ /* 0x00006400000c000b */
[----:B01----:R-:W-:Y:S05]  /*52d0*/  ENDCOLLECTIVE ;  /* 0x000000000000791b */ /* 0x003fea0003800000 */
.L_x_1884:
[----:B------:R-:W-:Y:S05]  /*52e0*/  BRA `(.L_x_1885) ;  /* 0xffffffe8008c7947 */ /* 0x000fea000383ffff */
.L_x_1858:
[----:B------:R-:W-:Y:S01]  /*52f0*/  HFMA2 R12, -RZ, RZ, 0, 0 ;  /* 0x00000000ff0c7431 */ /* 0x000fe200000001ff */
[----:B------:R-:W-:Y:S01]  /*5300*/  BSSY B0, `(.L_x_1886) ;  /* 0x0000007000007945 */ /* 0x000fe20003800000 */
[----:B------:R-:W-:Y:S02]  /*5310*/  MOV R13, R2 ;  /* 0x00000002000d7202 */ /* 0x000fe40000000f00 */
[----:B------:R-:W-:Y:S02]  /*5320*/  MOV R11, 0x1f ;  /* 0x0000001f000b7802 */ /* 0x000fe40000000f00 */
[----:B------:R-:W-:-:S07]  /*5330*/  MOV R15, 0xffffffff ;  /* 0xffffffff000f7802 */ /* 0x000fce0000000f00 */
[----:B-12345:R-:W-:Y:S05]  /*5340*/  WARPSYNC.COLLECTIVE R15, `(.L_x_1887) ;  /* 0x000000000f087348 */ /* 0x03efea0003c00000 */
[----:B------:R0:W0:Y:S02]  /*5350*/  SHFL.IDX P6, R14, R13, R12, R11 ;  /* 0x0000000c0d0e7389 */ /* 0x00002400000c000b */
[----:B012345:R-:W-:Y:S05]  /*5360*/  ENDCOLLECTIVE ;  /* 0x000000000000791b */ /* 0x03ffea0003800000 */
.L_x_1887:
[----:B------:R-:W-:Y:S05]  /*5370*/  BSYNC B0 ;  /* 0x0000000000007941 */ /* 0x000fea0003800000 */
.L_x_1886:
[----:B------:R-:W-:Y:S02]  /*5380*/  HFMA2 R12, -RZ, RZ, 0, 0 ;  /* 0x00000000ff0c7431 */ /* 0x000fe400000001ff */
[----:B------:R-:W-:Y:S01]  /*5390*/  IMAD.MOV.U32 R13, RZ, RZ, R3 ;  /* 0x000000ffff0d7224 */ /* 0x000fe200078e0003 */
[----:B------:R-:W-:Y:S02]  /*53a0*/  MOV R11, 0x1f ;  /* 0x0000001f000b7802 */ /* 0x000fe40000000f00 */
[----:B------:R-:W-:Y:S02]  /*53b0*/  MOV R15, 0xffffffff ;  /* 0xffffffff000f7802 */ /* 0x000fe40000000f00 */
[----:B------:R-:W-:-:S07]  /*53c0*/  MOV R5, R14 ;  /* 0x0000000e00057202 */ /* 0x000fce0000000f00 */
[----:B------:R-:W-:Y:S05]  /*53d0*/  WARPSYNC.COLLECTIVE R15, `(.L_x_1888) ;  /* 0x000000000f087348 */ /* 0x000fea0003c00000 */
[----:B------:R0:W1:Y:S02]  /*53e0*/  SHFL.IDX P6, R14, R13, R12, R11 ;  /* 0x0000000c0d0e7389 */ /* 0x00006400000c000b */
[----:B01----:R-:W-:Y:S05]  /*53f0*/  ENDCOLLECTIVE ;  /* 0x000000000000791b */ /* 0x003fea0003800000 */
.L_x_1888:
[----:B------:R-:W-:Y:S02]  /*5400*/  MOV R13, R4 ;  /* 0x00000004000d7202 */ /* 0x000fe40000000f00 */
[----:B------:R-:W-:-:S07]  /*5410*/  MOV R3, R14 ;  /* 0x0000000e00037202 */ /* 0x000fce0000000f00 */
[----:B------:R-:W-:Y:S05]  /*5420*/  WARPSYNC.COLLECTIVE R15, `(.L_x_1889) ;  /* 0x000000000f087348 */ /* 0x000fea0003c00000 */
[----:B------:R0:W1:Y:S02]  /*5430*/  SHFL.IDX P6, R14, R13, R12, R11 ;  /* 0x0000000c0d0e7389 */ /* 0x00006400000c000b */
[----:B01----:R-:W-:Y:S05]  /*5440*/  ENDCOLLECTIVE ;  /* 0x000000000000791b */ /* 0x003fea0003800000 */
.L_x_1889:
[----:B------:R-:W-:Y:S05]  /*5450*/  BRA `(.L_x_1890) ;  /* 0xffffffe800bc7947 */ /* 0x000fea000383ffff */
        .weak           $__internal_15_$__cuda_sm3x_div_rn_noftz_f32_slowpath
        .type           $__internal_15_$__cuda_sm3x_div_rn_noftz_f32_slowpath,@function
        .size           $__internal_15_$__cuda_sm3x_div_rn_noftz_f32_slowpath,(.L_x_7638 - $__internal_15_$__cuda_sm3x_div_rn_noftz_f32_slowpath)
$__internal_15_$__cuda_sm3x_div_rn_noftz_f32_slowpath:
[----:B------:R-:W-:Y:S01]  /*5460*/  SHF.R.U32.HI R11, RZ, 0x17, R14 ;  /* 0x00000017ff0b7819 */ /* 0x000fe2000001160e */
[----:B------:R-:W-:Y:S01]  /*5470*/  BSSY B0, `(.L_x_1891) ;  /* 0x0000062000007945 */ /* 0x000fe20003800000 */
[----:B------:R-:W-:Y:S02]  /*5480*/  SHF.R.U32.HI R10, RZ, 0x17, R7 ;  /* 0x00000017ff0a7819 */ /* 0x000fe40000011607 */
[----:B------:R-:W-:Y:S02]  /*5490*/  LOP3.LUT R91, R11, 0xff, RZ, 0xc0, !PT ;  /* 0x000000ff0b5b7812 */ /* 0x000fe400078ec0ff */
[----:B------:R-:W-:-:S03]  /*54a0*/  LOP3.LUT R83, R10, 0xff, RZ, 0xc0, !PT ;  /* 0x000000ff0a537812 */ /* 0x000fc600078ec0ff */
[----:B------:R-:W-:Y:S01]  /*54b0*/  VIADD R79, R91, 0xffffffff ;  /* 0xffffffff5b4f7836 */ /* 0x000fe20000000000 */
[----:B------:R-:W-:-:S04]  /*54c0*/  IADD3 R11, PT, PT, R83, -0x1, RZ ;  /* 0xffffffff530b7810 */ /* 0x000fc80007ffe0ff */
        /* <DEDUP_REMOVED lines=27> */
.L_x_1892:
[----:B------:R-:W-:Y:S01]  /*5680*/  LEA R11, R91, 0xc0800000, 0x17 ;  /* 0xc08000005b0b7811 */ /* 0x000fe200078eb8ff */
[----:B------:R-:W-:Y:S04]  /*5690*/  BSSY B1, `(.L_x_1897) ;  /* 0x0000036000017945 */ /* 0x000fe80003800000 */
[----:B------:R-:W-:Y:S01]  /*56a0*/  IMAD.IADD R11, R14, 0x1, -R11 ;  /* 0x000000010e0b7824 */ /* 0x000fe200078e0a0b */
[----:B------:R-:W-:-:S03]  /*56b0*/  IADD3 R14, PT, PT, R83, -0x7f, RZ ;  /* 0xffffff81530e7810 */ /* 0x000fc60007ffe0ff */
[----:B------:R0:W1:Y:S01]  /*56c0*/  MUFU.RCP R79, R11 ;  /* 0x0000000b004f7308 */ /* 0x0000620000001000 */
[----:B------:R-:W-:Y:S01]  /*56d0*/  FADD.FTZ R130, -R11, -RZ ;  /* 0x800000ff0b827221 */ /* 0x000fe20000010100 */
[C---:B------:R-:W-:Y:S01]  /*56e0*/  IMAD R7, R14.reuse, -0x800000, R7 ;  /* 0xff8000000e077824 */ /* 0x040fe200078e0207 */
[----:B0-----:R-:W-:-:S04]  /*56f0*/  IADD3 R11, PT, PT, R14, 0x7f, -R91 ;  /* 0x0000007f0e0b7810 */ /* 0x001fc80007ffe85b */
[----:B------:R-:W-:Y:S01]  /*5700*/  IADD3 R10, PT, PT, R11, R10, RZ ;  /* 0x0000000a0b0a7210 */ /* 0x000fe20007ffe0ff */
        /* <DEDUP_REMOVED lines=21> */
[C---:B------:R-:W-:Y:S01]  /*5860*/  IADD3 R14, PT, PT, R91.reuse, 0x20, RZ ;  /* 0x000000205b0e7810 */ /* 0x040fe20007ffe0ff */
[CCC-:B------:R-:W-:Y:S01]  /*5870*/  FFMA.RM R10, R136.reuse, R130.reuse, R83.reuse ;  /* 0x00000082880a7223 */ /* 0x1c0fe20000004053 */
[----:B------:R-:W-:Y:S02]  /*5880*/  ISETP.NE.AND P3, PT, R91, RZ, PT ;  /* 0x000000ff5b00720c */ /* 0x000fe40003f65270 */
[----:B------:R-:W-:Y:S01]  /*5890*/  LOP3.LUT R11, R7, 0x7fffff, RZ, 0xc0, !PT ;  /* 0x007fffff070b7812 */ /* 0x000fe200078ec0ff */
[----:B------:R-:W-:Y:S01]  /*58a0*/  FFMA.RP R7, R136, R130, R83 ;  /* 0x0000008288077223 */ /* 0x000fe20000008053 */
[----:B------:R-:W-:Y:S01]  /*58b0*/  IMAD.MOV R83, RZ, RZ, -R91 ;  /* 0x000000ffff537224 */ /* 0x000fe200078e0a5b */
[----:B------:R-:W-:Y:S02]  /*58c0*/  ISETP.NE.AND P2, PT, R91, RZ, PT ;  /* 0x000000ff5b00720c */ /* 0x000fe40003f45270 */
[----:B------:R-:W-:-:S02]  /*58d0*/  LOP3.LUT R11, R11, 0x800000, RZ, 0xfc, !PT ;  /* 0x008000000b0b7812 */ /* 0x000fc400078efcff */
[----:B------:R-:W-:Y:S02]  /*58e0*/  FSETP.NEU.FTZ.AND P1, PT, R7, R10, PT ;  /* 0x0000000a0700720b */ /* 0x000fe40003f3d000 */
[----:B------:R-:W-:Y:S02]  /*58f0*/  SHF.L.U32 R14, R11, R14, RZ ;  /* 0x0000000e0b0e7219 */ /* 0x000fe400000006ff */
        /* <DEDUP_REMOVED lines=11> */
.L_x_1899:
[----:B------:R-:W-:-:S04]  /*59b0*/  LOP3.LUT R79, R79, 0x80000000, RZ, 0xc0, !PT ;  /* 0x800000004f4f7812 */ /* 0x000fc800078ec0ff */
[----:B------:R-:W-:Y:S01]  /*59c0*/  LOP3.LUT R79, R79, 0x7f800000, RZ, 0xfc, !PT ;  /* 0x7f8000004f4f7812 */ /* 0x000fe200078efcff */
[----:B------:R-:W-:Y:S06]  /*59d0*/  BRA `(.L_x_1900) ;  /* 0x0000000000047947 */ /* 0x000fec0003800000 */
.L_x_1898:
[----:B------:R-:W-:-:S07]  /*59e0*/  LEA R79, R10, R79, 0x17 ;  /* 0x0000004f0a4f7211 */ /* 0x000fce00078eb8ff */
.L_x_1900:
[----:B------:R-:W-:Y:S05]  /*59f0*/  BSYNC B1 ;  /* 0x0000000000017941 */ /* 0x000fea0003800000 */
.L_x_1897:
[----:B------:R-:W-:Y:S05]  /*5a00*/  BRA `(.L_x_1901) ;  /* 0x0000000000207947 */ /* 0x000fea0003800000 */
.L_x_1896:
[----:B------:R-:W-:-:S04]  /*5a10*/  LOP3.LUT R7, R14, 0x80000000, R7, 0x48, !PT ;  /* 0x800000000e077812 */ /* 0x000fc800078e4807 */
[----:B------:R-:W-:Y:S01]  /*5a20*/  LOP3.LUT R79, R7, 0x7f800000, RZ, 0xfc, !PT ;  /* 0x7f800000074f7812 */ /* 0x000fe200078efcff */
[----:B------:R-:W-:Y:S06]  /*5a30*/  BRA `(.L_x_1901) ;  /* 0x0000000000147947 */ /* 0x000fec0003800000 */
.L_x_1895:
[----:B------:R-:W-:Y:S01]  /*5a40*/  LOP3.LUT R79, R14, 0x80000000, R7, 0x48, !PT ;  /* 0x800000000e4f7812 */ /* 0x000fe200078e4807 */
[----:B------:R-:W-:Y:S06]  /*5a50*/  BRA `(.L_x_1901) ;  /* 0x00000000000c7947 */ /* 0x000fec0003800000 */
.L_x_1894:
[----:B------:R-:W0:Y:S01]  /*5a60*/  MUFU.RSQ R79, -QNAN ;  /* 0xffc00000004f7908 */ /* 0x000e220000001400 */
[----:B------:R-:W-:Y:S05]  /*5a70*/  BRA `(.L_x_1901) ;  /* 0x0000000000047947 */ /* 0x000fea0003800000 */
.L_x_1893:
[----:B------:R-:W-:-:S07]  /*5a80*/  FADD.FTZ R79, R7, R14 ;  /* 0x0000000e074f7221 */ /* 0x000fce0000010000 */
.L_x_1901:
[----:B------:R-:W-:Y:S05]  /*5a90*/  BSYNC B0 ;  /* 0x0000000000007941 */ /* 0x000fea0003800000 */
.L_x_1891:
[----:B------:R-:W-:Y:S01]  /*5aa0*/  HFMA2 R11, -RZ, RZ, 0, 0 ;  /* 0x00000000ff0b7431 */ /* 0x000fe200000001ff */
[----:B------:R-:W-:Y:S02]  /*5ab0*/  MOV R10, R81 ;  /* 0x00000051000a7202 */ /* 0x000fe40000000f00 */
[----:B0-----:R-:W-:Y:S02]  /*5ac0*/  MOV R7, R79 ;  /* 0x0000004f00077202 */ /* 0x001fe40000000f00 */
[----:B------:R-:W-:Y:S05]  /*5ad0*/  RET.REL.NODEC R10 `(_Z17LayerNormWarpImplI10DirectLoadIffE11DirectStoreIffEfLi1ELi32ELi28ELi32ELi1ELb1EEvT_T0_lld) ;  /* 0xffffffa40a487950 */ /* 0x000fea0003c3ffff */
.L_x_1902:
        /* <DEDUP_REMOVED lines=10> */
.L_x_7638:


//--------------------- .text._Z17LayerNormWarpImplI10DirectLoadIffE11DirectStoreIffEfLi1ELi32ELi32ELi32ELi1ELb0EEvT_T0_lld --------------------------
	.section	.text._Z17LayerNormWarpImplI10DirectLoadIffE11DirectStoreIffEfLi1ELi32ELi32ELi32ELi1ELb0EEvT_T0_lld,"ax",@progbits
	.align	128
        .global         _Z17LayerNormWarpImplI10DirectLoadIffE11DirectStoreIffEfLi1ELi32ELi32ELi32ELi1ELb0EEvT_T0_lld
        .type           _Z17LayerNormWarpImplI10DirectLoadIffE11DirectStoreIffEfLi1ELi32ELi32ELi32ELi1ELb0EEvT_T0_lld,@function
        .size           _Z17LayerNormWarpImplI10DirectLoadIffE11DirectStoreIffEfLi1ELi32ELi32ELi32ELi1ELb0EEvT_T0_lld,(.L_x_7639 - _Z17LayerNormWarpImplI10DirectLoadIffE11DirectStoreIffEfLi1ELi32ELi32ELi32ELi1ELb0EEvT_T0_lld)
        .other          _Z17LayerNormWarpImplI10DirectLoadIffE11DirectStoreIffEfLi1ELi32ELi32ELi32ELi1ELb0EEvT_T0_lld,@"STO_CUDA_ENTRY STV_DEFAULT"
_Z17LayerNormWarpImplI10DirectLoadIffE11DirectStoreIffEfLi1ELi32ELi32ELi32ELi1ELb0EEvT_T0_lld:
.text._Z17LayerNormWarpImplI10DirectLoadIffE11DirectStoreIffEfLi1ELi32ELi32ELi32ELi1ELb0EEvT_T0_lld:
[----:B------:R-:W0:Y:S01]  /*0000*/  LDC R1, c[0x0][0x37c] ;  /* 0x0000df00ff017b82 */ /* 0x000e220000000800 */
[----:B------:R-:W1:Y:S01]  /*0010*/  LDCU.64 UR4, c[0x0][0x3b8] ;  /* 0x00007700ff0477ac */ /* 0x000e620008000a00 */
[----:B------:R-:W2:Y:S01]  /*0020*/  LDCU.64 UR36, c[0x0][0x3c0] ;  /* 0x00007800ff2477ac */ /* 0x000ea20008000a00 */
[----:B------:R-:W3:Y:S01]  /*0030*/  LDCU.64 UR38, c[0x0][0x3b0] ;  /* 0x00007600ff2677ac */ /* 0x000ee20008000a00 */
[----:B------:R-:W4:Y:S01]  /*0040*/  LDCU.128 UR40, c[0x0][0x3a0] ;  /* 0x00007400ff2877ac */ /* 0x000f220008000c00 */
        /* <DEDUP_REMOVED lines=9> */
[----:B------:R-:W-:Y:S01]  /*00e0*/  IMAD.MOV.U32 R13, RZ, RZ, RZ ;  /* 0x000000ffff0d7224 */ /* 0x000fe200078e00ff */
[----:B------:R-:W5:Y:S01]  /*00f0*/  LDCU.64 UR8, c[0x4][0x200] ;  /* 0x01004000ff0877ac */ /* 0x000f620008000a00 */
[----:B-1----:R-:W-:Y:S02]  /*0100*/  MOV R4, UR4 ;  /* 0x0000000400047c02 */ /* 0x002fe40008000f00 */
[----:B------:R-:W-:-:S02]  /*0110*/  MOV R5, UR5 ;  /* 0x0000000500057c02 */ /* 0x000fc40008000f00 */
[----:B----4-:R-:W-:Y:S02]  /*0120*/  MOV R6, UR6 ;  /* 0x0000000600067c02 */ /* 0x010fe40008000f00 */
[----:B------:R-:W-:Y:S02]  /*0130*/  MOV R7, UR7 ;  /* 0x0000000700077c02 */ /* 0x000fe40008000f00 */
[----:B-----5:R-:W-:Y:S02]  /*0140*/  MOV R10, UR8 ;  /* 0x00000008000a7c02 */ /* 0x020fe40008000f00 */
[----:B--2---:R-:W-:-:S07]  /*0150*/  MOV R11, UR9 ;  /* 0x00000009000b7c02 */ /* 0x004fce0008000f00 */
[----:B------:R-:W-:-:S07]  /*0160*/  LEPC R20, `(.L_x_1903) ;  /* 0x000000001014794e */ /* 0x000fce0000000000 */
[----:B0--3--:R-:W-:Y:S05]  /*0170*/  CALL.ABS.NOINC R2 ;  /* 0x0000000002007343 */ /* 0x009fea0003c00000 */
.L_x_1903:
[----:B------:R-:W1:Y:S01]  /*0180*/  S2R R0, SR_TID.Y ;  /* 0x0000000000007919 */ /* 0x000e620000002200 */
[----:B------:R-:W1:Y:S01]  /*0190*/  S2UR UR4, SR_CTAID.X ;  /* 0x00000000000479c3 */ /* 0x000e620000002500 */
[----:B------:R-:W2:Y:S07]  /*01a0*/  LDCU.64 UR6, c[0x0][0x3b0] ;  /* 0x00007600ff0677ac */ /* 0x000eae0008000a00 */
[----:B------:R-:W1:Y:S02]  /*01b0*/  LDC R83, c[0x0][0x364] ;  /* 0x0000d900ff537b82 */ /* 0x000e640000000800 */
[----:B-1----:R-:W-:-:S05]  /*01c0*/  IMAD R83, R83, UR4, R0 ;  /* 0x0000000453537c24 */ /* 0x002fca000f8e0200 */
[----:B--2---:R-:W-:-:S04]  /*01d0*/  ISETP.GE.U32.AND P0, PT, R83, UR6, PT ;  /* 0x0000000653007c0c */ /* 0x004fc8000bf06070 */
[----:B------:R-:W-:-:S13]  /*01e0*/  ISETP.GE.AND.EX P0, PT, RZ, UR7, PT, P0 ;  /* 0x00000007ff007c0c */ /* 0x000fda000bf06300 */
[----:B------:R-:W-:Y:S05]  /*01f0*/  @P0 EXIT ;  /* 0x000000000000094d */ /* 0x000fea0003800000 */
[----:B------:R-:W1:Y:S01]  /*0200*/  LDC.64 R80, c[0x0][0x358] ;  /* 0x0000d600ff507b82 */ /* 0x000e620000000a00 */
[----:B------:R-:W2:Y:S07]  /*0210*/  S2R R4, SR_TID.X ;  /* 0x0000000000047919 */ /* 0x000eae0000002100 */
[----:B------:R-:W2:Y:S08]  /*0220*/  LDC.64 R2, c[0x0][0x388] ;  /* 0x0000e200ff027b82 */ /* 0x000eb00000000a00 */
[----:B------:R-:W3:Y:S01]  /*0230*/  LDC.64 R6, c[0x0][0x390] ;  /* 0x0000e400ff067b82 */ /* 0x000ee20000000a00 */
[----:B-1----:R-:W-:-:S02]  /*0240*/  R2UR UR4, R80 ;  /* 0x00000000500472ca */ /* 0x002fc400000e0000 */
[C---:B------:R-:W-:Y:S02]  /*0250*/  R2UR UR5, R81.reuse ;  /* 0x00000000510572ca */ /* 0x040fe400000e0000 */
[C---:B------:R-:W-:Y:S02]  /*0260*/  R2UR UR6, R80.reuse ;  /* 0x00000000500672ca */ /* 0x040fe400000e0000 */
[C---:B------:R-:W-:Y:S02]  /*0270*/  R2UR UR7, R81.reuse ;  /* 0x00000000510772ca */ /* 0x040fe400000e0000 */
[----:B------:R-:W-:Y:S01]  /*0280*/  R2UR UR8, R80 ;  /* 0x00000000500872ca */ /* 0x000fe200000e0000 */
[----:B--2---:R-:W-:Y:S01]  /*0290*/  IMAD.WIDE.U32 R2, R4, 0x4, R2 ;  /* 0x0000000404027825 */ /* 0x004fe200078e0002 */
        /* <DEDUP_REMOVED lines=85> */
[----:B------:R-:W-:Y:S02]  /*07f0*/  R2UR UR74, R80 ;  /* 0x00000000504a72ca */ /* 0x000fe400000e0000 */
[----:B------:R-:W-:Y:S01]  /*0800*/  R2UR UR75, R81 ;  /* 0x00000000514b72ca */ /* 0x000fe200000e0000 */
[----:B------:R-:W5:Y:S04]  /*0810*/  LDG.E R44, desc[UR68][R2.64+0xe00] ;  /* 0x000e0044022c7981 */ /* 0x000f68000c1e1900 */
[----:B------:R-:W5:Y:S04]  /*0820*/  LDG.E R45, desc[UR70][R2.64+0xe80] ;  /* 0x000e8046022d7981 */ /* 0x000f68000c1e1900 */
[----:B------:R-:W5:Y:S04]  /*0830*/  LDG.E R46, desc[UR72][R2.64+0xf00] ;  /* 0x000f0048022e7981 */ /* 0x000f68000c1e1900 */
[----:B------:R3:W5:Y:S02]  /*0840*/  LDG.E R47, desc[UR74][R2.64+0xf80] ;  /* 0x000f804a022f7981 */ /* 0x000764000c1e1900 */
[----:B---3--:R-:W-:-:S05]  /*0850*/  IMAD.WIDE.U32 R2, R4, 0x4, R6 ;  /* 0x0000000404027825 */ /* 0x008fca00078e0006 */
        /* <DEDUP_REMOVED lines=31> */
[----:B------:R-:W2:Y:S01]  /*0a50*/  LDCU.64 UR4, c[0x0][0x398] ;  /* 0x00007300ff0477ac */ /* 0x000ea20008000a00 */
[----:B------:R-:W-:-:S02]  /*0a60*/  HFMA2 R82, -RZ, RZ, 0, 0 ;  /* 0x00000000ff527431 */ /* 0x000fc400000001ff */
[----:B------:R1:W5:Y:S01]  /*0a70*/  LDG.E R76, desc[UR6][R2.64+0x80] ;  /* 0x00008006024c7981 */ /* 0x000362000c1e1900 */
[----:B------:R-:W3:Y:S01]  /*0a80*/  LDCU.64 UR6, c[0x0][0x380] ;  /* 0x00007000ff0677ac */ /* 0x000ee20008000a00 */
[----:B------:R-:W-:Y:S01]  /*0a90*/  MOV R5, RZ ;  /* 0x000000ff00057202 */ /* 0x000fe20000000f00 */
[----:B--2---:R-:W-:Y:S02]  /*0aa0*/  IMAD R0, R82, UR4, RZ ;  /* 0x0000000452007c24 */ /* 0x004fe4000f8e02ff */
[----:B------:R-:W-:-:S04]  /*0ab0*/  IMAD.WIDE.U32 R4, R83, UR4, R4 ;  /* 0x0000000453047c25 */ /* 0x000fc8000f8e0004 */
[----:B------:R-:W-:Y:S01]  /*0ac0*/  IMAD R7, R83, UR5, R0 ;  /* 0x0000000553077c24 */ /* 0x000fe2000f8e0200 */
[----:B---3--:R-:W-:-:S04]  /*0ad0*/  LEA R8, P0, R4, UR6, 0x2 ;  /* 0x0000000604087c11 */ /* 0x008fc8000f8010ff */
[----:B------:R-:W-:Y:S02]  /*0ae0*/  IADD3 R5, PT, PT, R5, R7, RZ ;  /* 0x0000000705057210 */ /* 0x000fe40007ffe0ff */
[----:B------:R-:W-:Y:S02]  /*0af0*/  IADD3 R8, P1, PT, R8, 0x800, RZ ;  /* 0x0000080008087810 */ /* 0x000fe40007f3e0ff */
[----:B------:R-:W-:Y:S01]  /*0b00*/  LEA.HI.X R4, R4, UR7, R5, 0x2, P0 ;  /* 0x0000000704047c11 */ /* 0x000fe200080f1405 */
[----:B------:R-:W-:Y:S01]  /*0b10*/  HFMA2 R84, -RZ, RZ, 0, 0 ;  /* 0x00000000ff547431 */ /* 0x000fe200000001ff */
[----:B------:R-:W-:Y:S02]  /*0b20*/  MOV R85, R83 ;  /* 0x0000005300557202 */ /* 0x000fe40000000f00 */
[----:B-1----:R-:W-:-:S07]  /*0b30*/  IADD3.X R9, PT, PT, RZ, R4, RZ, P1, !PT ;  /* 0x00000004ff097210 */ /* 0x002fce0000ffe4ff */
.L_x_1973:
        /* <DEDUP_REMOVED lines=10> */
[----:B------:R-:W-:Y:S01]  /*0be0*/  BSSY.RECONVERGENT B2, `(.L_x_1904) ;  /* 0x0000016000027945 */ /* 0x000fe20003800200 */
[----:B------:R-:W-:-:S05]  /*0bf0*/  MOV R5, 0x40400000 ;  /* 0x4040000000057802 */ /* 0x000fca0000000f00 */
[----:B------:R-:W-:-:S04]  /*0c00*/  FFMA R5, R6, -R5, 1 ;  /* 0x3f80000006057423 */ /* 0x000fc80000000805 */
[----:B-1----:R-:W-:Y:S01]  /*0c10*/  FFMA R7, R5, R6, 0.3333333432674407959 ;  /* 0x3eaaaaab05077423 */ /* 0x002fe20000000006 */
[----:B--2---:R-:W-:-:S04]  /*0c20*/  FADD R3, RZ, R0 ;  /* 0x00000000ff037221 */ /* 0x004fc80000000000 */
[----:B---3--:R-:W-:-:S04]  /*0c30*/  FADD R4, -R3, R86 ;  /* 0x0000005603047221 */ /* 0x008fc80000000100 */
[--C-:B------:R-:W-:Y:S01]  /*0c40*/  FFMA R87, R4, 0.5, R3.reuse ;  /* 0x3f00000004577823 */ /* 0x100fe20000000003 */
[----:B------:R-:W-:-:S03]  /*0c50*/  FADD R3, R0, -R3 ;  /* 0x8000000300037221 */ /* 0x000fc60000000000 */
[----:B----4-:R-:W-:Y:S01]  /*0c60*/  FADD R2, -R87, R88 ;  /* 0x0000005857027221 */ /* 0x010fe20000000100 */
[----:B------:R-:W-:Y:S01]  /*0c70*/  FFMA R3, R0, R3, RZ ;  /* 0x0000000300037223 */ /* 0x000fe200000000ff */
[----:B------:R-:W-:Y:S02]  /*0c80*/  FADD R5, R86, -R87 ;  /* 0x8000005756057221 */ /* 0x000fe40000000000 */
[----:B------:R-:W1:Y:S01]  /*0c90*/  FCHK P0, R2, 3 ;  /* 0x4040000002007902 */ /* 0x000e620000000000 */
[----:B------:R-:W-:Y:S01]  /*0ca0*/  FFMA R6, R2, R7, RZ ;  /* 0x0000000702067223 */ /* 0x000fe200000000ff */
[----:B------:R-:W-:-:S03]  /*0cb0*/  FFMA R89, R4, R5, R3 ;  /* 0x0000000504597223 */ /* 0x000fc60000000003 */
[----:B------:R-:W-:-:S04]  /*0cc0*/  FFMA R10, R6, -3, R2 ;  /* 0xc0400000060a7823 */ /* 0x000fc80000000002 */
[----:B------:R-:W-:Y:S01]  /*0cd0*/  FFMA R6, R7, R10, R6 ;  /* 0x0000000a07067223 */ /* 0x000fe20000000006 */
[----:B-1----:R-:W-:Y:S06]  /*0ce0*/  @!P0 BRA `(.L_x_1905) ;  /* 0x0000000000148947 */ /* 0x002fec0003800000 */
[----:B------:R-:W-:Y:S02]  /*0cf0*/  HFMA2 R14, -RZ, RZ, 2.125, 0 ;  /* 0x40400000ff0e7431 */ /* 0x000fe400000001ff */
[----:B------:R-:W-:Y:S01]  /*0d00*/  IMAD.MOV.U32 R7, RZ, RZ, R2 ;  /* 0x000000ffff077224 */ /* 0x000fe200078e0002 */
[----:B------:R-:W-:-:S07]  /*0d10*/  MOV R15, 0xd30 ;  /* 0x00000d30000f7802 */ /* 0x000fce0000000f00 */
[----:B0----5:R-:W-:Y:S05]  /*0d20*/  CALL.REL.NOINC `($__internal_16_$__cuda_sm3x_div_rn_noftz_f32_slowpath) ;  /* 0x0000004000dc7944 */ /* 0x021fea0003c00000 */
[----:B------:R-:W-:-:S07]  /*0d30*/  MOV R6, R7 ;  /* 0x0000000700067202 */ /* 0x000fce0000000f00 */
.L_x_1905:
[----:B------:R-:W-:Y:S05]  /*0d40*/  BSYNC.RECONVERGENT B2 ;  /* 0x0000000000027941 */ /* 0x000fea0003800200 */
.L_x_1904:
[C---:B------:R-:W-:Y:S02]  /*0d50*/  R2UR UR4, R80.reuse ;  /* 0x00000000500472ca */ /* 0x040fe400000e0000 */
[C---:B------:R-:W-:Y:S02]  /*0d60*/  R2UR UR5, R81.reuse ;  /* 0x00000000510572ca */ /* 0x040fe400000e0000 */
[----:B------:R-:W-:Y:S02]  /*0d70*/  R2UR UR6, R80 ;  /* 0x00000000500672ca */ /* 0x000fe400000e0000 */
[----:B------:R-:W-:-:S09]  /*0d80*/  R2UR UR7, R81 ;  /* 0x00000000510772ca */ /* 0x000fd200000e0000 */
[----:B------:R-:W2:Y:S04]  /*0d90*/  LDG.E R90, desc[UR4][R8.64+-0x680] ;  /* 0xfff98004085a7981 */ /* 0x000ea8000c1e1900 */
[----:B------:R-:W3:Y:S01]  /*0da0*/  LDG.E R92, desc[UR6][R8.64+-0x600] ;  /* 0xfffa0006085c7981 */ /* 0x000ee2000c1e1900 */
[----:B------:R-:W-:Y:S01]  /*0db0*/  FADD R5, R87, R6 ;  /* 0x0000000657057221 */ /* 0x000fe20000000000 */
[----:B------:R-:W-:Y:S01]  /*0dc0*/  HFMA2 R7, -RZ, RZ, 1.57421875, -19.203125 ;  /* 0x3e4ccccdff077431 */ /* 0x000fe200000001ff */
[----:B------:R-:W-:Y:S01]  /*0dd0*/  MOV R6, 0x40a00000 ;  /* 0x40a0000000067802 */ /* 0x000fe20000000f00 */
[----:B------:R-:W-:Y:S04]  /*0de0*/  BSSY.RECONVERGENT B2, `(.L_x_1906) ;  /* 0x0000014000027945 */ /* 0x000fe80003800200 */
        /* <DEDUP_REMOVED lines=8> */
[----:B------:R-:W1:Y:S01]  /*0e70*/  FCHK P0, R3, 5 ;  /* 0x40a0000003007902 */ /* 0x000e620000000000 */
[----:B------:R-:W-:Y:S01]  /*0e80*/  FFMA R7, R3, R6, RZ ;  /* 0x0000000603077223 */ /* 0x000fe200000000ff */
[----:B------:R-:W-:-:S03]  /*0e90*/  FFMA R96, R4, R2, R5 ;  /* 0x0000000204607223 */ /* 0x000fc60000000005 */
[----:B------:R-:W-:-:S04]  /*0ea0*/  FFMA R10, R7, -5, R3 ;  /* 0xc0a00000070a7823 */ /* 0x000fc80000000003 */
[----:B------:R-:W-:Y:S01]  /*0eb0*/  FFMA R6, R6, R10, R7 ;  /* 0x0000000a06067223 */ /* 0x000fe20000000007 */
[----:B-1----:R-:W-:Y:S06]  /*0ec0*/  @!P0 BRA `(.L_x_1907) ;  /* 0x0000000000148947 */ /* 0x002fec0003800000 */
[----:B------:R-:W-:Y:S02]  /*0ed0*/  MOV R7, R3 ;  /* 0x0000000300077202 */ /* 0x000fe40000000f00 */
[----:B------:R-:W-:Y:S02]  /*0ee0*/  MOV R14, 0x40a00000 ;  /* 0x40a00000000e7802 */ /* 0x000fe40000000f00 */
[----:B------:R-:W-:-:S07]  /*0ef0*/  MOV R15, 0xf10 ;  /* 0x00000f10000f7802 */ /* 0x000fce0000000f00 */
[----:B0----5:R-:W-:Y:S05]  /*0f00*/  CALL.REL.NOINC `($__internal_16_$__cuda_sm3x_div_rn_noftz_f32_slowpath) ;  /* 0x0000004000647944 */ /* 0x021fea0003c00000 */
[----:B------:R-:W-:-:S07]  /*0f10*/  MOV R6, R7 ;  /* 0x0000000700067202 */ /* 0x000fce0000000f00 */
.L_x_1907:
[----:B------:R-:W-:Y:S05]  /*0f20*/  BSYNC.RECONVERGENT B2 ;  /* 0x0000000000027941 */ /* 0x000fea0003800200 */
.L_x_1906:
[----:B------:R-:W-:Y:S02]  /*0f30*/  R2UR UR4, R80 ;  /* 0x00000000500472ca */ /* 0x000fe400000e0000 */
[----:B------:R-:W-:-:S13]  /*0f40*/  R2UR UR5, R81 ;  /* 0x00000000510572ca */ /* 0x000fda00000e0000 */
[----:B------:R-:W2:Y:S01]  /*0f50*/  LDG.E R94, desc[UR4][R8.64+-0x580] ;  /* 0xfffa8004085e7981 */ /* 0x000ea2000c1e1900 */
[----:B------:R-:W-:Y:S02]  /*0f60*/  HFMA2 R5, -RZ, RZ, 1.541015625, -0.052093505859375 ;  /* 0x3e2aaaabff057431 */ /* 0x000fe400000001ff */
        /* <DEDUP_REMOVED lines=8> */
[----:B------:R-:W1:Y:S01]  /*0ff0*/  FCHK P0, R2, 6 ;  /* 0x40c0000002007902 */ /* 0x000e620000000000 */
[----:B------:R-:W-:-:S04]  /*1000*/  FFMA R6, R2, R5, RZ ;  /* 0x0000000502067223 */ /* 0x000fc800000000ff */
        /* <DEDUP_REMOVED lines=8> */
.L_x_1909:
[----:B------:R-:W-:Y:S05]  /*1090*/  BSYNC.RECONVERGENT B2 ;  /* 0x0000000000027941 */ /* 0x000fea0003800200 */
.L_x_1908:
[----:B------:R-:W-:Y:S02]  /*10a0*/  R2UR UR4, R80 ;  /* 0x00000000500472ca */ /* 0x000fe400000e0000 */
[----:B------:R-:W-:-:S13]  /*10b0*/  R2UR UR5, R81 ;  /* 0x00000000510572ca */ /* 0x000fda00000e0000 */
[----:B------:R-:W2:Y:S01]  /*10c0*/  LDG.E R96, desc[UR4][R8.64+-0x500] ;  /* 0xfffb000408607981 */ /* 0x000ea2000c1e1900 */
[----:B------:R-:W-:Y:S02]  /*10d0*/  HFMA2 R7, -RZ, RZ, 1.517578125, 10.2890625 ;  /* 0x3e124925ff077431 */ /* 0x000fe400000001ff */
[----:B------:R-:W-:Y:S01]  /*10e0*/  FADD R87, R87, R5 ;  /* 0x0000000557577221 */ /* 0x000fe20000000000 */
[----:B------:R-:W-:Y:S01]  /*10f0*/  MOV R4, 0x40e00000 ;  /* 0x40e0000000047802 */ /* 0x000fe20000000f00 */
[----:B------:R-:W-:Y:S02]  /*1100*/  BSSY.RECONVERGENT B2, `(.L_x_1910) ;  /* 0x0000010000027945 */ /* 0x000fe40003800200 */
[----:B------:R-:W-:-:S04]  /*1110*/  FADD R5, R94, -R87 ;  /* 0x800000575e057221 */ /* 0x000fc80000000000 */
[----:B------:R-:W-:Y:S01]  /*1120*/  FFMA R102, R2, R5, R89 ;  /* 0x0000000502667223 */ /* 0x000fe20000000059 */
[----:B------:R-:W-:-:S04]  /*1130*/  FFMA R4, R7, -R4, 1 ;  /* 0x3f80000007047423 */ /* 0x000fc80000000804 */
[----:B------:R-:W-:Y:S01]  /*1140*/  FFMA R4, R4, R7, 0.14285714924335479736 ;  /* 0x3e12492504047423 */ /* 0x000fe20000000007 */
        /* <DEDUP_REMOVED lines=11> */
.L_x_1911:
[----:B------:R-:W-:Y:S05]  /*1200*/  BSYNC.RECONVERGENT B2 ;  /* 0x0000000000027941 */ /* 0x000fea0003800200 */
.L_x_1910:
        /* <DEDUP_REMOVED lines=29> */
.L_x_1913:
[----:B------:R-:W-:Y:S05]  /*13e0*/  BSYNC.RECONVERGENT B2 ;  /* 0x0000000000027941 */ /* 0x000fea0003800200 */
.L_x_1912:
[----:B------:R-:W-:Y:S02]  /*13f0*/  R2UR UR4, R80 ;  /* 0x00000000500472ca */ /* 0x000fe400000e0000 */
[----:B------:R-:W-:-:S13]  /*1400*/  R2UR UR5, R81 ;  /* 0x00000000510572ca */ /* 0x000fda00000e0000 */
[----:B------:R-:W2:Y:S01]  /*1410*/  LDG.E R102, desc[UR4][R8.64+-0x380] ;  /* 0xfffc800408667981 */ /* 0x000ea2000c1e1900 */
[----:B------:R-:W-:Y:S02]  /*1420*/  HFMA2 R7, -RZ, RZ, 1.44921875, -19.203125 ;  /* 0x3dcccccdff077431 */ /* 0x000fe400000001ff */
[----:B------:R-:W-:Y:S01]  /*1430*/  FADD R87, R87, R5 ;  /* 0x0000000557577221 */ /* 0x000fe20000000000 */
[----:B------:R-:W-:Y:S01]  /*1440*/  MOV R4, 0x41200000 ;  /* 0x4120000000047802 */ /* 0x000fe20000000f00 */
[----:B------:R-:W-:Y:S02]  /*1450*/  BSSY.RECONVERGENT B2, `(.L_x_1914) ;  /* 0x0000010000027945 */ /* 0x000fe40003800200 */
[----:B------:R-:W-:-:S04]  /*1460*/  FADD R5, R100, -R87 ;  /* 0x8000005764057221 */ /* 0x000fc80000000000 */
[----:B------:R-:W-:Y:S01]  /*1470*/  FFMA R106, R2, R5, R89 ;  /* 0x00000005026a7223 */ /* 0x000fe20000000059 */
[----:B------:R-:W-:-:S04]  /*1480*/  FFMA R4, R7, -R4, 1 ;  /* 0x3f80000007047423 */ /* 0x000fc80000000804 */
[----:B------:R-:W-:Y:S01]  /*1490*/  FFMA R4, R4, R7, 0.10000000149011611938 ;  /* 0x3dcccccd04047423 */ /* 0x000fe20000000007 */
        /* <DEDUP_REMOVED lines=10> */
[----:B------:R-:W-:-:S07]  /*1540*/  IMAD.MOV.U32 R4, RZ, RZ, R7 ;  /* 0x000000ffff047224 */ /* 0x000fce00078e0007 */
.L_x_1915:
[----:B------:R-:W-:Y:S05]  /*1550*/  BSYNC.RECONVERGENT B2 ;  /* 0x0000000000027941 */ /* 0x000fea0003800200 */
.L_x_1914:
[----:B------:R-:W-:Y:S02]  /*1560*/  R2UR UR4, R80 ;  /* 0x00000000500472ca */ /* 0x000fe400000e0000 */
[----:B------:R-:W-:-:S13]  /*1570*/  R2UR UR5, R81 ;  /* 0x00000000510572ca */ /* 0x000fda00000e0000 */
[----:B------:R-:W2:Y:S01]  /*1580*/  LDG.E R104, desc[UR4][R8.64+-0x300] ;  /* 0xfffd000408687981 */ /* 0x000ea2000c1e1900 */
[----:B------:R-:W-:Y:S01]  /*1590*/  HFMA2 R5, -RZ, RZ, 1.431640625, 0.102294921875 ;  /* 0x3dba2e8cff057431 */ /* 0x000fe200000001ff */
[----:B------:R-:W-:Y:S01]  /*15a0*/  MOV R2, 0x41300000 ;  /* 0x4130000000027802 */ /* 0x000fe20000000f00 */
[----:B------:R-:W-:Y:S01]  /*15b0*/  FADD R87, R87, R4 ;  /* 0x0000000457577221 */ /* 0x000fe20000000000 */
[----:B------:R-:W-:Y:S03]  /*15c0*/  BSSY.RECONVERGENT B2, `(.L_x_1916) ;  /* 0x0000010000027945 */ /* 0x000fe60003800200 */
[----:B------:R-:W-:-:S04]  /*15d0*/  FFMA R4, R5, -R2, 1 ;  /* 0x3f80000005047423 */ /* 0x000fc80000000802 */
[----:B------:R-:W-:Y:S01]  /*15e0*/  FFMA R5, R4, R5, 0.090909093618392944336 ;  /* 0x3dba2e8c04057423 */ /* 0x000fe20000000005 */
        /* <DEDUP_REMOVED lines=13> */
.L_x_1917:
[----:B------:R-:W-:Y:S05]  /*16c0*/  BSYNC.RECONVERGENT B2 ;  /* 0x0000000000027941 */ /* 0x000fea0003800200 */
.L_x_1916:
        /* <DEDUP_REMOVED lines=12> */
[----:B------:R-:W1:Y:S01]  /*1790*/  FCHK P0, R3, 12 ;  /* 0x4140000003007902 */ /* 0x000e620000000000 */
[----:B------:R-:W-:-:S04]  /*17a0*/  FFMA R6, R3, R4, RZ ;  /* 0x0000000403067223 */ /* 0x000fc800000000ff */
[----:B------:R-:W-:-:S04]  /*17b0*/  FFMA R7, R6, -12, R3 ;  /* 0xc140000006077823 */ /* 0x000fc80000000003 */
[----:B------:R-:W-:Y:S01]  /*17c0*/  FFMA R4, R4, R7, R6 ;  /* 0x0000000704047223 */ /* 0x000fe20000000006 */
[----:B-1----:R-:W-:Y:S06]  /*17d0*/  @!P0 BRA `(.L_x_1919) ;  /* 0x0000000000148947 */ /* 0x002fec0003800000 */
[----:B------:R-:W-:Y:S01]  /*17e0*/  MOV R7, R3 ;  /* 0x0000000300077202 */ /* 0x000fe20000000f00 */
[----:B------:R-:W-:Y:S01]  /*17f0*/  IMAD.MOV.U32 R14, RZ, RZ, 0x41400000 ;  /* 0x41400000ff0e7424 */ /* 0x000fe200078e00ff */
[----:B------:R-:W-:-:S07]  /*1800*/  MOV R15, 0x1820 ;  /* 0x00001820000f7802 */ /* 0x000fce0000000f00 */
[----:B0----5:R-:W-:Y:S05]  /*1810*/  CALL.REL.NOINC `($__internal_16_$__cuda_sm3x_div_rn_noftz_f32_slowpath) ;  /* 0x0000003800207944 */ /* 0x021fea0003c00000 */
[----:B------:R-:W-:-:S07]  /*1820*/  MOV R4, R7 ;  /* 0x0000000700047202 */ /* 0x000fce0000000f00 */
.L_x_1919:
[----:B------:R-:W-:Y:S05]  /*1830*/  BSYNC.RECONVERGENT B2 ;  /* 0x0000000000027941 */ /* 0x000fea0003800200 */
.L_x_1918:
        /* <DEDUP_REMOVED lines=22> */
.L_x_1921:
[----:B------:R-:W-:Y:S05]  /*19a0*/  BSYNC.RECONVERGENT B2 ;  /* 0x0000000000027941 */ /* 0x000fea0003800200 */
.L_x_1920:
        /* <DEDUP_REMOVED lines=12> */
[----:B------:R-:W1:Y:S01]  /*1a70*/  FCHK P0, R3, 14 ;  /* 0x4160000003007902 */ /* 0x000e620000000000 */
[----:B------:R-:W-:-:S04]  /*1a80*/  FFMA R6, R3, R4, RZ ;  /* 0x0000000403067223 */ /* 0x000fc800000000ff */
[----:B------:R-:W-:-:S04]  /*1a90*/  FFMA R7, R6, -14, R3 ;  /* 0xc160000006077823 */ /* 0x000fc80000000003 */
[----:B------:R-:W-:Y:S01]  /*1aa0*/  FFMA R4, R4, R7, R6 ;  /* 0x0000000704047223 */ /* 0x000fe20000000006 */
[----:B-1----:R-:W-:Y:S06]  /*1ab0*/  @!P0 BRA `(.L_x_1923) ;  /* 0x0000000000148947 */ /* 0x002fec0003800000 */
[----:B------:R-:W-:Y:S01]  /*1ac0*/  IMAD.MOV.U32 R7, RZ, RZ, R3 ;  /* 0x000000ffff077224 */ /* 0x000fe200078e0003 */
[----:B------:R-:W-:Y:S02]  /*1ad0*/  MOV R14, 0x41600000 ;  /* 0x41600000000e7802 */ /* 0x000fe40000000f00 */
[----:B------:R-:W-:-:S07]  /*1ae0*/  MOV R15, 0x1b00 ;  /* 0x00001b00000f7802 */ /* 0x000fce0000000f00 */
[----:B0----5:R-:W-:Y:S05]  /*1af0*/  CALL.REL.NOINC `($__internal_16_$__cuda_sm3x_div_rn_noftz_f32_slowpath) ;  /* 0x0000003400687944 */ /* 0x021fea0003c00000 */
[----:B------:R-:W-:-:S07]  /*1b00*/  MOV R4, R7 ;  /* 0x0000000700047202 */ /* 0x000fce0000000f00 */
.L_x_1923:
[----:B------:R-:W-:Y:S05]  /*1b10*/  BSYNC.RECONVERGENT B2 ;  /* 0x0000000000027941 */ /* 0x000fea0003800200 */
.L_x_1922:
        /* <DEDUP_REMOVED lines=22> */
.L_x_1925:
[----:B------:R-:W-:Y:S05]  /*1c80*/  BSYNC.RECONVERGENT B2 ;  /* 0x0000000000027941 */ /* 0x000fea0003800200 */
.L_x_1924:
[C---:B------:R-:W-:Y:S02]  /*1c90*/  R2UR UR4, R80.reuse ;  /* 0x00000000500472ca */ /* 0x040fe400000e0000 */
[C---:B------:R-:W-:Y:S02]  /*1ca0*/  R2UR UR5, R81.reuse ;  /* 0x00000000510572ca */ /* 0x040fe400000e0000 */
[----:B------:R-:W-:Y:S02]  /*1cb0*/  R2UR UR6, R80 ;  /* 0x00000000500672ca */ /* 0x000fe400000e0000 */
[----:B------:R-:W-:-:S09]  /*1cc0*/  R2UR UR7, R81 ;  /* 0x00000000510772ca */ /* 0x000fd200000e0000 */
[----:B------:R-:W2:Y:S04]  /*1cd0*/  LDG.E R116, desc[UR4][R8.64+-0x80] ;  /* 0xffff800408747981 */ /* 0x000ea8000c1e1900 */
[----:B------:R-:W3:Y:S01]  /*1ce0*/  LDG.E R114, desc[UR6][R8.64] ;  /* 0x0000000608727981 */ /* 0x000ee2000c1e1900 */
[----:B------:R-:W-:Y:S01]  /*1cf0*/  FADD R5, R87, R5 ;  /* 0x0000000557057221 */ /* 0x000fe20000000000 */
[----:B------:R-:W-:Y:S02]  /*1d00*/  HFMA2 R7, -RZ, RZ, 1.359375, -10120 ;  /* 0x3d70f0f1ff077431 */ /* 0x000fe400000001ff */
        /* <DEDUP_REMOVED lines=21> */
.L_x_1927:
[----:B------:R-:W-:Y:S05]  /*1e60*/  BSYNC.RECONVERGENT B2 ;  /* 0x0000000000027941 */ /* 0x000fea0003800200 */
.L_x_1926:
[----:B------:R-:W-:Y:S02]  /*1e70*/  R2UR UR4, R80 ;  /* 0x00000000500472ca */ /* 0x000fe400000e0000 */
[----:B------:R-:W-:-:S13]  /*1e80*/  R2UR UR5, R81 ;  /* 0x00000000510572ca */ /* 0x000fda00000e0000 */
[----:B------:R-:W2:Y:S01]  /*1e90*/  LDG.E R118, desc[UR4][R8.64+0x80] ;  /* 0x0000800408767981 */ /* 0x000ea2000c1e1900 */
[----:B------:R-:W-:Y:S02]  /*1ea0*/  HFMA2 R5, -RZ, RZ, 1.3466796875, -0.0003798007965087890625 ;  /* 0x3d638e39ff057431 */ /* 0x000fe400000001ff */
[----:B------:R-:W-:Y:S01]  /*1eb0*/  FADD R87, R87, R6 ;  /* 0x0000000657577221 */ /* 0x000fe20000000000 */
[----:B------:R-:W-:Y:S01]  /*1ec0*/  MOV R4, 0x41900000 ;  /* 0x4190000000047802 */ /* 0x000fe20000000f00 */
[----:B------:R-:W-:Y:S04]  /*1ed0*/  BSSY.RECONVERGENT B2, `(.L_x_1928) ;  /* 0x0000010000027945 */ /* 0x000fe80003800200 */
[----:B------:R-:W-:-:S04]  /*1ee0*/  FFMA R4, R5, -R4, 1 ;  /* 0x3f80000005047423 */ /* 0x000fc80000000804 */
[----:B------:R-:W-:Y:S01]  /*1ef0*/  FFMA R5, R4, R5, 0.055555555969476699829 ;  /* 0x3d638e3904057423 */ /* 0x000fe20000000005 */
        /* <DEDUP_REMOVED lines=13> */
.L_x_1929:
[----:B------:R-:W-:Y:S05]  /*1fd0*/  BSYNC.RECONVERGENT B2 ;  /* 0x0000000000027941 */ /* 0x000fea0003800200 */
.L_x_1928:
[----:B------:R-:W-:Y:S02]  /*1fe0*/  R2UR UR4, R80 ;  /* 0x00000000500472ca */ /* 0x000fe400000e0000 */
[----:B------:R-:W-:-:S13]  /*1ff0*/  R2UR UR5, R81 ;  /* 0x00000000510572ca */ /* 0x000fda00000e0000 */
[----:B------:R-:W2:Y:S01]  /*2000*/  LDG.E R120, desc[UR4][R8.64+0x100] ;  /* 0x0001000408787981 */ /* 0x000ea2000c1e1900 */
[----:B------:R-:W-:Y:S02]  /*2010*/  HFMA2 R4, -RZ, RZ, 2.796875, 0 ;  /* 0x41980000ff047431 */ /* 0x000fe400000001ff */
[----:B------:R-:W-:Y:S01]  /*2020*/  FADD R87, R87, R5 ;  /* 0x0000000557577221 */ /* 0x000fe20000000000 */
[----:B------:R-:W-:Y:S01]  /*2030*/  IMAD.MOV.U32 R7, RZ, RZ, 0x3d579436 ;  /* 0x3d579436ff077424 */ /* 0x000fe200078e00ff */
[----:B------:R-:W-:Y:S02]  /*2040*/  BSSY.RECONVERGENT B2, `(.L_x_1930) ;  /* 0x0000010000027945 */ /* 0x000fe40003800200 */
[----:B------:R-:W-:-:S04]  /*2050*/  FADD R5, R118, -R87 ;  /* 0x8000005776057221 */ /* 0x000fc80000000000 */
[----:B------:R-:W-:Y:S01]  /*2060*/  FFMA R124, R2, R5, R89 ;  /* 0x00000005027c7223 */ /* 0x000fe20000000059 */
[----:B------:R-:W-:-:S04]  /*2070*/  FFMA R4, R7, -R4, 1 ;  /* 0x3f80000007047423 */ /* 0x000fc80000000804 */
[----:B------:R-:W-:Y:S01]  /*2080*/  FFMA R4, R4, R7, 0.052631579339504241943 ;  /* 0x3d57943604047423 */ /* 0x000fe20000000007 */
        /* <DEDUP_REMOVED lines=11> */
.L_x_1931:
[----:B------:R-:W-:Y:S05]  /*2140*/  BSYNC.RECONVERGENT B2 ;  /* 0x0000000000027941 */ /* 0x000fea0003800200 */
.L_x_1930:
        /* <DEDUP_REMOVED lines=22> */
.L_x_1933:
[----:B------:R-:W-:Y:S05]  /*22b0*/  BSYNC.RECONVERGENT B2 ;  /* 0x0000000000027941 */ /* 0x000fea0003800200 */
.L_x_1932:
        /* <DEDUP_REMOVED lines=22> */
.L_x_1935:
[----:B------:R-:W-:Y:S05]  /*2420*/  BSYNC.RECONVERGENT B2 ;  /* 0x0000000000027941 */ /* 0x000fea0003800200 */
.L_x_1934:
        /* <DEDUP_REMOVED lines=22> */
.L_x_1937:
[----:B------:R-:W-:Y:S05]  /*2590*/  BSYNC.RECONVERGENT B2 ;  /* 0x0000000000027941 */ /* 0x000fea0003800200 */
.L_x_1936:
[----:B------:R-:W-:Y:S02]  /*25a0*/  R2UR UR4, R80 ;  /* 0x00000000500472ca */ /* 0x000fe400000e0000 */
[----:B------:R-:W-:-:S13]  /*25b0*/  R2UR UR5, R81 ;  /* 0x00000000510572ca */ /* 0x000fda00000e0000 */
[----:B------:R-:W2:Y:S01]  /*25c0*/  LDG.E R128, desc[UR4][R8.64+0x300] ;  /* 0x0003000408807981 */ /* 0x000ea2000c1e1900 */
[----:B------:R-:W-:Y:S02]  /*25d0*/  HFMA2 R7, -RZ, RZ, 1.298828125, 0.00152873992919921875 ;  /* 0x3d321643ff077431 */ /* 0x000fe400000001ff */
[----:B------:R-:W-:Y:S01]  /*25e0*/  FADD R87, R87, R5 ;  /* 0x0000000557577221 */ /* 0x000fe20000000000 */
[----:B------:R-:W-:Y:S01]  /*25f0*/  MOV R4, 0x41b80000 ;  /* 0x41b8000000047802 */ /* 0x000fe20000000f00 */
[----:B------:R-:W-:Y:S02]  /*2600*/  BSSY.RECONVERGENT B2, `(.L_x_1938) ;  /* 0x0000010000027945 */ /* 0x000fe40003800200 */
[----:B------:R-:W-:-:S04]  /*2610*/  FADD R5, R126, -R87 ;  /* 0x800000577e057221 */ /* 0x000fc80000000000 */
[----:B------:R-:W-:Y:S01]  /*2620*/  FFMA R132, R2, R5, R89 ;  /* 0x0000000502847223 */ /* 0x000fe20000000059 */
[----:B------:R-:W-:-:S04]  /*2630*/  FFMA R4, R7, -R4, 1 ;  /* 0x3f80000007047423 */ /* 0x000fc80000000804 */
[----:B------:R-:W-:Y:S01]  /*2640*/  FFMA R4, R4, R7, 0.043478261679410934448 ;  /* 0x3d32164304047423 */ /* 0x000fe20000000007 */
        /* <DEDUP_REMOVED lines=11> */
.L_x_1939:
[----:B------:R-:W-:Y:S05]  /*2700*/  BSYNC.RECONVERGENT B2 ;  /* 0x0000000000027941 */ /* 0x000fea0003800200 */
.L_x_1938:
[----:B------:R-:W-:Y:S02]  /*2710*/  R2UR UR4, R80 ;  /* 0x00000000500472ca */ /* 0x000fe400000e0000 */
[----:B------:R-:W-:-:S13]  /*2720*/  R2UR UR5, R81 ;  /* 0x00000000510572ca */ /* 0x000fda00000e0000 */
[----:B------:R-:W2:Y:S01]  /*2730*/  LDG.E R130, desc[UR4][R8.64+0x380] ;  /* 0x0003800408827981 */ /* 0x000ea2000c1e1900 */
[----:B------:R-:W-:Y:S01]  /*2740*/  HFMA2 R5, -RZ, RZ, 1.291015625, -0.052093505859375 ;  /* 0x3d2aaaabff057431 */ /* 0x000fe200000001ff */
[----:B------:R-:W-:Y:S01]  /*2750*/  MOV R2, 0x41c00000 ;  /* 0x41c0000000027802 */ /* 0x000fe20000000f00 */
[----:B------:R-:W-:Y:S01]  /*2760*/  FADD R87, R87, R4 ;  /* 0x0000000457577221 */ /* 0x000fe20000000000 */
[----:B------:R-:W-:Y:S03]  /*2770*/  BSSY.RECONVERGENT B2, `(.L_x_1940) ;  /* 0x0000010000027945 */ /* 0x000fe60003800200 */
[----:B------:R-:W-:-:S04]  /*2780*/  FFMA R4, R5, -R2, 1 ;  /* 0x3f80000005047423 */ /* 0x000fc80000000802 */
[----:B------:R-:W-:Y:S01]  /*2790*/  FFMA R5, R4, R5, 0.041666667908430099487 ;  /* 0x3d2aaaab04057423 */ /* 0x000fe20000000005 */
        /* <DEDUP_REMOVED lines=13> */
.L_x_1941:
[----:B------:R-:W-:Y:S05]  /*2870*/  BSYNC.RECONVERGENT B2 ;  /* 0x0000000000027941 */ /* 0x000fea0003800200 */
.L_x_1940:
        /* <DEDUP_REMOVED lines=22> */
.L_x_1943:
[----:B------:R-:W-:Y:S05]  /*29e0*/  BSYNC.RECONVERGENT B2 ;  /* 0x0000000000027941 */ /* 0x000fea0003800200 */
.L_x_1942:
[----:B------:R-:W-:Y:S02]  /*29f0*/  R2UR UR4, R80 ;  /* 0x00000000500472ca */ /* 0x000fe400000e0000 */
[----:B------:R-:W-:-:S13]  /*2a00*/  R2UR UR5, R81 ;  /* 0x00000000510572ca */ /* 0x000fda00000e0000 */
[----:B------:R-:W2:Y:S01]  /*2a10*/  LDG.E R134, desc[UR4][R8.64+0x480] ;  /* 0x0004800408867981 */ /* 0x000ea2000c1e1900 */
[----:B------:R-:W-:Y:S02]  /*2a20*/  HFMA2 R5, -RZ, RZ, 1.2783203125, -0.00017845630645751953125 ;  /* 0x3d1d89d9ff057431 */ /* 0x000fe400000001ff */
[----:B------:R-:W-:Y:S02]  /*2a30*/  IMAD.MOV.U32 R2, RZ, RZ, 0x41d00000 ;  /* 0x41d00000ff027424 */ /* 0x000fe400078e00ff */
[----:B------:R-:W-:Y:S01]  /*2a40*/  FADD R87, R87, R4 ;  /* 0x0000000457577221 */ /* 0x000fe20000000000 */
[----:B------:R-:W-:Y:S01]  /*2a50*/  BSSY.RECONVERGENT B2, `(.L_x_1944) ;  /* 0x0000010000027945 */ /* 0x000fe20003800200 */
[----:B------:R-:W-:-:S04]  /*2a60*/  FFMA R4, R5, -R2, 1 ;  /* 0x3f80000005047423 */ /* 0x000fc80000000802 */
[----:B------:R-:W-:Y:S01]  /*2a70*/  FFMA R5, R4, R5, 0.038461539894342422485 ;  /* 0x3d1d89d904057423 */ /* 0x000fe20000000005 */
        /* <DEDUP_REMOVED lines=13> */
.L_x_1945:
[----:B------:R-:W-:Y:S05]  /*2b50*/  BSYNC.RECONVERGENT B2 ;  /* 0x0000000000027941 */ /* 0x000fea0003800200 */
.L_x_1944:
        /* <DEDUP_REMOVED lines=22> */
.L_x_1947:
[----:B------:R-:W-:Y:S05]  /*2cc0*/  BSYNC.RECONVERGENT B2 ;  /* 0x0000000000027941 */ /* 0x000fea0003800200 */
.L_x_1946:
[----:B------:R-:W-:Y:S02]  /*2cd0*/  R2UR UR4, R80 ;  /* 0x00000000500472ca */ /* 0x000fe400000e0000 */
[----:B------:R-:W-:-:S13]  /*2ce0*/  R2UR UR5, R81 ;  /* 0x00000000510572ca */ /* 0x000fda00000e0000 */
[----:B------:R-:W2:Y:S01]  /*2cf0*/  LDG.E R138, desc[UR4][R8.64+0x580] ;  /* 0x00058004088a7981 */ /* 0x000ea2000c1e1900 */
[----:B------:R-:W-:Y:S02]  /*2d00*/  HFMA2 R2, -RZ, RZ, 2.9375, 0 ;  /* 0x41e00000ff027431 */ /* 0x000fe400000001ff */
[----:B------:R-:W-:Y:S02]  /*2d10*/  IMAD.MOV.U32 R5, RZ, RZ, 0x3d124925 ;  /* 0x3d124925ff057424 */ /* 0x000fe400078e00ff */
[----:B------:R-:W-:Y:S01]  /*2d20*/  FADD R87, R87, R4 ;  /* 0x0000000457577221 */ /* 0x000fe20000000000 */
[----:B------:R-:W-:Y:S01]  /*2d30*/  BSSY.RECONVERGENT B2, `(.L_x_1948) ;  /* 0x0000010000027945 */ /* 0x000fe20003800200 */
[----:B------:R-:W-:-:S04]  /*2d40*/  FFMA R4, R5, -R2, 1 ;  /* 0x3f80000005047423 */ /* 0x000fc80000000802 */
[----:B------:R-:W-:Y:S01]  /*2d50*/  FFMA R5, R4, R5, 0.035714287310838699341 ;  /* 0x3d12492504057423 */ /* 0x000fe20000000005 */
        /* <DEDUP_REMOVED lines=13> */
.L_x_1949:
[----:B------:R-:W-:Y:S05]  /*2e30*/  BSYNC.RECONVERGENT B2 ;  /* 0x0000000000027941 */ /* 0x000fea0003800200 */
.L_x_1948:
[----:B------:R-:W-:Y:S02]  /*2e40*/  R2UR UR4, R80 ;  /* 0x00000000500472ca */ /* 0x000fe400000e0000 */
[----:B------:R-:W-:-:S13]  /*2e50*/  R2UR UR5, R81 ;  /* 0x00000000510572ca */ /* 0x000fda00000e0000 */
[----:B------:R-:W2:Y:S01]  /*2e60*/  LDG.E R140, desc[UR4][R8.64+0x600] ;  /* 0x00060004088c7981 */ /* 0x000ea2000c1e1900 */
[----:B------:R-:W-:Y:S02]  /*2e70*/  HFMA2 R7, -RZ, RZ, 1.2626953125, 1.4482421875 ;  /* 0x3d0d3dcbff077431 */ /* 0x000fe400000001ff */
[----:B------:R-:W-:Y:S01]  /*2e80*/  FADD R87, R87, R5 ;  /* 0x0000000557577221 */ /* 0x000fe20000000000 */
[----:B------:R-:W-:Y:S01]  /*2e90*/  MOV R4, 0x41e80000 ;  /* 0x41e8000000047802 */ /* 0x000fe20000000f00 */
[----:B------:R-:W-:Y:S02]  /*2ea0*/  BSSY.RECONVERGENT B2, `(.L_x_1950) ;  /* 0x0000010000027945 */ /* 0x000fe40003800200 */
[----:B------:R-:W-:-:S04]  /*2eb0*/  FADD R5, R138, -R87 ;  /* 0x800000578a057221 */ /* 0x000fc80000000000 */
[----:B------:R-:W-:Y:S01]  /*2ec0*/  FFMA R144, R2, R5, R89 ;  /* 0x0000000502907223 */ /* 0x000fe20000000059 */
[----:B------:R-:W-:-:S04]  /*2ed0*/  FFMA R4, R7, -R4, 1 ;  /* 0x3f80000007047423 */ /* 0x000fc80000000804 */
[----:B------:R-:W-:Y:S01]  /*2ee0*/  FFMA R4, R4, R7, 0.034482758492231369019 ;  /* 0x3d0d3dcb04047423 */ /* 0x000fe20000000007 */
        /* <DEDUP_REMOVED lines=11> */
.L_x_1951:
[----:B------:R-:W-:Y:S05]  /*2fa0*/  BSYNC.RECONVERGENT B2 ;  /* 0x0000000000027941 */ /* 0x000fea0003800200 */
.L_x_1950:
[----:B------:R-:W-:Y:S02]  /*2fb0*/  R2UR UR4, R80 ;  /* 0x00000000500472ca */ /* 0x000fe400000e0000 */
[----:B------:R-:W-:-:S13]  /*2fc0*/  R2UR UR5, R81 ;  /* 0x00000000510572ca */ /* 0x000fda00000e0000 */
[----:B------:R-:W2:Y:S01]  /*2fd0*/  LDG.E R142, desc[UR4][R8.64+0x680] ;  /* 0x00068004088e7981 */ /* 0x000ea2000c1e1900 */
[----:B------:R-:W-:Y:S01]  /*2fe0*/  HFMA2 R5, -RZ, RZ, 1.2578125, -0.00013840198516845703125 ;  /* 0x3d088889ff057431 */ /* 0x000fe200000001ff */
[----:B------:R-:W-:Y:S01]  /*2ff0*/  MOV R2, 0x41f00000 ;  /* 0x41f0000000027802 */ /* 0x000fe20000000f00 */
[----:B------:R-:W-:Y:S01]  /*3000*/  FADD R87, R87, R4 ;  /* 0x0000000457577221 */ /* 0x000fe20000000000 */
[----:B------:R-:W-:Y:S03]  /*3010*/  BSSY.RECONVERGENT B2, `(.L_x_1952) ;  /* 0x0000010000027945 */ /* 0x000fe60003800200 */
[----:B------:R-:W-:-:S04]  /*3020*/  FFMA R4, R5, -R2, 1 ;  /* 0x3f80000005047423 */ /* 0x000fc80000000802 */
[----:B------:R-:W-:Y:S01]  /*3030*/  FFMA R5, R4, R5, 0.033333335071802139282 ;  /* 0x3d08888904057423 */ /* 0x000fe20000000005 */
        /* <DEDUP_REMOVED lines=13> */
.L_x_1953:
[----:B------:R-:W-:Y:S05]  /*3110*/  BSYNC.RECONVERGENT B2 ;  /* 0x0000000000027941 */ /* 0x000fea0003800200 */
.L_x_1952:
[----:B------:R-:W-:Y:S02]  /*3120*/  R2UR UR4, R80 ;  /* 0x00000000500472ca */ /* 0x000fe400000e0000 */
[----:B------:R-:W-:-:S13]  /*3130*/  R2UR UR5, R81 ;  /* 0x00000000510572ca */ /* 0x000fda00000e0000 */
[----:B------:R-:W2:Y:S01]  /*3140*/  LDG.E R144, desc[UR4][R8.64+0x700] ;  /* 0x0007000408907981 */ /* 0x000ea2000c1e1900 */
[----:B------:R-:W-:Y:S02]  /*3150*/  HFMA2 R7, -RZ, RZ, 1.25390625, 0.00982666015625 ;  /* 0x3d042108ff077431 */ /* 0x000fe400000001ff */
[----:B------:R-:W-:Y:S01]  /*3160*/  FADD R91, R87, R5 ;  /* 0x00000005575b7221 */ /* 0x000fe20000000000 */
[----:B------:R-:W-:Y:S01]  /*3170*/  MOV R4, 0x41f80000 ;  /* 0x41f8000000047802 */ /* 0x000fe20000000f00 */
[----:B------:R-:W-:Y:S02]  /*3180*/  BSSY.RECONVERGENT B2, `(.L_x_1954) ;  /* 0x0000010000027945 */ /* 0x000fe40003800200 */
[----:B------:R-:W-:-:S04]  /*3190*/  FADD R5, R142, -R91 ;  /* 0x8000005b8e057221 */ /* 0x000fc80000000000 */
[----:B------:R-:W-:Y:S01]  /*31a0*/  FFMA R148, R2, R5, R89 ;  /* 0x0000000502947223 */ /* 0x000fe20000000059 */
[----:B------:R-:W-:-:S04]  /*31b0*/  FFMA R4, R7, -R4, 1 ;  /* 0x3f80000007047423 */ /* 0x000fc80000000804 */
[----:B------:R-:W-:Y:S01]  /*31c0*/  FFMA R4, R4, R7, 0.032258063554763793945 ;  /* 0x3d04210804047423 */ /* 0x000fe20000000007 */
        /* <DEDUP_REMOVED lines=11> */
.L_x_1955:
[----:B------:R-:W-:Y:S05]  /*3280*/  BSYNC.RECONVERGENT B2 ;  /* 0x0000000000027941 */ /* 0x000fea0003800200 */
.L_x_1954:
[----:B------:R-:W-:Y:S02]  /*3290*/  R2UR UR4, R80 ;  /* 0x00000000500472ca */ /* 0x000fe400000e0000 */
[----:B------:R-:W-:-:S13]  /*32a0*/  R2UR UR5, R81 ;  /* 0x00000000510572ca */ /* 0x000fda00000e0000 */
[----:B------:R-:W2:Y:S01]  /*32b0*/  LDG.E R87, desc[UR4][R8.64+0x780] ;  /* 0x0007800408577981 */ /* 0x000ea2000c1e1900 */
[----:B------:R-:W-:Y:S01]  /*32c0*/  FADD R4, R91, R4 ;  /* 0x000000045b047221 */ /* 0x000fe20000000000 */
[----:B------:R-:W-:-:S03]  /*32d0*/  UMOV UR4, 0xffffffff ;  /* 0xffffffff00047882 */ /* 0x000fc60000000000 */
[----:B------:R-:W-:-:S04]  /*32e0*/  FADD R6, R144, -R4 ;  /* 0x8000000490067221 */ /* 0x000fc80000000000 */
[----:B------:R-:W-:Y:S01]  /*32f0*/  FFMA R3, R3, R6, R148 ;  /* 0x0000000603037223 */ /* 0x000fe20000000094 */
[----:B--2---:R-:W-:-:S04]  /*3300*/  FADD R5, -R4, R87 ;  /* 0x0000005704057221 */ /* 0x004fc80000000100 */
[----:B------:R-:W-:-:S04]  /*3310*/  FFMA R2, R5, 0.03125, R4 ;  /* 0x3d00000005027823 */ /* 0x000fc80000000004 */
[----:B------:R-:W-:-:S04]  /*3320*/  FADD R4, R87, -R2 ;  /* 0x8000000257047221 */ /* 0x000fc80000000000 */
[----:B------:R-:W-:Y:S01]  /*3330*/  FFMA R3, R5, R4, R3 ;  /* 0x0000000405037223 */ /* 0x000fe20000000003 */
[----:B------:R-:W-:Y:S06]  /*3340*/  BRA.DIV UR4, `(.L_x_1956) ;  /* 0x0000001604287947 */ /* 0x000fec000b800000 */
[----:B------:R-:W-:Y:S01]  /*3350*/  HFMA2 R6, -RZ, RZ, 3, 0 ;  /* 0x42000000ff067431 */ /* 0x000fe200000001ff */
[----:B------:R1:W2:Y:S04]  /*3360*/  SHFL.DOWN PT, R4, R2, 0x10, 0x1f ;  /* 0x0a001f0002047f89 */ /* 0x0002a800000e0000 */
[----:B------:R1:W3:Y:S04]  /*3370*/  SHFL.DOWN PT, R5, R3, 0x10, 0x1f ;  /* 0x0a001f0003057f89 */ /* 0x0002e800000e0000 */
[----:B------:R1:W4:Y:S02]  /*3380*/  SHFL.DOWN PT, R14, R6, 0x10, 0x1f ;  /* 0x0a001f00060e7f89 */ /* 0x00032400000e0000 */
.L_x_1978:
[----:B----4-:R-:W-:Y:S02]  /*3390*/  FSETP.NEU.AND P0, PT, R14, RZ, PT ;  /* 0x000000ff0e00720b */ /* 0x010fe40003f0d000 */
[----:B-1----:R-:W-:-:S11]  /*33a0*/  MOV R6, 0x42000000 ;  /* 0x4200000000067802 */ /* 0x002fd60000000f00 */
[----:B------:R-:W-:Y:S05]  /*33b0*/  @!P0 BRA `(.L_x_1957) ;  /* 0x0000000000508947 */ /* 0x000fea0003800000 */
[----:B------:R-:W-:-:S04]  /*33c0*/  FADD R11, R14, 32 ;  /* 0x420000000e0b7421 */ /* 0x000fc80000000000 */
[----:B------:R-:W1:Y:S08]  /*33d0*/  MUFU.RCP R6, R11 ;  /* 0x0000000b00067308 */ /* 0x000e700000001000 */
[----:B------:R-:W4:Y:S01]  /*33e0*/  FCHK P0, R14, R11 ;  /* 0x0000000b0e007302 */ /* 0x000f220000000000 */
[----:B-1----:R-:W-:-:S04]  /*33f0*/  FFMA R7, -R11, R6, 1 ;  /* 0x3f8000000b077423 */ /* 0x002fc80000000106 */
[----:B------:R-:W-:-:S04]  /*3400*/  FFMA R7, R6, R7, R6 ;  /* 0x0000000706077223 */ /* 0x000fc80000000006 */
[----:B------:R-:W-:-:S04]  /*3410*/  FFMA R6, R14, R7, RZ ;  /* 0x000000070e067223 */ /* 0x000fc800000000ff */
[----:B------:R-:W-:-:S04]  /*3420*/  FFMA R10, -R11, R6, R14 ;  /* 0x000000060b0a7223 */ /* 0x000fc8000000010e */
[----:B------:R-:W-:Y:S01]  /*3430*/  FFMA R7, R7, R10, R6 ;  /* 0x0000000a07077223 */ /* 0x000fe20000000006 */
[----:B------:R-:W-:Y:S01]  /*3440*/  MOV R6, R11 ;  /* 0x0000000b00067202 */ /* 0x000fe20000000f00 */
[----:B----4-:R-:W-:Y:S06]  /*3450*/  @!P0 BRA `(.L_x_1958) ;  /* 0x0000000000108947 */ /* 0x010fec0003800000 */
[----:B------:R-:W-:Y:S02]  /*3460*/  MOV R7, R14 ;  /* 0x0000000e00077202 */ /* 0x000fe40000000f00 */
[----:B------:R-:W-:Y:S02]  /*3470*/  MOV R14, R11 ;  /* 0x0000000b000e7202 */ /* 0x000fe40000000f00 */
[----:B------:R-:W-:-:S07]  /*3480*/  MOV R15, 0x34a0 ;  /* 0x000034a0000f7802 */ /* 0x000fce0000000f00 */
[----:B0-23-5:R-:W-:Y:S05]  /*3490*/  CALL.REL.NOINC `($__internal_16_$__cuda_sm3x_div_rn_noftz_f32_slowpath) ;  /* 0x0000001c00007944 */ /* 0x02dfea0003c00000 */
.L_x_1958:
[----:B--2---:R-:W-:-:S04]  /*34a0*/  FADD R11, R4, -R2 ;  /* 0x80000002040b7221 */ /* 0x004fc80000000000 */
[C---:B------:R-:W-:Y:S01]  /*34b0*/  FMUL R4, R11.reuse, R11 ;  /* 0x0000000b0b047220 */ /* 0x040fe20000400000 */
[----:B------:R-:W-:-:S03]  /*34c0*/  FFMA R2, R11, R7, R2 ;  /* 0x000000070b027223 */ /* 0x000fc60000000002 */
[----:B------:R-:W-:-:S04]  /*34d0*/  FMUL R4, R4, 32 ;  /* 0x4200000004047820 */ /* 0x000fc80000400000 */
[----:B---3--:R-:W-:-:S04]  /*34e0*/  FFMA R4, R4, R7, R5 ;  /* 0x0000000704047223 */ /* 0x008fc80000000005 */
[----:B------:R-:W-:-:S07]  /*34f0*/  FADD R3, R3, R4 ;  /* 0x0000000403037221 */ /* 0x000fce0000000000 */
.L_x_1957:
[----:B------:R-:W-:-:S03]  /*3500*/  UMOV UR4, 0xffffffff ;  /* 0xffffffff00047882 */ /* 0x000fc60000000000 */
[----:B------:R-:W-:Y:S05]  /*3510*/  BRA.DIV UR4, `(.L_x_1959) ;  /* 0x0000001604147947 */ /* 0x000fea000b800000 */
[----:B---3--:R1:W3:Y:S04]  /*3520*/  SHFL.DOWN PT, R5, R2, 0x8, 0x1f ;  /* 0x09001f0002057f89 */ /* 0x0082e800000e0000 */
[----:B--2---:R1:W2:Y:S04]  /*3530*/  SHFL.DOWN PT, R4, R3, 0x8, 0x1f ;  /* 0x09001f0003047f89 */ /* 0x0042a800000e0000 */
[----:B------:R1:W4:Y:S02]  /*3540*/  SHFL.DOWN PT, R14, R6, 0x8, 0x1f ;  /* 0x09001f00060e7f89 */ /* 0x00032400000e0000 */
.L_x_1983:
[----:B----4-:R-:W-:-:S13]  /*3550*/  FSETP.NEU.AND P0, PT, R14, RZ, PT ;  /* 0x000000ff0e00720b */ /* 0x010fda0003f0d000 */
[----:B------:R-:W-:Y:S05]  /*3560*/  @!P0 BRA `(.L_x_1960) ;  /* 0x0000000000508947 */ /* 0x000fea0003800000 */
[----:B------:R-:W-:-:S04]  /*3570*/  FADD R89, R6, R14 ;  /* 0x0000000e06597221 */ /* 0x000fc80000000000 */
        /* <DEDUP_REMOVED lines=11> */
[----:B-123-5:R-:W-:Y:S05]  /*3630*/  CALL.REL.NOINC `($__internal_16_$__cuda_sm3x_div_rn_noftz_f32_slowpath) ;  /* 0x0000001800987944 */ /* 0x02efea0003c00000 */
.L_x_1961:
[----:B---3--:R-:W-:-:S04]  /*3640*/  FADD R5, -R2, R5 ;  /* 0x0000000502057221 */ /* 0x008fc80000000100 */
[C---:B------:R-:W-:Y:S01]  /*3650*/  FMUL R11, R5.reuse, R5 ;  /* 0x00000005050b7220 */ /* 0x040fe20000400000 */
[----:B-1----:R-:W-:-:S03]  /*3660*/  FFMA R2, R5, R7, R2 ;  /* 0x0000000705027223 */ /* 0x002fc60000000002 */
[----:B------:R-:W-:Y:S01]  /*3670*/  FMUL R11, R6, R11 ;  /* 0x0000000b060b7220 */ /* 0x000fe20000400000 */
[----:B------:R-:W-:-:S03]  /*3680*/  IMAD.MOV.U32 R6, RZ, RZ, R89 ;  /* 0x000000ffff067224 */ /* 0x000fc600078e0059 */
[----:B--2---:R-:W-:-:S04]  /*3690*/  FFMA R4, R11, R7, R4 ;  /* 0x000000070b047223 */ /* 0x004fc80000000004 */
[----:B------:R-:W-:-:S07]  /*36a0*/  FADD R3, R3, R4 ;  /* 0x0000000403037221 */ /* 0x000fce0000000000 */
.L_x_1960:
[----:B------:R-:W-:-:S03]  /*36b0*/  UMOV UR4, 0xffffffff ;  /* 0xffffffff00047882 */ /* 0x000fc60000000000 */
[----:B------:R-:W-:Y:S05]  /*36c0*/  BRA.DIV UR4, `(.L_x_1962) ;  /* 0x0000001604047947 */ /* 0x000fea000b800000 */
[----:B---3--:R3:W4:Y:S04]  /*36d0*/  SHFL.DOWN PT, R5, R2, 0x4, 0x1f ;  /* 0x08801f0002057f89 */ /* 0x00872800000e0000 */
[----:B--2---:R3:W2:Y:S04]  /*36e0*/  SHFL.DOWN PT, R4, R3, 0x4, 0x1f ;  /* 0x08801f0003047f89 */ /* 0x0046a800000e0000 */
[----:B------:R3:W0:Y:S02]  /*36f0*/  SHFL.DOWN PT, R14, R6, 0x4, 0x1f ;  /* 0x08801f00060e7f89 */ /* 0x00062400000e0000 */
.L_x_1988:
[----:B0-----:R-:W-:-:S13]  /*3700*/  FSETP.NEU.AND P0, PT, R14, RZ, PT ;  /* 0x000000ff0e00720b */ /* 0x001fda0003f0d000 */
[----:B------:R-:W-:Y:S05]  /*3710*/  @!P0 BRA `(.L_x_1963) ;  /* 0x0000000000508947 */ /* 0x000fea0003800000 */
[----:B------:R-:W-:-:S04]  /*3720*/  FADD R89, R6, R14 ;  /* 0x0000000e06597221 */ /* 0x000fc80000000000 */
        /* <DEDUP_REMOVED lines=11> */
[----:B--2345:R-:W-:Y:S05]  /*37e0*/  CALL.REL.NOINC `($__internal_16_$__cuda_sm3x_div_rn_noftz_f32_slowpath) ;  /* 0x00000018002c7944 */ /* 0x03cfea0003c00000 */
.L_x_1964:
[----:B----4-:R-:W-:-:S04]  /*37f0*/  FADD R5, -R2, R5 ;  /* 0x0000000502057221 */ /* 0x010fc80000000100 */
[C---:B------:R-:W-:Y:S01]  /*3800*/  FMUL R11, R5.reuse, R5 ;  /* 0x00000005050b7220 */ /* 0x040fe20000400000 */
[----:B---3--:R-:W-:-:S03]  /*3810*/  FFMA R2, R5, R7, R2 ;  /* 0x0000000705027223 */ /* 0x008fc60000000002 */
[----:B------:R-:W-:Y:S01]  /*3820*/  FMUL R11, R6, R11 ;  /* 0x0000000b060b7220 */ /* 0x000fe20000400000 */
[----:B------:R-:W-:-:S03]  /*3830*/  MOV R6, R89 ;  /* 0x0000005900067202 */ /* 0x000fc60000000f00 */
[----:B--2---:R-:W-:-:S04]  /*3840*/  FFMA R4, R11, R7, R4 ;  /* 0x000000070b047223 */ /* 0x004fc80000000004 */
[----:B------:R-:W-:-:S07]  /*3850*/  FADD R3, R3, R4 ;  /* 0x0000000403037221 */ /* 0x000fce0000000000 */
.L_x_1963:
[----:B------:R-:W-:-:S03]  /*3860*/  UMOV UR4, 0xffffffff ;  /* 0xffffffff00047882 */ /* 0x000fc60000000000 */
[----:B------:R-:W-:Y:S05]  /*3870*/  BRA.DIV UR4, `(.L_x_1965) ;  /* 0x0000001204f47947 */ /* 0x000fea000b800000 */
[----:B----4-:R0:W4:Y:S04]  /*3880*/  SHFL.DOWN PT, R5, R2, 0x2, 0x1f ;  /* 0x08401f0002057f89 */ /* 0x01012800000e0000 */
[----:B--2---:R0:W2:Y:S04]  /*3890*/  SHFL.DOWN PT, R4, R3, 0x2, 0x1f ;  /* 0x08401f0003047f89 */ /* 0x0040a800000e0000 */
[----:B------:R0:W0:Y:S02]  /*38a0*/  SHFL.DOWN PT, R14, R6, 0x2, 0x1f ;  /* 0x08401f00060e7f89 */ /* 0x00002400000e0000 */
.L_x_1993:
        /* <DEDUP_REMOVED lines=15> */
.L_x_1967:
[----:B----4-:R-:W-:-:S04]  /*39a0*/  FADD R5, -R2, R5 ;  /* 0x0000000502057221 */ /* 0x010fc80000000100 */
[C---:B------:R-:W-:Y:S01]  /*39b0*/  FMUL R11, R5.reuse, R5 ;  /* 0x00000005050b7220 */ /* 0x040fe20000400000 */
[----:B---3--:R-:W-:-:S03]  /*39c0*/  FFMA R2, R5, R7, R2 ;  /* 0x0000000705027223 */ /* 0x008fc60000000002 */
[----:B------:R-:W-:Y:S01]  /*39d0*/  FMUL R11, R6, R11 ;  /* 0x0000000b060b7220 */ /* 0x000fe20000400000 */
[----:B------:R-:W-:-:S03]  /*39e0*/  MOV R6, R89 ;  /* 0x0000005900067202 */ /* 0x000fc60000000f00 */
[----:B--2---:R-:W-:-:S04]  /*39f0*/  FFMA R4, R11, R7, R4 ;  /* 0x000000070b047223 */ /* 0x004fc80000000004 */
[----:B------:R-:W-:-:S07]  /*3a00*/  FADD R3, R3, R4 ;  /* 0x0000000403037221 */ /* 0x000fce0000000000 */
.L_x_1966:
[----:B------:R-:W-:-:S03]  /*3a10*/  UMOV UR4, 0xffffffff ;  /* 0xffffffff00047882 */ /* 0x000fc60000000000 */
[----:B------:R-:W-:Y:S05]  /*3a20*/  BRA.DIV UR4, `(.L_x_1968) ;  /* 0x0000001204e47947 */ /* 0x000fea000b800000 */
[----:B----4-:R0:W4:Y:S04]  /*3a30*/  SHFL.DOWN PT, R5, R2, 0x1, 0x1f ;  /* 0x08201f0002057f89 */ /* 0x01012800000e0000 */
[----:B--2---:R0:W2:Y:S04]  /*3a40*/  SHFL.DOWN PT, R4, R3, 0x1, 0x1f ;  /* 0x08201f0003047f89 */ /* 0x0040a800000e0000 */
[----:B------:R0:W0:Y:S02]  /*3a50*/  SHFL.DOWN PT, R14, R6, 0x1, 0x1f ;  /* 0x08201f00060e7f89 */ /* 0x00002400000e0000 */
.L_x_1998:
        /* <DEDUP_REMOVED lines=15> */
.L_x_1970:
[----:B----4-:R-:W-:-:S04]  /*3b50*/  FADD R5, -R2, R5 ;  /* 0x0000000502057221 */ /* 0x010fc80000000100 */
[C---:B------:R-:W-:Y:S01]  /*3b60*/  FMUL R11, R5.reuse, R5 ;  /* 0x00000005050b7220 */ /* 0x040fe20000400000 */
[----:B---3--:R-:W-:-:S03]  /*3b70*/  FFMA R2, R5, R7, R2 ;  /* 0x0000000705027223 */ /* 0x008fc60000000002 */
[----:B------:R-:W-:Y:S01]  /*3b80*/  FMUL R11, R6, R11 ;  /* 0x0000000b060b7220 */ /* 0x000fe20000400000 */
[----:B------:R-:W-:-:S03]  /*3b90*/  IMAD.MOV.U32 R6, RZ, RZ, R89 ;  /* 0x000000ffff067224 */ /* 0x000fc600078e0059 */
[----:B--2---:R-:W-:-:S04]  /*3ba0*/  FFMA R4, R11, R7, R4 ;  /* 0x000000070b047223 */ /* 0x004fc80000000004 */
[----:B------:R-:W-:-:S07]  /*3bb0*/  FADD R3, R3, R4 ;  /* 0x0000000403037221 */ /* 0x000fce0000000000 */
.L_x_1969:
[----:B------:R-:W-:-:S03]  /*3bc0*/  UMOV UR4, 0xffffffff ;  /* 0xffffffff00047882 */ /* 0x000fc60000000000 */
[----:B------:R-:W-:Y:S05]  /*3bd0*/  BRA.DIV UR4, `(.L_x_1971) ;  /* 0x0000001204d47947 */ /* 0x000fea000b800000 */
[----:B----4-:R0:W4:Y:S04]  /*3be0*/  SHFL.IDX PT, R5, R2, RZ, 0x1f ;  /* 0x00001fff02057589 */ /* 0x01012800000e0000 */
[----:B-1-3--:R-:W1:Y:S04]  /*3bf0*/  SHFL.IDX PT, R3, R3, RZ, 0x1f ;  /* 0x00001fff03037589 */ /* 0x00ae6800000e0000 */
[----:B------:R0:W3:Y:S02]  /*3c00*/  SHFL.IDX PT, R14, R6, RZ, 0x1f ;  /* 0x00001fff060e7589 */ /* 0x0000e400000e0000 */
.L_x_2003:
[----:B---3--:R-:W0:Y:S08]  /*3c10*/  MUFU.RCP R7, R14 ;  /* 0x0000000e00077308 */ /* 0x008e300000001000 */
[----:B-1----:R-:W1:Y:S01]  /*3c20*/  FCHK P0, R3, R14 ;  /* 0x0000000e03007302 */ /* 0x002e620000000000 */
[----:B0-----:R-:W-:-:S04]  /*3c30*/  FFMA R2, -R14, R7, 1 ;  /* 0x3f8000000e027423 */ /* 0x001fc80000000107 */
[----:B------:R-:W-:-:S04]  /*3c40*/  FFMA R2, R7, R2, R7 ;  /* 0x0000000207027223 */ /* 0x000fc80000000007 */
[----:B------:R-:W-:-:S04]  /*3c50*/  FFMA R7, R3, R2, RZ ;  /* 0x0000000203077223 */ /* 0x000fc800000000ff */
[----:B--2---:R-:W-:-:S04]  /*3c60*/  FFMA R4, -R14, R7, R3 ;  /* 0x000000070e047223 */ /* 0x004fc80000000103 */
[----:B------:R-:W-:Y:S01]  /*3c70*/  FFMA R2, R2, R4, R7 ;  /* 0x0000000402027223 */ /* 0x000fe20000000007 */
[----:B-1----:R-:W-:Y:S06]  /*3c80*/  @!P0 BRA `(.L_x_1972) ;  /* 0x0000000000108947 */ /* 0x002fec0003800000 */
[----:B------:R-:W-:Y:S02]  /*3c90*/  MOV R7, R3 ;  /* 0x0000000300077202 */ /* 0x000fe40000000f00 */
[----:B------:R-:W-:-:S07]  /*3ca0*/  MOV R15, 0x3cc0 ;  /* 0x00003cc0000f7802 */ /* 0x000fce0000000f00 */
[----:B----45:R-:W-:Y:S05]  /*3cb0*/  CALL.REL.NOINC `($__internal_16_$__cuda_sm3x_div_rn_noftz_f32_slowpath) ;  /* 0x0000001000f87944 */ /* 0x030fea0003c00000 */
[----:B------:R-:W-:-:S07]  /*3cc0*/  MOV R2, R7 ;  /* 0x0000000700027202 */ /* 0x000fce0000000f00 */
.L_x_1972:
[----:B------:R-:W0:Y:S01]  /*3cd0*/  F2F.F32.F64 R3, UR36 ;  /* 0x0000002400037d10 */ /* 0x000e220008301000 */
[----:B------:R-:W-:Y:S01]  /*3ce0*/  FMNMX R2, RZ, R2, !PT ;  /* 0x00000002ff027209 */ /* 0x000fe20007800000 */
[----:B----4-:R-:W-:Y:S01]  /*3cf0*/  FADD R11, R0, -R5 ;  /* 0x80000005000b7221 */ /* 0x010fe20000000000 */
[----:B------:R-:W-:Y:S01]  /*3d00*/  SHF.R.S32.HI R4, RZ, 0x1f, R85 ;  /* 0x0000001fff047819 */ /* 0x000fe20000011455 */
[--C-:B------:R-:W-:Y:S01]  /*3d10*/  FADD R89, R90, -R5.reuse ;  /* 0x800000055a597221 */ /* 0x100fe20000000000 */
[--C-:B------:R-:W-:Y:S01]  /*3d20*/  FADD R101, R102, -R5.reuse ;  /* 0x8000000566657221 */ /* 0x100fe20000000000 */
[--C-:B------:R-:W-:Y:S01]  /*3d30*/  FADD R115, R114, -R5.reuse ;  /* 0x8000000572737221 */ /* 0x100fe20000000000 */
[----:B------:R-:W-:Y:S01]  /*3d40*/  R2UR UR4, R80 ;  /* 0x00000000500472ca */ /* 0x000fe200000e0000 */
[----:B------:R-:W-:Y:S01]  /*3d50*/  IMAD R4, R4, UR42, RZ ;  /* 0x0000002a04047c24 */ /* 0x000fe2000f8e02ff */
[----:B------:R-:W-:Y:S01]  /*3d60*/  R2UR UR5, R81 ;  /* 0x00000000510572ca */ /* 0x000fe200000e0000 */
[--C-:B------:R-:W-:Y:S01]  /*3d70*/  FADD R13, R86, -R5.reuse ;  /* 0x80000005560d7221 */ /* 0x100fe20000000000 */
[----:B------:R-:W-:Y:S01]  /*3d80*/  R2UR UR6, R80 ;  /* 0x00000000500672ca */ /* 0x000fe200000e0000 */
[----:B------:R-:W-:Y:S01]  /*3d90*/  IMAD R141, R85, UR43, R4 ;  /* 0x0000002b558d7c24 */ /* 0x000fe2000f8e0204 */
[----:B------:R-:W-:Y:S01]  /*3da0*/  R2UR UR7, R81 ;  /* 0x00000000510772ca */ /* 0x000fe200000e0000 */
[----:B------:R-:W-:Y:S01]  /*3db0*/  FADD R15, R88, -R5 ;  /* 0x80000005580f7221 */ /* 0x000fe20000000000 */
[----:B0-----:R-:W-:Y:S01]  /*3dc0*/  FADD R3, R2, R3 ;  /* 0x0000000302037221 */ /* 0x001fe20000000000 */
[--C-:B------:R-:W-:Y:S01]  /*3dd0*/  FADD R91, R92, -R5.reuse ;  /* 0x800000055c5b7221 */ /* 0x100fe20000000000 */
[----:B------:R-:W0:Y:S01]  /*3de0*/  S2R R2, SR_TID.X ;  /* 0x0000000000027919 */ /* 0x000e220000002100 */
[--C-:B------:R-:W-:Y:S01]  /*3df0*/  FADD R93, R94, -R5.reuse ;  /* 0x800000055e5d7221 */ /* 0x100fe20000000000 */
[--C-:B------:R-:W-:Y:S01]  /*3e00*/  FADD R95, R96, -R5.reuse ;  /* 0x80000005605f7221 */ /* 0x100fe20000000000 */
[C---:B------:R-:W-:Y:S01]  /*3e10*/  FSETP.GEU.AND P0, PT, |R3|.reuse, 1.175494350822287508e-38, PT ;  /* 0x008000000300780b */ /* 0x040fe20003f0e200 */
[--C-:B------:R-:W-:Y:S01]  /*3e20*/  FADD R97, R98, -R5.reuse ;  /* 0x8000000562617221 */ /* 0x100fe20000000000 */
        /* <DEDUP_REMOVED lines=11> */
[----:B------:R-:W-:Y:S01]  /*3ee0*/  @!P0 FMUL R3, R3, 16777216 ;  /* 0x4b80000003038820 */ /* 0x000fe20000400000 */
[--C-:B------:R-:W-:Y:S01]  /*3ef0*/  FADD R125, R126, -R5.reuse ;  /* 0x800000057e7d7221 */ /* 0x100fe20000000000 */
[--C-:B------:R-:W-:Y:S01]  /*3f00*/  FADD R127, R128, -R5.reuse ;  /* 0x80000005807f7221 */ /* 0x100fe20000000000 */
[--C-:B------:R-:W-:Y:S01]  /*3f10*/  FADD R129, R130, -R5.reuse ;  /* 0x8000000582817221 */ /* 0x100fe20000000000 */
[----:B------:R1:W2:Y:S01]  /*3f20*/  MUFU.RSQ R0, R3 ;  /* 0x0000000300007308 */ /* 0x0002a20000001400 */
[--C-:B------:R-:W-:Y:S01]  /*3f30*/  FADD R131, R132, -R5.reuse ;  /* 0x8000000584837221 */ /* 0x100fe20000000000 */
[--C-:B------:R-:W-:Y:S01]  /*3f40*/  FADD R133, R134, -R5.reuse ;  /* 0x8000000586857221 */ /* 0x100fe20000000000 */
[--C-:B------:R-:W-:Y:S01]  /*3f50*/  FADD R135, R136, -R5.reuse ;  /* 0x8000000588877221 */ /* 0x100fe20000000000 */
[--C-:B------:R-:W-:Y:S01]  /*3f60*/  FADD R137, R138, -R5.reuse ;  /* 0x800000058a897221 */ /* 0x100fe20000000000 */
[----:B------:R-:W-:Y:S01]  /*3f70*/  FADD R139, R140, -R5 ;  /* 0x800000058c8b7221 */ /* 0x000fe20000000000 */
[----:B------:R-:W-:-:S02]  /*3f80*/  R2UR UR8, R80 ;  /* 0x00000000500872ca */ /* 0x000fc400000e0000 */
[C---:B------:R-:W-:Y:S01]  /*3f90*/  R2UR UR9, R81.reuse ;  /* 0x00000000510972ca */ /* 0x040fe200000e0000 */
[----:B-1----:R-:W-:Y:S01]  /*3fa0*/  HFMA2 R3, -RZ, RZ, 0, 0 ;  /* 0x00000000ff037431 */ /* 0x002fe200000001ff */
[C---:B------:R-:W-:Y:S02]  /*3fb0*/  R2UR UR10, R80.reuse ;  /* 0x00000000500a72ca */ /* 0x040fe400000e0000 */
[C---:B------:R-:W-:Y:S02]  /*3fc0*/  R2UR UR11, R81.reuse ;  /* 0x00000000510b72ca */ /* 0x040fe400000e0000 */
[----:B------:R-:W-:Y:S02]  /*3fd0*/  R2UR UR12, R80 ;  /* 0x00000000500c72ca */ /* 0x000fe400000e0000 */
[----:B------:R-:W-:Y:S01]  /*3fe0*/  R2UR UR13, R81 ;  /* 0x00000000510d72ca */ /* 0x000fe200000e0000 */
[----:B--2---:R-:W-:Y:S01]  /*3ff0*/  @!P0 FMUL R0, R0, 4096 ;  /* 0x4580000000008820 */ /* 0x004fe20000400000 */
[----:B------:R-:W-:Y:S01]  /*4000*/  R2UR UR14, R80 ;  /* 0x00000000500e72ca */ /* 0x000fe200000e0000 */
[----:B0-----:R-:W-:Y:S01]  /*4010*/  IMAD.WIDE.U32 R6, R85, UR42, R2 ;  /* 0x0000002a55067c25 */ /* 0x001fe2000f8e0002 */
[----:B------:R-:W-:-:S03]  /*4020*/  R2UR UR15, R81 ;  /* 0x00000000510f72ca */ /* 0x000fc600000e0000 */
[C---:B------:R-:W-:Y:S01]  /*4030*/  FMUL R11, R0.reuse, R11 ;  /* 0x0000000b000b7220 */ /* 0x040fe20000400000 */
[C---:B------:R-:W-:Y:S01]  /*4040*/  FMUL R89, R0.reuse, R89 ;  /* 0x0000005900597220 */ /* 0x040fe20000400000 */
[C---:B------:R-:W-:Y:S01]  /*4050*/  FMUL R101, R0.reuse, R101 ;  /* 0x0000006500657220 */ /* 0x040fe20000400000 */
[----:B------:R-:W-:Y:S01]  /*4060*/  IADD3 R3, PT, PT, R7, R141, RZ ;  /* 0x0000008d07037210 */ /* 0x000fe20007ffe0ff */
[----:B------:R-:W-:Y:S01]  /*4070*/  FMUL R115, R0, R115 ;  /* 0x0000007300737220 */ /* 0x000fe20000400000 */
[----:B------:R-:W-:Y:S01]  /*4080*/  LEA R2, P1, R6, UR40, 0x2 ;  /* 0x0000002806027c11 */ /* 0x000fe2000f8210ff */
[----:B-----5:R-:W-:Y:S01]  /*4090*/  FFMA R11, R16, R11, R79 ;  /* 0x0000000b100b7223 */ /* 0x020fe2000000004f */
[----:B------:R-:W-:Y:S01]  /*40a0*/  FFMA R89, R19, R89, R74 ;  /* 0x0000005913597223 */ /* 0x000fe2000000004a */
[----:B------:R-:W-:Y:S01]  /*40b0*/  FFMA R101, R25, R101, R68 ;  /* 0x0000006519657223 */ /* 0x000fe20000000044 */
[----:B------:R-:W-:Y:S01]  /*40c0*/  LEA.HI.X R3, R6, UR41, R3, 0x2, P1 ;  /* 0x0000002906037c11 */ /* 0x000fe200088f1403 */
[----:B------:R-:W-:Y:S01]  /*40d0*/  FFMA R115, R32, R115, R63 ;  /* 0x0000007320737223 */ /* 0x000fe2000000003f */
[----:B------:R-:W-:Y:S01]  /*40e0*/  FMUL R13, R0, R13 ;  /* 0x0000000d000d7220 */ /* 0x000fe20000400000 */
[--C-:B------:R-:W-:Y:S01]  /*40f0*/  FADD R7, R142, -R5.reuse ;  /* 0x800000058e077221 */ /* 0x100fe20000000000 */
[--C-:B------:R-:W-:Y:S01]  /*4100*/  FADD R141, R144, -R5.reuse ;  /* 0x80000005908d7221 */ /* 0x100fe20000000000 */
[----:B------:R-:W-:Y:S01]  /*4110*/  STG.E desc[UR4][R2.64], R11 ;  /* 0x0000000b02007986 */ /* 0x000fe2000c101904 */
[----:B------:R-:W-:Y:S01]  /*4120*/  FFMA R13, R17, R13, R76 ;  /* 0x0000000d110d7223 */ /* 0x000fe2000000004c */
[----:B------:R-:W-:Y:S01]  /*4130*/  FADD R5, R87, -R5 ;  /* 0x8000000557057221 */ /* 0x000fe20000000000 */
[----:B------:R-:W-:Y:S01]  /*4140*/  R2UR UR16, R80 ;  /* 0x00000000501072ca */ /* 0x000fe200000e0000 */
[----:B------:R-:W-:Y:S01]  /*4150*/  STG.E desc[UR4][R2.64+0x180], R89 ;  /* 0x0001805902007986 */ /* 0x000fe2000c101904 */
[C---:B------:R-:W-:Y:S01]  /*4160*/  R2UR UR17, R81.reuse ;  /* 0x00000000511172ca */ /* 0x040fe200000e0000 */
[----:B------:R-:W-:Y:S01]  /*4170*/  FMUL R5, R0, R5 ;  /* 0x0000000500057220 */ /* 0x000fe20000400000 */
[----:B------:R-:W-:Y:S01]  /*4180*/  R2UR UR18, R80 ;  /* 0x00000000501272ca */ /* 0x000fe200000e0000 */
[----:B------:R-:W-:Y:S01]  /*4190*/  STG.E desc[UR4][R2.64+0x480], R101 ;  /* 0x0004806502007986 */ /* 0x000fe2000c101904 */
[C---:B------:R-:W-:Y:S01]  /*41a0*/  R2UR UR19, R81.reuse ;  /* 0x00000000511372ca */ /* 0x040fe200000e0000 */
[----:B------:R-:W-:Y:S01]  /*41b0*/  FMUL R15, R0, R15 ;  /* 0x0000000f000f7220 */ /* 0x000fe20000400000 */
[----:B------:R-:W-:Y:S01]  /*41c0*/  R2UR UR20, R80 ;  /* 0x00000000501472ca */ /* 0x000fe200000e0000 */
[----:B------:R-:W-:Y:S01]  /*41d0*/  STG.E desc[UR4][R2.64+0x800], R115 ;  /* 0x0008007302007986 */ /* 0x000fe2000c101904 */
[----:B------:R-:W0:Y:S01]  /*41e0*/  LDCU UR4, c[0x0][0x370] ;  /* 0x00006e00ff0477ac */ /* 0x000e220008000800 */
[----:B------:R-:W-:Y:S01]  /*41f0*/  R2UR UR21, R81 ;  /* 0x00000000511572ca */ /* 0x000fe200000e0000 */
[C---:B------:R-:W-:Y:S01]  /*4200*/  FMUL R91, R0.reuse, R91 ;  /* 0x0000005b005b7220 */ /* 0x040fe20000400000 */
[----:B------:R1:W-:Y:S01]  /*4210*/  STG.E desc[UR6][R2.64+0x80], R13 ;  /* 0x0000800d02007986 */ /* 0x0003e2000c101906 */
[----:B------:R-:W0:Y:S01]  /*4220*/  LDCU UR5, c[0x0][0x364] ;  /* 0x00006c80ff0577ac */ /* 0x000e220008000800 */
[C---:B------:R-:W-:Y:S01]  /*4230*/  FMUL R93, R0.reuse, R93 ;  /* 0x0000005d005d7220 */ /* 0x040fe20000400000 */
        /* <DEDUP_REMOVED lines=9> */
[----:B-1----:R-:W1:Y:S01]  /*42d0*/  LDC.64 R12, c[0x0][0x398] ;  /* 0x0000e600ff0c7b82 */ /* 0x002e620000000a00 */
[C---:B------:R-:W-:Y:S01]  /*42e0*/  FMUL R117, R0.reuse, R117 ;  /* 0x0000007500757220 */ /* 0x040fe20000400000 */
[C---:B------:R-:W-:Y:S01]  /*42f0*/  FMUL R119, R0.reuse, R119 ;  /* 0x0000007700777220 */ /* 0x040fe20000400000 */
[C---:B------:R-:W-:Y:S01]  /*4300*/  FMUL R121, R0.reuse, R121 ;  /* 0x0000007900797220 */ /* 0x040fe20000400000 */
[C---:B------:R-:W-:Y:S01]  /*4310*/  FMUL R123, R0.reuse, R123 ;  /* 0x0000007b007b7220 */ /* 0x040fe20000400000 */
[C---:B------:R-:W-:Y:S01]  /*4320*/  FMUL R125, R0.reuse, R125 ;  /* 0x0000007d007d7220 */ /* 0x040fe20000400000 */
[C---:B------:R-:W-:Y:S01]  /*4330*/  FMUL R127, R0.reuse, R127 ;  /* 0x0000007f007f7220 */ /* 0x040fe20000400000 */
[----:B0-----:R-:W-:Y:S01]  /*4340*/  UIMAD UR4, UR4, UR5, URZ ;  /* 0x00000005040472a4 */ /* 0x001fe2000f8e02ff */
[C---:B------:R-:W-:Y:S01]  /*4350*/  FMUL R129, R0.reuse, R129 ;  /* 0x0000008100817220 */ /* 0x040fe20000400000 */
[C---:B------:R-:W-:Y:S01]  /*4360*/  FMUL R131, R0.reuse, R131 ;  /* 0x0000008300837220 */ /* 0x040fe20000400000 */
[C---:B------:R-:W-:Y:S01]  /*4370*/  FMUL R133, R0.reuse, R133 ;  /* 0x0000008500857220 */ /* 0x040fe20000400000 */
[C---:B------:R-:W-:Y:S01]  /*4380*/  FMUL R135, R0.reuse, R135 ;  /* 0x0000008700877220 */ /* 0x040fe20000400000 */
[C---:B------:R-:W-:Y:S01]  /*4390*/  FMUL R137, R0.reuse, R137 ;  /* 0x0000008900897220 */ /* 0x040fe20000400000 */
[----:B------:R-:W-:Y:S01]  /*43a0*/  IADD3 R83, P0, PT, R83, UR4, RZ ;  /* 0x0000000453537c10 */ /* 0x000fe2000ff1e0ff */
[C---:B------:R-:W-:Y:S01]  /*43b0*/  FMUL R139, R0.reuse, R139 ;  /* 0x0000008b008b7220 */ /* 0x040fe20000400000 */
[C---:B------:R-:W-:Y:S01]  /*43c0*/  FMUL R7, R0.reuse, R7 ;  /* 0x0000000700077220 */ /* 0x040fe20000400000 */
[----:B------:R-:W-:Y:S01]  /*43d0*/  FMUL R141, R0, R141 ;  /* 0x0000008d008d7220 */ /* 0x000fe20000400000 */
[----:B------:R-:W-:Y:S01]  /*43e0*/  IADD3.X R82, PT, PT, RZ, R82, RZ, P0, !PT ;  /* 0x00000052ff527210 */ /* 0x000fe200007fe4ff */
[----:B------:R-:W-:Y:S01]  /*43f0*/  FFMA R11, R47, R5, R78 ;  /* 0x000000052f0b7223 */ /* 0x000fe2000000004e */
[----:B------:R-:W-:Y:S01]  /*4400*/  ISETP.GE.U32.AND P0, PT, R83, UR38, PT ;  /* 0x0000002653007c0c */ /* 0x000fe2000bf06070 */
[----:B------:R-:W-:Y:S01]  /*4410*/  FFMA R15, R18, R15, R77 ;  /* 0x0000000f120f7223 */ /* 0x000fe2000000004d */
[----:B------:R-:W-:Y:S01]  /*4420*/  FFMA R91, R20, R91, R75 ;  /* 0x0000005b145b7223 */ /* 0x000fe2000000004b */
        /* <DEDUP_REMOVED lines=60> */
.L_x_1956:
[----:B------:R-:W-:Y:S01]  /*47f0*/  HFMA2 R12, -RZ, RZ, 0, 9.5367431640625e-07 ;  /* 0x00000010ff0c7431 */ /* 0x000fe200000001ff */
[----:B------:R-:W-:Y:S01]  /*4800*/  BSSY B0, `(.L_x_1974) ;  /* 0x0000008000007945 */ /* 0x000fe20003800000 */
[----:B------:R-:W-:Y:S01]  /*4810*/  MOV R6, 0x42000000 ;  /* 0x4200000000067802 */ /* 0x000fe20000000f00 */
[----:B------:R-:W-:Y:S01]  /*4820*/  IMAD.MOV.U32 R11, RZ, RZ, 0x1f ;  /* 0x0000001fff0b7424 */ /* 0x000fe200078e00ff */
[----:B------:R-:W-:Y:S02]  /*4830*/  MOV R13, R2 ;  /* 0x00000002000d7202 */ /* 0x000fe40000000f00 */
[----:B------:R-:W-:-:S07]  /*4840*/  MOV R15, 0xffffffff ;  /* 0xffffffff000f7802 */ /* 0x000fce0000000f00 */
[----:B0----5:R-:W-:Y:S05]  /*4850*/  WARPSYNC.COLLECTIVE R15, `(.L_x_1975) ;  /* 0x000000000f087348 */ /* 0x021fea0003c00000 */
[----:B------:R1:W2:Y:S02]  /*4860*/  SHFL.DOWN P6, R14, R13, R12, R11 ;  /* 0x0800000c0d0e7389 */ /* 0x0002a400000c000b */
[----:B012--5:R-:W-:Y:S05]  /*4870*/  ENDCOLLECTIVE ;  /* 0x000000000000791b */ /* 0x027fea0003800000 */
.L_x_1975:
[----:B------:R-:W-:Y:S05]  /*4880*/  BSYNC B0 ;  /* 0x0000000000007941 */ /* 0x000fea0003800000 */
.L_x_1974:
[----:B------:R-:W-:Y:S01]  /*4890*/  HFMA2 R12, -RZ, RZ, 0, 9.5367431640625e-07 ;  /* 0x00000010ff0c7431 */ /* 0x000fe200000001ff */
[----:B------:R-:W-:Y:S02]  /*48a0*/  MOV R13, R3 ;  /* 0x00000003000d7202 */ /* 0x000fe40000000f00 */
[----:B------:R-:W-:Y:S02]  /*48b0*/  MOV R11, 0x1f ;  /* 0x0000001f000b7802 */ /* 0x000fe40000000f00 */
[----:B------:R-:W-:Y:S02]  /*48c0*/  MOV R15, 0xffffffff ;  /* 0xffffffff000f7802 */ /* 0x000fe40000000f00 */
[----:B------:R-:W-:-:S07]  /*48d0*/  MOV R4, R14 ;  /* 0x0000000e00047202 */ /* 0x000fce0000000f00 */
[----:B------:R-:W-:Y:S05]  /*48e0*/  WARPSYNC.COLLECTIVE R15, `(.L_x_1976) ;  /* 0x000000000f087348 */ /* 0x000fea0003c00000 */
[----:B------:R0:W1:Y:S02]  /*48f0*/  SHFL.DOWN P6, R14, R13, R12, R11 ;  /* 0x0800000c0d0e7389 */ /* 0x00006400000c000b */
[----:B01----:R-:W-:Y:S05]  /*4900*/  ENDCOLLECTIVE ;  /* 0x000000000000791b */ /* 0x003fea0003800000 */
.L_x_1976:
[----:B------:R-:W-:Y:S02]  /*4910*/  MOV R13, R6 ;  /* 0x00000006000d7202 */ /* 0x000fe40000000f00 */
[----:B------:R-:W-:-:S07]  /*4920*/  MOV R5, R14 ;  /* 0x0000000e00057202 */ /* 0x000fce0000000f00 */
[----:B------:R-:W-:Y:S05]  /*4930*/  WARPSYNC.COLLECTIVE R15, `(.L_x_1977) ;  /* 0x000000000f087348 */ /* 0x000fea0003c00000 */
[----:B------:R0:W1:Y:S02]  /*4940*/  SHFL.DOWN P6, R14, R13, R12, R11 ;  /* 0x0800000c0d0e7389 */ /* 0x00006400000c000b */
[----:B01----:R-:W-:Y:S05]  /*4950*/  ENDCOLLECTIVE ;  /* 0x000000000000791b */ /* 0x003fea0003800000 */
.L_x_1977:
[----:B------:R-:W-:Y:S05]  /*4960*/  BRA `(.L_x_1978) ;  /* 0xffffffe800887947 */ /* 0x000fea000383ffff */
.L_x_1959:
[----:B------:R-:W-:Y:S01]  /*4970*/  HFMA2 R12, -RZ, RZ, 0, 4.76837158203125e-07 ;  /* 0x00000008ff0c7431 */ /* 0x000fe200000001ff */
[----:B------:R-:W-:Y:S01]  /*4980*/  BSSY B0, `(.L_x_1979) ;  /* 0x0000007000007945 */ /* 0x000fe20003800000 */
[----:B------:R-:W-:Y:S01]  /*4990*/  IMAD.MOV.U32 R13, RZ, RZ, R2 ;  /* 0x000000ffff0d7224 */ /* 0x000fe200078e0002 */
[----:B------:R-:W-:Y:S02]  /*49a0*/  MOV R11, 0x1f ;  /* 0x0000001f000b7802 */ /* 0x000fe40000000f00 */
[----:B------:R-:W-:-:S07]  /*49b0*/  MOV R15, 0xffffffff ;  /* 0xffffffff000f7802 */ /* 0x000fce0000000f00 */
[----:B0-23-5:R-:W-:Y:S05]  /*49c0*/  WARPSYNC.COLLECTIVE R15, `(.L_x_1980) ;  /* 0x000000000f087348 */ /* 0x02dfea0003c00000 */
[----:B------:R1:W4:Y:S02]  /*49d0*/  SHFL.DOWN P6, R14, R13, R12, R11 ;  /* 0x0800000c0d0e7389 */ /* 0x00032400000c000b */
[----:B012345:R-:W-:Y:S05]  /*49e0*/  ENDCOLLECTIVE ;  /* 0x000000000000791b */ /* 0x03ffea0003800000 */
.L_x_1980:
[----:B------:R-:W-:Y:S05]  /*49f0*/  BSYNC B0 ;  /* 0x0000000000007941 */ /* 0x000fea0003800000 */
.L_x_1979:
[----:B------:R-:W-:Y:S01]  /*4a00*/  HFMA2 R12, -RZ, RZ, 0, 4.76837158203125e-07 ;  /* 0x00000008ff0c7431 */ /* 0x000fe200000001ff */
[----:B------:R-:W-:Y:S02]  /*4a10*/  MOV R13, R3 ;  /* 0x00000003000d7202 */ /* 0x000fe40000000f00 */
[----:B------:R-:W-:Y:S02]  /*4a20*/  MOV R11, 0x1f ;  /* 0x0000001f000b7802 */ /* 0x000fe40000000f00 */
[----:B------:R-:W-:Y:S02]  /*4a30*/  MOV R15, 0xffffffff ;  /* 0xffffffff000f7802 */ /* 0x000fe40000000f00 */
[----:B------:R-:W-:-:S07]  /*4a40*/  MOV R5, R14 ;  /* 0x0000000e00057202 */ /* 0x000fce0000000f00 */
[----:B------:R-:W-:Y:S05]  /*4a50*/  WARPSYNC.COLLECTIVE R15, `(.L_x_1981) ;  /* 0x000000000f087348 */ /* 0x000fea0003c00000 */
[----:B------:R0:W1:Y:S02]  /*4a60*/  SHFL.DOWN P6, R14, R13, R12, R11 ;  /* 0x0800000c0d0e7389 */ /* 0x00006400000c000b */
[----:B01----:R-:W-:Y:S05]  /*4a70*/  ENDCOLLECTIVE ;  /* 0x000000000000791b */ /* 0x003fea0003800000 */
.L_x_1981:
[----:B------:R-:W-:Y:S01]  /*4a80*/  MOV R13, R6 ;  /* 0x00000006000d7202 */ /* 0x000fe20000000f00 */
[----:B------:R-:W-:-:S07]  /*4a90*/  IMAD.MOV.U32 R4, RZ, RZ, R14 ;  /* 0x000000ffff047224 */ /* 0x000fce00078e000e */
[----:B------:R-:W-:Y:S05]  /*4aa0*/  WARPSYNC.COLLECTIVE R15, `(.L_x_1982) ;  /* 0x000000000f087348 */ /* 0x000fea0003c00000 */
[----:B------:R0:W1:Y:S02]  /*4ab0*/  SHFL.DOWN P6, R14, R13, R12, R11 ;  /* 0x0800000c0d0e7389 */ /* 0x00006400000c000b */
[----:B01----:R-:W-:Y:S05]  /*4ac0*/  ENDCOLLECTIVE ;  /* 0x000000000000791b */ /* 0x003fea0003800000 */
.L_x_1982:
[----:B------:R-:W-:Y:S05]  /*4ad0*/  BRA `(.L_x_1983) ;  /* 0xffffffe8009c7947 */ /* 0x000fea000383ffff */
.L_x_1962:
[----:B------:R-:W-:Y:S01]  /*4ae0*/  HFMA2 R12, -RZ, RZ, 0, 2.384185791015625e-07 ;  /* 0x00000004ff0c7431 */ /* 0x000fe200000001ff */
[----:B------:R-:W-:Y:S01]  /*4af0*/  BSSY B0, `(.L_x_1984) ;  /* 0x0000007000007945 */ /* 0x000fe20003800000 */
[----:B------:R-:W-:Y:S02]  /*4b00*/  MOV R13, R2 ;  /* 0x00000002000d7202 */ /* 0x000fe40000000f00 */
[----:B------:R-:W-:Y:S02]  /*4b10*/  MOV R11, 0x1f ;  /* 0x0000001f000b7802 */ /* 0x000fe40000000f00 */
[----:B------:R-:W-:-:S07]  /*4b20*/  MOV R15, 0xffffffff ;  /* 0xffffffff000f7802 */ /* 0x000fce0000000f00 */
[----:B0123-5:R-:W-:Y:S05]  /*4b30*/  WARPSYNC.COLLECTIVE R15, `(.L_x_1985) ;  /* 0x000000000f087348 */ /* 0x02ffea0003c00000 */
[----:B------:R4:W0:Y:S02]  /*4b40*/  SHFL.DOWN P6, R14, R13, R12, R11 ;  /* 0x0800000c0d0e7389 */ /* 0x00082400000c000b */
[----:B012345:R-:W-:Y:S05]  /*4b50*/  ENDCOLLECTIVE ;  /* 0x000000000000791b */ /* 0x03ffea0003800000 */
.L_x_1985:
[----:B------:R-:W-:Y:S05]  /*4b60*/  BSYNC B0 ;  /* 0x0000000000007941 */ /* 0x000fea0003800000 */
.L_x_1984:
        /* <DEDUP_REMOVED lines=8> */
.L_x_1986:
[----:B------:R-:W-:Y:S02]  /*4bf0*/  MOV R13, R6 ;  /* 0x00000006000d7202 */ /* 0x000fe40000000f00 */
[----:B------:R-:W-:-:S07]  /*4c00*/  MOV R4, R14 ;  /* 0x0000000e00047202 */ /* 0x000fce0000000f00 */
[----:B------:R-:W-:Y:S05]  /*4c10*/  WARPSYNC.COLLECTIVE R15, `(.L_x_1987) ;  /* 0x000000000f087348 */ /* 0x000fea0003c00000 */
[----:B------:R0:W1:Y:S02]  /*4c20*/  SHFL.DOWN P6, R14, R13, R12, R11 ;  /* 0x0800000c0d0e7389 */ /* 0x00006400000c000b */
[----:B01----:R-:W-:Y:S05]  /*4c30*/  ENDCOLLECTIVE ;  /* 0x000000000000791b */ /* 0x003fea0003800000 */
.L_x_1987:
[----:B------:R-:W-:Y:S05]  /*4c40*/  BRA `(.L_x_1988) ;  /* 0xffffffe800ac7947 */ /* 0x000fea000383ffff */
.L_x_1965:
[----:B------:R-:W-:Y:S01]  /*4c50*/  HFMA2 R12, -RZ, RZ, 0, 1.1920928955078125e-07 ;  /* 0x00000002ff0c7431 */ /* 0x000fe200000001ff */
[----:B------:R-:W-:Y:S01]  /*4c60*/  BSSY B0, `(.L_x_1989) ;  /* 0x0000007000007945 */ /* 0x000fe20003800000 */
[----:B------:R-:W-:Y:S02]  /*4c70*/  MOV R13, R2 ;  /* 0x00000002000d7202 */ /* 0x000fe40000000f00 */
[----:B------:R-:W-:Y:S02]  /*4c80*/  MOV R11, 0x1f ;  /* 0x0000001f000b7802 */ /* 0x000fe40000000f00 */
[----:B------:R-:W-:-:S07]  /*4c90*/  MOV R15, 0xffffffff ;  /* 0xffffffff000f7802 */ /* 0x000fce0000000f00 */
[----:B-12345:R-:W-:Y:S05]  /*4ca0*/  WARPSYNC.COLLECTIVE R15, `(.L_x_1990) ;  /* 0x000000000f087348 */ /* 0x03efea0003c00000 */
[----:B------:R0:W0:Y:S02]  /*4cb0*/  SHFL.DOWN P6, R14, R13, R12, R11 ;  /* 0x0800000c0d0e7389 */ /* 0x00002400000c000b */
[----:B012345:R-:W-:Y:S05]  /*4cc0*/  ENDCOLLECTIVE ;  /* 0x000000000000791b */ /* 0x03ffea0003800000 */
.L_x_1990:
[----:B------:R-:W-:Y:S05]  /*4cd0*/  BSYNC B0 ;  /* 0x0000000000007941 */ /* 0x000fea0003800000 */
.L_x_1989:
[----:B------:R-:W-:Y:S02]  /*4ce0*/  HFMA2 R12, -RZ, RZ, 0, 1.1920928955078125e-07 ;  /* 0x00000002ff0c7431 */ /* 0x000fe400000001ff */
[----:B------:R-:W-:Y:S01]  /*4cf0*/  IMAD.MOV.U32 R13, RZ, RZ, R3 ;  /* 0x000000ffff0d7224 */ /* 0x000fe200078e0003 */
[----:B------:R-:W-:Y:S02]  /*4d00*/  MOV R11, 0x1f ;  /* 0x0000001f000b7802 */ /* 0x000fe40000000f00 */
[----:B------:R-:W-:Y:S02]  /*4d10*/  MOV R15, 0xffffffff ;  /* 0xffffffff000f7802 */ /* 0x000fe40000000f00 */
[----:B------:R-:W-:-:S07]  /*4d20*/  MOV R5, R14 ;  /* 0x0000000e00057202 */ /* 0x000fce0000000f00 */
[----:B------:R-:W-:Y:S05]  /*4d30*/  WARPSYNC.COLLECTIVE R15, `(.L_x_1991) ;  /* 0x000000000f087348 */ /* 0x000fea0003c00000 */
[----:B------:R0:W1:Y:S02]  /*4d40*/  SHFL.DOWN P6, R14, R13, R12, R11 ;  /* 0x0800000c0d0e7389 */ /* 0x00006400000c000b */
[----:B01----:R-:W-:Y:S05]  /*4d50*/  ENDCOLLECTIVE ;  /* 0x000000000000791b */ /* 0x003fea0003800000 */
.L_x_1991:
[----:B------:R-:W-:Y:S02]  /*4d60*/  MOV R13, R6 ;  /* 0x00000006000d7202 */ /* 0x000fe40000000f00 */
[----:B------:R-:W-:-:S07]  /*4d70*/  MOV R4, R14 ;  /* 0x0000000e00047202 */ /* 0x000fce0000000f00 */
[----:B------:R-:W-:Y:S05]  /*4d80*/  WARPSYNC.COLLECTIVE R15, `(.L_x_1992) ;  /* 0x000000000f087348 */ /* 0x000fea0003c00000 */
[----:B------:R0:W1:Y:S02]  /*4d90*/  SHFL.DOWN P6, R14, R13, R12, R11 ;  /* 0x0800000c0d0e7389 */ /* 0x00006400000c000b */
[----:B01----:R-:W-:Y:S05]  /*4da0*/  ENDCOLLECTIVE ;  /* 0x000000000000791b */ /* 0x003fea0003800000 */
.L_x_1992:
[----:B------:R-:W-:Y:S05]  /*4db0*/  BRA `(.L_x_1993) ;  /* 0xffffffe800bc7947 */ /* 0x000fea000383ffff */
.L_x_1968:
[----:B------:R-:W-:Y:S01]  /*4dc0*/  HFMA2 R12, -RZ, RZ, 0, 5.9604644775390625e-08 ;  /* 0x00000001ff0c7431 */ /* 0x000fe200000001ff */
[----:B------:R-:W-:Y:S01]  /*4dd0*/  BSSY B0, `(.L_x_1994) ;  /* 0x0000007000007945 */ /* 0x000fe20003800000 */
[----:B------:R-:W-:Y:S01]  /*4de0*/  MOV R13, R2 ;  /* 0x00000002000d7202 */ /* 0x000fe20000000f00 */
[----:B------:R-:W-:Y:S01]  /*4df0*/  IMAD.MOV.U32 R15, RZ, RZ, -0x1 ;  /* 0xffffffffff0f7424 */ /* 0x000fe200078e00ff */
[----:B------:R-:W-:-:S07]  /*4e00*/  MOV R11, 0x1f ;  /* 0x0000001f000b7802 */ /* 0x000fce0000000f00 */
[----:B-12345:R-:W-:Y:S05]  /*4e10*/  WARPSYNC.COLLECTIVE R15, `(.L_x_1995) ;  /* 0x000000000f087348 */ /* 0x03efea0003c00000 */
[----:B------:R0:W0:Y:S02]  /*4e20*/  SHFL.DOWN P6, R14, R13, R12, R11 ;  /* 0x0800000c0d0e7389 */ /* 0x00002400000c000b */
[----:B012345:R-:W-:Y:S05]  /*4e30*/  ENDCOLLECTIVE ;  /* 0x000000000000791b */ /* 0x03ffea0003800000 */
.L_x_1995:
[----:B------:R-:W-:Y:S05]  /*4e40*/  BSYNC B0 ;  /* 0x0000000000007941 */ /* 0x000fea0003800000 */
.L_x_1994:
[----:B------:R-:W-:Y:S01]  /*4e50*/  HFMA2 R12, -RZ, RZ, 0, 5.9604644775390625e-08 ;  /* 0x00000001ff0c7431 */ /* 0x000fe200000001ff */
[----:B------:R-:W-:Y:S02]  /*4e60*/  MOV R13, R3 ;  /* 0x00000003000d7202 */ /* 0x000fe40000000f00 */
[----:B------:R-:W-:Y:S02]  /*4e70*/  MOV R11, 0x1f ;  /* 0x0000001f000b7802 */ /* 0x000fe40000000f00 */
[----:B------:R-:W-:Y:S02]  /*4e80*/  MOV R15, 0xffffffff ;  /* 0xffffffff000f7802 */ /* 0x000fe40000000f00 */
[----:B------:R-:W-:-:S07]  /*4e90*/  MOV R5, R14 ;  /* 0x0000000e00057202 */ /* 0x000fce0000000f00 */
[----:B------:R-:W-:Y:S05]  /*4ea0*/  WARPSYNC.COLLECTIVE R15, `(.L_x_1996) ;  /* 0x000000000f087348 */ /* 0x000fea0003c00000 */
[----:B------:R0:W1:Y:S02]  /*4eb0*/  SHFL.DOWN P6, R14, R13, R12, R11 ;  /* 0x0800000c0d0e7389 */ /* 0x00006400000c000b */
[----:B01----:R-:W-:Y:S05]  /*4ec0*/  ENDCOLLECTIVE ;  /* 0x000000000000791b */ /* 0x003fea0003800000 */
.L_x_1996:
[----:B------:R-:W-:Y:S02]  /*4ed0*/  MOV R13, R6 ;  /* 0x00000006000d7202 */ /* 0x000fe40000000f00 */
[----:B------:R-:W-:-:S07]  /*4ee0*/  MOV R4, R14 ;  /* 0x0000000e00047202 */ /* 0x000fce0000000f00 */
[----:B------:R-:W-:Y:S05]  /*4ef0*/  WARPSYNC.COLLECTIVE R15, `(.L_x_1997) ;  /* 0x000000000f087348 */ /* 0x000fea0003c00000 */
[----:B------:R0:W1:Y:S02]  /*4f00*/  SHFL.DOWN P6, R14, R13, R12, R11 ;  /* 0x0800000c0d0e7389 */ /* 0x00006400000c000b */
[----:B01----:R-:W-:Y:S05]  /*4f10*/  ENDCOLLECTIVE ;  /* 0x000000000000791b */ /* 0x003fea0003800000 */
.L_x_1997:
[----:B------:R-:W-:Y:S05]  /*4f20*/  BRA `(.L_x_1998) ;  /* 0xffffffe800cc7947 */ /* 0x000fea000383ffff */
.L_x_1971:
[----:B------:R-:W-:Y:S01]  /*4f30*/  HFMA2 R11, -RZ, RZ, 0, 1.847743988037109375e-06 ;  /* 0x0000001fff0b7431 */ /* 0x000fe200000001ff */
[----:B------:R-:W-:Y:S01]  /*4f40*/  BSSY B0, `(.L_x_1999) ;  /* 0x0000007000007945 */ /* 0x000fe20003800000 */
[----:B------:R-:W-:Y:S01]  /*4f50*/  MOV R13, R2 ;  /* 0x00000002000d7202 */ /* 0x000fe20000000f00 */
[----:B------:R-:W-:Y:S01]  /*4f60*/  IMAD.MOV.U32 R12, RZ, RZ, RZ ;  /* 0x000000ffff0c7224 */ /* 0x000fe200078e00ff */
[----:B------:R-:W-:-:S07]  /*4f70*/  MOV R15, 0xffffffff ;  /* 0xffffffff000f7802 */ /* 0x000fce0000000f00 */
[----:B-12345:R-:W-:Y:S05]  /*4f80*/  WARPSYNC.COLLECTIVE R15, `(.L_x_2000) ;  /* 0x000000000f087348 */ /* 0x03efea0003c00000 */
[----:B------:R0:W0:Y:S02]  /*4f90*/  SHFL.IDX P6, R14, R13, R12, R11 ;  /* 0x0000000c0d0e7389 */ /* 0x00002400000c000b */
[----:B012345:R-:W-:Y:S05]  /*4fa0*/  ENDCOLLECTIVE ;  /* 0x000000000000791b */ /* 0x03ffea0003800000 */
.L_x_2000:
[----:B------:R-:W-:Y:S05]  /*4fb0*/  BSYNC B0 ;  /* 0x0000000000007941 */ /* 0x000fea0003800000 */
.L_x_1999:
[----:B------:R-:W-:Y:S01]  /*4fc0*/  HFMA2 R12, -RZ, RZ, 0, 0 ;  /* 0x00000000ff0c7431 */ /* 0x000fe200000001ff */
[----:B------:R-:W-:Y:S02]  /*4fd0*/  MOV R13, R3 ;  /* 0x00000003000d7202 */ /* 0x000fe40000000f00 */
[----:B------:R-:W-:Y:S02]  /*4fe0*/  MOV R11, 0x1f ;  /* 0x0000001f000b7802 */ /* 0x000fe40000000f00 */
[----:B------:R-:W-:Y:S02]  /*4ff0*/  MOV R15, 0xffffffff ;  /* 0xffffffff000f7802 */ /* 0x000fe40000000f00 */
[----:B------:R-:W-:-:S07]  /*5000*/  MOV R5, R14 ;  /* 0x0000000e00057202 */ /* 0x000fce0000000f00 */
[----:B------:R-:W-:Y:S05]  /*5010*/  WARPSYNC.COLLECTIVE R15, `(.L_x_2001) ;  /* 0x000000000f087348 */ /* 0x000fea0003c00000 */
[----:B------:R0:W1:Y:S02]  /*5020*/  SHFL.IDX P6, R14, R13, R12, R11 ;  /* 0x0000000c0d0e7389 */ /* 0x00006400000c000b */
[----:B01----:R-:W-:Y:S05]  /*5030*/  ENDCOLLECTIVE ;  /* 0x000000000000791b */ /* 0x003fea0003800000 */
.L_x_2001:
[----:B------:R-:W-:Y:S01]  /*5040*/  IMAD.MOV.U32 R13, RZ, RZ, R6 ;  /* 0x000000ffff0d7224 */ /* 0x000fe200078e0006 */
[----:B------:R-:W-:-:S07]  /*5050*/  MOV R3, R14 ;  /* 0x0000000e00037202 */ /* 0x000fce0000000f00 */
[----:B------:R-:W-:Y:S05]  /*5060*/  WARPSYNC.COLLECTIVE R15, `(.L_x_2002) ;  /* 0x000000000f087348 */ /* 0x000fea0003c00000 */
[----:B------:R0:W1:Y:S02]  /*5070*/  SHFL.IDX P6, R14, R13, R12, R11 ;  /* 0x0000000c0d0e7389 */ /* 0x00006400000c000b */
[----:B01----:R-:W-:Y:S05]  /*5080*/  ENDCOLLECTIVE ;  /* 0x000000000000791b */ /* 0x003fea0003800000 */
.L_x_2002:
[----:B------:R-:W-:Y:S05]  /*5090*/  BRA `(.L_x_2003) ;  /* 0xffffffe800dc7947 */ /* 0x000fea000383ffff */
        .weak           $__internal_16_$__cuda_sm3x_div_rn_noftz_f32_slowpath
        .type           $__internal_16_$__cuda_sm3x_div_rn_noftz_f32_slowpath,@function
        .size           $__internal_16_$__cuda_sm3x_div_rn_noftz_f32_slowpath,(.L_x_7639 - $__internal_16_$__cuda_sm3x_div_rn_noftz_f32_slowpath)
$__internal_16_$__cuda_sm3x_div_rn_noftz_f32_slowpath:
        /* <DEDUP_REMOVED lines=34> */
.L_x_2005:
[----:B------:R-:W-:Y:S01]  /*52c0*/  LEA R11, R93, 0xc0800000, 0x17 ;  /* 0xc08000005d0b7811 */ /* 0x000fe200078eb8ff */
[----:B------:R-:W-:Y:S01]  /*52d0*/  BSSY B1, `(.L_x_2010) ;  /* 0x0000036000017945 */ /* 0x000fe20003800000 */
[----:B------:R-:W-:Y:S02]  /*52e0*/  IADD3 R12, PT, PT, R12, -0x7f, RZ ;  /* 0xffffff810c0c7810 */ /* 0x000fe40007ffe0ff */
[----:B------:R-:W-:-:S03]  /*52f0*/  IADD3 R11, PT, PT, -R11, R14, RZ ;  /* 0x0000000e0b0b7210 */ /* 0x000fc60007ffe1ff */
[----:B------:R-:W-:Y:S01]  /*5300*/  IMAD R7, R12, -0x800000, R7 ;  /* 0xff8000000c077824 */ /* 0x000fe200078e0207 */
        /* <DEDUP_REMOVED lines=8> */
[----:B------:R-:W-:Y:S02]  /*5390*/  FFMA R14, R14, R95, R7 ;  /* 0x0000005f0e0e7223 */ /* 0x000fe40000000007 */
[----:B------:R-:W-:Y:S02]  /*53a0*/  IMAD.IADD R13, R13, 0x1, R10 ;  /* 0x000000010d0d7824 */ /* 0x000fe400078e020a */
        /* <DEDUP_REMOVED lines=20> */
[----:B------:R-:W-:Y:S02]  /*54f0*/  LOP3.LUT R11, R11, 0x800000, RZ, 0xfc, !PT ;  /* 0x008000000b0b7812 */ /* 0x000fe400078efcff */
[----:B------:R-:W-:-:S02]  /*5500*/  IADD3 R12, PT, PT, R93, 0x20, RZ ;  /* 0x000000205d0c7810 */ /* 0x000fc40007ffe0ff */
[----:B------:R-:W-:Y:S02]  /*5510*/  ISETP.NE.AND P2, PT, R93, RZ, PT ;  /* 0x000000ff5d00720c */ /* 0x000fe40003f45270 */
[----:B------:R-:W-:Y:S02]  /*5520*/  SHF.L.U32 R12, R11, R12, RZ ;  /* 0x0000000c0b0c7219 */ /* 0x000fe400000006ff */
[----:B------:R-:W-:Y:S02]  /*5530*/  IADD3 R7, PT, PT, -R93, RZ, RZ ;  /* 0x000000ff5d077210 */ /* 0x000fe40007ffe1ff */
[----:B------:R-:W-:Y:S02]  /*5540*/  ISETP.NE.AND P1, PT, R12, RZ, P1 ;  /* 0x000000ff0c00720c */ /* 0x000fe40000f25270 */
[----:B------:R-:W-:Y:S02]  /*5550*/  SEL R12, R7, RZ, P2 ;  /* 0x000000ff070c7207 */ /* 0x000fe40001000000 */
[----:B------:R-:W-:-:S02]  /*5560*/  PLOP3.LUT P0, PT, P0, P1, PT, 0xf8, 0x8f ;  /* 0x00000000008f781c */ /* 0x000fc40000703f70 */
[----:B------:R-:W-:Y:S02]  /*5570*/  SHF.R.U32.HI R12, RZ, R12, R11 ;  /* 0x0000000cff0c7219 */ /* 0x000fe4000001160b */
[----:B------:R-:W-:Y:S02]  /*5580*/  SEL R7, RZ, 0x1, !P0 ;  /* 0x00000001ff077807 */ /* 0x000fe40004000000 */
[----:B------:R-:W-:-:S04]  /*5590*/  SHF.R.U32.HI R14, RZ, 0x1, R12 ;  /* 0x00000001ff0e7819 */ /* 0x000fc8000001160c */
[----:B------:R-:W-:-:S04]  /*55a0*/  LOP3.LUT R7, R7, 0x1, R14, 0xf8, !PT ;  /* 0x0000000107077812 */ /* 0x000fc800078ef80e */
[----:B------:R-:W-:-:S04]  /*55b0*/  LOP3.LUT R7, R7, R12, RZ, 0xc0, !PT ;  /* 0x0000000c07077212 */ /* 0x000fc800078ec0ff */
[----:B------:R-:W-:-:S04]  /*55c0*/  IADD3 R7, PT, PT, R14, R7, RZ ;  /* 0x000000070e077210 */ /* 0x000fc80007ffe0ff */
[----:B------:R-:W-:Y:S01]  /*55d0*/  LOP3.LUT R10, R7, R10, RZ, 0xfc, !PT ;  /* 0x0000000a070a7212 */ /* 0x000fe200078efcff */
[----:B------:R-:W-:Y:S06]  /*55e0*/  BRA `(.L_x_2013) ;  /* 0x0000000000107947 */ /* 0x000fec0003800000 */
.L_x_2012:
[----:B------:R-:W-:-:S04]  /*55f0*/  LOP3.LUT R10, R10, 0x80000000, RZ, 0xc0, !PT ;  /* 0x800000000a0a7812 */ /* 0x000fc800078ec0ff */
[----:B------:R-:W-:Y:S01]  /*5600*/  LOP3.LUT R10, R10, 0x7f800000, RZ, 0xfc, !PT ;  /* 0x7f8000000a0a7812 */ /* 0x000fe200078efcff */
[----:B------:R-:W-:Y:S06]  /*5610*/  BRA `(.L_x_2013) ;  /* 0x0000000000047947 */ /* 0x000fec0003800000 */
.L_x_2011:
[----:B------:R-:W-:-:S07]  /*5620*/  LEA R10, R13, R10, 0x17 ;  /* 0x0000000a0d0a7211 */ /* 0x000fce00078eb8ff */
.L_x_2013:
[----:B------:R-:W-:Y:S05]  /*5630*/  BSYNC B1 ;  /* 0x0000000000017941 */ /* 0x000fea0003800000 */
.L_x_2010:
[----:B------:R-:W-:Y:S05]  /*5640*/  BRA `(.L_x_2014) ;  /* 0x0000000000207947 */ /* 0x000fea0003800000 */
.L_x_2009:
[----:B------:R-:W-:-:S04]  /*5650*/  LOP3.LUT R7, R14, 0x80000000, R7, 0x48, !PT ;  /* 0x800000000e077812 */ /* 0x000fc800078e4807 */
[----:B------:R-:W-:Y:S01]  /*5660*/  LOP3.LUT R10, R7, 0x7f800000, RZ, 0xfc, !PT ;  /* 0x7f800000070a7812 */ /* 0x000fe200078efcff */
[----:B------:R-:W-:Y:S06]  /*5670*/  BRA `(.L_x_2014) ;  /* 0x0000000000147947 */ /* 0x000fec0003800000 */
.L_x_2008:
[----:B------:R-:W-:Y:S01]  /*5680*/  LOP3.LUT R10, R14, 0x80000000, R7, 0x48, !PT ;  /* 0x800000000e0a7812 */ /* 0x000fe200078e4807 */
[----:B------:R-:W-:Y:S06]  /*5690*/  BRA `(.L_x_2014) ;  /* 0x00000000000c7947 */ /* 0x000fec0003800000 */
.L_x_2007:
[----:B------:R-:W0:Y:S01]  /*56a0*/  MUFU.RSQ R10, -QNAN ;  /* 0xffc00000000a7908 */ /* 0x000e220000001400 */
[----:B------:R-:W-:Y:S05]  /*56b0*/  BRA `(.L_x_2014) ;  /* 0x0000000000047947 */ /* 0x000fea0003800000 */
.L_x_2006:
[----:B------:R-:W-:-:S07]  /*56c0*/  FADD.FTZ R10, R7, R14 ;  /* 0x0000000e070a7221 */ /* 0x000fce0000010000 */
.L_x_2014:
[----:B------:R-:W-:Y:S05]  /*56d0*/  BSYNC B0 ;  /* 0x0000000000007941 */ /* 0x000fea0003800000 */
.L_x_2004:
[----:B------:R-:W-:Y:S01]  /*56e0*/  HFMA2 R11, -RZ, RZ, 0, 0 ;  /* 0x00000000ff0b7431 */ /* 0x000fe200000001ff */
[----:B0-----:R-:W-:Y:S02]  /*56f0*/  MOV R7, R10 ;  /* 0x0000000a00077202 */ /* 0x001fe40000000f00 */
[----:B------:R-:W-:-:S04]  /*5700*/  MOV R10, R15 ;  /* 0x0000000f000a7202 */ /* 0x000fc80000000f00 */
[----:B------:R-:W-:Y:S05]  /*5710*/  RET.REL.NODEC R10 `(_Z17LayerNormWarpImplI10DirectLoadIffE11DirectStoreIffEfLi1ELi32ELi32ELi32ELi1ELb0EEvT_T0_lld) ;  /* 0xffffffa80a387950 */ /* 0x000fea0003c3ffff */
.L_x_2015:
        /* <DEDUP_REMOVED lines=14> */
.L_x_7639:


//--------------------- .text._Z17LayerNormWarpImplI10DirectLoadIffE11DirectStoreIffEfLi1ELi28ELi24ELi32ELi1ELb1EEvT_T0_lld --------------------------
	.section	.text._Z17LayerNormWarpImplI10DirectLoadIffE11DirectStoreIffEfLi1ELi28ELi24ELi32ELi1ELb1EEvT_T0_lld,"ax",@progbits
	.align	128
        .global         _Z17LayerNormWarpImplI10DirectLoadIffE11DirectStoreIffEfLi1ELi28ELi24ELi32ELi1ELb1EEvT_T0_lld
        .type           _Z17LayerNormWarpImplI10DirectLoadIffE11DirectStoreIffEfLi1ELi28ELi24ELi32ELi1ELb1EEvT_T0_lld,@function
        .size           _Z17LayerNormWarpImplI10DirectLoadIffE11DirectStoreIffEfLi1ELi28ELi24ELi32ELi1ELb1EEvT_T0_lld,(.L_x_7640 - _Z17LayerNormWarpImplI10DirectLoadIffE11DirectStoreIffEfLi1ELi28ELi24ELi32ELi1ELb1EEvT_T0_lld)
        .other          _Z17LayerNormWarpImplI10DirectLoadIffE11DirectStoreIffEfLi1ELi28ELi24ELi32ELi1ELb1EEvT_T0_lld,@"STO_CUDA_ENTRY STV_DEFAULT"
_Z17LayerNormWarpImplI10DirectLoadIffE11DirectStoreIffEfLi1ELi28ELi24ELi32ELi1ELb1EEvT_T0_lld:
.text._Z17LayerNormWarpImplI10DirectLoadIffE11DirectStoreIffEfLi1ELi28ELi24ELi32ELi1ELb1EEvT_T0_lld:
        /* <DEDUP_REMOVED lines=11> */
[----:B------:R-:W-:Y:S02]  /*00b0*/  HFMA2 R8, -RZ, RZ, 0, 2.002716064453125e-05 ;  /* 0x00000150ff087431 */ /* 0x000fe400000001ff */
[----:B------:R-:W-:Y:S01]  /*00c0*/  IMAD.MOV.U32 R12, RZ, RZ, 0x1 ;  /* 0x00000001ff0c7424 */ /* 0x000fe200078e00ff */
[----:B------:R2:W3:Y:S01]  /*00d0*/  LDC.64 R2, c[0x4][R0] ;  /* 0x0100000000027b82 */ /* 0x0004e20000000a00 */
[----:B------:R-:W4:Y:S01]  /*00e0*/  LDCU.64 UR6, c[0x4][0x3a8] ;  /* 0x01007500ff0677ac */ /* 0x000f220008000a00 */
[----:B------:R-:W-:Y:S01]  /*00f0*/  MOV R13, RZ ;  /* 0x000000ff000d7202 */ /* 0x000fe20000000f00 */
[----:B------:R-:W5:Y:S01]  /*0100*/  LDCU.64 UR8, c[0x4][0x1f8] ;  /* 0x01003f00ff0877ac */ /* 0x000f620008000a00 */
[----:B-1----:R-:W-:Y:S02]  /*0110*/  MOV R4, UR4 ;  /* 0x0000000400047c02 */ /* 0x002fe40008000f00 */
[----:B------:R-:W-:-:S02]  /*0120*/  MOV R5, UR5 ;  /* 0x0000000500057c02 */ /* 0x000fc40008000f00 */
[----:B----4-:R-:W-:Y:S01]  /*0130*/  MOV R6, UR6 ;  /* 0x0000000600067c02 */ /* 0x010fe20008000f00 */
[----:B------:R-:W-:Y:S01]  /*0140*/  IMAD.U32 R7, RZ, RZ, UR7 ;  /* 0x00000007ff077e24 */ /* 0x000fe2000f8e00ff */
[----:B-----5:R-:W-:Y:S02]  /*0150*/  MOV R10, UR8 ;  /* 0x00000008000a7c02 */ /* 0x020fe40008000f00 */
[----:B--2---:R-:W-:-:S07]  /*0160*/  MOV R11, UR9 ;  /* 0x00000009000b7c02 */ /* 0x004fce0008000f00 */
[----:B------:R-:W-:-:S07]  /*0170*/  LEPC R20, `(.L_x_2016) ;  /* 0x000000001014794e */ /* 0x000fce0000000000 */
[----:B0--3--:R-:W-:Y:S05]  /*0180*/  CALL.ABS.NOINC R2 ;  /* 0x0000000002007343 */ /* 0x009fea0003c00000 */
.L_x_2016:
        /* <DEDUP_REMOVED lines=8> */
[----:B------:R-:W0:Y:S01]  /*0210*/  S2R R6, SR_TID.X ;  /* 0x0000000000067919 */ /* 0x000e220000002100 */
[----:B------:R-:W1:Y:S01]  /*0220*/  LDC.64 R102, c[0x0][0x358] ;  /* 0x0000d600ff667b82 */ /* 0x000e620000000a00 */
[----:B------:R-:W2:Y:S01]  /*0230*/  LDCU.128 UR4, c[0x0][0x380] ;  /* 0x00007000ff0477ac */ /* 0x000ea20008000c00 */
[C---:B-1----:R-:W-:Y:S02]  /*0240*/  R2UR UR8, R102.reuse ;  /* 0x00000000660872ca */ /* 0x042fe400000e0000 */
[C---:B------:R-:W-:Y:S02]  /*0250*/  R2UR UR9, R103.reuse ;  /* 0x00000000670972ca */ /* 0x040fe400000e0000 */
[----:B------:R-:W-:Y:S02]  /*0260*/  R2UR UR10, R102 ;  /* 0x00000000660a72ca */ /* 0x000fe400000e0000 */
[----:B------:R-:W-:Y:S02]  /*0270*/  R2UR UR11, R103 ;  /* 0x00000000670b72ca */ /* 0x000fe400000e0000 */
[----:B0-----:R-:W-:-:S02]  /*0280*/  SHF.L.U32 R0, R6, 0x2, RZ ;  /* 0x0000000206007819 */ /* 0x001fc400000006ff */
[----:B------:R-:W-:Y:S02]  /*0290*/  SHF.R.U32.HI R4, RZ, 0x1e, R6 ;  /* 0x0000001eff047819 */ /* 0x000fe40000011606 */
[----:B--2---:R-:W-:Y:S02]  /*02a0*/  IADD3 R2, P0, PT, R0, UR6, RZ ;  /* 0x0000000600027c10 */ /* 0x004fe4000ff1e0ff */
[----:B------:R-:W-:Y:S02]  /*02b0*/  R2UR UR12, R102 ;  /* 0x00000000660c72ca */ /* 0x000fe400000e0000 */
[----:B------:R-:W-:Y:S02]  /*02c0*/  IADD3.X R3, PT, PT, R4, UR7, RZ, P0, !PT ;  /* 0x0000000704037c10 */ /* 0x000fe400087fe4ff */
[C---:B------:R-:W-:Y:S02]  /*02d0*/  R2UR UR13, R103.reuse ;  /* 0x00000000670d72ca */ /* 0x040fe400000e0000 */
[----:B------:R-:W-:Y:S01]  /*02e0*/  R2UR UR14, R102 ;  /* 0x00000000660e72ca */ /* 0x000fe200000e0000 */
[----:B------:R-:W5:Y:S01]  /*02f0*/  LDG.E R10, desc[UR8][R2.64] ;  /* 0x00000008020a7981 */ /* 0x000f62000c1e1900 */
[----:B------:R-:W-:-:S02]  /*0300*/  R2UR UR15, R103 ;  /* 0x00000000670f72ca */ /* 0x000fc400000e0000 */
[C---:B------:R-:W-:Y:S01]  /*0310*/  R2UR UR16, R102.reuse ;  /* 0x00000000661072ca */ /* 0x040fe200000e0000 */
[----:B------:R-:W5:Y:S01]  /*0320*/  LDG.E R16, desc[UR10][R2.64+0x80] ;  /* 0x0000800a02107981 */ /* 0x000f62000c1e1900 */
[----:B------:R-:W0:Y:S01]  /*0330*/  LDCU.128 UR8, c[0x0][0x390] ;  /* 0x00007200ff0877ac */ /* 0x000e220008000c00 */
[C---:B------:R-:W-:Y:S02]  /*0340*/  R2UR UR17, R103.reuse ;  /* 0x00000000671172ca */ /* 0x040fe400000e0000 */
        /* <DEDUP_REMOVED lines=55> */
[----:B------:R-:W-:Y:S01]  /*06c0*/  R2UR UR63, R103 ;  /* 0x00000000673f72ca */ /* 0x000fe200000e0000 */
[----:B------:R-:W5:Y:S04]  /*06d0*/  LDG.E R35, desc[UR6][R2.64+0xa00] ;  /* 0x000a000602237981 */ /* 0x000f68000c1e1900 */
[----:B------:R-:W5:Y:S04]  /*06e0*/  LDG.E R36, desc[UR58][R2.64+0xa80] ;  /* 0x000a803a02247981 */ /* 0x000f68000c1e1900 */
[----:B------:R-:W5:Y:S04]  /*06f0*/  LDG.E R37, desc[UR60][R2.64+0xb00] ;  /* 0x000b003c02257981 */ /* 0x000f68000c1e1900 */
[----:B------:R0:W5:Y:S01]  /*0700*/  LDG.E R38, desc[UR62][R2.64+0xb80] ;  /* 0x000b803e02267981 */ /* 0x000162000c1e1900 */
[----:B------:R-:W-:-:S02]  /*0710*/  R2UR UR64, R102 ;  /* 0x00000000664072ca */ /* 0x000fc400000e0000 */
[C---:B------:R-:W-:Y:S02]  /*0720*/  R2UR UR65, R103.reuse ;  /* 0x00000000674172ca */ /* 0x040fe400000e0000 */
[----:B0-----:R-:W-:Y:S02]  /*0730*/  IADD3 R2, P0, PT, R0, UR8, RZ ;  /* 0x0000000800027c10 */ /* 0x001fe4000ff1e0ff */
[----:B------:R-:W-:Y:S02]  /*0740*/  R2UR UR8, R102 ;  /* 0x00000000660872ca */ /* 0x000fe400000e0000 */
[----:B------:R-:W-:Y:S02]  /*0750*/  IADD3.X R3, PT, PT, R4, UR9, RZ, P0, !PT ;  /* 0x0000000904037c10 */ /* 0x000fe400087fe4ff */
[----:B------:R-:W-:-:S03]  /*0760*/  R2UR UR9, R103 ;  /* 0x00000000670972ca */ /* 0x000fc600000e0000 */
        /* <DEDUP_REMOVED lines=24> */
[----:B------:R-:W-:-:S02]  /*08f0*/  HFMA2 R62, -RZ, RZ, 0, 0 ;  /* 0x00000000ff3e7431 */ /* 0x000fc400000001ff */
[----:B------:R-:W-:Y:S02]  /*0900*/  IMAD.MOV.U32 R7, RZ, RZ, RZ ;  /* 0x000000ffff077224 */ /* 0x000fe400078e00ff */
[----:B------:R-:W-:-:S04]  /*0910*/  IMAD.WIDE.U32 R4, R64, UR10, R6 ;  /* 0x0000000a40047c25 */ /* 0x000fc8000f8e0006 */
[----:B------:R-:W-:-:S04]  /*0920*/  IMAD R9, R62, UR10, RZ ;  /* 0x0000000a3e097c24 */ /* 0x000fc8000f8e02ff */
[----:B------:R-:W-:Y:S01]  /*0930*/  IMAD R9, R64, UR11, R9 ;  /* 0x0000000b40097c24 */ /* 0x000fe2000f8e0209 */
[----:B------:R-:W-:-:S04]  /*0940*/  LEA R8, P0, R4, UR4, 0x2 ;  /* 0x0000000404087c11 */ /* 0x000fc8000f8010ff */
[----:B------:R-:W-:-:S04]  /*0950*/  IADD3 R5, PT, PT, R5, R9, RZ ;  /* 0x0000000905057210 */ /* 0x000fc80007ffe0ff */
[----:B------:R-:W-:Y:S02]  /*0960*/  LEA.HI.X R4, R4, UR5, R5, 0x2, P0 ;  /* 0x0000000504047c11 */ /* 0x000fe400080f1405 */
[----:B------:R-:W-:Y:S01]  /*0970*/  IADD3 R8, P0, PT, R8, 0x700, RZ ;  /* 0x0000070008087810 */ /* 0x000fe20007f1e0ff */
[C---:B------:R-:W-:Y:S01]  /*0980*/  VIADD R69, R6.reuse, 0x320 ;  /* 0x0000032006457836 */ /* 0x040fe20000000000 */
[----:B------:R-:W-:Y:S02]  /*0990*/  MOV R65, RZ ;  /* 0x000000ff00417202 */ /* 0x000fe40000000f00 */
[C---:B------:R-:W-:Y:S01]  /*09a0*/  IADD3 R115, PT, PT, R6.reuse, 0x300, RZ ;  /* 0x0000030006737810 */ /* 0x040fe20007ffe0ff */
[----:B------:R-:W-:Y:S01]  /*09b0*/  IMAD.X R9, RZ, RZ, R4, P0 ;  /* 0x000000ffff097224 */ /* 0x000fe200000e0604 */
[C---:B------:R-:W-:Y:S02]  /*09c0*/  IADD3 R15, PT, PT, R6.reuse, 0x340, RZ ;  /* 0x00000340060f7810 */ /* 0x040fe40007ffe0ff */
[----:B------:R-:W-:-:S02]  /*09d0*/  IADD3 R11, PT, PT, R6, 0x360, RZ ;  /* 0x00000360060b7810 */ /* 0x000fc40007ffe0ff */
[----:B0-----:R-:W-:-:S07]  /*09e0*/  MOV R66, R64 ;  /* 0x0000004000427202 */ /* 0x001fce0000000f00 */
.L_x_2098:
[C---:B------:R-:W-:Y:S02]  /*09f0*/  R2UR UR4, R102.reuse ;  /* 0x00000000660472ca */ /* 0x040fe400000e0000 */
[C---:B------:R-:W-:Y:S02]  /*0a00*/  R2UR UR5, R103.reuse ;  /* 0x00000000670572ca */ /* 0x040fe400000e0000 */
[C---:B------:R-:W-:Y:S02]  /*0a10*/  R2UR UR6, R102.reuse ;  /* 0x00000000660672ca */ /* 0x040fe400000e0000 */
[C---:B------:R-:W-:Y:S02]  /*0a20*/  R2UR UR7, R103.reuse ;  /* 0x00000000670772ca */ /* 0x040fe400000e0000 */
[----:B------:R-:W-:Y:S02]  /*0a30*/  R2UR UR8, R102 ;  /* 0x00000000660872ca */ /* 0x000fe400000e0000 */
[----:B------:R-:W-:-:S05]  /*0a40*/  R2UR UR9, R103 ;  /* 0x00000000670972ca */ /* 0x000fca00000e0000 */
[----:B--2---:R-:W2:Y:S04]  /*0a50*/  LDG.E R0, desc[UR4][R8.64+-0x700] ;  /* 0xfff9000408007981 */ /* 0x004ea8000c1e1900 */
[----:B------:R-:W3:Y:S04]  /*0a60*/  LDG.E R70, desc[UR6][R8.64+-0x680] ;  /* 0xfff9800608467981 */ /* 0x000ee8000c1e1900 */
[----:B------:R-:W4:Y:S01]  /*0a70*/  LDG.E R68, desc[UR8][R8.64+-0x600] ;  /* 0xfffa000808447981 */ /* 0x000f22000c1e1900 */
[----:B------:R-:W-:Y:S01]  /*0a80*/  MOV R6, 0x3eaaaaab ;  /* 0x3eaaaaab00067802 */ /* 0x000fe20000000f00 */
[----:B------:R-:W-:Y:S01]  /*0a90*/  BSSY.RECONVERGENT B2, `(.L_x_2017) ;  /* 0x0000018000027945 */ /* 0x000fe20003800200 */
[----:B------:R-:W-:-:S02]  /*0aa0*/  MOV R5, 0x40400000 ;  /* 0x4040000000057802 */ /* 0x000fc40000000f00 */
[----:B------:R-:W-:-:S03]  /*0ab0*/  ISETP.GE.U32.AND P0, PT, R115, UR38, PT ;  /* 0x0000002673007c0c */ /* 0x000fc6000bf06070 */
[----:B------:R-:W-:Y:S01]  /*0ac0*/  FFMA R5, R6, -R5, 1 ;  /* 0x3f80000006057423 */ /* 0x000fe20000000805 */
[----:B------:R-:W-:-:S03]  /*0ad0*/  ISETP.GE.AND.EX P0, PT, RZ, UR39, PT, P0 ;  /* 0x00000027ff007c0c */ /* 0x000fc6000bf06300 */
[----:B------:R-:W-:Y:S01]  /*0ae0*/  FFMA R7, R5, R6, 0.3333333432674407959 ;  /* 0x3eaaaaab05077423 */ /* 0x000fe20000000006 */
        /* <DEDUP_REMOVED lines=16> */
[----:B-----5:R-:W-:Y:S05]  /*0bf0*/  CALL.REL.NOINC `($__internal_17_$__cuda_sm3x_div_rn_noftz_f32_slowpath) ;  /* 0x00000040003c7944 */ /* 0x020fea0003c00000 */
[----:B------:R-:W-:-:S07]  /*0c00*/  MOV R6, R7 ;  /* 0x0000000700067202 */ /* 0x000fce0000000f00 */
.L_x_2018:
[----:B------:R-:W-:Y:S05]  /*0c10*/  BSYNC.RECONVERGENT B2 ;  /* 0x0000000000027941 */ /* 0x000fea0003800200 */
.L_x_2017:
        /* <DEDUP_REMOVED lines=24> */
[----:B------:R-:W-:Y:S01]  /*0da0*/  IMAD.MOV.U32 R7, RZ, RZ, R3 ;  /* 0x000000ffff077224 */ /* 0x000fe200078e0003 */
[----:B------:R-:W-:Y:S02]  /*0db0*/  MOV R14, 0x40a00000 ;  /* 0x40a00000000e7802 */ /* 0x000fe40000000f00 */
[----:B------:R-:W-:-:S07]  /*0dc0*/  MOV R73, 0xde0 ;  /* 0x00000de000497802 */ /* 0x000fce0000000f00 */
[----:B-----5:R-:W-:Y:S05]  /*0dd0*/  CALL.REL.NOINC `($__internal_17_$__cuda_sm3x_div_rn_noftz_f32_slowpath) ;  /* 0x0000003c00c47944 */ /* 0x020fea0003c00000 */
[----:B------:R-:W-:-:S07]  /*0de0*/  MOV R6, R7 ;  /* 0x0000000700067202 */ /* 0x000fce0000000f00 */
.L_x_2020:
[----:B------:R-:W-:Y:S05]  /*0df0*/  BSYNC.RECONVERGENT B2 ;  /* 0x0000000000027941 */ /* 0x000fea0003800200 */
.L_x_2019:
        /* <DEDUP_REMOVED lines=20> */
[----:B-----5:R-:W-:Y:S05]  /*0f40*/  CALL.REL.NOINC `($__internal_17_$__cuda_sm3x_div_rn_noftz_f32_slowpath) ;  /* 0x0000003c00687944 */ /* 0x020fea0003c00000 */
[----:B------:R-:W-:-:S07]  /*0f50*/  MOV R5, R7 ;  /* 0x0000000700057202 */ /* 0x000fce0000000f00 */
.L_x_2022:
[----:B------:R-:W-:Y:S05]  /*0f60*/  BSYNC.RECONVERGENT B2 ;  /* 0x0000000000027941 */ /* 0x000fea0003800200 */
.L_x_2021:
        /* <DEDUP_REMOVED lines=21> */
[----:B------:R-:W-:-:S07]  /*10c0*/  IMAD.MOV.U32 R4, RZ, RZ, R7 ;  /* 0x000000ffff047224 */ /* 0x000fce00078e0007 */
.L_x_2024:
[----:B------:R-:W-:Y:S05]  /*10d0*/  BSYNC.RECONVERGENT B2 ;  /* 0x0000000000027941 */ /* 0x000fea0003800200 */
.L_x_2023:
[C---:B------:R-:W-:Y:S02]  /*10e0*/  R2UR UR4, R102.reuse ;  /* 0x00000000660472ca */ /* 0x040fe400000e0000 */
[C---:B------:R-:W-:Y:S02]  /*10f0*/  R2UR UR5, R103.reuse ;  /* 0x00000000670572ca */ /* 0x040fe400000e0000 */
[----:B------:R-:W-:Y:S02]  /*1100*/  R2UR UR6, R102 ;  /* 0x00000000660672ca */ /* 0x000fe400000e0000 */
[----:B------:R-:W-:-:S09]  /*1110*/  R2UR UR7, R103 ;  /* 0x00000000670772ca */ /* 0x000fd200000e0000 */
[----:B------:R-:W2:Y:S04]  /*1120*/  LDG.E R82, desc[UR4][R8.64+-0x380] ;  /* 0xfffc800408527981 */ /* 0x000ea8000c1e1900 */
[----:B------:R-:W3:Y:S01]  /*1130*/  LDG.E R80, desc[UR6][R8.64+-0x300] ;  /* 0xfffd000608507981 */ /* 0x000ee2000c1e1900 */
[----:B------:R-:W-:Y:S01]  /*1140*/  FADD R5, R67, R4 ;  /* 0x0000000443057221 */ /* 0x000fe20000000000 */
[----:B------:R-:W-:Y:S01]  /*1150*/  HFMA2 R4, -RZ, RZ, 2.53125, 0 ;  /* 0x41100000ff047431 */ /* 0x000fe200000001ff */
[----:B------:R-:W-:Y:S01]  /*1160*/  MOV R7, 0x3de38e39 ;  /* 0x3de38e3900077802 */ /* 0x000fe20000000f00 */
[----:B------:R-:W-:Y:S04]  /*1170*/  BSSY.RECONVERGENT B2, `(.L_x_2025) ;  /* 0x0000014000027945 */ /* 0x000fe80003800200 */
        /* <DEDUP_REMOVED lines=19> */
.L_x_2026:
[----:B------:R-:W-:Y:S05]  /*12b0*/  BSYNC.RECONVERGENT B2 ;  /* 0x0000000000027941 */ /* 0x000fea0003800200 */
.L_x_2025:
        /* <DEDUP_REMOVED lines=22> */
.L_x_2028:
[----:B------:R-:W-:Y:S05]  /*1420*/  BSYNC.RECONVERGENT B2 ;  /* 0x0000000000027941 */ /* 0x000fea0003800200 */
.L_x_2027:
        /* <DEDUP_REMOVED lines=22> */
.L_x_2030:
[----:B------:R-:W-:Y:S05]  /*1590*/  BSYNC.RECONVERGENT B2 ;  /* 0x0000000000027941 */ /* 0x000fea0003800200 */
.L_x_2029:
[----:B------:R-:W-:Y:S02]  /*15a0*/  R2UR UR4, R102 ;  /* 0x00000000660472ca */ /* 0x000fe400000e0000 */
[----:B------:R-:W-:-:S13]  /*15b0*/  R2UR UR5, R103 ;  /* 0x00000000670572ca */ /* 0x000fda00000e0000 */
[----:B------:R-:W2:Y:S01]  /*15c0*/  LDG.E R88, desc[UR4][R8.64+-0x180] ;  /* 0xfffe800408587981 */ /* 0x000ea2000c1e1900 */
[----:B------:R-:W-:Y:S02]  /*15d0*/  HFMA2 R4, -RZ, RZ, 2.625, 0 ;  /* 0x41400000ff047431 */ /* 0x000fe400000001ff */
[----:B------:R-:W-:Y:S01]  /*15e0*/  FADD R67, R67, R5 ;  /* 0x0000000543437221 */ /* 0x000fe20000000000 */
[----:B------:R-:W-:Y:S01]  /*15f0*/  IMAD.MOV.U32 R7, RZ, RZ, 0x3daaaaab ;  /* 0x3daaaaabff077424 */ /* 0x000fe200078e00ff */
        /* <DEDUP_REMOVED lines=16> */
.L_x_2032:
[----:B------:R-:W-:Y:S05]  /*1700*/  BSYNC.RECONVERGENT B2 ;  /* 0x0000000000027941 */ /* 0x000fea0003800200 */
.L_x_2031:
[----:B------:R-:W-:Y:S02]  /*1710*/  R2UR UR4, R102 ;  /* 0x00000000660472ca */ /* 0x000fe400000e0000 */
[----:B------:R-:W-:-:S13]  /*1720*/  R2UR UR5, R103 ;  /* 0x00000000670572ca */ /* 0x000fda00000e0000 */
[----:B------:R-:W2:Y:S01]  /*1730*/  LDG.E R90, desc[UR4][R8.64+-0x100] ;  /* 0xffff0004085a7981 */ /* 0x000ea2000c1e1900 */
[----:B------:R-:W-:Y:S01]  /*1740*/  HFMA2 R2, -RZ, RZ, 2.65625, 0 ;  /* 0x41500000ff027431 */ /* 0x000fe200000001ff */
        /* <DEDUP_REMOVED lines=18> */
.L_x_2034:
[----:B------:R-:W-:Y:S05]  /*1870*/  BSYNC.RECONVERGENT B2 ;  /* 0x0000000000027941 */ /* 0x000fea0003800200 */
.L_x_2033:
        /* <DEDUP_REMOVED lines=22> */
.L_x_2036:
[----:B------:R-:W-:Y:S05]  /*19e0*/  BSYNC.RECONVERGENT B2 ;  /* 0x0000000000027941 */ /* 0x000fea0003800200 */
.L_x_2035:
[----:B------:R-:W-:Y:S02]  /*19f0*/  R2UR UR4, R102 ;  /* 0x00000000660472ca */ /* 0x000fe400000e0000 */
[----:B------:R-:W-:-:S13]  /*1a00*/  R2UR UR5, R103 ;  /* 0x00000000670572ca */ /* 0x000fda00000e0000 */
[----:B------:R-:W2:Y:S01]  /*1a10*/  LDG.E R94, desc[UR4][R8.64] ;  /* 0x00000004085e7981 */ /* 0x000ea2000c1e1900 */
[----:B------:R-:W-:Y:S02]  /*1a20*/  HFMA2 R5, -RZ, RZ, 1.3828125, -0.00013840198516845703125 ;  /* 0x3d888889ff057431 */ /* 0x000fe400000001ff */
[----:B------:R-:W-:Y:S02]  /*1a30*/  IMAD.MOV.U32 R2, RZ, RZ, 0x41700000 ;  /* 0x41700000ff027424 */ /* 0x000fe400078e00ff */
[----:B------:R-:W-:Y:S01]  /*1a40*/  FADD R67, R67, R4 ;  /* 0x0000000443437221 */ /* 0x000fe20000000000 */
[----:B------:R-:W-:Y:S01]  /*1a50*/  BSSY.RECONVERGENT B2, `(.L_x_2037) ;  /* 0x0000010000027945 */ /* 0x000fe20003800200 */
        /* <DEDUP_REMOVED lines=15> */
.L_x_2038:
[----:B------:R-:W-:Y:S05]  /*1b50*/  BSYNC.RECONVERGENT B2 ;  /* 0x0000000000027941 */ /* 0x000fea0003800200 */
.L_x_2037:
        /* <DEDUP_REMOVED lines=29> */
.L_x_2040:
[----:B------:R-:W-:Y:S05]  /*1d30*/  BSYNC.RECONVERGENT B2 ;  /* 0x0000000000027941 */ /* 0x000fea0003800200 */
.L_x_2039:
[----:B------:R-:W-:Y:S02]  /*1d40*/  R2UR UR4, R102 ;  /* 0x00000000660472ca */ /* 0x000fe400000e0000 */
[----:B------:R-:W-:-:S13]  /*1d50*/  R2UR UR5, R103 ;  /* 0x00000000670572ca */ /* 0x000fda00000e0000 */
[----:B------:R-:W2:Y:S01]  /*1d60*/  LDG.E R100, desc[UR4][R8.64+0x180] ;  /* 0x0001800408647981 */ /* 0x000ea2000c1e1900 */
[----:B------:R-:W-:Y:S02]  /*1d70*/  HFMA2 R4, -RZ, RZ, 2.78125, 0 ;  /* 0x41900000ff047431 */ /* 0x000fe400000001ff */
        /* <DEDUP_REMOVED lines=18> */
.L_x_2042:
[----:B------:R-:W-:Y:S05]  /*1ea0*/  BSYNC.RECONVERGENT B2 ;  /* 0x0000000000027941 */ /* 0x000fea0003800200 */
.L_x_2041:
        /* <DEDUP_REMOVED lines=22> */
.L_x_2044:
[----:B------:R-:W-:Y:S05]  /*2010*/  BSYNC.RECONVERGENT B2 ;  /* 0x0000000000027941 */ /* 0x000fea0003800200 */
.L_x_2043:
[----:B------:R-:W-:Y:S02]  /*2020*/  R2UR UR4, R102 ;  /* 0x00000000660472ca */ /* 0x000fe400000e0000 */
[----:B------:R-:W-:-:S13]  /*2030*/  R2UR UR5, R103 ;  /* 0x00000000670572ca */ /* 0x000fda00000e0000 */
[----:B------:R-:W2:Y:S01]  /*2040*/  LDG.E R106, desc[UR4][R8.64+0x280] ;  /* 0x00028004086a7981 */ /* 0x000ea2000c1e1900 */
[----:B------:R-:W-:Y:S02]  /*2050*/  HFMA2 R5, -RZ, RZ, 1.32421875, -19.203125 ;  /* 0x3d4ccccdff057431 */ /* 0x000fe400000001ff */
[----:B------:R-:W-:Y:S02]  /*2060*/  IMAD.MOV.U32 R2, RZ, RZ, 0x41a00000 ;  /* 0x41a00000ff027424 */ /* 0x000fe400078e00ff */
[----:B------:R-:W-:Y:S01]  /*2070*/  FADD R67, R67, R4 ;  /* 0x0000000443437221 */ /* 0x000fe20000000000 */
[----:B------:R-:W-:Y:S01]  /*2080*/  BSSY.RECONVERGENT B2, `(.L_x_2045) ;  /* 0x0000010000027945 */ /* 0x000fe20003800200 */
        /* <DEDUP_REMOVED lines=15> */
.L_x_2046:
[----:B------:R-:W-:Y:S05]  /*2180*/  BSYNC.RECONVERGENT B2 ;  /* 0x0000000000027941 */ /* 0x000fea0003800200 */
.L_x_2045:
[----:B------:R-:W-:Y:S02]  /*2190*/  R2UR UR4, R102 ;  /* 0x00000000660472ca */ /* 0x000fe400000e0000 */
[----:B------:R-:W-:-:S13]  /*21a0*/  R2UR UR5, R103 ;  /* 0x00000000670572ca */ /* 0x000fda00000e0000 */
[----:B------:R-:W2:Y:S01]  /*21b0*/  LDG.E R108, desc[UR4][R8.64+0x300] ;  /* 0x00030004086c7981 */ /* 0x000ea2000c1e1900 */
[----:B------:R-:W-:Y:S02]  /*21c0*/  HFMA2 R4, -RZ, RZ, 2.828125, 0 ;  /* 0x41a80000ff047431 */ /* 0x000fe400000001ff */
[----:B------:R-:W-:Y:S01]  /*21d0*/  FADD R67, R67, R5 ;  /* 0x0000000543437221 */ /* 0x000fe20000000000 */
[----:B------:R-:W-:Y:S01]  /*21e0*/  IMAD.MOV.U32 R7, RZ, RZ, 0x3d430c31 ;  /* 0x3d430c31ff077424 */ /* 0x000fe200078e00ff */
        /* <DEDUP_REMOVED lines=16> */
.L_x_2048:
[----:B------:R-:W-:Y:S05]  /*22f0*/  BSYNC.RECONVERGENT B2 ;  /* 0x0000000000027941 */ /* 0x000fea0003800200 */
.L_x_2047:
[----:B------:R-:W-:Y:S02]  /*2300*/  R2UR UR4, R102 ;  /* 0x00000000660472ca */ /* 0x000fe400000e0000 */
[----:B------:R-:W-:-:S13]  /*2310*/  R2UR UR5, R103 ;  /* 0x00000000670572ca */ /* 0x000fda00000e0000 */
[----:B------:R-:W2:Y:S01]  /*2320*/  LDG.E R110, desc[UR4][R8.64+0x380] ;  /* 0x00038004086e7981 */ /* 0x000ea2000c1e1900 */
[----:B------:R-:W-:Y:S01]  /*2330*/  HFMA2 R2, -RZ, RZ, 2.84375, 0 ;  /* 0x41b00000ff027431 */ /* 0x000fe200000001ff */
        /* <DEDUP_REMOVED lines=18> */
.L_x_2050:
[----:B------:R-:W-:Y:S05]  /*2460*/  BSYNC.RECONVERGENT B2 ;  /* 0x0000000000027941 */ /* 0x000fea0003800200 */
.L_x_2049:
        /* <DEDUP_REMOVED lines=22> */
.L_x_2052:
[----:B------:R-:W-:Y:S05]  /*25d0*/  BSYNC.RECONVERGENT B2 ;  /* 0x0000000000027941 */ /* 0x000fea0003800200 */
.L_x_2051:
[----:B------:R-:W-:Y:S02]  /*25e0*/  R2UR UR4, R102 ;  /* 0x00000000660472ca */ /* 0x000fe400000e0000 */
[----:B------:R-:W-:-:S13]  /*25f0*/  R2UR UR5, R103 ;  /* 0x00000000670572ca */ /* 0x000fda00000e0000 */
[----:B------:R-:W2:Y:S01]  /*2600*/  LDG.E R67, desc[UR4][R8.64+0x480] ;  /* 0x0004800408437981 */ /* 0x000ea2000c1e1900 */
[----:B------:R-:W-:Y:S02]  /*2610*/  HFMA2 R7, -RZ, RZ, 1.291015625, -0.052093505859375 ;  /* 0x3d2aaaabff077431 */ /* 0x000fe400000001ff */
[----:B------:R-:W-:Y:S01]  /*2620*/  FADD R79, R79, R4 ;  /* 0x000000044f4f7221 */ /* 0x000fe20000000000 */
[----:B------:R-:W-:Y:S01]  /*2630*/  IMAD.MOV.U32 R2, RZ, RZ, 0x41c00000 ;  /* 0x41c00000ff027424 */ /* 0x000fe200078e00ff */
[----:B------:R-:W-:Y:S03]  /*2640*/  BSSY.RECONVERGENT B2, `(.L_x_2053) ;  /* 0x0000010000027945 */ /* 0x000fe60003800200 */
        /* <DEDUP_REMOVED lines=15> */
.L_x_2054:
[----:B------:R-:W-:Y:S05]  /*2740*/  BSYNC.RECONVERGENT B2 ;  /* 0x0000000000027941 */ /* 0x000fea0003800200 */
.L_x_2053:
[----:B------:R-:W-:Y:S01]  /*2750*/  FADD R2, R79, R2 ;  /* 0x000000024f027221 */ /* 0x000fe20000000000 */
[----:B------:R-:W-:Y:S01]  /*2760*/  BSSY.RECONVERGENT B2, `(.L_x_2055) ;  /* 0x000001d000027945 */ /* 0x000fe20003800200 */
[----:B------:R-:W-:Y:S02]  /*2770*/  HFMA2 R4, -RZ, RZ, 2.875, 0 ;  /* 0x41c00000ff047431 */ /* 0x000fe400000001ff */
[----:B------:R-:W-:-:S04]  /*2780*/  FADD R6, R67, -R2 ;  /* 0x8000000243067221 */ /* 0x000fc80000000000 */
[----:B------:R-:W-:Y:S01]  /*2790*/  FFMA R3, R5, R6, R118 ;  /* 0x0000000605037223 */ /* 0x000fe20000000076 */
[----:B------:R-:W-:Y:S06]  /*27a0*/  @P0 BRA `(.L_x_2056) ;  /* 0x0000000000600947 */ /* 0x000fec0003800000 */
[----:B------:R-:W-:Y:S02]  /*27b0*/  R2UR UR4, R102 ;  /* 0x00000000660472ca */ /* 0x000fe400000e0000 */
[----:B------:R-:W-:-:S13]  /*27c0*/  R2UR UR5, R103 ;  /* 0x00000000670572ca */ /* 0x000fda00000e0000 */
[----:B------:R-:W2:Y:S01]  /*27d0*/  LDG.E R77, desc[UR4][R8.64+0x500] ;  /* 0x00050004084d7981 */ /* 0x000ea2000c1e1900 */
[----:B------:R-:W-:Y:S01]  /*27e0*/  MOV R4, 0x41c80000 ;  /* 0x41c8000000047802 */ /* 0x000fe20000000f00 */
[----:B------:R-:W-:Y:S01]  /*27f0*/  IMAD.MOV.U32 R5, RZ, RZ, 0x3d23d70a ;  /* 0x3d23d70aff057424 */ /* 0x000fe200078e00ff */
[----:B------:R-:W-:Y:S03]  /*2800*/  BSSY.RECONVERGENT B3, `(.L_x_2057) ;  /* 0x000000e000037945 */ /* 0x000fe60003800200 */
        /* <DEDUP_REMOVED lines=8> */
[----:B------:R-:W-:Y:S01]  /*2890*/  HFMA2 R14, -RZ, RZ, 2.890625, 0 ;  /* 0x41c80000ff0e7431 */ /* 0x000fe200000001ff */
[----:B------:R-:W-:Y:S02]  /*28a0*/  MOV R7, R6 ;  /* 0x0000000600077202 */ /* 0x000fe40000000f00 */
[----:B------:R-:W-:-:S07]  /*28b0*/  MOV R73, 0x28d0 ;  /* 0x000028d000497802 */ /* 0x000fce0000000f00 */
[----:B-----5:R-:W-:Y:S05]  /*28c0*/  CALL.REL.NOINC `($__internal_17_$__cuda_sm3x_div_rn_noftz_f32_slowpath) ;  /* 0x0000002400087944 */ /* 0x020fea0003c00000 */
[----:B------:R-:W-:-:S07]  /*28d0*/  MOV R5, R7 ;  /* 0x0000000700057202 */ /* 0x000fce0000000f00 */
.L_x_2058:
[----:B------:R-:W-:Y:S05]  /*28e0*/  BSYNC.RECONVERGENT B3 ;  /* 0x0000000000037941 */ /* 0x000fea0003800200 */
.L_x_2057:
[----:B------:R-:W-:Y:S01]  /*28f0*/  FADD R2, R2, R5 ;  /* 0x0000000502027221 */ /* 0x000fe20000000000 */
[----:B------:R-:W-:-:S03]  /*2900*/  IMAD.MOV.U32 R4, RZ, RZ, 0x41c80000 ;  /* 0x41c80000ff047424 */ /* 0x000fc600078e00ff */
[----:B------:R-:W-:-:S04]  /*2910*/  FADD R5, R77, -R2 ;  /* 0x800000024d057221 */ /* 0x000fc80000000000 */
[----:B------:R-:W-:-:S07]  /*2920*/  FFMA R3, R6, R5, R3 ;  /* 0x0000000506037223 */ /* 0x000fce0000000003 */
.L_x_2056:
[----:B------:R-:W-:Y:S05]  /*2930*/  BSYNC.RECONVERGENT B2 ;  /* 0x0000000000027941 */ /* 0x000fea0003800200 */
.L_x_2055:
        /* <DEDUP_REMOVED lines=22> */
[----:B-----5:R-:W-:Y:S05]  /*2aa0*/  CALL.REL.NOINC `($__internal_17_$__cuda_sm3x_div_rn_noftz_f32_slowpath) ;  /* 0x0000002000907944 */ /* 0x020fea0003c00000 */
[----:B------:R-:W-:-:S07]  /*2ab0*/  MOV R5, R7 ;  /* 0x0000000700057202 */ /* 0x000fce0000000f00 */
.L_x_2062:
[----:B------:R-:W-:Y:S05]  /*2ac0*/  BSYNC.RECONVERGENT B3 ;  /* 0x0000000000037941 */ /* 0x000fea0003800200 */
.L_x_2061:
[----:B------:R-:W-:-:S04]  /*2ad0*/  FADD R2, R2, R5 ;  /* 0x0000000502027221 */ /* 0x000fc80000000000 */
[----:B------:R-:W-:-:S04]  /*2ae0*/  FADD R5, R69, -R2 ;  /* 0x8000000245057221 */ /* 0x000fc80000000000 */
[----:B------:R-:W-:-:S07]  /*2af0*/  FFMA R3, R6, R5, R3 ;  /* 0x0000000506037223 */ /* 0x000fce0000000003 */
.L_x_2060:
[----:B------:R-:W-:Y:S05]  /*2b00*/  BSYNC.RECONVERGENT B2 ;  /* 0x0000000000027941 */ /* 0x000fea0003800200 */
.L_x_2059:
        /* <DEDUP_REMOVED lines=12> */
[----:B------:R-:W-:Y:S02]  /*2bd0*/  IMAD.MOV.U32 R4, RZ, RZ, R13 ;  /* 0x000000ffff047224 */ /* 0x000fe400078e000d */
        /* <DEDUP_REMOVED lines=11> */
.L_x_2066:
[----:B------:R-:W-:Y:S05]  /*2c90*/  BSYNC.RECONVERGENT B3 ;  /* 0x0000000000037941 */ /* 0x000fea0003800200 */
.L_x_2065:
[----:B------:R-:W-:-:S04]  /*2ca0*/  FADD R2, R2, R5 ;  /* 0x0000000502027221 */ /* 0x000fc80000000000 */
[----:B------:R-:W-:-:S04]  /*2cb0*/  FADD R5, R15, -R2 ;  /* 0x800000020f057221 */ /* 0x000fc80000000000 */
[----:B------:R-:W-:-:S07]  /*2cc0*/  FFMA R3, R6, R5, R3 ;  /* 0x0000000506037223 */ /* 0x000fce0000000003 */
.L_x_2064:
[----:B------:R-:W-:Y:S05]  /*2cd0*/  BSYNC.RECONVERGENT B2 ;  /* 0x0000000000027941 */ /* 0x000fea0003800200 */
.L_x_2063:
        /* <DEDUP_REMOVED lines=22> */
[----:B-----5:R-:W-:Y:S05]  /*2e40*/  CALL.REL.NOINC `($__internal_17_$__cuda_sm3x_div_rn_noftz_f32_slowpath) ;  /* 0x0000001c00a87944 */ /* 0x020fea0003c00000 */
[----:B------:R-:W-:-:S07]  /*2e50*/  MOV R5, R7 ;  /* 0x0000000700057202 */ /* 0x000fce0000000f00 */
.L_x_2070:
[----:B------:R-:W-:Y:S05]  /*2e60*/  BSYNC.RECONVERGENT B3 ;  /* 0x0000000000037941 */ /* 0x000fea0003800200 */
.L_x_2069:
[----:B------:R-:W-:-:S04]  /*2e70*/  FADD R2, R2, R5 ;  /* 0x0000000502027221 */ /* 0x000fc80000000000 */
[----:B------:R-:W-:-:S04]  /*2e80*/  FADD R5, R11, -R2 ;  /* 0x800000020b057221 */ /* 0x000fc80000000000 */
[----:B------:R-:W-:-:S07]  /*2e90*/  FFMA R3, R6, R5, R3 ;  /* 0x0000000506037223 */ /* 0x000fce0000000003 */
.L_x_2068:
[----:B------:R-:W-:Y:S05]  /*2ea0*/  BSYNC.RECONVERGENT B2 ;  /* 0x0000000000027941 */ /* 0x000fea0003800200 */
.L_x_2067:
[----:B------:R-:W-:-:S03]  /*2eb0*/  UMOV UR4, 0xffffffff ;  /* 0xffffffff00047882 */ /* 0x000fc60000000000 */
[----:B------:R-:W-:Y:S05]  /*2ec0*/  BRA.DIV UR4, `(.L_x_2071) ;  /* 0x0000001604607947 */ /* 0x000fea000b800000 */
[----:B------:R0:W1:Y:S04]  /*2ed0*/  SHFL.DOWN PT, R5, R2, 0x10, 0x1f ;  /* 0x0a001f0002057f89 */ /* 0x00006800000e0000 */
[----:B------:R0:W2:Y:S04]  /*2ee0*/  SHFL.DOWN PT, R6, R3, 0x10, 0x1f ;  /* 0x0a001f0003067f89 */ /* 0x0000a800000e0000 */
[----:B------:R0:W3:Y:S02]  /*2ef0*/  SHFL.DOWN PT, R14, R4, 0x10, 0x1f ;  /* 0x0a001f00040e7f89 */ /* 0x0000e400000e0000 */
.L_x_2103:
        /* <DEDUP_REMOVED lines=16> */
[----:B012--5:R-:W-:Y:S05]  /*3000*/  CALL.REL.NOINC `($__internal_17_$__cuda_sm3x_div_rn_noftz_f32_slowpath) ;  /* 0x0000001c00387944 */ /* 0x027fea0003c00000 */
.L_x_2075:
[----:B------:R-:W-:Y:S05]  /*3010*/  BSYNC.RECONVERGENT B3 ;  /* 0x0000000000037941 */ /* 0x000fea0003800200 */
.L_x_2074:
[----:B-1----:R-:W-:-:S04]  /*3020*/  FADD R5, -R2, R5 ;  /* 0x0000000502057221 */ /* 0x002fc80000000100 */
[C---:B------:R-:W-:Y:S01]  /*3030*/  FMUL R11, R5.reuse, R5 ;  /* 0x00000005050b7220 */ /* 0x040fe20000400000 */
[----:B0-----:R-:W-:-:S03]  /*3040*/  FFMA R2, R5, R7, R2 ;  /* 0x0000000705027223 */ /* 0x001fc60000000002 */
[----:B------:R-:W-:Y:S01]  /*3050*/  FMUL R11, R4, R11 ;  /* 0x0000000b040b7220 */ /* 0x000fe20000400000 */
[----:B------:R-:W-:-:S03]  /*3060*/  IMAD.MOV.U32 R4, RZ, RZ, R15 ;  /* 0x000000ffff047224 */ /* 0x000fc600078e000f */
[----:B--2---:R-:W-:-:S04]  /*3070*/  FFMA R6, R11, R7, R6 ;  /* 0x000000070b067223 */ /* 0x004fc80000000006 */
[----:B------:R-:W-:-:S07]  /*3080*/  FADD R3, R3, R6 ;  /* 0x0000000603037221 */ /* 0x000fce0000000000 */
.L_x_2073:
[----:B------:R-:W-:Y:S05]  /*3090*/  BSYNC.RECONVERGENT B2 ;  /* 0x0000000000027941 */ /* 0x000fea0003800200 */
.L_x_2072:
[----:B------:R-:W-:-:S03]  /*30a0*/  UMOV UR4, 0xffffffff ;  /* 0xffffffff00047882 */ /* 0x000fc60000000000 */
[----:B------:R-:W-:Y:S05]  /*30b0*/  BRA.DIV UR4, `(.L_x_2076) ;  /* 0x0000001604407947 */ /* 0x000fea000b800000 */
[----:B-1----:R1:W3:Y:S04]  /*30c0*/  SHFL.DOWN PT, R5, R2, 0x8, 0x1f ;  /* 0x09001f0002057f89 */ /* 0x0022e800000e0000 */
[----:B--2---:R1:W2:Y:S04]  /*30d0*/  SHFL.DOWN PT, R6, R3, 0x8, 0x1f ;  /* 0x09001f0003067f89 */ /* 0x0042a800000e0000 */
[----:B------:R1:W4:Y:S02]  /*30e0*/  SHFL.DOWN PT, R14, R4, 0x8, 0x1f ;  /* 0x09001f00040e7f89 */ /* 0x00032400000e0000 */
.L_x_2108:
        /* <DEDUP_REMOVED lines=16> */
[----:B-123-5:R-:W-:Y:S05]  /*31f0*/  CALL.REL.NOINC `($__internal_17_$__cuda_sm3x_div_rn_noftz_f32_slowpath) ;  /* 0x0000001800bc7944 */ /* 0x02efea0003c00000 */
.L_x_2080:
[----:B------:R-:W-:Y:S05]  /*3200*/  BSYNC.RECONVERGENT B3 ;  /* 0x0000000000037941 */ /* 0x000fea0003800200 */
.L_x_2079:
[----:B---3--:R-:W-:-:S04]  /*3210*/  FADD R5, -R2, R5 ;  /* 0x0000000502057221 */ /* 0x008fc80000000100 */
[C---:B------:R-:W-:Y:S01]  /*3220*/  FMUL R11, R5.reuse, R5 ;  /* 0x00000005050b7220 */ /* 0x040fe20000400000 */
[----:B-1----:R-:W-:-:S03]  /*3230*/  FFMA R2, R5, R7, R2 ;  /* 0x0000000705027223 */ /* 0x002fc60000000002 */
[----:B------:R-:W-:Y:S01]  /*3240*/  FMUL R11, R4, R11 ;  /* 0x0000000b040b7220 */ /* 0x000fe20000400000 */
[----:B------:R-:W-:-:S03]  /*3250*/  MOV R4, R15 ;  /* 0x0000000f00047202 */ /* 0x000fc60000000f00 */
[----:B--2---:R-:W-:-:S04]  /*3260*/  FFMA R6, R11, R7, R6 ;  /* 0x000000070b067223 */ /* 0x004fc80000000006 */
[----:B------:R-:W-:-:S07]  /*3270*/  FADD R3, R3, R6 ;  /* 0x0000000603037221 */ /* 0x000fce0000000000 */
.L_x_2078:
[----:B------:R-:W-:Y:S05]  /*3280*/  BSYNC.RECONVERGENT B2 ;  /* 0x0000000000027941 */ /* 0x000fea0003800200 */
.L_x_2077:
[----:B------:R-:W-:-:S03]  /*3290*/  UMOV UR4, 0xffffffff ;  /* 0xffffffff00047882 */ /* 0x000fc60000000000 */
[----:B------:R-:W-:Y:S05]  /*32a0*/  BRA.DIV UR4, `(.L_x_2081) ;  /* 0x0000001604207947 */ /* 0x000fea000b800000 */
[----:B---3--:R3:W4:Y:S04]  /*32b0*/  SHFL.DOWN PT, R5, R2, 0x4, 0x1f ;  /* 0x08801f0002057f89 */ /* 0x00872800000e0000 */
[----:B--2---:R3:W2:Y:S04]  /*32c0*/  SHFL.DOWN PT, R6, R3, 0x4, 0x1f ;  /* 0x08801f0003067f89 */ /* 0x0046a800000e0000 */
[----:B------:R3:W0:Y:S02]  /*32d0*/  SHFL.DOWN PT, R14, R4, 0x4, 0x1f ;  /* 0x08801f00040e7f89 */ /* 0x00062400000e0000 */
.L_x_2113:
        /* <DEDUP_REMOVED lines=16> */
[----:B--2345:R-:W-:Y:S05]  /*33e0*/  CALL.REL.NOINC `($__internal_17_$__cuda_sm3x_div_rn_noftz_f32_slowpath) ;  /* 0x0000001800407944 */ /* 0x03cfea0003c00000 */
.L_x_2085:
[----:B------:R-:W-:Y:S05]  /*33f0*/  BSYNC.RECONVERGENT B3 ;  /* 0x0000000000037941 */ /* 0x000fea0003800200 */
.L_x_2084:
[----:B----4-:R-:W-:-:S04]  /*3400*/  FADD R5, -R2, R5 ;  /* 0x0000000502057221 */ /* 0x010fc80000000100 */
[C---:B------:R-:W-:Y:S01]  /*3410*/  FMUL R11, R5.reuse, R5 ;  /* 0x00000005050b7220 */ /* 0x040fe20000400000 */
[----:B---3--:R-:W-:-:S03]  /*3420*/  FFMA R2, R5, R7, R2 ;  /* 0x0000000705027223 */ /* 0x008fc60000000002 */
[----:B------:R-:W-:Y:S01]  /*3430*/  FMUL R11, R4, R11 ;  /* 0x0000000b040b7220 */ /* 0x000fe20000400000 */
[----:B------:R-:W-:-:S03]  /*3440*/  MOV R4, R15 ;  /* 0x0000000f00047202 */ /* 0x000fc60000000f00 */
[----:B--2---:R-:W-:-:S04]  /*3450*/  FFMA R6, R11, R7, R6 ;  /* 0x000000070b067223 */ /* 0x004fc80000000006 */
[----:B------:R-:W-:-:S07]  /*3460*/  FADD R3, R3, R6 ;  /* 0x0000000603037221 */ /* 0x000fce0000000000 */
.L_x_2083:
[----:B------:R-:W-:Y:S05]  /*3470*/  BSYNC.RECONVERGENT B2 ;  /* 0x0000000000027941 */ /* 0x000fea0003800200 */
.L_x_2082:
[----:B------:R-:W-:-:S03]  /*3480*/  UMOV UR4, 0xffffffff ;  /* 0xffffffff00047882 */ /* 0x000fc60000000000 */
[----:B------:R-:W-:Y:S05]  /*3490*/  BRA.DIV UR4, `(.L_x_2086) ;  /* 0x0000001604007947 */ /* 0x000fea000b800000 */
[----:B----4-:R0:W4:Y:S04]  /*34a0*/  SHFL.DOWN PT, R5, R2, 0x2, 0x1f ;  /* 0x08401f0002057f89 */ /* 0x01012800000e0000 */
[----:B--2---:R0:W2:Y:S04]  /*34b0*/  SHFL.DOWN PT, R6, R3, 0x2, 0x1f ;  /* 0x08401f0003067f89 */ /* 0x0040a800000e0000 */
[----:B------:R0:W0:Y:S02]  /*34c0*/  SHFL.DOWN PT, R14, R4, 0x2, 0x1f ;  /* 0x08401f00040e7f89 */ /* 0x00002400000e0000 */
.L_x_2118:
        /* <DEDUP_REMOVED lines=16> */
[----:B--2345:R-:W-:Y:S05]  /*35d0*/  CALL.REL.NOINC `($__internal_17_$__cuda_sm3x_div_rn_noftz_f32_slowpath) ;  /* 0x0000001400c47944 */ /* 0x03cfea0003c00000 */
.L_x_2090:
[----:B------:R-:W-:Y:S05]  /*35e0*/  BSYNC.RECONVERGENT B3 ;  /* 0x0000000000037941 */ /* 0x000fea0003800200 */
.L_x_2089:
[----:B----4-:R-:W-:-:S04]  /*35f0*/  FADD R5, -R2, R5 ;  /* 0x0000000502057221 */ /* 0x010fc80000000100 */
[C---:B------:R-:W-:Y:S01]  /*3600*/  FMUL R11, R5.reuse, R5 ;  /* 0x00000005050b7220 */ /* 0x040fe20000400000 */
[----:B---3--:R-:W-:-:S03]  /*3610*/  FFMA R2, R5, R7, R2 ;  /* 0x0000000705027223 */ /* 0x008fc60000000002 */
[----:B------:R-:W-:Y:S01]  /*3620*/  FMUL R11, R4, R11 ;  /* 0x0000000b040b7220 */ /* 0x000fe20000400000 */
[----:B------:R-:W-:-:S03]  /*3630*/  MOV R4, R15 ;  /* 0x0000000f00047202 */ /* 0x000fc60000000f00 */
[----:B--2---:R-:W-:-:S04]  /*3640*/  FFMA R6, R11, R7, R6 ;  /* 0x000000070b067223 */ /* 0x004fc80000000006 */
[----:B------:R-:W-:-:S07]  /*3650*/  FADD R3, R3, R6 ;  /* 0x0000000603037221 */ /* 0x000fce0000000000 */
.L_x_2088:
[----:B------:R-:W-:Y:S05]  /*3660*/  BSYNC.RECONVERGENT B2 ;  /* 0x0000000000027941 */ /* 0x000fea0003800200 */
.L_x_2087:
[----:B------:R-:W-:-:S03]  /*3670*/  UMOV UR4, 0xffffffff ;  /* 0xffffffff00047882 */ /* 0x000fc60000000000 */
[----:B------:R-:W-:Y:S05]  /*3680*/  BRA.DIV UR4, `(.L_x_2091) ;  /* 0x0000001204e07947 */ /* 0x000fea000b800000 */
[----:B----4-:R0:W4:Y:S04]  /*3690*/  SHFL.DOWN PT, R5, R2, 0x1, 0x1f ;  /* 0x08201f0002057f89 */ /* 0x01012800000e0000 */
[----:B--2---:R0:W2:Y:S04]  /*36a0*/  SHFL.DOWN PT, R6, R3, 0x1, 0x1f ;  /* 0x08201f0003067f89 */ /* 0x0040a800000e0000 */
[----:B------:R0:W0:Y:S02]  /*36b0*/  SHFL.DOWN PT, R14, R4, 0x1, 0x1f ;  /* 0x08201f00040e7f89 */ /* 0x00002400000e0000 */
.L_x_2123:
        /* <DEDUP_REMOVED lines=16> */
[----:B--2345:R-:W-:Y:S05]  /*37c0*/  CALL.REL.NOINC `($__internal_17_$__cuda_sm3x_div_rn_noftz_f32_slowpath) ;  /* 0x0000001400487944 */ /* 0x03cfea0003c00000 */
.L_x_2095:
[----:B------:R-:W-:Y:S05]  /*37d0*/  BSYNC.RECONVERGENT B3 ;  /* 0x0000000000037941 */ /* 0x000fea0003800200 */
.L_x_2094:
[----:B----4-:R-:W-:-:S04]  /*37e0*/  FADD R5, -R2, R5 ;  /* 0x0000000502057221 */ /* 0x010fc80000000100 */
[C---:B------:R-:W-:Y:S01]  /*37f0*/  FMUL R11, R5.reuse, R5 ;  /* 0x00000005050b7220 */ /* 0x040fe20000400000 */
[----:B---3--:R-:W-:-:S03]  /*3800*/  FFMA R2, R5, R7, R2 ;  /* 0x0000000705027223 */ /* 0x008fc60000000002 */
[----:B------:R-:W-:Y:S01]  /*3810*/  FMUL R11, R4, R11 ;  /* 0x0000000b040b7220 */ /* 0x000fe20000400000 */
[----:B------:R-:W-:-:S03]  /*3820*/  MOV R4, R15 ;  /* 0x0000000f00047202 */ /* 0x000fc60000000f00 */
[----:B--2---:R-:W-:-:S04]  /*3830*/  FFMA R6, R11, R7, R6 ;  /* 0x000000070b067223 */ /* 0x004fc80000000006 */
[----:B------:R-:W-:-:S07]  /*3840*/  FADD R3, R3, R6 ;  /* 0x0000000603037221 */ /* 0x000fce0000000000 */
.L_x_2093:
[----:B------:R-:W-:Y:S05]  /*3850*/  BSYNC.RECONVERGENT B2 ;  /* 0x0000000000027941 */ /* 0x000fea0003800200 */
.L_x_2092:
[----:B--2---:R-:W0:Y:S01]  /*3860*/  S2R R6, SR_TID.X ;  /* 0x0000000000067919 */ /* 0x004e220000002100 */
[----:B------:R-:W-:Y:S01]  /*3870*/  UMOV UR4, 0xffffffff ;  /* 0xffffffff00047882 */ /* 0x000fe20000000000 */
[----:B0-----:R-:W-:-:S04]  /*3880*/  IADD3 R115, PT, PT, R6, 0x300, RZ ;  /* 0x0000030006737810 */ /* 0x001fc80007ffe0ff */
[----:B------:R-:W-:-:S04]  /*3890*/  ISETP.GE.U32.AND P0, PT, R115, UR38, PT ;  /* 0x0000002673007c0c */ /* 0x000fc8000bf06070 */
[----:B------:R-:W-:Y:S01]  /*38a0*/  ISETP.GE.AND.EX P0, PT, RZ, UR39, PT, P0 ;  /* 0x00000027ff007c0c */ /* 0x000fe2000bf06300 */
[----:B------:R-:W-:-:S12]  /*38b0*/  BRA.DIV UR4, `(.L_x_2096) ;  /* 0x0000001204b07947 */ /* 0x000fd8000b800000 */
[----:B----4-:R0:W2:Y:S04]  /*38c0*/  SHFL.IDX PT, R5, R2, RZ, 0x1f ;  /* 0x00001fff02057589 */ /* 0x0100a800000e0000 */
[----:B-1-3--:R-:W1:Y:S04]  /*38d0*/  SHFL.IDX PT, R3, R3, RZ, 0x1f ;  /* 0x00001fff03037589 */ /* 0x00ae6800000e0000 */
[----:B------:R0:W3:Y:S02]  /*38e0*/  SHFL.IDX PT, R14, R4, RZ, 0x1f ;  /* 0x00001fff040e7589 */ /* 0x0000e400000e0000 */
.L_x_2128:
        /* <DEDUP_REMOVED lines=10> */
[----:B--2--5:R-:W-:Y:S05]  /*3990*/  CALL.REL.NOINC `($__internal_17_$__cuda_sm3x_div_rn_noftz_f32_slowpath) ;  /* 0x0000001000d47944 */ /* 0x024fea0003c00000 */
[----:B------:R-:W-:-:S07]  /*39a0*/  IMAD.MOV.U32 R2, RZ, RZ, R7 ;  /* 0x000000ffff027224 */ /* 0x000fce00078e0007 */
.L_x_2097:
[----:B------:R-:W0:Y:S01]  /*39b0*/  F2F.F32.F64 R3, UR36 ;  /* 0x0000002400037d10 */ /* 0x000e220008301000 */
[----:B------:R-:W-:Y:S01]  /*39c0*/  FMNMX R2, RZ, R2, !PT ;  /* 0x00000002ff027209 */ /* 0x000fe20007800000 */
[--C-:B--2---:R-:W-:Y:S01]  /*39d0*/  FADD R13, R0, -R5.reuse ;  /* 0x80000005000d7221 */ /* 0x104fe20000000000 */
[----:B------:R-:W-:Y:S01]  /*39e0*/  HFMA2 R7, -RZ, RZ, 0, 0 ;  /* 0x00000000ff077431 */ /* 0x000fe200000001ff */
[----:B------:R-:W-:Y:S01]  /*39f0*/  IADD3 R69, PT, PT, R6, 0x320, RZ ;  /* 0x0000032006457810 */ /* 0x000fe20007ffe0ff */
[--C-:B------:R-:W-:Y:S01]  /*3a00*/  FADD R81, R78, -R5.reuse ;  /* 0x800000054e517221 */ /* 0x100fe20000000000 */
[----:B------:R-:W-:Y:S01]  /*3a10*/  IADD3 R15, PT, PT, R6, 0x340, RZ ;  /* 0x00000340060f7810 */ /* 0x000fe20007ffe0ff */
[--C-:B------:R-:W-:Y:S01]  /*3a20*/  FADD R91, R88, -R5.reuse ;  /* 0x80000005585b7221 */ /* 0x100fe20000000000 */
[----:B------:R-:W-:Y:S01]  /*3a30*/  IADD3 R11, PT, PT, R6, 0x360, RZ ;  /* 0x00000360060b7810 */ /* 0x000fe20007ffe0ff */
[--C-:B------:R-:W-:Y:S01]  /*3a40*/  FADD R71, R70, -R5.reuse ;  /* 0x8000000546477221 */ /* 0x100fe20000000000 */
[----:B------:R-:W-:Y:S01]  /*3a50*/  R2UR UR4, R102 ;  /* 0x00000000660472ca */ /* 0x000fe200000e0000 */
[----:B------:R-:W-:Y:S01]  /*3a60*/  FADD R73, R68, -R5 ;  /* 0x8000000544497221 */ /* 0x000fe20000000000 */
[----:B------:R-:W-:Y:S01]  /*3a70*/  R2UR UR5, R103 ;  /* 0x00000000670572ca */ /* 0x000fe200000e0000 */
[----:B------:R-:W-:Y:S01]  /*3a80*/  IMAD.WIDE.U32 R6, R66, UR42, R6 ;  /* 0x0000002a42067c25 */ /* 0x000fe2000f8e0006 */
[----:B------:R-:W-:-:S03]  /*3a90*/  @!P0 R2UR UR6, R102 ;  /* 0x00000000660682ca */ /* 0x000fc600000e0000 */
[----:B0-----:R-:W-:Y:S01]  /*3aa0*/  FADD R0, R2, R3 ;  /* 0x0000000302007221 */ /* 0x001fe20000000000 */
[----:B------:R-:W-:Y:S01]  /*3ab0*/  SHF.R.S32.HI R2, RZ, 0x1f, R66 ;  /* 0x0000001fff027819 */ /* 0x000fe20000011442 */
[--C-:B------:R-:W-:Y:S01]  /*3ac0*/  FADD R75, R72, -R5.reuse ;  /* 0x80000005484b7221 */ /* 0x100fe20000000000 */
[----:B------:R-:W-:Y:S01]  /*3ad0*/  @!P0 R2UR UR7, R103 ;  /* 0x00000000670782ca */ /* 0x000fe200000e0000 */
[--C-:B------:R-:W-:Y:S01]  /*3ae0*/  FADD R77, R74, -R5.reuse ;  /* 0x800000054a4d7221 */ /* 0x100fe20000000000 */
[----:B------:R-:W-:Y:S01]  /*3af0*/  FSETP.GEU.AND P4, PT, |R0|, 1.175494350822287508e-38, PT ;  /* 0x008000000000780b */ /* 0x000fe20003f8e200 */
[----:B------:R-:W-:Y:S01]  /*3b00*/  IMAD R3, R2, UR42, RZ ;  /* 0x0000002a02037c24 */ /* 0x000fe2000f8e02ff */
[----:B------:R-:W-:Y:S01]  /*3b10*/  LEA R2, P5, R6, UR40, 0x2 ;  /* 0x0000002806027c11 */ /* 0x000fe2000f8a10ff */
[--C-:B------:R-:W-:Y:S01]  /*3b20*/  FADD R79, R76, -R5.reuse ;  /* 0x800000054c4f7221 */ /* 0x100fe20000000000 */
[----:B------:R-:W-:Y:S01]  /*3b30*/  FADD R83, R82, -R5 ;  /* 0x8000000552537221 */ /* 0x000fe20000000000 */
[----:B------:R-:W-:-:S02]  /*3b40*/  IMAD R3, R66, UR43, R3 ;  /* 0x0000002b42037c24 */ /* 0x000fc4000f8e0203 */
[--C-:B------:R-:W-:Y:S01]  /*3b50*/  FADD R85, R80, -R5.reuse ;  /* 0x8000000550557221 */ /* 0x100fe20000000000 */
[--C-:B------:R-:W-:Y:S01]  /*3b60*/  FADD R87, R84, -R5.reuse ;  /* 0x8000000554577221 */ /* 0x100fe20000000000 */
[----:B------:R-:W-:Y:S01]  /*3b70*/  FADD R89, R86, -R5 ;  /* 0x8000000556597221 */ /* 0x000fe20000000000 */
[----:B------:R-:W-:Y:S02]  /*3b80*/  IMAD.IADD R3, R7, 0x1, R3 ;  /* 0x0000000107037824 */ /* 0x000fe400078e0203 */
[--C-:B------:R-:W-:Y:S01]  /*3b90*/  FADD R93, R90, -R5.reuse ;  /* 0x800000055a5d7221 */ /* 0x100fe20000000000 */
[--C-:B------:R-:W-:Y:S01]  /*3ba0*/  FADD R95, R92, -R5.reuse ;  /* 0x800000055c5f7221 */ /* 0x100fe20000000000 */
[----:B------:R-:W-:Y:S01]  /*3bb0*/  FADD R97, R94, -R5 ;  /* 0x800000055e617221 */ /* 0x000fe20000000000 */
[----:B------:R-:W-:Y:S01]  /*3bc0*/  @!P4 FMUL R0, R0, 16777216 ;  /* 0x4b8000000000c820 */ /* 0x000fe20000400000 */
[----:B------:R-:W-:Y:S01]  /*3bd0*/  LEA.HI.X R3, R6, UR41, R3, 0x2, P5 ;  /* 0x0000002906037c11 */ /* 0x000fe2000a8f1403 */
[--C-:B------:R-:W-:Y:S01]  /*3be0*/  FADD R99, R96, -R5.reuse ;  /* 0x8000000560637221 */ /* 0x100fe20000000000 */
[--C-:B------:R-:W-:Y:S01]  /*3bf0*/  FADD R101, R98, -R5.reuse ;  /* 0x8000000562657221 */ /* 0x100fe20000000000 */
[--C-:B------:R-:W-:Y:S01]  /*3c00*/  FADD R105, R100, -R5.reuse ;  /* 0x8000000564697221 */ /* 0x100fe20000000000 */
[--C-:B------:R-:W-:Y:S01]  /*3c10*/  FADD R107, R104, -R5.reuse ;  /* 0x80000005686b7221 */ /* 0x100fe20000000000 */
[----:B------:R-:W0:Y:S01]  /*3c20*/  MUFU.RSQ R0, R0 ;  /* 0x0000000000007308 */ /* 0x000e220000001400 */
[--C-:B------:R-:W-:Y:S01]  /*3c30*/  FADD R109, R106, -R5.reuse ;  /* 0x800000056a6d7221 */ /* 0x100fe20000000000 */
[--C-:B------:R-:W-:Y:S01]  /*3c40*/  FADD R111, R108, -R5.reuse ;  /* 0x800000056c6f7221 */ /* 0x100fe20000000000 */
[--C-:B------:R-:W-:Y:S01]  /*3c50*/  FADD R7, R110, -R5.reuse ;  /* 0x800000056e077221 */ /* 0x100fe20000000000 */
[--C-:B------:R-:W-:Y:S01]  /*3c60*/  FADD R113, R112, -R5.reuse ;  /* 0x8000000570717221 */ /* 0x100fe20000000000 */
[----:B------:R-:W-:Y:S01]  /*3c70*/  FADD R5, R67, -R5 ;  /* 0x8000000543057221 */ /* 0x000fe20000000000 */
[----:B------:R-:W-:-:S02]  /*3c80*/  @!P0 MOV R67, 0x7fc00000 ;  /* 0x7fc0000000438802 */ /* 0x000fc40000000f00 */
[----:B------:R-:W-:Y:S02]  /*3c90*/  ISETP.GE.U32.AND P2, PT, R69, UR38, PT ;  /* 0x0000002645007c0c */ /* 0x000fe4000bf46070 */
[----:B------:R-:W-:Y:S01]  /*3ca0*/  ISETP.GE.U32.AND P3, PT, R15, UR38, PT ;  /* 0x000000260f007c0c */ /* 0x000fe2000bf66070 */
[----:B------:R-:W-:Y:S01]  /*3cb0*/  @!P0 STG.E desc[UR6][R2.64+0xc00], R67 ;  /* 0x000c004302008986 */ /* 0x000fe2000c101906 */
[----:B------:R-:W-:Y:S02]  /*3cc0*/  ISETP.GE.U32.AND P1, PT, R11, UR38, PT ;  /* 0x000000260b007c0c */ /* 0x000fe4000bf26070 */
[----:B------:R-:W-:Y:S02]  /*3cd0*/  R2UR UR6, R102 ;  /* 0x00000000660672ca */ /* 0x000fe400000e0000 */
[----:B------:R-:W-:Y:S01]  /*3ce0*/  R2UR UR7, R103 ;  /* 0x00000000670772ca */ /* 0x000fe200000e0000 */
[----:B0-----:R-:W-:Y:S01]  /*3cf0*/  @!P4 FMUL R0, R0, 4096 ;  /* 0x458000000000c820 */ /* 0x001fe20000400000 */
[----:B------:R-:W-:-:S02]  /*3d00*/  ISETP.GE.AND.EX P2, PT, RZ, UR39, PT, P2 ;  /* 0x00000027ff007c0c */ /* 0x000fc4000bf46320 */
[----:B------:R-:W-:Y:S01]  /*3d10*/  ISETP.GE.AND.EX P3, PT, RZ, UR39, PT, P3 ;  /* 0x00000027ff007c0c */ /* 0x000fe2000bf66330 */
[C---:B------:R-:W-:Y:S01]  /*3d20*/  FMUL R13, R0.reuse, R13 ;  /* 0x0000000d000d7220 */ /* 0x040fe20000400000 */
[C---:B------:R-:W-:Y:S01]  /*3d30*/  FMUL R81, R0.reuse, R81 ;  /* 0x0000005100517220 */ /* 0x040fe20000400000 */
[----:B------:R-:W-:Y:S01]  /*3d40*/  FMUL R91, R0, R91 ;  /* 0x0000005b005b7220 */ /* 0x000fe20000400000 */
[----:B------:R-:W-:Y:S01]  /*3d50*/  ISETP.GE.AND.EX P1, PT, RZ, UR39, PT, P1 ;  /* 0x00000027ff007c0c */ /* 0x000fe2000bf26310 */
[----:B-----5:R-:W-:Y:S01]  /*3d60*/  FFMA R13, R10, R13, R39 ;  /* 0x0000000d0a0d7223 */ /* 0x020fe20000000027 */
[----:B------:R-:W-:Y:S01]  /*3d70*/  FFMA R81, R21, R81, R44 ;  /* 0x0000005115517223 */ /* 0x000fe2000000002c */
[----:B------:R-:W-:Y:S01]  /*3d80*/  FFMA R91, R26, R91, R51 ;  /* 0x0000005b1a5b7223 */ /* 0x000fe20000000033 */
[----:B------:R-:W-:Y:S01]  /*3d90*/  FMUL R71, R0, R71 ;  /* 0x0000004700477220 */ /* 0x000fe20000400000 */
[C---:B------:R-:W-:Y:S01]  /*3da0*/  R2UR UR14, R102.reuse ;  /* 0x00000000660e72ca */ /* 0x040fe200000e0000 */
[----:B------:R-:W-:Y:S01]  /*3db0*/  STG.E desc[UR4][R2.64], R13 ;  /* 0x0000000d02007986 */ /* 0x000fe2000c101904 */
[----:B------:R-:W-:Y:S01]  /*3dc0*/  @!P2 R2UR UR8, R102 ;  /* 0x000000006608a2ca */ /* 0x000fe200000e0000 */
[----:B------:R-:W-:Y:S01]  /*3dd0*/  FFMA R71, R16, R71, R41 ;  /* 0x0000004710477223 */ /* 0x000fe20000000029 */
[C---:B------:R-:W-:Y:S01]  /*3de0*/  @!P2 R2UR UR9, R103.reuse ;  /* 0x000000006709a2ca */ /* 0x040fe200000e0000 */
[----:B------:R-:W-:Y:S01]  /*3df0*/  STG.E desc[UR4][R2.64+0x300], R81 ;  /* 0x0003005102007986 */ /* 0x000fe2000c101904 */
[----:B------:R-:W-:Y:S01]  /*3e00*/  @!P3 R2UR UR10, R102 ;  /* 0x00000000660ab2ca */ /* 0x000fe200000e0000 */
[----:B------:R-:W-:Y:S01]  /*3e10*/  FMUL R5, R0, R5 ;  /* 0x0000000500057220 */ /* 0x000fe20000400000 */
[C---:B------:R-:W-:Y:S01]  /*3e20*/  @!P3 R2UR UR11, R103.reuse ;  /* 0x00000000670bb2ca */ /* 0x040fe200000e0000 */
[----:B------:R-:W-:Y:S01]  /*3e30*/  STG.E desc[UR4][R2.64+0x580], R91 ;  /* 0x0005805b02007986 */ /* 0x000fe2000c101904 */
[----:B------:R-:W0:Y:S01]  /*3e40*/  LDCU UR4, c[0x0][0x370] ;  /* 0x00006e00ff0477ac */ /* 0x000e220008000800 */
[----:B------:R-:W-:Y:S01]  /*3e50*/  @!P1 R2UR UR12, R102 ;  /* 0x00000000660c92ca */ /* 0x000fe200000e0000 */
[C---:B------:R-:W-:Y:S01]  /*3e60*/  FMUL R73, R0.reuse, R73 ;  /* 0x0000004900497220 */ /* 0x040fe20000400000 */
[----:B------:R1:W-:Y:S01]  /*3e70*/  STG.E desc[UR6][R2.64+0x80], R71 ;  /* 0x0000804702007986 */ /* 0x0003e2000c101906 */
[----:B------:R-:W0:Y:S01]  /*3e80*/  LDCU UR5, c[0x0][0x364] ;  /* 0x00006c80ff0577ac */ /* 0x000e220008000800 */
[C---:B------:R-:W-:Y:S01]  /*3e90*/  @!P1 R2UR UR13, R103.reuse ;  /* 0x00000000670d92ca */ /* 0x040fe200000e0000 */
[C---:B------:R-:W-:Y:S01]  /*3ea0*/  FMUL R75, R0.reuse, R75 ;  /* 0x0000004b004b7220 */ /* 0x040fe20000400000 */
[----:B------:R-:W-:Y:S01]  /*3eb0*/  @!P2 MOV R117, 0x7fc00000 ;  /* 0x7fc000000075a802 */ /* 0x000fe20000000f00 */
[C---:B------:R-:W-:Y:S01]  /*3ec0*/  FMUL R77, R0.reuse, R77 ;  /* 0x0000004d004d7220 */ /* 0x040fe20000400000 */
[----:B------:R-:W-:Y:S01]  /*3ed0*/  @!P3 MOV R119, 0x7fc00000 ;  /* 0x7fc000000077b802 */ /* 0x000fe20000000f00 */
[----:B------:R-:W-:Y:S01]  /*3ee0*/  FMUL R79, R0, R79 ;  /* 0x0000004f004f7220 */ /* 0x000fe20000400000 */
[----:B------:R-:W-:Y:S01]  /*3ef0*/  @!P1 MOV R121, 0x7fc00000 ;  /* 0x7fc0000000799802 */ /* 0x000fe20000000f00 */
[----:B------:R2:W-:Y:S01]  /*3f00*/  @!P2 STG.E desc[UR8][R2.64+0xc80], R117 ;  /* 0x000c80750200a986 */ /* 0x0005e2000c101908 */
[----:B------:R-:W-:Y:S01]  /*3f10*/  R2UR UR8, R102 ;  /* 0x00000000660872ca */ /* 0x000fe200000e0000 */
[C---:B------:R-:W-:Y:S01]  /*3f20*/  FMUL R83, R0.reuse, R83 ;  /* 0x0000005300537220 */ /* 0x040fe20000400000 */
[----:B-1----:R-:W1:Y:S01]  /*3f30*/  LDC.64 R70, c[0x0][0x398] ;  /* 0x0000e600ff467b82 */ /* 0x002e620000000a00 */
[----:B------:R2:W-:Y:S01]  /*3f40*/  @!P3 STG.E desc[UR10][R2.64+0xd00], R119 ;  /* 0x000d00770200b986 */ /* 0x0005e2000c10190a */
[C---:B------:R-:W-:Y:S01]  /*3f50*/  R2UR UR9, R103.reuse ;  /* 0x00000000670972ca */ /* 0x040fe200000e0000 */
[----:B------:R-:W-:Y:S01]  /*3f60*/  FMUL R85, R0, R85 ;  /* 0x0000005500557220 */ /* 0x000fe20000400000 */
[C---:B------:R-:W-:Y:S01]  /*3f70*/  R2UR UR10, R102.reuse ;  /* 0x00000000660a72ca */ /* 0x040fe200000e0000 */
[----:B------:R2:W-:Y:S01]  /*3f80*/  @!P1 STG.E desc[UR12][R2.64+0xd80], R121 ;  /* 0x000d807902009986 */ /* 0x0005e2000c10190c */
[C---:B------:R-:W-:Y:S01]  /*3f90*/  R2UR UR11, R103.reuse ;  /* 0x00000000670b72ca */ /* 0x040fe200000e0000 */
[----:B0-----:R-:W-:Y:S01]  /*3fa0*/  UIMAD UR4, UR4, UR5, URZ ;  /* 0x00000005040472a4 */ /* 0x001fe2000f8e02ff */
[----:B------:R-:W-:Y:S01]  /*3fb0*/  R2UR UR12, R102 ;  /* 0x00000000660c72ca */ /* 0x000fe200000e0000 */
[C---:B------:R-:W-:Y:S01]  /*3fc0*/  FMUL R87, R0.reuse, R87 ;  /* 0x0000005700577220 */ /* 0x040fe20000400000 */
[C---:B------:R-:W-:Y:S01]  /*3fd0*/  R2UR UR13, R103.reuse ;  /* 0x00000000670d72ca */ /* 0x040fe200000e0000 */
[C---:B------:R-:W-:Y:S01]  /*3fe0*/  FMUL R89, R0.reuse, R89 ;  /* 0x0000005900597220 */ /* 0x040fe20000400000 */
[C---:B------:R-:W-:Y:S01]  /*3ff0*/  R2UR UR15, R103.reuse ;  /* 0x00000000670f72ca */ /* 0x040fe200000e0000 */
[----:B------:R-:W-:Y:S01]  /*4000*/  FMUL R93, R0, R93 ;  /* 0x0000005d005d7220 */ /* 0x000fe20000400000 */
[----:B------:R-:W-:Y:S01]  /*4010*/  IADD3 R64, P0, PT, R64, UR4, RZ ;  /* 0x0000000440407c10 */ /* 0x000fe2000ff1e0ff */
[----:B------:R-:W-:Y:S01]  /*4020*/  FMUL R95, R0, R95 ;  /* 0x0000005f005f7220 */ /* 0x000fe20000400000 */
[----:B------:R-:W-:Y:S01]  /*4030*/  R2UR UR16, R102 ;  /* 0x00000000661072ca */ /* 0x000fe200000e0000 */
[----:B------:R-:W-:Y:S01]  /*4040*/  FMUL R97, R0, R97 ;  /* 0x0000006100617220 */ /* 0x000fe20000400000 */
[C---:B------:R-:W-:Y:S01]  /*4050*/  R2UR UR17, R103.reuse ;  /* 0x00000000671172ca */ /* 0x040fe200000e0000 */
[----:B------:R-:W-:Y:S01]  /*4060*/  IMAD.X R62, RZ, RZ, R62, P0 ;  /* 0x000000ffff3e7224 */ /* 0x000fe200000e063e */
        /* <DEDUP_REMOVED lines=8> */
[----:B------:R-:W-:Y:S01]  /*40f0*/  R2UR UR21, R103 ;  /* 0x00000000671572ca */ /* 0x000fe200000e0000 */
[----:B------:R-:W-:Y:S01]  /*4100*/  FMUL R109, R0, R109 ;  /* 0x0000006d006d7220 */ /* 0x000fe20000400000 */
[----:B------:R-:W-:Y:S01]  /*4110*/  ISETP.GE.AND.EX P0, PT, R62, UR45, PT, P0 ;  /* 0x0000002d3e007c0c */ /* 0x000fe2000bf06300 */
[C---:B------:R-:W-:Y:S01]  /*4120*/  FMUL R111, R0.reuse, R111 ;  /* 0x0000006f006f7220 */ /* 0x040fe20000400000 */
[C---:B------:R-:W-:Y:S01]  /*4130*/  FMUL R7, R0.reuse, R7 ;  /* 0x0000000700077220 */ /* 0x040fe20000400000 */
[----:B------:R-:W-:Y:S01]  /*4140*/  FMUL R113, R0, R113 ;  /* 0x0000007100717220 */ /* 0x000fe20000400000 */
[----:B------:R-:W-:Y:S01]  /*4150*/  FFMA R13, R38, R5, R63 ;  /* 0x00000005260d7223 */ /* 0x000fe2000000003f */
        /* <DEDUP_REMOVED lines=47> */
.L_x_2071:
[----:B------:R-:W-:Y:S01]  /*4450*/  HFMA2 R12, -RZ, RZ, 0, 9.5367431640625e-07 ;  /* 0x00000010ff0c7431 */ /* 0x000fe200000001ff */
[----:B------:R-:W-:Y:S01]  /*4460*/  BSSY B0, `(.L_x_2099) ;  /* 0x0000007000007945 */ /* 0x000fe20003800000 */
[----:B------:R-:W-:Y:S02]  /*4470*/  MOV R13, R2 ;  /* 0x00000002000d7202 */ /* 0x000fe40000000f00 */
[----:B------:R-:W-:Y:S02]  /*4480*/  MOV R11, 0x1f ;  /* 0x0000001f000b7802 */ /* 0x000fe40000000f00 */
[----:B------:R-:W-:-:S07]  /*4490*/  MOV R15, 0xffffffff ;  /* 0xffffffff000f7802 */ /* 0x000fce0000000f00 */
[----:B-----5:R-:W-:Y:S05]  /*44a0*/  WARPSYNC.COLLECTIVE R15, `(.L_x_2100) ;  /* 0x000000000f087348 */ /* 0x020fea0003c00000 */
[----:B------:R0:W1:Y:S02]  /*44b0*/  SHFL.DOWN P6, R14, R13, R12, R11 ;  /* 0x0800000c0d0e7389 */ /* 0x00006400000c000b */
[----:B01---5:R-:W-:Y:S05]  /*44c0*/  ENDCOLLECTIVE ;  /* 0x000000000000791b */ /* 0x023fea0003800000 */
.L_x_2100:
[----:B------:R-:W-:Y:S05]  /*44d0*/  BSYNC B0 ;  /* 0x0000000000007941 */ /* 0x000fea0003800000 */
.L_x_2099:
[----:B------:R-:W-:Y:S01]  /*44e0*/  HFMA2 R12, -RZ, RZ, 0, 9.5367431640625e-07 ;  /* 0x00000010ff0c7431 */ /* 0x000fe200000001ff */
[----:B------:R-:W-:Y:S01]  /*44f0*/  MOV R13, R3 ;  /* 0x00000003000d7202 */ /* 0x000fe20000000f00 */
[----:B------:R-:W-:Y:S01]  /*4500*/  IMAD.MOV.U32 R5, RZ, RZ, R14 ;  /* 0x000000ffff057224 */ /* 0x000fe200078e000e */
[----:B------:R-:W-:Y:S02]  /*4510*/  MOV R11, 0x1f ;  /* 0x0000001f000b7802 */ /* 0x000fe40000000f00 */
[----:B------:R-:W-:-:S07]  /*4520*/  MOV R15, 0xffffffff ;  /* 0xffffffff000f7802 */ /* 0x000fce0000000f00 */
[----:B------:R-:W-:Y:S05]  /*4530*/  WARPSYNC.COLLECTIVE R15, `(.L_x_2101) ;  /* 0x000000000f087348 */ /* 0x000fea0003c00000 */
[----:B------:R0:W1:Y:S02]  /*4540*/  SHFL.DOWN P6, R14, R13, R12, R11 ;  /* 0x0800000c0d0e7389 */ /* 0x00006400000c000b */
[----:B01----:R-:W-:Y:S05]  /*4550*/  ENDCOLLECTIVE ;  /* 0x000000000000791b */ /* 0x003fea0003800000 */
.L_x_2101:
[----:B------:R-:W-:Y:S01]  /*4560*/  MOV R13, R4 ;  /* 0x00000004000d7202 */ /* 0x000fe20000000f00 */
[----:B------:R-:W-:-:S07]  /*4570*/  IMAD.MOV.U32 R6, RZ, RZ, R14 ;  /* 0x000000ffff067224 */ /* 0x000fce00078e000e */
[----:B------:R-:W-:Y:S05]  /*4580*/  WARPSYNC.COLLECTIVE R15, `(.L_x_2102) ;  /* 0x000000000f087348 */ /* 0x000fea0003c00000 */
[----:B------:R0:W1:Y:S02]  /*4590*/  SHFL.DOWN P6, R14, R13, R12, R11 ;  /* 0x0800000c0d0e7389 */ /* 0x00006400000c000b */
[----:B01----:R-:W-:Y:S05]  /*45a0*/  ENDCOLLECTIVE ;  /* 0x000000000000791b */ /* 0x003fea0003800000 */
.L_x_2102:
[----:B------:R-:W-:Y:S05]  /*45b0*/  BRA `(.L_x_2103) ;  /* 0xffffffe800507947 */ /* 0x000fea000383ffff */
.L_x_2076:
[----:B------:R-:W-:Y:S01]  /*45c0*/  HFMA2 R12, -RZ, RZ, 0, 4.76837158203125e-07 ;  /* 0x00000008ff0c7431 */ /* 0x000fe200000001ff */
[----:B------:R-:W-:Y:S01]  /*45d0*/  BSSY B0, `(.L_x_2104) ;  /* 0x0000007000007945 */ /* 0x000fe20003800000 */
[----:B------:R-:W-:Y:S01]  /*45e0*/  MOV R13, R2 ;  /* 0x00000002000d7202 */ /* 0x000fe20000000f00 */
[----:B------:R-:W-:Y:S01]  /*45f0*/  IMAD.MOV.U32 R15, RZ, RZ, -0x1 ;  /* 0xffffffffff0f7424 */ /* 0x000fe200078e00ff */
[----:B------:R-:W-:-:S07]  /*4600*/  MOV R11, 0x1f ;  /* 0x0000001f000b7802 */ /* 0x000fce0000000f00 */
[----:B012--5:R-:W-:Y:S05]  /*4610*/  WARPSYNC.COLLECTIVE R15, `(.L_x_2105) ;  /* 0x000000000f087348 */ /* 0x027fea0003c00000 */
[----:B------:R3:W4:Y:S02]  /*4620*/  SHFL.DOWN P6, R14, R13, R12, R11 ;  /* 0x0800000c0d0e7389 */ /* 0x00072400000c000b */
[----:B012345:R-:W-:Y:S05]  /*4630*/  ENDCOLLECTIVE ;  /* 0x000000000000791b */ /* 0x03ffea0003800000 */
.L_x_2105:
[----:B------:R-:W-:Y:S05]  /*4640*/  BSYNC B0 ;  /* 0x0000000000007941 */ /* 0x000fea0003800000 */
.L_x_2104:
        /* <DEDUP_REMOVED lines=8> */
.L_x_2106:
[----:B------:R-:W-:Y:S02]  /*46d0*/  MOV R13, R4 ;  /* 0x00000004000d7202 */ /* 0x000fe40000000f00 */
[----:B------:R-:W-:-:S07]  /*46e0*/  MOV R6, R14 ;  /* 0x0000000e00067202 */ /* 0x000fce0000000f00 */
[----:B------:R-:W-:Y:S05]  /*46f0*/  WARPSYNC.COLLECTIVE R15, `(.L_x_2107) ;  /* 0x000000000f087348 */ /* 0x000fea0003c00000 */
[----:B------:R0:W1:Y:S02]  /*4700*/  SHFL.DOWN P6, R14, R13, R12, R11 ;  /* 0x0800000c0d0e7389 */ /* 0x00006400000c000b */
[----:B01----:R-:W-:Y:S05]  /*4710*/  ENDCOLLECTIVE ;  /* 0x000000000000791b */ /* 0x003fea0003800000 */
.L_x_2107:
[----:B------:R-:W-:Y:S05]  /*4720*/  BRA `(.L_x_2108) ;  /* 0xffffffe800707947 */ /* 0x000fea000383ffff */
.L_x_2081:
        /* <DEDUP_REMOVED lines=8> */
.L_x_2110:
[----:B------:R-:W-:Y:S05]  /*47b0*/  BSYNC B0 ;  /* 0x0000000000007941 */ /* 0x000fea0003800000 */
.L_x_2109:
        /* <DEDUP_REMOVED lines=8> */
.L_x_2111:
[----:B------:R-:W-:Y:S02]  /*4840*/  MOV R13, R4 ;  /* 0x00000004000d7202 */ /* 0x000fe40000000f00 */
[----:B------:R-:W-:-:S07]  /*4850*/  MOV R6, R14 ;  /* 0x0000000e00067202 */ /* 0x000fce0000000f00 */
[----:B------:R-:W-:Y:S05]  /*4860*/  WARPSYNC.COLLECTIVE R15, `(.L_x_2112) ;  /* 0x000000000f087348 */ /* 0x000fea0003c00000 */
[----:B------:R0:W1:Y:S02]  /*4870*/  SHFL.DOWN P6, R14, R13, R12, R11 ;  /* 0x0800000c0d0e7389 */ /* 0x00006400000c000b */
[----:B01----:R-:W-:Y:S05]  /*4880*/  ENDCOLLECTIVE ;  /* 0x000000000000791b */ /* 0x003fea0003800000 */
.L_x_2112:
[----:B------:R-:W-:Y:S05]  /*4890*/  BRA `(.L_x_2113) ;  /* 0xffffffe800907947 */ /* 0x000fea000383ffff */
.L_x_2086:
[----:B------:R-:W-:Y:S01]  /*48a0*/  HFMA2 R11, -RZ, RZ, 0, 1.847743988037109375e-06 ;  /* 0x0000001fff0b7431 */ /* 0x000fe200000001ff */
[----:B------:R-:W-:Y:S01]  /*48b0*/  BSSY B0, `(.L_x_2114) ;  /* 0x0000007000007945 */ /* 0x000fe20003800000 */
[----:B------:R-:W-:Y:S01]  /*48c0*/  MOV R13, R2 ;  /* 0x00000002000d7202 */ /* 0x000fe20000000f00 */
[----:B------:R-:W-:Y:S01]  /*48d0*/  IMAD.MOV.U32 R12, RZ, RZ, 0x2 ;  /* 0x00000002ff0c7424 */ /* 0x000fe200078e00ff */
[----:B------:R-:W-:-:S07]  /*48e0*/  MOV R15, 0xffffffff ;  /* 0xffffffff000f7802 */ /* 0x000fce0000000f00 */
[----:B-12345:R-:W-:Y:S05]  /*48f0*/  WARPSYNC.COLLECTIVE R15, `(.L_x_2115) ;  /* 0x000000000f087348 */ /* 0x03efea0003c00000 */
[----:B------:R0:W0:Y:S02]  /*4900*/  SHFL.DOWN P6, R14, R13, R12, R11 ;  /* 0x0800000c0d0e7389 */ /* 0x00002400000c000b */
[----:B012345:R-:W-:Y:S05]  /*4910*/  ENDCOLLECTIVE ;  /* 0x000000000000791b */ /* 0x03ffea0003800000 */
.L_x_2115:
[----:B------:R-:W-:Y:S05]  /*4920*/  BSYNC B0 ;  /* 0x0000000000007941 */ /* 0x000fea0003800000 */
.L_x_2114:
        /* <DEDUP_REMOVED lines=8> */
.L_x_2116:
[----:B------:R-:W-:Y:S02]  /*49b0*/  MOV R13, R4 ;  /* 0x00000004000d7202 */ /* 0x000fe40000000f00 */
[----:B------:R-:W-:-:S07]  /*49c0*/  MOV R6, R14 ;  /* 0x0000000e00067202 */ /* 0x000fce0000000f00 */
[----:B------:R-:W-:Y:S05]  /*49d0*/  WARPSYNC.COLLECTIVE R15, `(.L_x_2117) ;  /* 0x000000000f087348 */ /* 0x000fea0003c00000 */
[----:B------:R0:W1:Y:S02]  /*49e0*/  SHFL.DOWN P6, R14, R13, R12, R11 ;  /* 0x0800000c0d0e7389 */ /* 0x00006400000c000b */
[----:B01----:R-:W-:Y:S05]  /*49f0*/  ENDCOLLECTIVE ;  /* 0x000000000000791b */ /* 0x003fea0003800000 */
.L_x_2117:
[----:B------:R-:W-:Y:S05]  /*4a00*/  BRA `(.L_x_2118) ;  /* 0xffffffe800b07947 */ /* 0x000fea000383ffff */
.L_x_2091:
[----:B------:R-:W-:Y:S01]  /*4a10*/  HFMA2 R12, -RZ, RZ, 0, 5.9604644775390625e-08 ;  /* 0x00000001ff0c7431 */ /* 0x000fe200000001ff */
[----:B------:R-:W-:Y:S01]  /*4a20*/  BSSY B0, `(.L_x_2119) ;  /* 0x0000007000007945 */ /* 0x000fe20003800000 */
[----:B------:R-:W-:Y:S01]  /*4a30*/  IMAD.MOV.U32 R13, RZ, RZ, R2 ;  /* 0x000000ffff0d7224 */ /* 0x000fe200078e0002 */
[----:B------:R-:W-:Y:S02]  /*4a40*/  MOV R11, 0x1f ;  /* 0x0000001f000b7802 */ /* 0x000fe40000000f00 */
[----:B------:R-:W-:-:S07]  /*4a50*/  MOV R15, 0xffffffff ;  /* 0xffffffff000f7802 */ /* 0x000fce0000000f00 */
[----:B-12345:R-:W-:Y:S05]  /*4a60*/  WARPSYNC.COLLECTIVE R15, `(.L_x_2120) ;  /* 0x000000000f087348 */ /* 0x03efea0003c00000 */
[----:B------:R0:W0:Y:S02]  /*4a70*/  SHFL.DOWN P6, R14, R13, R12, R11 ;  /* 0x0800000c0d0e7389 */ /* 0x00002400000c000b */
[----:B012345:R-:W-:Y:S05]  /*4a80*/  ENDCOLLECTIVE ;  /* 0x000000000000791b */ /* 0x03ffea0003800000 */
.L_x_2120:
[----:B------:R-:W-:Y:S05]  /*4a90*/  BSYNC B0 ;  /* 0x0000000000007941 */ /* 0x000fea0003800000 */
.L_x_2119:
        /* <DEDUP_REMOVED lines=8> */
.L_x_2121:
[----:B------:R-:W-:Y:S01]  /*4b20*/  IMAD.MOV.U32 R13, RZ, RZ, R4 ;  /* 0x000000ffff0d7224 */ /* 0x000fe200078e0004 */
[----:B------:R-:W-:-:S07]  /*4b30*/  MOV R6, R14 ;  /* 0x0000000e00067202 */ /* 0x000fce0000000f00 */
[----:B------:R-:W-:Y:S05]  /*4b40*/  WARPSYNC.COLLECTIVE R15, `(.L_x_2122) ;  /* 0x000000000f087348 */ /* 0x000fea0003c00000 */
[----:B------:R0:W1:Y:S02]  /*4b50*/  SHFL.DOWN P6, R14, R13, R12, R11 ;  /* 0x0800000c0d0e7389 */ /* 0x00006400000c000b */
[----:B01----:R-:W-:Y:S05]  /*4b60*/  ENDCOLLECTIVE ;  /* 0x000000000000791b */ /* 0x003fea0003800000 */
.L_x_2122:
[----:B------:R-:W-:Y:S05]  /*4b70*/  BRA `(.L_x_2123) ;  /* 0xffffffe800d07947 */ /* 0x000fea000383ffff */
.L_x_2096:
[----:B------:R-:W-:Y:S01]  /*4b80*/  HFMA2 R12, -RZ, RZ, 0, 0 ;  /* 0x00000000ff0c7431 */ /* 0x000fe200000001ff */
[----:B------:R-:W-:Y:S01]  /*4b90*/  BSSY B0, `(.L_x_2124) ;  /* 0x0000007000007945 */ /* 0x000fe20003800000 */
[----:B------:R-:W-:Y:S02]  /*4ba0*/  MOV R13, R2 ;  /* 0x00000002000d7202 */ /* 0x000fe40000000f00 */
[----:B------:R-:W-:Y:S02]  /*4bb0*/  MOV R11, 0x1f ;  /* 0x0000001f000b7802 */ /* 0x000fe40000000f00 */
[----:B------:R-:W-:-:S07]  /*4bc0*/  MOV R15, 0xffffffff ;  /* 0xffffffff000f7802 */ /* 0x000fce0000000f00 */
[----:B-1-345:R-:W-:Y:S05]  /*4bd0*/  WARPSYNC.COLLECTIVE R15, `(.L_x_2125) ;  /* 0x000000000f087348 */ /* 0x03afea0003c00000 */
[----:B------:R0:W2:Y:S02]  /*4be0*/  SHFL.IDX P6, R14, R13, R12, R11 ;  /* 0x0000000c0d0e7389 */ /* 0x0000a400000c000b */
[----:B012345:R-:W-:Y:S05]  /*4bf0*/  ENDCOLLECTIVE ;  /* 0x000000000000791b */ /* 0x03ffea0003800000 */
.L_x_2125:
[----:B------:R-:W-:Y:S05]  /*4c00*/  BSYNC B0 ;  /* 0x0000000000007941 */ /* 0x000fea0003800000 */
.L_x_2124:
[----:B------:R-:W-:Y:S01]  /*4c10*/  HFMA2 R12, -RZ, RZ, 0, 0 ;  /* 0x00000000ff0c7431 */ /* 0x000fe200000001ff */
[----:B------:R-:W-:Y:S01]  /*4c20*/  MOV R13, R3 ;  /* 0x00000003000d7202 */ /* 0x000fe20000000f00 */
[----:B------:R-:W-:Y:S01]  /*4c30*/  IMAD.MOV.U32 R5, RZ, RZ, R14 ;  /* 0x000000ffff057224 */ /* 0x000fe200078e000e */
[----:B------:R-:W-:Y:S02]  /*4c40*/  MOV R11, 0x1f ;  /* 0x0000001f000b7802 */ /* 0x000fe40000000f00 */
[----:B------:R-:W-:-:S07]  /*4c50*/  MOV R15, 0xffffffff ;  /* 0xffffffff000f7802 */ /* 0x000fce0000000f00 */
[----:B------:R-:W-:Y:S05]  /*4c60*/  WARPSYNC.COLLECTIVE R15, `(.L_x_2126) ;  /* 0x000000000f087348 */ /* 0x000fea0003c00000 */
[----:B------:R0:W1:Y:S02]  /*4c70*/  SHFL.IDX P6, R14, R13, R12, R11 ;  /* 0x0000000c0d0e7389 */ /* 0x00006400000c000b */
[----:B01----:R-:W-:Y:S05]  /*4c80*/  ENDCOLLECTIVE ;  /* 0x000000000000791b */ /* 0x003fea0003800000 */
.L_x_2126:
[----:B------:R-:W-:Y:S01]  /*4c90*/  MOV R13, R4 ;  /* 0x00000004000d7202 */ /* 0x000fe20000000f00 */
[----:B------:R-:W-:-:S07]  /*4ca0*/  IMAD.MOV.U32 R3, RZ, RZ, R14 ;  /* 0x000000ffff037224 */ /* 0x000fce00078e000e */
[----:B------:R-:W-:Y:S05]  /*4cb0*/  WARPSYNC.COLLECTIVE R15, `(.L_x_2127) ;  /* 0x000000000f087348 */ /* 0x000fea0003c00000 */
[----:B------:R0:W1:Y:S02]  /*4cc0*/  SHFL.IDX P6, R14, R13, R12, R11 ;  /* 0x0000000c0d0e7389 */ /* 0x00006400000c000b */
[----:B01----:R-:W-:Y:S05]  /*4cd0*/  ENDCOLLECTIVE ;  /* 0x000000000000791b */ /* 0x003fea0003800000 */
.L_x_2127:
[----:B------:R-:W-:Y:S05]  /*4ce0*/  BRA `(.L_x_2128) ;  /* 0xffffffec00007947 */ /* 0x000fea000383ffff */
        .weak           $__internal_17_$__cuda_sm3x_div_rn_noftz_f32_slowpath
        .type           $__internal_17_$__cuda_sm3x_div_rn_noftz_f32_slowpath,@function
        .size           $__internal_17_$__cuda_sm3x_div_rn_noftz_f32_slowpath,(.L_x_7640 - $__internal_17_$__cuda_sm3x_div_rn_noftz_f32_slowpath)
$__internal_17_$__cuda_sm3x_div_rn_noftz_f32_slowpath:
        /* <DEDUP_REMOVED lines=34> */
.L_x_2130:
[----:B------:R-:W-:Y:S01]  /*4f10*/  LEA R13, R81, 0xc0800000, 0x17 ;  /* 0xc0800000510d7811 */ /* 0x000fe200078eb8ff */
[----:B------:R-:W-:Y:S03]  /*4f20*/  BSSY B1, `(.L_x_2135) ;  /* 0x0000036000017945 */ /* 0x000fe60003800000 */
        /* <DEDUP_REMOVED lines=33> */
[----:B------:R-:W-:Y:S02]  /*5140*/  ISETP.NE.AND P2, PT, R81, RZ, PT ;  /* 0x000000ff5100720c */ /* 0x000fe40003f45270 */
[----:B------:R-:W-:Y:S02]  /*5150*/  LOP3.LUT R13, R13, 0x800000, RZ, 0xfc, !PT ;  /* 0x008000000d0d7812 */ /* 0x000fe400078efcff */
[----:B------:R-:W-:-:S02]  /*5160*/  IADD3 R75, PT, PT, -R81, RZ, RZ ;  /* 0x000000ff514b7210 */ /* 0x000fc40007ffe1ff */
        /* <DEDUP_REMOVED lines=9> */
[----:B------:R-:W-:-:S05]  /*5200*/  LOP3.LUT R7, R7, R12, RZ, 0xc0, !PT ;  /* 0x0000000c07077212 */ /* 0x000fca00078ec0ff */
[----:B------:R-:W-:-:S05]  /*5210*/  IMAD.IADD R14, R14, 0x1, R7 ;  /* 0x000000010e0e7824 */ /* 0x000fca00078e0207 */
[----:B------:R-:W-:Y:S01]  /*5220*/  LOP3.LUT R71, R14, R71, RZ, 0xfc, !PT ;  /* 0x000000470e477212 */ /* 0x000fe200078efcff */
[----:B------:R-:W-:Y:S06]  /*5230*/  BRA `(.L_x_2138) ;  /* 0x0000000000107947 */ /* 0x000fec0003800000 */
.L_x_2137:
[----:B------:R-:W-:-:S04]  /*5240*/  LOP3.LUT R71, R71, 0x80000000, RZ, 0xc0, !PT ;  /* 0x8000000047477812 */ /* 0x000fc800078ec0ff */
[----:B------:R-:W-:Y:S01]  /*5250*/  LOP3.LUT R71, R71, 0x7f800000, RZ, 0xfc, !PT ;  /* 0x7f80000047477812 */ /* 0x000fe200078efcff */
[----:B------:R-:W-:Y:S06]  /*5260*/  BRA `(.L_x_2138) ;  /* 0x0000000000047947 */ /* 0x000fec0003800000 */
.L_x_2136:
[----:B------:R-:W-:-:S07]  /*5270*/  LEA R71, R12, R71, 0x17 ;  /* 0x000000470c477211 */ /* 0x000fce00078eb8ff */
.L_x_2138:
[----:B------:R-:W-:Y:S05]  /*5280*/  BSYNC B1 ;  /* 0x0000000000017941 */ /* 0x000fea0003800000 */
.L_x_2135:
[----:B------:R-:W-:Y:S05]  /*5290*/  BRA `(.L_x_2139) ;  /* 0x0000000000207947 */ /* 0x000fea0003800000 */
.L_x_2134:
[----:B------:R-:W-:-:S04]  /*52a0*/  LOP3.LUT R7, R14, 0x80000000, R7, 0x48, !PT ;  /* 0x800000000e077812 */ /* 0x000fc800078e4807 */
[----:B------:R-:W-:Y:S01]  /*52b0*/  LOP3.LUT R71, R7, 0x7f800000, RZ, 0xfc, !PT ;  /* 0x7f80000007477812 */ /* 0x000fe200078efcff */
[----:B------:R-:W-:Y:S06]  /*52c0*/  BRA `(.L_x_2139) ;  /* 0x0000000000147947 */ /* 0x000fec0003800000 */
.L_x_2133:
[----:B------:R-:W-:Y:S01]  /*52d0*/  LOP3.LUT R71, R14, 0x80000000, R7, 0x48, !PT ;  /* 0x800000000e477812 */ /* 0x000fe200078e4807 */
[----:B------:R-:W-:Y:S06]  /*52e0*/  BRA `(.L_x_2139) ;  /* 0x00000000000c7947 */ /* 0x000fec0003800000 */
.L_x_2132:
[----:B------:R-:W0:Y:S01]  /*52f0*/  MUFU.RSQ R71, -QNAN ;  /* 0xffc0000000477908 */ /* 0x000e220000001400 */
[----:B------:R-:W-:Y:S05]  /*5300*/  BRA `(.L_x_2139) ;  /* 0x0000000000047947 */ /* 0x000fea0003800000 */
.L_x_2131:
[----:B------:R-:W-:-:S07]  /*5310*/  FADD.FTZ R71, R7, R14 ;  /* 0x0000000e07477221 */ /* 0x000fce0000010000 */
.L_x_2139:
[----:B------:R-:W-:Y:S05]  /*5320*/  BSYNC B0 ;  /* 0x0000000000007941 */ /* 0x000fea0003800000 */
.L_x_2129:
[----:B------:R-:W-:Y:S01]  /*5330*/  HFMA2 R13, -RZ, RZ, 0, 0 ;  /* 0x00000000ff0d7431 */ /* 0x000fe200000001ff */
[----:B------:R-:W-:Y:S02]  /*5340*/  MOV R12, R73 ;  /* 0x00000049000c7202 */ /* 0x000fe40000000f00 */
[----:B0-----:R-:W-:Y:S02]  /*5350*/  MOV R7, R71 ;  /* 0x0000004700077202 */ /* 0x001fe40000000f00 */
[----:B------:R-:W-:Y:S05]  /*5360*/  RET.REL.NODEC R12 `(_Z17LayerNormWarpImplI10DirectLoadIffE11DirectStoreIffEfLi1ELi28ELi24ELi32ELi1ELb1EEvT_T0_lld) ;  /* 0xffffffac0c247950 */ /* 0x000fea0003c3ffff */
.L_x_2140:
        /* <DEDUP_REMOVED lines=9> */
.L_x_7640:


//--------------------- .text._Z17LayerNormWarpImplI10DirectLoadIffE11DirectStoreIffEfLi1ELi28ELi28ELi32ELi1ELb0EEvT_T0_lld --------------------------
	.section	.text._Z17LayerNormWarpImplI10DirectLoadIffE11DirectStoreIffEfLi1ELi28ELi28ELi32ELi1ELb0EEvT_T0_lld,"ax",@progbits
	.align	128
        .global         _Z17LayerNormWarpImplI10DirectLoadIffE11DirectStoreIffEfLi1ELi28ELi28ELi32ELi1ELb0EEvT_T0_lld
        .type           _Z17LayerNormWarpImplI10DirectLoadIffE11DirectStoreIffEfLi1ELi28ELi28ELi32ELi1ELb0EEvT_T0_lld,@function
        .size           _Z17LayerNormWarpImplI10DirectLoadIffE11DirectStoreIffEfLi1ELi28ELi28ELi32ELi1ELb0EEvT_T0_lld,(.L_x_7641 - _Z17LayerNormWarpImplI10DirectLoadIffE11DirectStoreIffEfLi1ELi28ELi28ELi32ELi1ELb0EEvT_T0_lld)
        .other          _Z17LayerNormWarpImplI10DirectLoadIffE11DirectStoreIffEfLi1ELi28ELi28ELi32ELi1ELb0EEvT_T0_lld,@"STO_CUDA_ENTRY STV_DEFAULT"
_Z17LayerNormWarpImplI10DirectLoadIffE11DirectStoreIffEfLi1ELi28ELi28ELi32ELi1ELb0EEvT_T0_lld:
.text._Z17LayerNormWarpImplI10DirectLoadIffE11DirectStoreIffEfLi1ELi28ELi28ELi32ELi1ELb0EEvT_T0_lld:
        /* <DEDUP_REMOVED lines=19> */
[----:B------:R-:W-:Y:S02]  /*0130*/  MOV R7, UR7 ;  /* 0x0000000700077c02 */ /* 0x000fe40008000f00 */
[----:B-----5:R-:W-:Y:S01]  /*0140*/  MOV R10, UR8 ;  /* 0x00000008000a7c02 */ /* 0x020fe20008000f00 */
[----:B--2---:R-:W-:-:S07]  /*0150*/  IMAD.U32 R11, RZ, RZ, UR9 ;  /* 0x00000009ff0b7e24 */ /* 0x004fce000f8e00ff */
[----:B------:R-:W-:-:S07]  /*0160*/  LEPC R20, `(.L_x_2141) ;  /* 0x000000001014794e */ /* 0x000fce0000000000 */
[----:B0--3--:R-:W-:Y:S05]  /*0170*/  CALL.ABS.NOINC R2 ;  /* 0x0000000002007343 */ /* 0x009fea0003c00000 */
.L_x_2141:
        /* <DEDUP_REMOVED lines=8> */
[----:B------:R-:W1:Y:S01]  /*0200*/  S2R R4, SR_TID.X ;  /* 0x0000000000047919 */ /* 0x000e620000002100 */
[----:B------:R-:W2:Y:S01]  /*0210*/  LDC.64 R88, c[0x0][0x358] ;  /* 0x0000d600ff587b82 */ /* 0x000ea20000000a00 */
[----:B------:R-:W3:Y:S01]  /*0220*/  LDCU.128 UR4, c[0x0][0x380] ;  /* 0x00007000ff0477ac */ /* 0x000ee20008000c00 */
[C---:B--2---:R-:W-:Y:S02]  /*0230*/  R2UR UR8, R88.reuse ;  /* 0x00000000580872ca */ /* 0x044fe400000e0000 */
[C---:B------:R-:W-:Y:S02]  /*0240*/  R2UR UR9, R89.reuse ;  /* 0x00000000590972ca */ /* 0x040fe400000e0000 */
[----:B------:R-:W-:Y:S02]  /*0250*/  R2UR UR10, R88 ;  /* 0x00000000580a72ca */ /* 0x000fe400000e0000 */
[----:B------:R-:W-:Y:S02]  /*0260*/  R2UR UR11, R89 ;  /* 0x00000000590b72ca */ /* 0x000fe400000e0000 */
[----:B-1----:R-:W-:-:S02]  /*0270*/  SHF.L.U32 R0, R4, 0x2, RZ ;  /* 0x0000000204007819 */ /* 0x002fc400000006ff */
[----:B------:R-:W-:Y:S02]  /*0280*/  SHF.R.U32.HI R5, RZ, 0x1e, R4 ;  /* 0x0000001eff057819 */ /* 0x000fe40000011604 */
[----:B---3--:R-:W-:Y:S02]  /*0290*/  IADD3 R2, P0, PT, R0, UR6, RZ ;  /* 0x0000000600027c10 */ /* 0x008fe4000ff1e0ff */
[C---:B------:R-:W-:Y:S02]  /*02a0*/  R2UR UR12, R88.reuse ;  /* 0x00000000580c72ca */ /* 0x040fe400000e0000 */
[----:B------:R-:W-:Y:S02]  /*02b0*/  IADD3.X R3, PT, PT, R5, UR7, RZ, P0, !PT ;  /* 0x0000000705037c10 */ /* 0x000fe400087fe4ff */
[C---:B------:R-:W-:Y:S02]  /*02c0*/  R2UR UR13, R89.reuse ;  /* 0x00000000590d72ca */ /* 0x040fe400000e0000 */
[----:B------:R-:W-:Y:S01]  /*02d0*/  R2UR UR14, R88 ;  /* 0x00000000580e72ca */ /* 0x000fe200000e0000 */
[----:B------:R-:W5:Y:S01]  /*02e0*/  LDG.E R16, desc[UR8][R2.64] ;  /* 0x0000000802107981 */ /* 0x000f62000c1e1900 */
[----:B------:R-:W-:-:S02]  /*02f0*/  R2UR UR15, R89 ;  /* 0x00000000590f72ca */ /* 0x000fc400000e0000 */
[C---:B------:R-:W-:Y:S01]  /*0300*/  R2UR UR16, R88.reuse ;  /* 0x00000000581072ca */ /* 0x040fe200000e0000 */
[----:B------:R-:W5:Y:S01]  /*0310*/  LDG.E R17, desc[UR10][R2.64+0x80] ;  /* 0x0000800a02117981 */ /* 0x000f62000c1e1900 */
[----:B------:R-:W1:Y:S01]  /*0320*/  LDCU.128 UR8, c[0x0][0x390] ;  /* 0x00007200ff0877ac */ /* 0x000e620008000c00 */
        /* <DEDUP_REMOVED lines=74> */
[----:B------:R-:W-:Y:S02]  /*07d0*/  R2UR UR71, R89 ;  /* 0x00000000594772ca */ /* 0x000fe400000e0000 */
[----:B-1----:R-:W-:Y:S02]  /*07e0*/  IADD3 R2, P0, PT, R0, UR8, RZ ;  /* 0x0000000800027c10 */ /* 0x002fe4000ff1e0ff */
        /* <DEDUP_REMOVED lines=31> */
[----:B------:R-:W-:Y:S01]  /*09e0*/  MOV R72, RZ ;  /* 0x000000ff00487202 */ /* 0x000fe20000000f00 */
[----:B------:R-:W-:-:S04]  /*09f0*/  IMAD.MOV.U32 R5, RZ, RZ, RZ ;  /* 0x000000ffff057224 */ /* 0x000fc800078e00ff */
[----:B------:R-:W-:Y:S02]  /*0a00*/  IMAD R0, R72, UR10, RZ ;  /* 0x0000000a48007c24 */ /* 0x000fe4000f8e02ff */
[----:B------:R-:W-:-:S04]  /*0a10*/  IMAD.WIDE.U32 R4, R73, UR10, R4 ;  /* 0x0000000a49047c25 */ /* 0x000fc8000f8e0004 */
[----:B------:R-:W-:Y:S01]  /*0a20*/  IMAD R7, R73, UR11, R0 ;  /* 0x0000000b49077c24 */ /* 0x000fe2000f8e0200 */
[----:B------:R-:W-:-:S04]  /*0a30*/  LEA R8, P0, R4, UR4, 0x2 ;  /* 0x0000000404087c11 */ /* 0x000fc8000f8010ff */
[----:B------:R-:W-:Y:S02]  /*0a40*/  IADD3 R5, PT, PT, R5, R7, RZ ;  /* 0x0000000705057210 */ /* 0x000fe40007ffe0ff */
[----:B------:R-:W-:Y:S02]  /*0a50*/  IADD3 R8, P1, PT, R8, 0x700, RZ ;  /* 0x0000070008087810 */ /* 0x000fe40007f3e0ff */
[----:B------:R-:W-:Y:S01]  /*0a60*/  LEA.HI.X R4, R4, UR5, R5, 0x2, P0 ;  /* 0x0000000504047c11 */ /* 0x000fe200080f1405 */
[----:B------:R-:W-:Y:S01]  /*0a70*/  HFMA2 R75, -RZ, RZ, 0, 0 ;  /* 0x00000000ff4b7431 */ /* 0x000fe200000001ff */
[----:B------:R-:W-:Y:S02]  /*0a80*/  MOV R74, R73 ;  /* 0x00000049004a7202 */ /* 0x000fe40000000f00 */
[----:B-1----:R-:W-:-:S07]  /*0a90*/  IADD3.X R9, PT, PT, RZ, R4, RZ, P1, !PT ;  /* 0x00000004ff097210 */ /* 0x002fce0000ffe4ff */
.L_x_2205:
        /* <DEDUP_REMOVED lines=11> */
[----:B------:R-:W-:Y:S03]  /*0b50*/  BSSY.RECONVERGENT B2, `(.L_x_2142) ;  /* 0x0000015000027945 */ /* 0x000fe60003800200 */
        /* <DEDUP_REMOVED lines=15> */
[----:B------:R-:W-:Y:S01]  /*0c50*/  HFMA2 R14, -RZ, RZ, 2.125, 0 ;  /* 0x40400000ff0e7431 */ /* 0x000fe200000001ff */
[----:B------:R-:W-:Y:S02]  /*0c60*/  MOV R7, R2 ;  /* 0x0000000200077202 */ /* 0x000fe40000000f00 */
[----:B------:R-:W-:-:S07]  /*0c70*/  MOV R15, 0xc90 ;  /* 0x00000c90000f7802 */ /* 0x000fce0000000f00 */
[----:B0----5:R-:W-:Y:S05]  /*0c80*/  CALL.REL.NOINC `($__internal_18_$__cuda_sm3x_div_rn_noftz_f32_slowpath) ;  /* 0x0000003c006c7944 */ /* 0x021fea0003c00000 */
[----:B------:R-:W-:-:S07]  /*0c90*/  MOV R6, R7 ;  /* 0x0000000700067202 */ /* 0x000fce0000000f00 */
.L_x_2143:
[----:B------:R-:W-:Y:S05]  /*0ca0*/  BSYNC.RECONVERGENT B2 ;  /* 0x0000000000027941 */ /* 0x000fea0003800200 */
.L_x_2142:
        /* <DEDUP_REMOVED lines=24> */
[----:B------:R-:W-:Y:S01]  /*0e30*/  IMAD.MOV.U32 R7, RZ, RZ, R3 ;  /* 0x000000ffff077224 */ /* 0x000fe200078e0003 */
[----:B------:R-:W-:Y:S02]  /*0e40*/  MOV R14, 0x40a00000 ;  /* 0x40a00000000e7802 */ /* 0x000fe40000000f00 */
[----:B------:R-:W-:-:S07]  /*0e50*/  MOV R15, 0xe70 ;  /* 0x00000e70000f7802 */ /* 0x000fce0000000f00 */
[----:B0----5:R-:W-:Y:S05]  /*0e60*/  CALL.REL.NOINC `($__internal_18_$__cuda_sm3x_div_rn_noftz_f32_slowpath) ;  /* 0x0000003800f47944 */ /* 0x021fea0003c00000 */
[----:B------:R-:W-:-:S07]  /*0e70*/  MOV R6, R7 ;  /* 0x0000000700067202 */ /* 0x000fce0000000f00 */
.L_x_2145:
[----:B------:R-:W-:Y:S05]  /*0e80*/  BSYNC.RECONVERGENT B2 ;  /* 0x0000000000027941 */ /* 0x000fea0003800200 */
.L_x_2144:
[----:B------:R-:W-:Y:S02]  /*0e90*/  R2UR UR4, R88 ;  /* 0x00000000580472ca */ /* 0x000fe400000e0000 */
[----:B------:R-:W-:-:S13]  /*0ea0*/  R2UR UR5, R89 ;  /* 0x00000000590572ca */ /* 0x000fda00000e0000 */
[----:B------:R-:W2:Y:S01]  /*0eb0*/  LDG.E R84, desc[UR4][R8.64+-0x480] ;  /* 0xfffb800408547981 */ /* 0x000ea2000c1e1900 */
[----:B------:R-:W-:Y:S02]  /*0ec0*/  HFMA2 R5, -RZ, RZ, 1.541015625, -0.052093505859375 ;  /* 0x3e2aaaabff057431 */ /* 0x000fe400000001ff */
[----:B------:R-:W-:Y:S01]  /*0ed0*/  FADD R77, R77, R6 ;  /* 0x000000064d4d7221 */ /* 0x000fe20000000000 */
[----:B------:R-:W-:Y:S01]  /*0ee0*/  MOV R4, 0x40c00000 ;  /* 0x40c0000000047802 */ /* 0x000fe20000000f00 */
[----:B------:R-:W-:Y:S04]  /*0ef0*/  BSSY.RECONVERGENT B2, `(.L_x_2146) ;  /* 0x0000010000027945 */ /* 0x000fe80003800200 */
        /* <DEDUP_REMOVED lines=13> */
[----:B0----5:R-:W-:Y:S05]  /*0fd0*/  CALL.REL.NOINC `($__internal_18_$__cuda_sm3x_div_rn_noftz_f32_slowpath) ;  /* 0x0000003800987944 */ /* 0x021fea0003c00000 */
[----:B------:R-:W-:-:S07]  /*0fe0*/  MOV R5, R7 ;  /* 0x0000000700057202 */ /* 0x000fce0000000f00 */
.L_x_2147:
[----:B------:R-:W-:Y:S05]  /*0ff0*/  BSYNC.RECONVERGENT B2 ;  /* 0x0000000000027941 */ /* 0x000fea0003800200 */
.L_x_2146:
        /* <DEDUP_REMOVED lines=20> */
[----:B0----5:R-:W-:Y:S05]  /*1140*/  CALL.REL.NOINC `($__internal_18_$__cuda_sm3x_div_rn_noftz_f32_slowpath) ;  /* 0x00000038003c7944 */ /* 0x021fea0003c00000 */
[----:B------:R-:W-:-:S07]  /*1150*/  IMAD.MOV.U32 R4, RZ, RZ, R7 ;  /* 0x000000ffff047224 */ /* 0x000fce00078e0007 */
.L_x_2149:
[----:B------:R-:W-:Y:S05]  /*1160*/  BSYNC.RECONVERGENT B2 ;  /* 0x0000000000027941 */ /* 0x000fea0003800200 */
.L_x_2148:
[C---:B------:R-:W-:Y:S02]  /*1170*/  R2UR UR4, R88.reuse ;  /* 0x00000000580472ca */ /* 0x040fe400000e0000 */
[C---:B------:R-:W-:Y:S02]  /*1180*/  R2UR UR5, R89.reuse ;  /* 0x00000000590572ca */ /* 0x040fe400000e0000 */
[----:B------:R-:W-:Y:S02]  /*1190*/  R2UR UR6, R88 ;  /* 0x00000000580672ca */ /* 0x000fe400000e0000 */
[----:B------:R-:W-:-:S09]  /*11a0*/  R2UR UR7, R89 ;  /* 0x00000000590772ca */ /* 0x000fd200000e0000 */
[----:B------:R-:W2:Y:S04]  /*11b0*/  LDG.E R90, desc[UR4][R8.64+-0x380] ;  /* 0xfffc8004085a7981 */ /* 0x000ea8000c1e1900 */
[----:B------:R-:W3:Y:S01]  /*11c0*/  LDG.E R92, desc[UR6][R8.64+-0x300] ;  /* 0xfffd0006085c7981 */ /* 0x000ee2000c1e1900 */
[----:B------:R-:W-:Y:S01]  /*11d0*/  FADD R5, R77, R4 ;  /* 0x000000044d057221 */ /* 0x000fe20000000000 */
[----:B------:R-:W-:Y:S01]  /*11e0*/  HFMA2 R7, -RZ, RZ, 1.4716796875, -0.0003798007965087890625 ;  /* 0x3de38e39ff077431 */ /* 0x000fe200000001ff */
        /* <DEDUP_REMOVED lines=19> */
[----:B0----5:R-:W-:Y:S05]  /*1320*/  CALL.REL.NOINC `($__internal_18_$__cuda_sm3x_div_rn_noftz_f32_slowpath) ;  /* 0x0000003400c47944 */ /* 0x021fea0003c00000 */
[----:B------:R-:W-:-:S07]  /*1330*/  MOV R5, R7 ;  /* 0x0000000700057202 */ /* 0x000fce0000000f00 */
.L_x_2151:
[----:B------:R-:W-:Y:S05]  /*1340*/  BSYNC.RECONVERGENT B2 ;  /* 0x0000000000027941 */ /* 0x000fea0003800200 */
.L_x_2150:
        /* <DEDUP_REMOVED lines=22> */
.L_x_2153:
[----:B------:R-:W-:Y:S05]  /*14b0*/  BSYNC.RECONVERGENT B2 ;  /* 0x0000000000027941 */ /* 0x000fea0003800200 */
.L_x_2152:
        /* <DEDUP_REMOVED lines=22> */
.L_x_2155:
[----:B------:R-:W-:Y:S05]  /*1620*/  BSYNC.RECONVERGENT B2 ;  /* 0x0000000000027941 */ /* 0x000fea0003800200 */
.L_x_2154:
        /* <DEDUP_REMOVED lines=22> */
.L_x_2157:
[----:B------:R-:W-:Y:S05]  /*1790*/  BSYNC.RECONVERGENT B2 ;  /* 0x0000000000027941 */ /* 0x000fea0003800200 */
.L_x_2156:
        /* <DEDUP_REMOVED lines=22> */
.L_x_2159:
[----:B------:R-:W-:Y:S05]  /*1900*/  BSYNC.RECONVERGENT B2 ;  /* 0x0000000000027941 */ /* 0x000fea0003800200 */
.L_x_2158:
        /* <DEDUP_REMOVED lines=22> */
.L_x_2161:
[----:B------:R-:W-:Y:S05]  /*1a70*/  BSYNC.RECONVERGENT B2 ;  /* 0x0000000000027941 */ /* 0x000fea0003800200 */
.L_x_2160:
        /* <DEDUP_REMOVED lines=22> */
.L_x_2163:
[----:B------:R-:W-:Y:S05]  /*1be0*/  BSYNC.RECONVERGENT B2 ;  /* 0x0000000000027941 */ /* 0x000fea0003800200 */
.L_x_2162:
        /* <DEDUP_REMOVED lines=29> */
.L_x_2165:
[----:B------:R-:W-:Y:S05]  /*1dc0*/  BSYNC.RECONVERGENT B2 ;  /* 0x0000000000027941 */ /* 0x000fea0003800200 */
.L_x_2164:
        /* <DEDUP_REMOVED lines=22> */
.L_x_2167:
[----:B------:R-:W-:Y:S05]  /*1f30*/  BSYNC.RECONVERGENT B2 ;  /* 0x0000000000027941 */ /* 0x000fea0003800200 */
.L_x_2166:
        /* <DEDUP_REMOVED lines=22> */
.L_x_2169:
[----:B------:R-:W-:Y:S05]  /*20a0*/  BSYNC.RECONVERGENT B2 ;  /* 0x0000000000027941 */ /* 0x000fea0003800200 */
.L_x_2168:
        /* <DEDUP_REMOVED lines=22> */
.L_x_2171:
[----:B------:R-:W-:Y:S05]  /*2210*/  BSYNC.RECONVERGENT B2 ;  /* 0x0000000000027941 */ /* 0x000fea0003800200 */
.L_x_2170:
        /* <DEDUP_REMOVED lines=22> */
.L_x_2173:
[----:B------:R-:W-:Y:S05]  /*2380*/  BSYNC.RECONVERGENT B2 ;  /* 0x0000000000027941 */ /* 0x000fea0003800200 */
.L_x_2172:
        /* <DEDUP_REMOVED lines=22> */
.L_x_2175:
[----:B------:R-:W-:Y:S05]  /*24f0*/  BSYNC.RECONVERGENT B2 ;  /* 0x0000000000027941 */ /* 0x000fea0003800200 */
.L_x_2174:
        /* <DEDUP_REMOVED lines=22> */
.L_x_2177:
[----:B------:R-:W-:Y:S05]  /*2660*/  BSYNC.RECONVERGENT B2 ;  /* 0x0000000000027941 */ /* 0x000fea0003800200 */
.L_x_2176:
        /* <DEDUP_REMOVED lines=22> */
.L_x_2179:
[----:B------:R-:W-:Y:S05]  /*27d0*/  BSYNC.RECONVERGENT B2 ;  /* 0x0000000000027941 */ /* 0x000fea0003800200 */
.L_x_2178:
        /* <DEDUP_REMOVED lines=22> */
.L_x_2181:
[----:B------:R-:W-:Y:S05]  /*2940*/  BSYNC.RECONVERGENT B2 ;  /* 0x0000000000027941 */ /* 0x000fea0003800200 */
.L_x_2180:
        /* <DEDUP_REMOVED lines=22> */
.L_x_2183:
[----:B------:R-:W-:Y:S05]  /*2ab0*/  BSYNC.RECONVERGENT B2 ;  /* 0x0000000000027941 */ /* 0x000fea0003800200 */
.L_x_2182:
        /* <DEDUP_REMOVED lines=22> */
.L_x_2185:
[----:B------:R-:W-:Y:S05]  /*2c20*/  BSYNC.RECONVERGENT B2 ;  /* 0x0000000000027941 */ /* 0x000fea0003800200 */
.L_x_2184:
        /* <DEDUP_REMOVED lines=22> */
.L_x_2187:
[----:B------:R-:W-:Y:S05]  /*2d90*/  BSYNC.RECONVERGENT B2 ;  /* 0x0000000000027941 */ /* 0x000fea0003800200 */
.L_x_2186:
[----:B------:R-:W-:Y:S01]  /*2da0*/  FADD R2, R81, R2 ;  /* 0x0000000251027221 */ /* 0x000fe20000000000 */
[----:B------:R-:W-:-:S03]  /*2db0*/  UMOV UR4, 0xffffffff ;  /* 0xffffffff00047882 */ /* 0x000fc60000000000 */
[----:B------:R-:W-:-:S04]  /*2dc0*/  FADD R3, R77, -R2 ;  /* 0x800000024d037221 */ /* 0x000fc80000000000 */
[----:B------:R-:W-:Y:S01]  /*2dd0*/  FFMA R3, R4, R3, R79 ;  /* 0x0000000304037223 */ /* 0x000fe2000000004f */
[----:B------:R-:W-:Y:S06]  /*2de0*/  BRA.DIV UR4, `(.L_x_2188) ;  /* 0x0000001204e87947 */ /* 0x000fec000b800000 */
[----:B------:R-:W-:Y:S01]  /*2df0*/  IMAD.MOV.U32 R6, RZ, RZ, 0x41e00000 ;  /* 0x41e00000ff067424 */ /* 0x000fe200078e00ff */
[----:B------:R1:W2:Y:S04]  /*2e00*/  SHFL.DOWN PT, R4, R2, 0x10, 0x1f ;  /* 0x0a001f0002047f89 */ /* 0x0002a800000e0000 */
[----:B------:R1:W3:Y:S04]  /*2e10*/  SHFL.DOWN PT, R5, R3, 0x10, 0x1f ;  /* 0x0a001f0003057f89 */ /* 0x0002e800000e0000 */
[----:B------:R1:W4:Y:S02]  /*2e20*/  SHFL.DOWN PT, R14, R6, 0x10, 0x1f ;  /* 0x0a001f00060e7f89 */ /* 0x00032400000e0000 */
.L_x_2210:
[----:B----4-:R-:W-:Y:S01]  /*2e30*/  FSETP.NEU.AND P0, PT, R14, RZ, PT ;  /* 0x000000ff0e00720b */ /* 0x010fe20003f0d000 */
[----:B-1----:R-:W-:-:S12]  /*2e40*/  HFMA2 R6, -RZ, RZ, 2.9375, 0 ;  /* 0x41e00000ff067431 */ /* 0x002fd800000001ff */
[----:B------:R-:W-:Y:S05]  /*2e50*/  @!P0 BRA `(.L_x_2189) ;  /* 0x0000000000508947 */ /* 0x000fea0003800000 */
[----:B------:R-:W-:-:S04]  /*2e60*/  FADD R11, R14, 28 ;  /* 0x41e000000e0b7421 */ /* 0x000fc80000000000 */
[----:B------:R-:W1:Y:S08]  /*2e70*/  MUFU.RCP R6, R11 ;  /* 0x0000000b00067308 */ /* 0x000e700000001000 */
[----:B------:R-:W4:Y:S01]  /*2e80*/  FCHK P0, R14, R11 ;  /* 0x0000000b0e007302 */ /* 0x000f220000000000 */
[----:B-1----:R-:W-:-:S04]  /*2e90*/  FFMA R7, -R11, R6, 1 ;  /* 0x3f8000000b077423 */ /* 0x002fc80000000106 */
[----:B------:R-:W-:Y:S01]  /*2ea0*/  FFMA R7, R6, R7, R6 ;  /* 0x0000000706077223 */ /* 0x000fe20000000006 */
[----:B------:R-:W-:-:S03]  /*2eb0*/  MOV R6, R11 ;  /* 0x0000000b00067202 */ /* 0x000fc60000000f00 */
[----:B------:R-:W-:-:S04]  /*2ec0*/  FFMA R10, R14, R7, RZ ;  /* 0x000000070e0a7223 */ /* 0x000fc800000000ff */
[----:B------:R-:W-:-:S04]  /*2ed0*/  FFMA R12, -R11, R10, R14 ;  /* 0x0000000a0b0c7223 */ /* 0x000fc8000000010e */
[----:B------:R-:W-:Y:S01]  /*2ee0*/  FFMA R7, R7, R12, R10 ;  /* 0x0000000c07077223 */ /* 0x000fe2000000000a */
[----:B----4-:R-:W-:Y:S06]  /*2ef0*/  @!P0 BRA `(.L_x_2190) ;  /* 0x0000000000108947 */ /* 0x010fec0003800000 */
[----:B------:R-:W-:Y:S02]  /*2f00*/  MOV R7, R14 ;  /* 0x0000000e00077202 */ /* 0x000fe40000000f00 */
[----:B------:R-:W-:Y:S02]  /*2f10*/  MOV R14, R11 ;  /* 0x0000000b000e7202 */ /* 0x000fe40000000f00 */
[----:B------:R-:W-:-:S07]  /*2f20*/  MOV R15, 0x2f40 ;  /* 0x00002f40000f7802 */ /* 0x000fce0000000f00 */
[----:B0-23-5:R-:W-:Y:S05]  /*2f30*/  CALL.REL.NOINC `($__internal_18_$__cuda_sm3x_div_rn_noftz_f32_slowpath) ;  /* 0x0000001800c07944 */ /* 0x02dfea0003c00000 */
.L_x_2190:
[----:B--2---:R-:W-:-:S04]  /*2f40*/  FADD R11, R4, -R2 ;  /* 0x80000002040b7221 */ /* 0x004fc80000000000 */
[C---:B------:R-:W-:Y:S01]  /*2f50*/  FMUL R4, R11.reuse, R11 ;  /* 0x0000000b0b047220 */ /* 0x040fe20000400000 */
[----:B------:R-:W-:-:S03]  /*2f60*/  FFMA R2, R11, R7, R2 ;  /* 0x000000070b027223 */ /* 0x000fc60000000002 */
[----:B------:R-:W-:-:S04]  /*2f70*/  FMUL R4, R4, 28 ;  /* 0x41e0000004047820 */ /* 0x000fc80000400000 */
[----:B---3--:R-:W-:-:S04]  /*2f80*/  FFMA R4, R4, R7, R5 ;  /* 0x0000000704047223 */ /* 0x008fc80000000005 */
[----:B------:R-:W-:-:S07]  /*2f90*/  FADD R3, R3, R4 ;  /* 0x0000000403037221 */ /* 0x000fce0000000000 */
.L_x_2189:
[----:B------:R-:W-:-:S03]  /*2fa0*/  UMOV UR4, 0xffffffff ;  /* 0xffffffff00047882 */ /* 0x000fc60000000000 */
[----:B------:R-:W-:Y:S05]  /*2fb0*/  BRA.DIV UR4, `(.L_x_2191) ;  /* 0x0000001204d47947 */ /* 0x000fea000b800000 */
[----:B---3--:R1:W3:Y:S04]  /*2fc0*/  SHFL.DOWN PT, R5, R2, 0x8, 0x1f ;  /* 0x09001f0002057f89 */ /* 0x0082e800000e0000 */
[----:B--2---:R1:W2:Y:S04]  /*2fd0*/  SHFL.DOWN PT, R4, R3, 0x8, 0x1f ;  /* 0x09001f0003047f89 */ /* 0x0042a800000e0000 */
[----:B------:R1:W4:Y:S02]  /*2fe0*/  SHFL.DOWN PT, R14, R6, 0x8, 0x1f ;  /* 0x09001f00060e7f89 */ /* 0x00032400000e0000 */
.L_x_2215:
        /* <DEDUP_REMOVED lines=11> */
[----:B------:R-:W-:Y:S01]  /*30a0*/  MOV R7, R14 ;  /* 0x0000000e00077202 */ /* 0x000fe20000000f00 */
[----:B------:R-:W-:Y:S01]  /*30b0*/  IMAD.MOV.U32 R14, RZ, RZ, R79 ;  /* 0x000000ffff0e7224 */ /* 0x000fe200078e004f */
[----:B------:R-:W-:-:S07]  /*30c0*/  MOV R15, 0x30e0 ;  /* 0x000030e0000f7802 */ /* 0x000fce0000000f00 */
[----:B-123-5:R-:W-:Y:S05]  /*30d0*/  CALL.REL.NOINC `($__internal_18_$__cuda_sm3x_div_rn_noftz_f32_slowpath) ;  /* 0x0000001800587944 */ /* 0x02efea0003c00000 */
.L_x_2193:
[----:B---3--:R-:W-:-:S04]  /*30e0*/  FADD R5, -R2, R5 ;  /* 0x0000000502057221 */ /* 0x008fc80000000100 */
[C---:B------:R-:W-:Y:S01]  /*30f0*/  FMUL R11, R5.reuse, R5 ;  /* 0x00000005050b7220 */ /* 0x040fe20000400000 */
[----:B-1----:R-:W-:-:S03]  /*3100*/  FFMA R2, R5, R7, R2 ;  /* 0x0000000705027223 */ /* 0x002fc60000000002 */
[----:B------:R-:W-:Y:S01]  /*3110*/  FMUL R11, R6, R11 ;  /* 0x0000000b060b7220 */ /* 0x000fe20000400000 */
[----:B------:R-:W-:-:S03]  /*3120*/  MOV R6, R79 ;  /* 0x0000004f00067202 */ /* 0x000fc60000000f00 */
[----:B--2---:R-:W-:-:S04]  /*3130*/  FFMA R4, R11, R7, R4 ;  /* 0x000000070b047223 */ /* 0x004fc80000000004 */
[----:B------:R-:W-:-:S07]  /*3140*/  FADD R3, R3, R4 ;  /* 0x0000000403037221 */ /* 0x000fce0000000000 */
.L_x_2192:
[----:B------:R-:W-:-:S03]  /*3150*/  UMOV UR4, 0xffffffff ;  /* 0xffffffff00047882 */ /* 0x000fc60000000000 */
[----:B------:R-:W-:Y:S05]  /*3160*/  BRA.DIV UR4, `(.L_x_2194) ;  /* 0x0000001204c47947 */ /* 0x000fea000b800000 */
[----:B---3--:R3:W4:Y:S04]  /*3170*/  SHFL.DOWN PT, R5, R2, 0x4, 0x1f ;  /* 0x08801f0002057f89 */ /* 0x00872800000e0000 */
[----:B--2---:R3:W2:Y:S04]  /*3180*/  SHFL.DOWN PT, R4, R3, 0x4, 0x1f ;  /* 0x08801f0003047f89 */ /* 0x0046a800000e0000 */
[----:B------:R3:W0:Y:S02]  /*3190*/  SHFL.DOWN PT, R14, R6, 0x4, 0x1f ;  /* 0x08801f00060e7f89 */ /* 0x00062400000e0000 */
.L_x_2220:
        /* <DEDUP_REMOVED lines=14> */
[----:B--2345:R-:W-:Y:S05]  /*3280*/  CALL.REL.NOINC `($__internal_18_$__cuda_sm3x_div_rn_noftz_f32_slowpath) ;  /* 0x0000001400ec7944 */ /* 0x03cfea0003c00000 */
.L_x_2196:
[----:B----4-:R-:W-:-:S04]  /*3290*/  FADD R5, -R2, R5 ;  /* 0x0000000502057221 */ /* 0x010fc80000000100 */
[C---:B------:R-:W-:Y:S01]  /*32a0*/  FMUL R11, R5.reuse, R5 ;  /* 0x00000005050b7220 */ /* 0x040fe20000400000 */
[----:B---3--:R-:W-:-:S03]  /*32b0*/  FFMA R2, R5, R7, R2 ;  /* 0x0000000705027223 */ /* 0x008fc60000000002 */
[----:B------:R-:W-:Y:S01]  /*32c0*/  FMUL R11, R6, R11 ;  /* 0x0000000b060b7220 */ /* 0x000fe20000400000 */
[----:B------:R-:W-:-:S03]  /*32d0*/  MOV R6, R79 ;  /* 0x0000004f00067202 */ /* 0x000fc60000000f00 */
[----:B--2---:R-:W-:-:S04]  /*32e0*/  FFMA R4, R11, R7, R4 ;  /* 0x000000070b047223 */ /* 0x004fc80000000004 */
[----:B------:R-:W-:-:S07]  /*32f0*/  FADD R3, R3, R4 ;  /* 0x0000000403037221 */ /* 0x000fce0000000000 */
.L_x_2195:
[----:B------:R-:W-:-:S03]  /*3300*/  UMOV UR4, 0xffffffff ;  /* 0xffffffff00047882 */ /* 0x000fc60000000000 */
[----:B------:R-:W-:Y:S05]  /*3310*/  BRA.DIV UR4, `(.L_x_2197) ;  /* 0x0000001204b47947 */ /* 0x000fea000b800000 */
[----:B----4-:R0:W4:Y:S04]  /*3320*/  SHFL.DOWN PT, R5, R2, 0x2, 0x1f ;  /* 0x08401f0002057f89 */ /* 0x01012800000e0000 */
[----:B--2---:R0:W2:Y:S04]  /*3330*/  SHFL.DOWN PT, R4, R3, 0x2, 0x1f ;  /* 0x08401f0003047f89 */ /* 0x0040a800000e0000 */
[----:B------:R0:W0:Y:S02]  /*3340*/  SHFL.DOWN PT, R14, R6, 0x2, 0x1f ;  /* 0x08401f00060e7f89 */ /* 0x00002400000e0000 */
.L_x_2225:
        /* <DEDUP_REMOVED lines=14> */
[----:B--2345:R-:W-:Y:S05]  /*3430*/  CALL.REL.NOINC `($__internal_18_$__cuda_sm3x_div_rn_noftz_f32_slowpath) ;  /* 0x0000001400807944 */ /* 0x03cfea0003c00000 */
.L_x_2199:
[----:B----4-:R-:W-:-:S04]  /*3440*/  FADD R5, -R2, R5 ;  /* 0x0000000502057221 */ /* 0x010fc80000000100 */
[C---:B------:R-:W-:Y:S01]  /*3450*/  FMUL R11, R5.reuse, R5 ;  /* 0x00000005050b7220 */ /* 0x040fe20000400000 */
[----:B---3--:R-:W-:-:S03]  /*3460*/  FFMA R2, R5, R7, R2 ;  /* 0x0000000705027223 */ /* 0x008fc60000000002 */
[----:B------:R-:W-:Y:S01]  /*3470*/  FMUL R11, R6, R11 ;  /* 0x0000000b060b7220 */ /* 0x000fe20000400000 */
[----:B------:R-:W-:-:S03]  /*3480*/  MOV R6, R79 ;  /* 0x0000004f00067202 */ /* 0x000fc60000000f00 */
[----:B--2---:R-:W-:-:S04]  /*3490*/  FFMA R4, R11, R7, R4 ;  /* 0x000000070b047223 */ /* 0x004fc80000000004 */
[----:B------:R-:W-:-:S07]  /*34a0*/  FADD R3, R3, R4 ;  /* 0x0000000403037221 */ /* 0x000fce0000000000 */
.L_x_2198:
[----:B------:R-:W-:-:S03]  /*34b0*/  UMOV UR4, 0xffffffff ;  /* 0xffffffff00047882 */ /* 0x000fc60000000000 */
[----:B------:R-:W-:Y:S05]  /*34c0*/  BRA.DIV UR4, `(.L_x_2200) ;  /* 0x0000001204a47947 */ /* 0x000fea000b800000 */
[----:B----4-:R0:W4:Y:S04]  /*34d0*/  SHFL.DOWN PT, R5, R2, 0x1, 0x1f ;  /* 0x08201f0002057f89 */ /* 0x01012800000e0000 */
[----:B--2---:R0:W2:Y:S04]  /*34e0*/  SHFL.DOWN PT, R4, R3, 0x1, 0x1f ;  /* 0x08201f0003047f89 */ /* 0x0040a800000e0000 */
[----:B------:R0:W0:Y:S02]  /*34f0*/  SHFL.DOWN PT, R14, R6, 0x1, 0x1f ;  /* 0x08201f00060e7f89 */ /* 0x00002400000e0000 */
.L_x_2230:
        /* <DEDUP_REMOVED lines=15> */
.L_x_2202:
[----:B----4-:R-:W-:-:S04]  /*35f0*/  FADD R5, -R2, R5 ;  /* 0x0000000502057221 */ /* 0x010fc80000000100 */
[C---:B------:R-:W-:Y:S01]  /*3600*/  FMUL R11, R5.reuse, R5 ;  /* 0x00000005050b7220 */ /* 0x040fe20000400000 */
[----:B---3--:R-:W-:-:S03]  /*3610*/  FFMA R2, R5, R7, R2 ;  /* 0x0000000705027223 */ /* 0x008fc60000000002 */
[----:B------:R-:W-:Y:S01]  /*3620*/  FMUL R11, R6, R11 ;  /* 0x0000000b060b7220 */ /* 0x000fe20000400000 */
[----:B------:R-:W-:-:S03]  /*3630*/  MOV R6, R79 ;  /* 0x0000004f00067202 */ /* 0x000fc60000000f00 */
[----:B--2---:R-:W-:-:S04]  /*3640*/  FFMA R4, R11, R7, R4 ;  /* 0x000000070b047223 */ /* 0x004fc80000000004 */
[----:B------:R-:W-:-:S07]  /*3650*/  FADD R3, R3, R4 ;  /* 0x0000000403037221 */ /* 0x000fce0000000000 */
.L_x_2201:
[----:B------:R-:W-:-:S03]  /*3660*/  UMOV UR4, 0xffffffff ;  /* 0xffffffff00047882 */ /* 0x000fc60000000000 */
[----:B------:R-:W-:Y:S05]  /*3670*/  BRA.DIV UR4, `(.L_x_2203) ;  /* 0x0000001204947947 */ /* 0x000fea000b800000 */
[----:B----4-:R0:W4:Y:S04]  /*3680*/  SHFL.IDX PT, R5, R2, RZ, 0x1f ;  /* 0x00001fff02057589 */ /* 0x01012800000e0000 */
[----:B-1-3--:R-:W1:Y:S04]  /*3690*/  SHFL.IDX PT, R3, R3, RZ, 0x1f ;  /* 0x00001fff03037589 */ /* 0x00ae6800000e0000 */
[----:B------:R0:W3:Y:S02]  /*36a0*/  SHFL.IDX PT, R14, R6, RZ, 0x1f ;  /* 0x00001fff060e7589 */ /* 0x0000e400000e0000 */
.L_x_2235:
        /* <DEDUP_REMOVED lines=10> */
[----:B----45:R-:W-:Y:S05]  /*3750*/  CALL.REL.NOINC `($__internal_18_$__cuda_sm3x_div_rn_noftz_f32_slowpath) ;  /* 0x0000001000b87944 */ /* 0x030fea0003c00000 */
[----:B------:R-:W-:-:S07]  /*3760*/  IMAD.MOV.U32 R2, RZ, RZ, R7 ;  /* 0x000000ffff027224 */ /* 0x000fce00078e0007 */
.L_x_2204:
[----:B------:R-:W0:Y:S01]  /*3770*/  F2F.F32.F64 R3, UR36 ;  /* 0x0000002400037d10 */ /* 0x000e220008301000 */
[----:B------:R-:W-:Y:S01]  /*3780*/  FMNMX R2, RZ, R2, !PT ;  /* 0x00000002ff027209 */ /* 0x000fe20007800000 */
[----:B------:R-:W1:Y:S01]  /*3790*/  S2R R6, SR_TID.X ;  /* 0x0000000000067919 */ /* 0x000e620000002100 */
[--C-:B----4-:R-:W-:Y:S01]  /*37a0*/  FADD R11, R0, -R5.reuse ;  /* 0x80000005000b7221 */ /* 0x110fe20000000000 */
[----:B------:R-:W-:Y:S01]  /*37b0*/  SHF.R.S32.HI R0, RZ, 0x1f, R74 ;  /* 0x0000001fff007819 */ /* 0x000fe2000001144a */
[----:B------:R-:W-:Y:S02]  /*37c0*/  HFMA2 R7, -RZ, RZ, 0, 0 ;  /* 0x00000000ff077431 */ /* 0x000fe400000001ff */
[--C-:B------:R-:W-:Y:S01]  /*37d0*/  FADD R83, R84, -R5.reuse ;  /* 0x8000000554537221 */ /* 0x100fe20000000000 */
[--C-:B------:R-:W-:Y:S01]  /*37e0*/  FADD R99, R100, -R5.reuse ;  /* 0x8000000564637221 */ /* 0x100fe20000000000 */
[----:B------:R-:W-:Y:S01]  /*37f0*/  R2UR UR4, R88 ;  /* 0x00000000580472ca */ /* 0x000fe200000e0000 */
[--C-:B------:R-:W-:Y:S01]  /*3800*/  FADD R13, R76, -R5.reuse ;  /* 0x800000054c0d7221 */ /* 0x100fe20000000000 */
[C---:B------:R-:W-:Y:S01]  /*3810*/  R2UR UR5, R89.reuse ;  /* 0x00000000590572ca */ /* 0x040fe200000e0000 */
[--C-:B------:R-:W-:Y:S01]  /*3820*/  FADD R15, R78, -R5.reuse ;  /* 0x800000054e0f7221 */ /* 0x100fe20000000000 */
[----:B------:R-:W-:Y:S01]  /*3830*/  R2UR UR6, R88 ;  /* 0x00000000580672ca */ /* 0x000fe200000e0000 */
[----:B------:R-:W-:Y:S01]  /*3840*/  FADD R79, R80, -R5 ;  /* 0x80000005504f7221 */ /* 0x000fe20000000000 */
[----:B------:R-:W-:Y:S01]  /*3850*/  R2UR UR7, R89 ;  /* 0x00000000590772ca */ /* 0x000fe200000e0000 */
[----:B0-----:R-:W-:Y:S01]  /*3860*/  FADD R2, R2, R3 ;  /* 0x0000000302027221 */ /* 0x001fe20000000000 */
[----:B------:R-:W-:-:S02]  /*3870*/  IMAD R3, R0, UR42, RZ ;  /* 0x0000002a00037c24 */ /* 0x000fc4000f8e02ff */
[--C-:B------:R-:W-:Y:S01]  /*3880*/  FADD R81, R82, -R5.reuse ;  /* 0x8000000552517221 */ /* 0x100fe20000000000 */
[--C-:B------:R-:W-:Y:S01]  /*3890*/  FADD R85, R86, -R5.reuse ;  /* 0x8000000556557221 */ /* 0x100fe20000000000 */
[----:B------:R-:W-:Y:S01]  /*38a0*/  FADD R87, R90, -R5 ;  /* 0x800000055a577221 */ /* 0x000fe20000000000 */
[----:B------:R-:W-:Y:S01]  /*38b0*/  FSETP.GEU.AND P0, PT, |R2|, 1.175494350822287508e-38, PT ;  /* 0x008000000200780b */ /* 0x000fe20003f0e200 */
[----:B------:R-:W-:Y:S02]  /*38c0*/  IMAD R3, R74, UR43, R3 ;  /* 0x0000002b4a037c24 */ /* 0x000fe4000f8e0203 */
        /* <DEDUP_REMOVED lines=10> */
[----:B------:R-:W-:Y:S01]  /*3970*/  FADD R113, R114, -R5 ;  /* 0x8000000572717221 */ /* 0x000fe20000000000 */
[----:B------:R-:W-:Y:S01]  /*3980*/  @!P0 FMUL R2, R2, 16777216 ;  /* 0x4b80000002028820 */ /* 0x000fe20000400000 */
[----:B-1----:R-:W-:-:S04]  /*3990*/  IMAD.WIDE.U32 R6, R74, UR42, R6 ;  /* 0x0000002a4a067c25 */ /* 0x002fc8000f8e0006 */
[--C-:B------:R-:W-:Y:S01]  /*39a0*/  FADD R115, R116, -R5.reuse ;  /* 0x8000000574737221 */ /* 0x100fe20000000000 */
[--C-:B------:R-:W-:Y:S01]  /*39b0*/  FADD R117, R118, -R5.reuse ;  /* 0x8000000576757221 */ /* 0x100fe20000000000 */
[----:B------:R0:W1:Y:S01]  /*39c0*/  MUFU.RSQ R0, R2 ;  /* 0x0000000200007308 */ /* 0x0000620000001400 */
[--C-:B------:R-:W-:Y:S01]  /*39d0*/  FADD R119, R120, -R5.reuse ;  /* 0x8000000578777221 */ /* 0x100fe20000000000 */
[----:B------:R-:W-:Y:S01]  /*39e0*/  IADD3 R3, PT, PT, R7, R3, RZ ;  /* 0x0000000307037210 */ /* 0x000fe20007ffe0ff */
[--C-:B------:R-:W-:Y:S01]  /*39f0*/  FADD R121, R122, -R5.reuse ;  /* 0x800000057a797221 */ /* 0x100fe20000000000 */
[--C-:B------:R-:W-:Y:S01]  /*3a00*/  FADD R123, R124, -R5.reuse ;  /* 0x800000057c7b7221 */ /* 0x100fe20000000000 */
[--C-:B------:R-:W-:Y:S01]  /*3a10*/  FADD R7, R126, -R5.reuse ;  /* 0x800000057e077221 */ /* 0x100fe20000000000 */
[--C-:B------:R-:W-:Y:S01]  /*3a20*/  FADD R125, R128, -R5.reuse ;  /* 0x80000005807d7221 */ /* 0x100fe20000000000 */
[----:B------:R-:W-:Y:S01]  /*3a30*/  FADD R5, R77, -R5 ;  /* 0x800000054d057221 */ /* 0x000fe20000000000 */
[----:B------:R-:W-:-:S02]  /*3a40*/  R2UR UR8, R88 ;  /* 0x00000000580872ca */ /* 0x000fc400000e0000 */
[C---:B0-----:R-:W-:Y:S02]  /*3a50*/  LEA R2, P1, R6.reuse, UR40, 0x2 ;  /* 0x0000002806027c11 */ /* 0x041fe4000f8210ff */
[C---:B------:R-:W-:Y:S02]  /*3a60*/  R2UR UR9, R89.reuse ;  /* 0x00000000590972ca */ /* 0x040fe400000e0000 */
[----:B------:R-:W-:Y:S02]  /*3a70*/  LEA.HI.X R3, R6, UR41, R3, 0x2, P1 ;  /* 0x0000002906037c11 */ /* 0x000fe400088f1403 */
[----:B------:R-:W-:Y:S01]  /*3a80*/  R2UR UR10, R88 ;  /* 0x00000000580a72ca */ /* 0x000fe200000e0000 */
[----:B-1----:R-:W-:Y:S01]  /*3a90*/  @!P0 FMUL R0, R0, 4096 ;  /* 0x4580000000008820 */ /* 0x002fe20000400000 */
[----:B------:R-:W-:Y:S02]  /*3aa0*/  R2UR UR11, R89 ;  /* 0x00000000590b72ca */ /* 0x000fe400000e0000 */
[----:B------:R-:W-:Y:S01]  /*3ab0*/  R2UR UR12, R88 ;  /* 0x00000000580c72ca */ /* 0x000fe200000e0000 */
[C---:B------:R-:W-:Y:S01]  /*3ac0*/  FMUL R11, R0.reuse, R11 ;  /* 0x0000000b000b7220 */ /* 0x040fe20000400000 */
[C---:B------:R-:W-:Y:S01]  /*3ad0*/  FMUL R83, R0.reuse, R83 ;  /* 0x0000005300537220 */ /* 0x040fe20000400000 */
[C---:B------:R-:W-:Y:S01]  /*3ae0*/  FMUL R99, R0.reuse, R99 ;  /* 0x0000006300637220 */ /* 0x040fe20000400000 */
[----:B------:R-:W-:Y:S01]  /*3af0*/  FMUL R13, R0, R13 ;  /* 0x0000000d000d7220 */ /* 0x000fe20000400000 */
[----:B-----5:R-:W-:Y:S01]  /*3b00*/  FFMA R11, R16, R11, R45 ;  /* 0x0000000b100b7223 */ /* 0x020fe2000000002d */
[----:B------:R-:W-:Y:S01]  /*3b10*/  FFMA R83, R21, R83, R48 ;  /* 0x0000005315537223 */ /* 0x000fe20000000030 */
[----:B------:R-:W-:Y:S01]  /*3b20*/  FFMA R99, R28, R99, R57 ;  /* 0x000000631c637223 */ /* 0x000fe20000000039 */
[----:B------:R-:W-:Y:S01]  /*3b30*/  FFMA R13, R17, R13, R44 ;  /* 0x0000000d110d7223 */ /* 0x000fe2000000002c */
[C---:B------:R-:W-:Y:S01]  /*3b40*/  R2UR UR13, R89.reuse ;  /* 0x00000000590d72ca */ /* 0x040fe200000e0000 */
[----:B------:R-:W-:Y:S01]  /*3b50*/  STG.E desc[UR4][R2.64], R11 ;  /* 0x0000000b02007986 */ /* 0x000fe2000c101904 */
[----:B------:R-:W-:Y:S01]  /*3b60*/  R2UR UR14, R88 ;  /* 0x00000000580e72ca */ /* 0x000fe200000e0000 */
[----:B------:R-:W-:Y:S01]  /*3b70*/  FMUL R5, R0, R5 ;  /* 0x0000000500057220 */ /* 0x000fe20000400000 */
[C---:B------:R-:W-:Y:S01]  /*3b80*/  R2UR UR15, R89.reuse ;  /* 0x00000000590f72ca */ /* 0x040fe200000e0000 */
[----:B------:R-:W-:Y:S01]  /*3b90*/  STG.E desc[UR4][R2.64+0x280], R83 ;  /* 0x0002805302007986 */ /* 0x000fe2000c101904 */
[----:B------:R-:W-:Y:S01]  /*3ba0*/  R2UR UR16, R88 ;  /* 0x00000000581072ca */ /* 0x000fe200000e0000 */
[----:B------:R-:W-:Y:S01]  /*3bb0*/  FMUL R15, R0, R15 ;  /* 0x0000000f000f7220 */ /* 0x000fe20000400000 */
[C---:B------:R-:W-:Y:S01]  /*3bc0*/  R2UR UR17, R89.reuse ;  /* 0x00000000591172ca */ /* 0x040fe200000e0000 */
[----:B------:R-:W-:Y:S01]  /*3bd0*/  STG.E desc[UR4][R2.64+0x600], R99 ;  /* 0x0006006302007986 */ /* 0x000fe2000c101904 */
[----:B------:R-:W0:Y:S01]  /*3be0*/  LDCU UR4, c[0x0][0x370] ;  /* 0x00006e00ff0477ac */ /* 0x000e220008000800 */
[----:B------:R-:W-:Y:S01]  /*3bf0*/  R2UR UR18, R88 ;  /* 0x00000000581272ca */ /* 0x000fe200000e0000 */
[C---:B------:R-:W-:Y:S01]  /*3c00*/  FMUL R79, R0.reuse, R79 ;  /* 0x0000004f004f7220 */ /* 0x040fe20000400000 */
[----:B------:R1:W-:Y:S01]  /*3c10*/  STG.E desc[UR6][R2.64+0x80], R13 ;  /* 0x0000800d02007986 */ /* 0x0003e2000c101906 */
[----:B------:R-:W0:Y:S01]  /*3c20*/  LDCU UR5, c[0x0][0x364] ;  /* 0x00006c80ff0577ac */ /* 0x000e220008000800 */
[C---:B------:R-:W-:Y:S01]  /*3c30*/  R2UR UR19, R89.reuse ;  /* 0x00000000591372ca */ /* 0x040fe200000e0000 */
[----:B------:R-:W-:Y:S01]  /*3c40*/  FMUL R81, R0, R81 ;  /* 0x0000005100517220 */ /* 0x000fe20000400000 */
[----:B------:R-:W-:Y:S01]  /*3c50*/  R2UR UR20, R88 ;  /* 0x00000000581472ca */ /* 0x000fe200000e0000 */
[C---:B------:R-:W-:Y:S01]  /*3c60*/  FMUL R85, R0.reuse, R85 ;  /* 0x0000005500557220 */ /* 0x040fe20000400000 */
[----:B------:R-:W-:Y:S01]  /*3c70*/  R2UR UR21, R89 ;  /* 0x00000000591572ca */ /* 0x000fe200000e0000 */
        /* <DEDUP_REMOVED lines=81> */
.L_x_2188:
[----:B------:R-:W-:Y:S01]  /*4190*/  HFMA2 R11, -RZ, RZ, 0, 1.847743988037109375e-06 ;  /* 0x0000001fff0b7431 */ /* 0x000fe200000001ff */
        /* <DEDUP_REMOVED lines=8> */
.L_x_2207:
[----:B------:R-:W-:Y:S05]  /*4220*/  BSYNC B0 ;  /* 0x0000000000007941 */ /* 0x000fea0003800000 */
.L_x_2206:
[----:B------:R-:W-:Y:S01]  /*4230*/  HFMA2 R12, -RZ, RZ, 0, 9.5367431640625e-07 ;  /* 0x00000010ff0c7431 */ /* 0x000fe200000001ff */
[----:B------:R-:W-:Y:S01]  /*4240*/  MOV R13, R3 ;  /* 0x00000003000d7202 */ /* 0x000fe20000000f00 */
[----:B------:R-:W-:Y:S01]  /*4250*/  IMAD.MOV.U32 R11, RZ, RZ, 0x1f ;  /* 0x0000001fff0b7424 */ /* 0x000fe200078e00ff */
[----:B------:R-:W-:Y:S02]  /*4260*/  MOV R15, 0xffffffff ;  /* 0xffffffff000f7802 */ /* 0x000fe40000000f00 */
[----:B------:R-:W-:-:S07]  /*4270*/  MOV R4, R14 ;  /* 0x0000000e00047202 */ /* 0x000fce0000000f00 */
[----:B------:R-:W-:Y:S05]  /*4280*/  WARPSYNC.COLLECTIVE R15, `(.L_x_2208) ;  /* 0x000000000f087348 */ /* 0x000fea0003c00000 */
[----:B------:R0:W1:Y:S02]  /*4290*/  SHFL.DOWN P6, R14, R13, R12, R11 ;  /* 0x0800000c0d0e7389 */ /* 0x00006400000c000b */
[----:B01----:R-:W-:Y:S05]  /*42a0*/  ENDCOLLECTIVE ;  /* 0x000000000000791b */ /* 0x003fea0003800000 */
.L_x_2208:
[----:B------:R-:W-:Y:S02]  /*42b0*/  MOV R13, R6 ;  /* 0x00000006000d7202 */ /* 0x000fe40000000f00 */
[----:B------:R-:W-:-:S07]  /*42c0*/  MOV R5, R14 ;  /* 0x0000000e00057202 */ /* 0x000fce0000000f00 */
[----:B------:R-:W-:Y:S05]  /*42d0*/  WARPSYNC.COLLECTIVE R15, `(.L_x_2209) ;  /* 0x000000000f087348 */ /* 0x000fea0003c00000 */
[----:B------:R0:W1:Y:S02]  /*42e0*/  SHFL.DOWN P6, R14, R13, R12, R11 ;  /* 0x0800000c0d0e7389 */ /* 0x00006400000c000b */
[----:B01----:R-:W-:Y:S05]  /*42f0*/  ENDCOLLECTIVE ;  /* 0x000000000000791b */ /* 0x003fea0003800000 */
.L_x_2209:
[----:B------:R-:W-:Y:S05]  /*4300*/  BRA `(.L_x_2210) ;  /* 0xffffffe800c87947 */ /* 0x000fea000383ffff */
.L_x_2191:
[----:B------:R-:W-:Y:S01]  /*4310*/  HFMA2 R12, -RZ, RZ, 0, 4.76837158203125e-07 ;  /* 0x00000008ff0c7431 */ /* 0x000fe200000001ff */
[----:B------:R-:W-:Y:S01]  /*4320*/  BSSY B0, `(.L_x_2211) ;  /* 0x0000007000007945 */ /* 0x000fe20003800000 */
[----:B------:R-:W-:Y:S01]  /*4330*/  MOV R13, R2 ;  /* 0x00000002000d7202 */ /* 0x000fe20000000f00 */
[----:B------:R-:W-:Y:S01]  /*4340*/  IMAD.MOV.U32 R11, RZ, RZ, 0x1f ;  /* 0x0000001fff0b7424 */ /* 0x000fe200078e00ff */
[----:B------:R-:W-:-:S07]  /*4350*/  MOV R15, 0xffffffff ;  /* 0xffffffff000f7802 */ /* 0x000fce0000000f00 */
[----:B0-23-5:R-:W-:Y:S05]  /*4360*/  WARPSYNC.COLLECTIVE R15, `(.L_x_2212) ;  /* 0x000000000f087348 */ /* 0x02dfea0003c00000 */
[----:B------:R1:W4:Y:S02]  /*4370*/  SHFL.DOWN P6, R14, R13, R12, R11 ;  /* 0x0800000c0d0e7389 */ /* 0x00032400000c000b */
[----:B012345:R-:W-:Y:S05]  /*4380*/  ENDCOLLECTIVE ;  /* 0x000000000000791b */ /* 0x03ffea0003800000 */
.L_x_2212:
[----:B------:R-:W-:Y:S05]  /*4390*/  BSYNC B0 ;  /* 0x0000000000007941 */ /* 0x000fea0003800000 */
.L_x_2211:
        /* <DEDUP_REMOVED lines=8> */
.L_x_2213:
[----:B------:R-:W-:Y:S02]  /*4420*/  MOV R13, R6 ;  /* 0x00000006000d7202 */ /* 0x000fe40000000f00 */
[----:B------:R-:W-:-:S07]  /*4430*/  MOV R4, R14 ;  /* 0x0000000e00047202 */ /* 0x000fce0000000f00 */
[----:B------:R-:W-:Y:S05]  /*4440*/  WARPSYNC.COLLECTIVE R15, `(.L_x_2214) ;  /* 0x000000000f087348 */ /* 0x000fea0003c00000 */
[----:B------:R0:W1:Y:S02]  /*4450*/  SHFL.DOWN P6, R14, R13, R12, R11 ;  /* 0x0800000c0d0e7389 */ /* 0x00006400000c000b */
[----:B01----:R-:W-:Y:S05]  /*4460*/  ENDCOLLECTIVE ;  /* 0x000000000000791b */ /* 0x003fea0003800000 */
.L_x_2214:
[----:B------:R-:W-:Y:S05]  /*4470*/  BRA `(.L_x_2215) ;  /* 0xffffffe800dc7947 */ /* 0x000fea000383ffff */
.L_x_2194:
[----:B------:R-:W-:Y:S01]  /*4480*/  HFMA2 R12, -RZ, RZ, 0, 2.384185791015625e-07 ;  /* 0x00000004ff0c7431 */ /* 0x000fe200000001ff */
[----:B------:R-:W-:Y:S01]  /*4490*/  BSSY B0, `(.L_x_2216) ;  /* 0x0000007000007945 */ /* 0x000fe20003800000 */
[----:B------:R-:W-:Y:S01]  /*44a0*/  MOV R13, R2 ;  /* 0x00000002000d7202 */ /* 0x000fe20000000f00 */
[----:B------:R-:W-:Y:S01]  /*44b0*/  IMAD.MOV.U32 R15, RZ, RZ, -0x1 ;  /* 0xffffffffff0f7424 */ /* 0x000fe200078e00ff */
[----:B------:R-:W-:-:S07]  /*44c0*/  MOV R11, 0x1f ;  /* 0x0000001f000b7802 */ /* 0x000fce0000000f00 */
[----:B0123-5:R-:W-:Y:S05]  /*44d0*/  WARPSYNC.COLLECTIVE R15, `(.L_x_2217) ;  /* 0x000000000f087348 */ /* 0x02ffea0003c00000 */
[----:B------:R4:W0:Y:S02]  /*44e0*/  SHFL.DOWN P6, R14, R13, R12, R11 ;  /* 0x0800000c0d0e7389 */ /* 0x00082400000c000b */
[----:B012345:R-:W-:Y:S05]  /*44f0*/  ENDCOLLECTIVE ;  /* 0x000000000000791b */ /* 0x03ffea0003800000 */
.L_x_2217:
[----:B------:R-:W-:Y:S05]  /*4500*/  BSYNC B0 ;  /* 0x0000000000007941 */ /* 0x000fea0003800000 */
.L_x_2216:
[----:B------:R-:W-:Y:S01]  /*4510*/  HFMA2 R12, -RZ, RZ, 0, 2.384185791015625e-07 ;  /* 0x00000004ff0c7431 */ /* 0x000fe200000001ff */
[----:B------:R-:W-:Y:S02]  /*4520*/  MOV R13, R3 ;  /* 0x00000003000d7202 */ /* 0x000fe40000000f00 */
[----:B------:R-:W-:Y:S02]  /*4530*/  MOV R11, 0x1f ;  /* 0x0000001f000b7802 */ /* 0x000fe40000000f00 */
[----:B------:R-:W-:Y:S02]  /*4540*/  MOV R15, 0xffffffff ;  /* 0xffffffff000f7802 */ /* 0x000fe40000000f00 */
[----:B------:R-:W-:-:S07]  /*4550*/  MOV R5, R14 ;  /* 0x0000000e00057202 */ /* 0x000fce0000000f00 */
[----:B------:R-:W-:Y:S05]  /*4560*/  WARPSYNC.COLLECTIVE R15, `(.L_x_2218) ;  /* 0x000000000f087348 */ /* 0x000fea0003c00000 */
[----:B------:R0:W1:Y:S02]  /*4570*/  SHFL.DOWN P6, R14, R13, R12, R11 ;  /* 0x0800000c0d0e7389 */ /* 0x00006400000c000b */
[----:B01----:R-:W-:Y:S05]  /*4580*/  ENDCOLLECTIVE ;  /* 0x000000000000791b */ /* 0x003fea0003800000 */
.L_x_2218:
[----:B------:R-:W-:Y:S01]  /*4590*/  MOV R13, R6 ;  /* 0x00000006000d7202 */ /* 0x000fe20000000f00 */
[----:B------:R-:W-:-:S07]  /*45a0*/  IMAD.MOV.U32 R4, RZ, RZ, R14 ;  /* 0x000000ffff047224 */ /* 0x000fce00078e000e */
[----:B------:R-:W-:Y:S05]  /*45b0*/  WARPSYNC.COLLECTIVE R15, `(.L_x_2219) ;  /* 0x000000000f087348 */ /* 0x000fea0003c00000 */
[----:B------:R0:W1:Y:S02]  /*45c0*/  SHFL.DOWN P6, R14, R13, R12, R11 ;  /* 0x0800000c0d0e7389 */ /* 0x00006400000c000b */
[----:B01----:R-:W-:Y:S05]  /*45d0*/  ENDCOLLECTIVE ;  /* 0x000000000000791b */ /* 0x003fea0003800000 */
.L_x_2219:
[----:B------:R-:W-:Y:S05]  /*45e0*/  BRA `(.L_x_2220) ;  /* 0xffffffe800ec7947 */ /* 0x000fea000383ffff */
.L_x_2197:
        /* <DEDUP_REMOVED lines=8> */
.L_x_2222:
[----:B------:R-:W-:Y:S05]  /*4670*/  BSYNC B0 ;  /* 0x0000000000007941 */ /* 0x000fea0003800000 */
.L_x_2221:
[----:B------:R-:W-:Y:S01]  /*4680*/  HFMA2 R12, -RZ, RZ, 0, 1.1920928955078125e-07 ;  /* 0x00000002ff0c7431 */ /* 0x000fe200000001ff */
[----:B------:R-:W-:Y:S01]  /*4690*/  MOV R13, R3 ;  /* 0x00000003000d7202 */ /* 0x000fe20000000f00 */
[----:B------:R-:W-:Y:S01]  /*46a0*/  IMAD.MOV.U32 R5, RZ, RZ, R14 ;  /* 0x000000ffff057224 */ /* 0x000fe200078e000e */
[----:B------:R-:W-:Y:S02]  /*46b0*/  MOV R11, 0x1f ;  /* 0x0000001f000b7802 */ /* 0x000fe40000000f00 */
[----:B------:R-:W-:-:S07]  /*46c0*/  MOV R15, 0xffffffff ;  /* 0xffffffff000f7802 */ /* 0x000fce0000000f00 */
[----:B------:R-:W-:Y:S05]  /*46d0*/  WARPSYNC.COLLECTIVE R15, `(.L_x_2223) ;  /* 0x000000000f087348 */ /* 0x000fea0003c00000 */
[----:B------:R0:W1:Y:S02]  /*46e0*/  SHFL.DOWN P6, R14, R13, R12, R11 ;  /* 0x0800000c0d0e7389 */ /* 0x00006400000c000b */
[----:B01----:R-:W-:Y:S05]  /*46f0*/  ENDCOLLECTIVE ;  /* 0x000000000000791b */ /* 0x003fea0003800000 */
.L_x_2223:
[----:B------:R-:W-:Y:S01]  /*4700*/  IMAD.MOV.U32 R13, RZ, RZ, R6 ;  /* 0x000000ffff0d7224 */ /* 0x000fe200078e0006 */
[----:B------:R-:W-:-:S07]  /*4710*/  MOV R4, R14 ;  /* 0x0000000e00047202 */ /* 0x000fce0000000f00 */
[----:B------:R-:W-:Y:S05]  /*4720*/  WARPSYNC.COLLECTIVE R15, `(.L_x_2224) ;  /* 0x000000000f087348 */ /* 0x000fea0003c00000 */
[----:B------:R0:W1:Y:S02]  /*4730*/  SHFL.DOWN P6, R14, R13, R12, R11 ;  /* 0x0800000c0d0e7389 */ /* 0x00006400000c000b */
[----:B01----:R-:W-:Y:S05]  /*4740*/  ENDCOLLECTIVE ;  /* 0x000000000000791b */ /* 0x003fea0003800000 */
.L_x_2224:
[----:B------:R-:W-:Y:S05]  /*4750*/  BRA `(.L_x_2225) ;  /* 0xffffffe800fc7947 */ /* 0x000fea000383ffff */
.L_x_2200:
        /* <DEDUP_REMOVED lines=8> */
.L_x_2227:
[----:B------:R-:W-:Y:S05]  /*47e0*/  BSYNC B0 ;  /* 0x0000000000007941 */ /* 0x000fea0003800000 */
.L_x_2226:
        /* <DEDUP_REMOVED lines=8> */
.L_x_2228:
[----:B------:R-:W-:Y:S02]  /*4870*/  MOV R13, R6 ;  /* 0x00000006000d7202 */ /* 0x000fe40000000f00 */
[----:B------:R-:W-:-:S07]  /*4880*/  MOV R4, R14 ;  /* 0x0000000e00047202 */ /* 0x000fce0000000f00 */
[----:B------:R-:W-:Y:S05]  /*4890*/  WARPSYNC.COLLECTIVE R15, `(.L_x_2229) ;  /* 0x000000000f087348 */ /* 0x000fea0003c00000 */
[----:B------:R0:W1:Y:S02]  /*48a0*/  SHFL.DOWN P6, R14, R13, R12, R11 ;  /* 0x0800000c0d0e7389 */ /* 0x00006400000c000b */
[----:B01----:R-:W-:Y:S05]  /*48b0*/  ENDCOLLECTIVE ;  /* 0x000000000000791b */ /* 0x003fea0003800000 */
.L_x_2229:
[----:B------:R-:W-:Y:S05]  /*48c0*/  BRA `(.L_x_2230) ;  /* 0xffffffec000c7947 */ /* 0x000fea000383ffff */
.L_x_2203:
        /* <DEDUP_REMOVED lines=8> */
.L_x_2232:
[----:B------:R-:W-:Y:S05]  /*4950*/  BSYNC B0 ;  /* 0x0000000000007941 */ /* 0x000fea0003800000 */
.L_x_2231:
[----:B------:R-:W-:Y:S01]  /*4960*/  HFMA2 R12, -RZ, RZ, 0, 0 ;  /* 0x00000000ff0c7431 */ /* 0x000fe200000001ff */
[----:B------:R-:W-:Y:S01]  /*4970*/  MOV R13, R3 ;  /* 0x00000003000d7202 */ /* 0x000fe20000000f00 */
[----:B------:R-:W-:Y:S01]  /*4980*/  IMAD.MOV.U32 R15, RZ, RZ, -0x1 ;  /* 0xffffffffff0f7424 */ /* 0x000fe200078e00ff */
[----:B------:R-:W-:Y:S02]  /*4990*/  MOV R11, 0x1f ;  /* 0x0000001f000b7802 */ /* 0x000fe40000000f00 */
[----:B------:R-:W-:-:S07]  /*49a0*/  MOV R5, R14 ;  /* 0x0000000e00057202 */ /* 0x000fce0000000f00 */
[----:B------:R-:W-:Y:S05]  /*49b0*/  WARPSYNC.COLLECTIVE R15, `(.L_x_2233) ;  /* 0x000000000f087348 */ /* 0x000fea0003c00000 */
[----:B------:R0:W1:Y:S02]  /*49c0*/  SHFL.IDX P6, R14, R13, R12, R11 ;  /* 0x0000000c0d0e7389 */ /* 0x00006400000c000b */
[----:B01----:R-:W-:Y:S05]  /*49d0*/  ENDCOLLECTIVE ;  /* 0x000000000000791b */ /* 0x003fea0003800000 */
.L_x_2233:
[----:B------:R-:W-:Y:S02]  /*49e0*/  MOV R13, R6 ;  /* 0x00000006000d7202 */ /* 0x000fe40000000f00 */
[----:B------:R-:W-:-:S07]  /*49f0*/  MOV R3, R14 ;  /* 0x0000000e00037202 */ /* 0x000fce0000000f00 */
[----:B------:R-:W-:Y:S05]  /*4a00*/  WARPSYNC.COLLECTIVE R15, `(.L_x_2234) ;  /* 0x000000000f087348 */ /* 0x000fea0003c00000 */
[----:B------:R0:W1:Y:S02]  /*4a10*/  SHFL.IDX P6, R14, R13, R12, R11 ;  /* 0x0000000c0d0e7389 */ /* 0x00006400000c000b */
[----:B01----:R-:W-:Y:S05]  /*4a20*/  ENDCOLLECTIVE ;  /* 0x000000000000791b */ /* 0x003fea0003800000 */
.L_x_2234:
[----:B------:R-:W-:Y:S05]  /*4a30*/  BRA `(.L_x_2235) ;  /* 0xffffffec001c7947 */ /* 0x000fea000383ffff */
        .weak           $__internal_18_$__cuda_sm3x_div_rn_noftz_f32_slowpath
        .type           $__internal_18_$__cuda_sm3x_div_rn_noftz_f32_slowpath,@function
        .size           $__internal_18_$__cuda_sm3x_div_rn_noftz_f32_slowpath,(.L_x_7641 - $__internal_18_$__cuda_sm3x_div_rn_noftz_f32_slowpath)
$__internal_18_$__cuda_sm3x_div_rn_noftz_f32_slowpath:
        /* <DEDUP_REMOVED lines=30> */
[----:B------:R-:W-:Y:S02]  /*4c20*/  @!P0 IMAD.MOV.U32 R10, RZ, RZ, -0x40 ;  /* 0xffffffc0ff0a8424 */ /* 0x000fe400078e00ff */
[----:B------:R-:W-:Y:S01]  /*4c30*/  @!P0 FFMA R7, R7, 1.84467440737095516160e+19, RZ ;  /* 0x5f80000007078823 */ /* 0x000fe200000000ff */
[----:B------:R-:W-:Y:S02]  /*4c40*/  @!P1 FFMA R14, R14, 1.84467440737095516160e+19, RZ ;  /* 0x5f8000000e0e9823 */ /* 0x000fe400000000ff */
[----:B------:R-:W-:-:S07]  /*4c50*/  @!P1 IADD3 R10, PT, PT, R10, 0x40, RZ ;  /* 0x000000400a0a9810 */ /* 0x000fce0007ffe0ff */
.L_x_2237:
[----:B------:R-:W-:Y:S01]  /*4c60*/  LEA R11, R83, 0xc0800000, 0x17 ;  /* 0xc0800000530b7811 */ /* 0x000fe200078eb8ff */
[----:B------:R-:W-:Y:S01]  /*4c70*/  BSSY B1, `(.L_x_2242) ;  /* 0x0000036000017945 */ /* 0x000fe20003800000 */
[----:B------:R-:W-:Y:S02]  /*4c80*/  IADD3 R12, PT, PT, R12, -0x7f, RZ ;  /* 0xffffff810c0c7810 */ /* 0x000fe40007ffe0ff */
[----:B------:R-:W-:-:S03]  /*4c90*/  IADD3 R11, PT, PT, -R11, R14, RZ ;  /* 0x0000000e0b0b7210 */ /* 0x000fc60007ffe1ff */
[C---:B------:R-:W-:Y:S01]  /*4ca0*/  IMAD R7, R12.reuse, -0x800000, R7 ;  /* 0xff8000000c077824 */ /* 0x040fe200078e0207 */
[----:B------:R0:W1:Y:S01]  /*4cb0*/  MUFU.RCP R13, R11 ;  /* 0x0000000b000d7308 */ /* 0x0000620000001000 */
[----:B------:R-:W-:Y:S01]  /*4cc0*/  FADD.FTZ R14, -R11, -RZ ;  /* 0x800000ff0b0e7221 */ /* 0x000fe20000010100 */
        /* <DEDUP_REMOVED lines=23> */
[C---:B------:R-:W-:Y:S02]  /*4e40*/  VIADD R12, R83.reuse, 0x20 ;  /* 0x00000020530c7836 */ /* 0x040fe40000000000 */
[CCC-:B------:R-:W-:Y:S01]  /*4e50*/  FFMA.RM R10, R134.reuse, R14.reuse, R85.reuse ;  /* 0x0000000e860a7223 */ /* 0x1c0fe20000004055 */
[----:B------:R-:W-:Y:S02]  /*4e60*/  ISETP.NE.AND P2, PT, R83, RZ, PT ;  /* 0x000000ff5300720c */ /* 0x000fe40003f45270 */
[----:B------:R-:W-:Y:S01]  /*4e70*/  LOP3.LUT R11, R7, 0x7fffff, RZ, 0xc0, !PT ;  /* 0x007fffff070b7812 */ /* 0x000fe200078ec0ff */
[----:B------:R-:W-:Y:S01]  /*4e80*/  FFMA.RP R7, R134, R14, R85 ;  /* 0x0000000e86077223 */ /* 0x000fe20000008055 */
        /* <DEDUP_REMOVED lines=16> */
.L_x_2244:
[----:B------:R-:W-:-:S04]  /*4f90*/  LOP3.LUT R13, R13, 0x80000000, RZ, 0xc0, !PT ;  /* 0x800000000d0d7812 */ /* 0x000fc800078ec0ff */
[----:B------:R-:W-:Y:S01]  /*4fa0*/  LOP3.LUT R13, R13, 0x7f800000, RZ, 0xfc, !PT ;  /* 0x7f8000000d0d7812 */ /* 0x000fe200078efcff */
[----:B------:R-:W-:Y:S06]  /*4fb0*/  BRA `(.L_x_2245) ;  /* 0x0000000000047947 */ /* 0x000fec0003800000 */
.L_x_2243:
[----:B------:R-:W-:-:S07]  /*4fc0*/  LEA R13, R10, R13, 0x17 ;  /* 0x0000000d0a0d7211 */ /* 0x000fce00078eb8ff */
.L_x_2245:
[----:B------:R-:W-:Y:S05]  /*4fd0*/  BSYNC B1 ;  /* 0x0000000000017941 */ /* 0x000fea0003800000 */
.L_x_2242:
[----:B------:R-:W-:Y:S05]  /*4fe0*/  BRA `(.L_x_2246) ;  /* 0x0000000000207947 */ /* 0x000fea0003800000 */
.L_x_2241:
[----:B------:R-:W-:-:S04]  /*4ff0*/  LOP3.LUT R7, R14, 0x80000000, R7, 0x48, !PT ;  /* 0x800000000e077812 */ /* 0x000fc800078e4807 */
[----:B------:R-:W-:Y:S01]  /*5000*/  LOP3.LUT R13, R7, 0x7f800000, RZ, 0xfc, !PT ;  /* 0x7f800000070d7812 */ /* 0x000fe200078efcff */
[----:B------:R-:W-:Y:S06]  /*5010*/  BRA `(.L_x_2246) ;  /* 0x0000000000147947 */ /* 0x000fec0003800000 */
.L_x_2240:
[----:B------:R-:W-:Y:S01]  /*5020*/  LOP3.LUT R13, R14, 0x80000000, R7, 0x48, !PT ;  /* 0x800000000e0d7812 */ /* 0x000fe200078e4807 */
[----:B------:R-:W-:Y:S06]  /*5030*/  BRA `(.L_x_2246) ;  /* 0x00000000000c7947 */ /* 0x000fec0003800000 */
.L_x_2239:
[----:B------:R-:W0:Y:S01]  /*5040*/  MUFU.RSQ R13, -QNAN ;  /* 0xffc00000000d7908 */ /* 0x000e220000001400 */
[----:B------:R-:W-:Y:S05]  /*5050*/  BRA `(.L_x_2246) ;  /* 0x0000000000047947 */ /* 0x000fea0003800000 */
.L_x_2238:
[----:B------:R-:W-:-:S07]  /*5060*/  FADD.FTZ R13, R7, R14 ;  /* 0x0000000e070d7221 */ /* 0x000fce0000010000 */
.L_x_2246:
[----:B------:R-:W-:Y:S05]  /*5070*/  BSYNC B0 ;  /* 0x0000000000007941 */ /* 0x000fea0003800000 */
.L_x_2236:
[----:B------:R-:W-:Y:S01]  /*5080*/  HFMA2 R11, -RZ, RZ, 0, 0 ;  /* 0x00000000ff0b7431 */ /* 0x000fe200000001ff */
[----:B------:R-:W-:Y:S02]  /*5090*/  MOV R10, R15 ;  /* 0x0000000f000a7202 */ /* 0x000fe40000000f00 */
[----:B0-----:R-:W-:Y:S02]  /*50a0*/  MOV R7, R13 ;  /* 0x0000000d00077202 */ /* 0x001fe40000000f00 */
[----:B------:R-:W-:Y:S05]  /*50b0*/  RET.REL.NODEC R10 `(_Z17LayerNormWarpImplI10DirectLoadIffE11DirectStoreIffEfLi1ELi28ELi28ELi32ELi1ELb0EEvT_T0_lld) ;  /* 0xffffffac0ad07950 */ /* 0x000fea0003c3ffff */
.L_x_2247:
        /* <DEDUP_REMOVED lines=12> */
.L_x_7641:


//--------------------- .text._Z17LayerNormWarpImplI10DirectLoadIffE11DirectStoreIffEfLi1ELi24ELi20ELi32ELi1ELb1EEvT_T0_lld --------------------------
	.section	.text._Z17LayerNormWarpImplI10DirectLoadIffE11DirectStoreIffEfLi1ELi24ELi20ELi32ELi1ELb1EEvT_T0_lld,"ax",@progbits
	.align	128
        .global         _Z17LayerNormWarpImplI10DirectLoadIffE11DirectStoreIffEfLi1ELi24ELi20ELi32ELi1ELb1EEvT_T0_lld
        .type           _Z17LayerNormWarpImplI10DirectLoadIffE11DirectStoreIffEfLi1ELi24ELi20ELi32ELi1ELb1EEvT_T0_lld,@function
        .size           _Z17LayerNormWarpImplI10DirectLoadIffE11DirectStoreIffEfLi1ELi24ELi20ELi32ELi1ELb1EEvT_T0_lld,(.L_x_7642 - _Z17LayerNormWarpImplI10DirectLoadIffE11DirectStoreIffEfLi1ELi24ELi20ELi32ELi1ELb1EEvT_T0_lld)
        .other          _Z17LayerNormWarpImplI10DirectLoadIffE11DirectStoreIffEfLi1ELi24ELi20ELi32ELi1ELb1EEvT_T0_lld,@"STO_CUDA_ENTRY STV_DEFAULT"
_Z17LayerNormWarpImplI10DirectLoadIffE11DirectStoreIffEfLi1ELi24ELi20ELi32ELi1ELb1EEvT_T0_lld:
.text._Z17LayerNormWarpImplI10DirectLoadIffE11DirectStoreIffEfLi1ELi24ELi20ELi32ELi1ELb1EEvT_T0_lld:
        /* <DEDUP_REMOVED lines=25> */
.L_x_2248:
        /* <DEDUP_REMOVED lines=10> */
[----:B------:R-:W0:Y:S07]  /*0230*/  LDCU.128 UR4, c[0x0][0x390] ;  /* 0x00007200ff0477ac */ /* 0x000e2e0008000c00 */
[----:B------:R-:W2:Y:S01]  /*0240*/  LDC.64 R4, c[0x0][0x388] ;  /* 0x0000e200ff047b82 */ /* 0x000ea20000000a00 */
[----:B-1----:R-:W-:-:S02]  /*0250*/  R2UR UR8, R48 ;  /* 0x00000000300872ca */ /* 0x002fc400000e0000 */
[C---:B------:R-:W-:Y:S02]  /*0260*/  R2UR UR9, R49.reuse ;  /* 0x00000000310972ca */ /* 0x040fe400000e0000 */
[----:B------:R-:W-:Y:S02]  /*0270*/  R2UR UR10, R48 ;  /* 0x00000000300a72ca */ /* 0x000fe400000e0000 */
[----:B------:R-:W-:Y:S02]  /*0280*/  R2UR UR11, R49 ;  /* 0x00000000310b72ca */ /* 0x000fe400000e0000 */
[----:B0-----:R-:W-:Y:S02]  /*0290*/  LEA R2, P0, R8, UR4, 0x2 ;  /* 0x0000000408027c11 */ /* 0x001fe4000f8010ff */
[----:B------:R-:W-:Y:S02]  /*02a0*/  R2UR UR12, R48 ;  /* 0x00000000300c72ca */ /* 0x000fe400000e0000 */
[----:B------:R-:W-:-:S02]  /*02b0*/  LEA.HI.X R3, R8, UR5, RZ, 0x2, P0 ;  /* 0x0000000508037c11 */ /* 0x000fc400080f14ff */
[C---:B------:R-:W-:Y:S02]  /*02c0*/  R2UR UR13, R49.reuse ;  /* 0x00000000310d72ca */ /* 0x040fe400000e0000 */
[C---:B------:R-:W-:Y:S01]  /*02d0*/  R2UR UR14, R48.reuse ;  /* 0x00000000300e72ca */ /* 0x040fe200000e0000 */
[----:B------:R-:W5:Y:S01]  /*02e0*/  LDG.E R18, desc[UR8][R2.64] ;  /* 0x0000000802127981 */ /* 0x000f62000c1e1900 */
[C---:B------:R-:W-:Y:S02]  /*02f0*/  R2UR UR15, R49.reuse ;  /* 0x00000000310f72ca */ /* 0x040fe400000e0000 */
[C---:B------:R-:W-:Y:S01]  /*0300*/  R2UR UR16, R48.reuse ;  /* 0x00000000301072ca */ /* 0x040fe200000e0000 */
[----:B------:R-:W5:Y:S01]  /*0310*/  LDG.E R19, desc[UR10][R2.64+0x80] ;  /* 0x0000800a02137981 */ /* 0x000f62000c1e1900 */
        /* <DEDUP_REMOVED lines=69> */
[----:B------:R-:W-:-:S03]  /*0770*/  HFMA2 R60, -RZ, RZ, 0, 0 ;  /* 0x00000000ff3c7431 */ /* 0x000fc600000001ff */
[----:B------:R0:W5:Y:S01]  /*0780*/  LDG.E R39, desc[UR4][R2.64] ;  /* 0x0000000402277981 */ /* 0x000162000c1e1900 */
[----:B------:R-:W1:Y:S01]  /*0790*/  LDCU.64 UR4, c[0x0][0x380] ;  /* 0x00007000ff0477ac */ /* 0x000e620008000a00 */
[----:B------:R-:W-:Y:S01]  /*07a0*/  MOV R9, RZ ;  /* 0x000000ff00097202 */ /* 0x000fe20000000f00 */
[----:B------:R-:W-:Y:S02]  /*07b0*/  IMAD R0, R60, UR6, RZ ;  /* 0x000000063c007c24 */ /* 0x000fe4000f8e02ff */
[----:B------:R-:W-:-:S04]  /*07c0*/  IMAD.WIDE.U32 R4, R61, UR6, R8 ;  /* 0x000000063d047c25 */ /* 0x000fc8000f8e0008 */
[----:B------:R-:W-:-:S04]  /*07d0*/  IMAD R7, R61, UR7, R0 ;  /* 0x000000073d077c24 */ /* 0x000fc8000f8e0200 */
[----:B------:R-:W-:Y:S01]  /*07e0*/  IMAD.IADD R5, R5, 0x1, R7 ;  /* 0x0000000105057824 */ /* 0x000fe200078e0207 */
[----:B-1----:R-:W-:Y:S01]  /*07f0*/  LEA R16, P0, R4, UR4, 0x2 ;  /* 0x0000000404107c11 */ /* 0x002fe2000f8010ff */
        /* <DEDUP_REMOVED lines=9> */
.L_x_2322:
        /* <DEDUP_REMOVED lines=32> */
[----:B-----5:R-:W-:Y:S05]  /*0a90*/  CALL.REL.NOINC `($__internal_19_$__cuda_sm3x_div_rn_noftz_f32_slowpath) ;  /* 0x00000038008c7944 */ /* 0x020fea0003c00000 */
[----:B------:R-:W-:-:S07]  /*0aa0*/  IMAD.MOV.U32 R6, RZ, RZ, R7 ;  /* 0x000000ffff067224 */ /* 0x000fce00078e0007 */
.L_x_2250:
[----:B------:R-:W-:Y:S05]  /*0ab0*/  BSYNC.RECONVERGENT B2 ;  /* 0x0000000000027941 */ /* 0x000fea0003800200 */
.L_x_2249:
[C---:B------:R-:W-:Y:S02]  /*0ac0*/  R2UR UR4, R48.reuse ;  /* 0x00000000300472ca */ /* 0x040fe400000e0000 */
[C---:B------:R-:W-:Y:S02]  /*0ad0*/  R2UR UR5, R49.reuse ;  /* 0x00000000310572ca */ /* 0x040fe400000e0000 */
[----:B------:R-:W-:Y:S02]  /*0ae0*/  R2UR UR6, R48 ;  /* 0x00000000300672ca */ /* 0x000fe400000e0000 */
[----:B------:R-:W-:-:S09]  /*0af0*/  R2UR UR7, R49 ;  /* 0x00000000310772ca */ /* 0x000fd200000e0000 */
[----:B------:R-:W2:Y:S04]  /*0b00*/  LDG.E R68, desc[UR4][R16.64+-0x480] ;  /* 0xfffb800410447981 */ /* 0x000ea8000c1e1900 */
[----:B------:R-:W3:Y:S01]  /*0b10*/  LDG.E R70, desc[UR6][R16.64+-0x400] ;  /* 0xfffc000610467981 */ /* 0x000ee2000c1e1900 */
[----:B------:R-:W-:Y:S01]  /*0b20*/  FADD R5, R65, R6 ;  /* 0x0000000641057221 */ /* 0x000fe20000000000 */
[----:B------:R-:W-:Y:S01]  /*0b30*/  HFMA2 R6, -RZ, RZ, 2.3125, 0 ;  /* 0x40a00000ff067431 */ /* 0x000fe200000001ff */
        /* <DEDUP_REMOVED lines=19> */
[----:B-----5:R-:W-:Y:S05]  /*0c70*/  CALL.REL.NOINC `($__internal_19_$__cuda_sm3x_div_rn_noftz_f32_slowpath) ;  /* 0x0000003800147944 */ /* 0x020fea0003c00000 */
[----:B------:R-:W-:-:S07]  /*0c80*/  MOV R6, R7 ;  /* 0x0000000700067202 */ /* 0x000fce0000000f00 */
.L_x_2252:
[----:B------:R-:W-:Y:S05]  /*0c90*/  BSYNC.RECONVERGENT B2 ;  /* 0x0000000000027941 */ /* 0x000fea0003800200 */
.L_x_2251:
        /* <DEDUP_REMOVED lines=20> */
[----:B-----5:R-:W-:Y:S05]  /*0de0*/  CALL.REL.NOINC `($__internal_19_$__cuda_sm3x_div_rn_noftz_f32_slowpath) ;  /* 0x0000003400b87944 */ /* 0x020fea0003c00000 */
[----:B------:R-:W-:-:S07]  /*0df0*/  MOV R5, R7 ;  /* 0x0000000700057202 */ /* 0x000fce0000000f00 */
.L_x_2254:
[----:B------:R-:W-:Y:S05]  /*0e00*/  BSYNC.RECONVERGENT B2 ;  /* 0x0000000000027941 */ /* 0x000fea0003800200 */
.L_x_2253:
[----:B------:R-:W-:Y:S02]  /*0e10*/  R2UR UR4, R48 ;  /* 0x00000000300472ca */ /* 0x000fe400000e0000 */
[----:B------:R-:W-:-:S13]  /*0e20*/  R2UR UR5, R49 ;  /* 0x00000000310572ca */ /* 0x000fda00000e0000 */
[----:B------:R-:W2:Y:S01]  /*0e30*/  LDG.E R74, desc[UR4][R16.64+-0x300] ;  /* 0xfffd0004104a7981 */ /* 0x000ea2000c1e1900 */
[----:B------:R-:W-:Y:S02]  /*0e40*/  HFMA2 R7, -RZ, RZ, 1.517578125, 10.2890625 ;  /* 0x3e124925ff077431 */ /* 0x000fe400000001ff */
        /* <DEDUP_REMOVED lines=16> */
[----:B-----5:R-:W-:Y:S05]  /*0f50*/  CALL.REL.NOINC `($__internal_19_$__cuda_sm3x_div_rn_noftz_f32_slowpath) ;  /* 0x00000034005c7944 */ /* 0x020fea0003c00000 */
[----:B------:R-:W-:-:S07]  /*0f60*/  MOV R4, R7 ;  /* 0x0000000700047202 */ /* 0x000fce0000000f00 */
.L_x_2256:
[----:B------:R-:W-:Y:S05]  /*0f70*/  BSYNC.RECONVERGENT B2 ;  /* 0x0000000000027941 */ /* 0x000fea0003800200 */
.L_x_2255:
        /* <DEDUP_REMOVED lines=27> */
[----:B-----5:R-:W-:Y:S05]  /*1130*/  CALL.REL.NOINC `($__internal_19_$__cuda_sm3x_div_rn_noftz_f32_slowpath) ;  /* 0x0000003000e47944 */ /* 0x020fea0003c00000 */
[----:B------:R-:W-:-:S07]  /*1140*/  IMAD.MOV.U32 R5, RZ, RZ, R7 ;  /* 0x000000ffff057224 */ /* 0x000fce00078e0007 */
.L_x_2258:
[----:B------:R-:W-:Y:S05]  /*1150*/  BSYNC.RECONVERGENT B2 ;  /* 0x0000000000027941 */ /* 0x000fea0003800200 */
.L_x_2257:
[----:B------:R-:W-:Y:S02]  /*1160*/  R2UR UR4, R48 ;  /* 0x00000000300472ca */ /* 0x000fe400000e0000 */
[----:B------:R-:W-:-:S13]  /*1170*/  R2UR UR5, R49 ;  /* 0x00000000310572ca */ /* 0x000fda00000e0000 */
[----:B------:R-:W2:Y:S01]  /*1180*/  LDG.E R80, desc[UR4][R16.64+-0x180] ;  /* 0xfffe800410507981 */ /* 0x000ea2000c1e1900 */
[----:B------:R-:W-:Y:S02]  /*1190*/  HFMA2 R4, -RZ, RZ, 2.5625, 0 ;  /* 0x41200000ff047431 */ /* 0x000fe400000001ff */
        /* <DEDUP_REMOVED lines=18> */
.L_x_2260:
[----:B------:R-:W-:Y:S05]  /*12c0*/  BSYNC.RECONVERGENT B2 ;  /* 0x0000000000027941 */ /* 0x000fea0003800200 */
.L_x_2259:
        /* <DEDUP_REMOVED lines=22> */
.L_x_2262:
[----:B------:R-:W-:Y:S05]  /*1430*/  BSYNC.RECONVERGENT B2 ;  /* 0x0000000000027941 */ /* 0x000fea0003800200 */
.L_x_2261:
[----:B------:R-:W-:Y:S02]  /*1440*/  R2UR UR4, R48 ;  /* 0x00000000300472ca */ /* 0x000fe400000e0000 */
[----:B------:R-:W-:-:S13]  /*1450*/  R2UR UR5, R49 ;  /* 0x00000000310572ca */ /* 0x000fda00000e0000 */
[----:B------:R-:W2:Y:S01]  /*1460*/  LDG.E R84, desc[UR4][R16.64+-0x80] ;  /* 0xffff800410547981 */ /* 0x000ea2000c1e1900 */
[----:B------:R-:W-:Y:S02]  /*1470*/  HFMA2 R7, -RZ, RZ, 1.416015625, -0.052093505859375 ;  /* 0x3daaaaabff077431 */ /* 0x000fe400000001ff */
        /* <DEDUP_REMOVED lines=18> */
.L_x_2264:
[----:B------:R-:W-:Y:S05]  /*15a0*/  BSYNC.RECONVERGENT B2 ;  /* 0x0000000000027941 */ /* 0x000fea0003800200 */
.L_x_2263:
[----:B------:R-:W-:Y:S02]  /*15b0*/  R2UR UR4, R48 ;  /* 0x00000000300472ca */ /* 0x000fe400000e0000 */
[----:B------:R-:W-:-:S13]  /*15c0*/  R2UR UR5, R49 ;  /* 0x00000000310572ca */ /* 0x000fda00000e0000 */
[----:B------:R-:W2:Y:S01]  /*15d0*/  LDG.E R86, desc[UR4][R16.64] ;  /* 0x0000000410567981 */ /* 0x000ea2000c1e1900 */
[----:B------:R-:W-:Y:S02]  /*15e0*/  HFMA2 R2, -RZ, RZ, 2.65625, 0 ;  /* 0x41500000ff027431 */ /* 0x000fe400000001ff */
[----:B------:R-:W-:Y:S02]  /*15f0*/  IMAD.MOV.U32 R5, RZ, RZ, 0x3d9d89d9 ;  /* 0x3d9d89d9ff057424 */ /* 0x000fe400078e00ff */
[----:B------:R-:W-:Y:S01]  /*1600*/  FADD R65, R65, R4 ;  /* 0x0000000441417221 */ /* 0x000fe20000000000 */
[----:B------:R-:W-:Y:S01]  /*1610*/  BSSY.RECONVERGENT B2, `(.L_x_2265) ;  /* 0x0000010000027945 */ /* 0x000fe20003800200 */
        /* <DEDUP_REMOVED lines=15> */
.L_x_2266:
[----:B------:R-:W-:Y:S05]  /*1710*/  BSYNC.RECONVERGENT B2 ;  /* 0x0000000000027941 */ /* 0x000fea0003800200 */
.L_x_2265:
[----:B------:R-:W-:Y:S02]  /*1720*/  R2UR UR4, R48 ;  /* 0x00000000300472ca */ /* 0x000fe400000e0000 */
[----:B------:R-:W-:-:S13]  /*1730*/  R2UR UR5, R49 ;  /* 0x00000000310572ca */ /* 0x000fda00000e0000 */
[----:B------:R-:W2:Y:S01]  /*1740*/  LDG.E R88, desc[UR4][R16.64+0x80] ;  /* 0x0000800410587981 */ /* 0x000ea2000c1e1900 */
[----:B------:R-:W-:Y:S02]  /*1750*/  HFMA2 R4, -RZ, RZ, 2.6875, 0 ;  /* 0x41600000ff047431 */ /* 0x000fe400000001ff */
        /* <DEDUP_REMOVED lines=18> */
.L_x_2268:
[----:B------:R-:W-:Y:S05]  /*1880*/  BSYNC.RECONVERGENT B2 ;  /* 0x0000000000027941 */ /* 0x000fea0003800200 */
.L_x_2267:
        /* <DEDUP_REMOVED lines=22> */
.L_x_2270:
[----:B------:R-:W-:Y:S05]  /*19f0*/  BSYNC.RECONVERGENT B2 ;  /* 0x0000000000027941 */ /* 0x000fea0003800200 */
.L_x_2269:
        /* <DEDUP_REMOVED lines=29> */
.L_x_2272:
[----:B------:R-:W-:Y:S05]  /*1bd0*/  BSYNC.RECONVERGENT B2 ;  /* 0x0000000000027941 */ /* 0x000fea0003800200 */
.L_x_2271:
[----:B------:R-:W-:Y:S02]  /*1be0*/  R2UR UR4, R48 ;  /* 0x00000000300472ca */ /* 0x000fe400000e0000 */
[----:B------:R-:W-:-:S13]  /*1bf0*/  R2UR UR5, R49 ;  /* 0x00000000310572ca */ /* 0x000fda00000e0000 */
[----:B------:R-:W2:Y:S01]  /*1c00*/  LDG.E R96, desc[UR4][R16.64+0x280] ;  /* 0x0002800410607981 */ /* 0x000ea2000c1e1900 */
[----:B------:R-:W-:Y:S02]  /*1c10*/  HFMA2 R4, -RZ, RZ, 2.78125, 0 ;  /* 0x41900000ff047431 */ /* 0x000fe400000001ff */
        /* <DEDUP_REMOVED lines=18> */
.L_x_2274:
[----:B------:R-:W-:Y:S05]  /*1d40*/  BSYNC.RECONVERGENT B2 ;  /* 0x0000000000027941 */ /* 0x000fea0003800200 */
.L_x_2273:
[----:B------:R-:W-:Y:S02]  /*1d50*/  R2UR UR4, R48 ;  /* 0x00000000300472ca */ /* 0x000fe400000e0000 */
[----:B------:R-:W-:-:S13]  /*1d60*/  R2UR UR5, R49 ;  /* 0x00000000310572ca */ /* 0x000fda00000e0000 */
[----:B------:R-:W2:Y:S01]  /*1d70*/  LDG.E R98, desc[UR4][R16.64+0x300] ;  /* 0x0003000410627981 */ /* 0x000ea2000c1e1900 */
[----:B------:R-:W-:Y:S02]  /*1d80*/  HFMA2 R4, -RZ, RZ, 2.796875, 0 ;  /* 0x41980000ff047431 */ /* 0x000fe400000001ff */
        /* <DEDUP_REMOVED lines=18> */
.L_x_2276:
[----:B------:R-:W-:Y:S05]  /*1eb0*/  BSYNC.RECONVERGENT B2 ;  /* 0x0000000000027941 */ /* 0x000fea0003800200 */
.L_x_2275:
[----:B------:R-:W-:Y:S02]  /*1ec0*/  R2UR UR4, R48 ;  /* 0x00000000300472ca */ /* 0x000fe400000e0000 */
[----:B------:R-:W-:-:S13]  /*1ed0*/  R2UR UR5, R49 ;  /* 0x00000000310572ca */ /* 0x000fda00000e0000 */
[----:B------:R-:W2:Y:S01]  /*1ee0*/  LDG.E R65, desc[UR4][R16.64+0x380] ;  /* 0x0003800410417981 */ /* 0x000ea2000c1e1900 */
[----:B------:R-:W-:Y:S02]  /*1ef0*/  HFMA2 R7, -RZ, RZ, 1.32421875, -19.203125 ;  /* 0x3d4ccccdff077431 */ /* 0x000fe400000001ff */
[----:B------:R-:W-:Y:S01]  /*1f00*/  FADD R77, R77, R4 ;  /* 0x000000044d4d7221 */ /* 0x000fe20000000000 */
[----:B------:R-:W-:Y:S01]  /*1f10*/  MOV R2, 0x41a00000 ;  /* 0x41a0000000027802 */ /* 0x000fe20000000f00 */
[----:B------:R-:W-:Y:S04]  /*1f20*/  BSSY.RECONVERGENT B2, `(.L_x_2277) ;  /* 0x0000010000027945 */ /* 0x000fe80003800200 */
        /* <DEDUP_REMOVED lines=15> */
.L_x_2278:
[----:B------:R-:W-:Y:S05]  /*2020*/  BSYNC.RECONVERGENT B2 ;  /* 0x0000000000027941 */ /* 0x000fea0003800200 */
.L_x_2277:
[----:B------:R-:W-:Y:S01]  /*2030*/  FADD R2, R77, R2 ;  /* 0x000000024d027221 */ /* 0x000fe20000000000 */
[----:B------:R-:W-:Y:S01]  /*2040*/  BSSY.RECONVERGENT B2, `(.L_x_2279) ;  /* 0x000001d000027945 */ /* 0x000fe20003800200 */
[----:B------:R-:W-:Y:S02]  /*2050*/  HFMA2 R4, -RZ, RZ, 2.8125, 0 ;  /* 0x41a00000ff047431 */ /* 0x000fe400000001ff */
        /* <DEDUP_REMOVED lines=17> */
[----:B------:R-:W-:Y:S01]  /*2170*/  HFMA2 R14, -RZ, RZ, 2.828125, 0 ;  /* 0x41a80000ff0e7431 */ /* 0x000fe200000001ff */
[----:B------:R-:W-:Y:S02]  /*2180*/  MOV R7, R6 ;  /* 0x0000000600077202 */ /* 0x000fe40000000f00 */
[----:B------:R-:W-:-:S07]  /*2190*/  MOV R10, 0x21b0 ;  /* 0x000021b0000a7802 */ /* 0x000fce0000000f00 */
[----:B-----5:R-:W-:Y:S05]  /*21a0*/  CALL.REL.NOINC `($__internal_19_$__cuda_sm3x_div_rn_noftz_f32_slowpath) ;  /* 0x0000002000c87944 */ /* 0x020fea0003c00000 */
[----:B------:R-:W-:-:S07]  /*21b0*/  IMAD.MOV.U32 R5, RZ, RZ, R7 ;  /* 0x000000ffff057224 */ /* 0x000fce00078e0007 */
.L_x_2282:
[----:B------:R-:W-:Y:S05]  /*21c0*/  BSYNC.RECONVERGENT B3 ;  /* 0x0000000000037941 */ /* 0x000fea0003800200 */
.L_x_2281:
[----:B------:R-:W-:Y:S01]  /*21d0*/  FADD R2, R2, R5 ;  /* 0x0000000502027221 */ /* 0x000fe20000000000 */
[----:B------:R-:W-:-:S03]  /*21e0*/  MOV R4, 0x41a80000 ;  /* 0x41a8000000047802 */ /* 0x000fc60000000f00 */
[----:B------:R-:W-:-:S04]  /*21f0*/  FADD R5, R75, -R2 ;  /* 0x800000024b057221 */ /* 0x000fc80000000000 */
[----:B------:R-:W-:-:S07]  /*2200*/  FFMA R3, R6, R5, R3 ;  /* 0x0000000506037223 */ /* 0x000fce0000000003 */
.L_x_2280:
[----:B------:R-:W-:Y:S05]  /*2210*/  BSYNC.RECONVERGENT B2 ;  /* 0x0000000000027941 */ /* 0x000fea0003800200 */
.L_x_2279:
        /* <DEDUP_REMOVED lines=22> */
[----:B-----5:R-:W-:Y:S05]  /*2380*/  CALL.REL.NOINC `($__internal_19_$__cuda_sm3x_div_rn_noftz_f32_slowpath) ;  /* 0x0000002000507944 */ /* 0x020fea0003c00000 */
[----:B------:R-:W-:-:S07]  /*2390*/  MOV R5, R7 ;  /* 0x0000000700057202 */ /* 0x000fce0000000f00 */
.L_x_2286:
[----:B------:R-:W-:Y:S05]  /*23a0*/  BSYNC.RECONVERGENT B3 ;  /* 0x0000000000037941 */ /* 0x000fea0003800200 */
.L_x_2285:
[----:B------:R-:W-:-:S04]  /*23b0*/  FADD R2, R2, R5 ;  /* 0x0000000502027221 */ /* 0x000fc80000000000 */
[----:B------:R-:W-:-:S04]  /*23c0*/  FADD R5, R75, -R2 ;  /* 0x800000024b057221 */ /* 0x000fc80000000000 */
[----:B------:R-:W-:-:S07]  /*23d0*/  FFMA R3, R6, R5, R3 ;  /* 0x0000000506037223 */ /* 0x000fce0000000003 */
.L_x_2284:
[----:B------:R-:W-:Y:S05]  /*23e0*/  BSYNC.RECONVERGENT B2 ;  /* 0x0000000000027941 */ /* 0x000fea0003800200 */
.L_x_2283:
        /* <DEDUP_REMOVED lines=24> */
.L_x_2290:
[----:B------:R-:W-:Y:S05]  /*2570*/  BSYNC.RECONVERGENT B3 ;  /* 0x0000000000037941 */ /* 0x000fea0003800200 */
.L_x_2289:
[----:B------:R-:W-:-:S04]  /*2580*/  FADD R2, R2, R5 ;  /* 0x0000000502027221 */ /* 0x000fc80000000000 */
[----:B------:R-:W-:-:S04]  /*2590*/  FADD R5, R67, -R2 ;  /* 0x8000000243057221 */ /* 0x000fc80000000000 */
[----:B------:R-:W-:-:S07]  /*25a0*/  FFMA R3, R6, R5, R3 ;  /* 0x0000000506037223 */ /* 0x000fce0000000003 */
.L_x_2288:
[----:B------:R-:W-:Y:S05]  /*25b0*/  BSYNC.RECONVERGENT B2 ;  /* 0x0000000000027941 */ /* 0x000fea0003800200 */
.L_x_2287:
        /* <DEDUP_REMOVED lines=24> */
.L_x_2294:
[----:B------:R-:W-:Y:S05]  /*2740*/  BSYNC.RECONVERGENT B3 ;  /* 0x0000000000037941 */ /* 0x000fea0003800200 */
.L_x_2293:
[----:B------:R-:W-:-:S04]  /*2750*/  FADD R2, R2, R5 ;  /* 0x0000000502027221 */ /* 0x000fc80000000000 */
[----:B------:R-:W-:-:S04]  /*2760*/  FADD R5, R15, -R2 ;  /* 0x800000020f057221 */ /* 0x000fc80000000000 */
[----:B------:R-:W-:-:S07]  /*2770*/  FFMA R3, R6, R5, R3 ;  /* 0x0000000506037223 */ /* 0x000fce0000000003 */
.L_x_2292:
[----:B------:R-:W-:Y:S05]  /*2780*/  BSYNC.RECONVERGENT B2 ;  /* 0x0000000000027941 */ /* 0x000fea0003800200 */
.L_x_2291:
[----:B------:R-:W-:-:S03]  /*2790*/  UMOV UR4, 0xffffffff ;  /* 0xffffffff00047882 */ /* 0x000fc60000000000 */
[----:B------:R-:W-:Y:S05]  /*27a0*/  BRA.DIV UR4, `(.L_x_2295) ;  /* 0x0000001604207947 */ /* 0x000fea000b800000 */
[----:B------:R0:W1:Y:S04]  /*27b0*/  SHFL.DOWN PT, R5, R2, 0x10, 0x1f ;  /* 0x0a001f0002057f89 */ /* 0x00006800000e0000 */
[----:B------:R0:W2:Y:S04]  /*27c0*/  SHFL.DOWN PT, R6, R3, 0x10, 0x1f ;  /* 0x0a001f0003067f89 */ /* 0x0000a800000e0000 */
[----:B------:R0:W3:Y:S02]  /*27d0*/  SHFL.DOWN PT, R14, R4, 0x10, 0x1f ;  /* 0x0a001f00040e7f89 */ /* 0x0000e400000e0000 */
.L_x_2327:
        /* <DEDUP_REMOVED lines=16> */
[----:B012--5:R-:W-:Y:S05]  /*28e0*/  CALL.REL.NOINC `($__internal_19_$__cuda_sm3x_div_rn_noftz_f32_slowpath) ;  /* 0x0000001800f87944 */ /* 0x027fea0003c00000 */
.L_x_2299:
[----:B------:R-:W-:Y:S05]  /*28f0*/  BSYNC.RECONVERGENT B3 ;  /* 0x0000000000037941 */ /* 0x000fea0003800200 */
.L_x_2298:
[----:B-1----:R-:W-:-:S04]  /*2900*/  FADD R5, -R2, R5 ;  /* 0x0000000502057221 */ /* 0x002fc80000000100 */
[C---:B------:R-:W-:Y:S01]  /*2910*/  FMUL R11, R5.reuse, R5 ;  /* 0x00000005050b7220 */ /* 0x040fe20000400000 */
[----:B0-----:R-:W-:-:S03]  /*2920*/  FFMA R2, R5, R7, R2 ;  /* 0x0000000705027223 */ /* 0x001fc60000000002 */
[----:B------:R-:W-:Y:S01]  /*2930*/  FMUL R11, R4, R11 ;  /* 0x0000000b040b7220 */ /* 0x000fe20000400000 */
[----:B------:R-:W-:-:S03]  /*2940*/  IMAD.MOV.U32 R4, RZ, RZ, R15 ;  /* 0x000000ffff047224 */ /* 0x000fc600078e000f */
[----:B--2---:R-:W-:-:S04]  /*2950*/  FFMA R6, R11, R7, R6 ;  /* 0x000000070b067223 */ /* 0x004fc80000000006 */
[----:B------:R-:W-:-:S07]  /*2960*/  FADD R3, R3, R6 ;  /* 0x0000000603037221 */ /* 0x000fce0000000000 */
.L_x_2297:
[----:B------:R-:W-:Y:S05]  /*2970*/  BSYNC.RECONVERGENT B2 ;  /* 0x0000000000027941 */ /* 0x000fea0003800200 */
.L_x_2296:
[----:B------:R-:W-:-:S03]  /*2980*/  UMOV UR4, 0xffffffff ;  /* 0xffffffff00047882 */ /* 0x000fc60000000000 */
[----:B------:R-:W-:Y:S05]  /*2990*/  BRA.DIV UR4, `(.L_x_2300) ;  /* 0x0000001604007947 */ /* 0x000fea000b800000 */
[----:B-1----:R1:W3:Y:S04]  /*29a0*/  SHFL.DOWN PT, R5, R2, 0x8, 0x1f ;  /* 0x09001f0002057f89 */ /* 0x0022e800000e0000 */
[----:B--2---:R1:W2:Y:S04]  /*29b0*/  SHFL.DOWN PT, R6, R3, 0x8, 0x1f ;  /* 0x09001f0003067f89 */ /* 0x0042a800000e0000 */
[----:B------:R1:W4:Y:S02]  /*29c0*/  SHFL.DOWN PT, R14, R4, 0x8, 0x1f ;  /* 0x09001f00040e7f89 */ /* 0x00032400000e0000 */
.L_x_2332:
        /* <DEDUP_REMOVED lines=16> */
[----:B-123-5:R-:W-:Y:S05]  /*2ad0*/  CALL.REL.NOINC `($__internal_19_$__cuda_sm3x_div_rn_noftz_f32_slowpath) ;  /* 0x00000018007c7944 */ /* 0x02efea0003c00000 */
.L_x_2304:
[----:B------:R-:W-:Y:S05]  /*2ae0*/  BSYNC.RECONVERGENT B3 ;  /* 0x0000000000037941 */ /* 0x000fea0003800200 */
.L_x_2303:
[----:B---3--:R-:W-:-:S04]  /*2af0*/  FADD R5, -R2, R5 ;  /* 0x0000000502057221 */ /* 0x008fc80000000100 */
[C---:B------:R-:W-:Y:S01]  /*2b00*/  FMUL R11, R5.reuse, R5 ;  /* 0x00000005050b7220 */ /* 0x040fe20000400000 */
[----:B-1----:R-:W-:-:S03]  /*2b10*/  FFMA R2, R5, R7, R2 ;  /* 0x0000000705027223 */ /* 0x002fc60000000002 */
[----:B------:R-:W-:Y:S01]  /*2b20*/  FMUL R11, R4, R11 ;  /* 0x0000000b040b7220 */ /* 0x000fe20000400000 */
[----:B------:R-:W-:-:S03]  /*2b30*/  MOV R4, R15 ;  /* 0x0000000f00047202 */ /* 0x000fc60000000f00 */
[----:B--2---:R-:W-:-:S04]  /*2b40*/  FFMA R6, R11, R7, R6 ;  /* 0x000000070b067223 */ /* 0x004fc80000000006 */
[----:B------:R-:W-:-:S07]  /*2b50*/  FADD R3, R3, R6 ;  /* 0x0000000603037221 */ /* 0x000fce0000000000 */
.L_x_2302:
[----:B------:R-:W-:Y:S05]  /*2b60*/  BSYNC.RECONVERGENT B2 ;  /* 0x0000000000027941 */ /* 0x000fea0003800200 */
.L_x_2301:
[----:B------:R-:W-:-:S03]  /*2b70*/  UMOV UR4, 0xffffffff ;  /* 0xffffffff00047882 */ /* 0x000fc60000000000 */
[----:B------:R-:W-:Y:S05]  /*2b80*/  BRA.DIV UR4, `(.L_x_2305) ;  /* 0x0000001204e07947 */ /* 0x000fea000b800000 */
[----:B---3--:R3:W4:Y:S04]  /*2b90*/  SHFL.DOWN PT, R5, R2, 0x4, 0x1f ;  /* 0x08801f0002057f89 */ /* 0x00872800000e0000 */
[----:B--2---:R3:W2:Y:S04]  /*2ba0*/  SHFL.DOWN PT, R6, R3, 0x4, 0x1f ;  /* 0x08801f0003067f89 */ /* 0x0046a800000e0000 */
[----:B------:R3:W0:Y:S02]  /*2bb0*/  SHFL.DOWN PT, R14, R4, 0x4, 0x1f ;  /* 0x08801f00040e7f89 */ /* 0x00062400000e0000 */
.L_x_2337:
        /* <DEDUP_REMOVED lines=16> */
[----:B--2345:R-:W-:Y:S05]  /*2cc0*/  CALL.REL.NOINC `($__internal_19_$__cuda_sm3x_div_rn_noftz_f32_slowpath) ;  /* 0x0000001800007944 */ /* 0x03cfea0003c00000 */
.L_x_2309:
[----:B------:R-:W-:Y:S05]  /*2cd0*/  BSYNC.RECONVERGENT B3 ;  /* 0x0000000000037941 */ /* 0x000fea0003800200 */
.L_x_2308:
[----:B----4-:R-:W-:-:S04]  /*2ce0*/  FADD R5, -R2, R5 ;  /* 0x0000000502057221 */ /* 0x010fc80000000100 */
[C---:B------:R-:W-:Y:S01]  /*2cf0*/  FMUL R11, R5.reuse, R5 ;  /* 0x00000005050b7220 */ /* 0x040fe20000400000 */
[----:B---3--:R-:W-:-:S03]  /*2d00*/  FFMA R2, R5, R7, R2 ;  /* 0x0000000705027223 */ /* 0x008fc60000000002 */
[----:B------:R-:W-:Y:S01]  /*2d10*/  FMUL R11, R4, R11 ;  /* 0x0000000b040b7220 */ /* 0x000fe20000400000 */
[----:B------:R-:W-:-:S03]  /*2d20*/  MOV R4, R15 ;  /* 0x0000000f00047202 */ /* 0x000fc60000000f00 */
[----:B--2---:R-:W-:-:S04]  /*2d30*/  FFMA R6, R11, R7, R6 ;  /* 0x000000070b067223 */ /* 0x004fc80000000006 */
[----:B------:R-:W-:-:S07]  /*2d40*/  FADD R3, R3, R6 ;  /* 0x0000000603037221 */ /* 0x000fce0000000000 */
.L_x_2307:
[----:B------:R-:W-:Y:S05]  /*2d50*/  BSYNC.RECONVERGENT B2 ;  /* 0x0000000000027941 */ /* 0x000fea0003800200 */
.L_x_2306:
[----:B------:R-:W-:-:S03]  /*2d60*/  UMOV UR4, 0xffffffff ;  /* 0xffffffff00047882 */ /* 0x000fc60000000000 */
[----:B------:R-:W-:Y:S05]  /*2d70*/  BRA.DIV UR4, `(.L_x_2310) ;  /* 0x0000001204c07947 */ /* 0x000fea000b800000 */
[----:B----4-:R0:W4:Y:S04]  /*2d80*/  SHFL.DOWN PT, R5, R2, 0x2, 0x1f ;  /* 0x08401f0002057f89 */ /* 0x01012800000e0000 */
[----:B--2---:R0:W2:Y:S04]  /*2d90*/  SHFL.DOWN PT, R6, R3, 0x2, 0x1f ;  /* 0x08401f0003067f89 */ /* 0x0040a800000e0000 */
[----:B------:R0:W0:Y:S02]  /*2da0*/  SHFL.DOWN PT, R14, R4, 0x2, 0x1f ;  /* 0x08401f00040e7f89 */ /* 0x00002400000e0000 */
.L_x_2342:
        /* <DEDUP_REMOVED lines=16> */
[----:B--2345:R-:W-:Y:S05]  /*2eb0*/  CALL.REL.NOINC `($__internal_19_$__cuda_sm3x_div_rn_noftz_f32_slowpath) ;  /* 0x0000001400847944 */ /* 0x03cfea0003c00000 */
.L_x_2314:
[----:B------:R-:W-:Y:S05]  /*2ec0*/  BSYNC.RECONVERGENT B3 ;  /* 0x0000000000037941 */ /* 0x000fea0003800200 */
.L_x_2313:
[----:B----4-:R-:W-:-:S04]  /*2ed0*/  FADD R5, -R2, R5 ;  /* 0x0000000502057221 */ /* 0x010fc80000000100 */
[C---:B------:R-:W-:Y:S01]  /*2ee0*/  FMUL R11, R5.reuse, R5 ;  /* 0x00000005050b7220 */ /* 0x040fe20000400000 */
[----:B---3--:R-:W-:-:S03]  /*2ef0*/  FFMA R2, R5, R7, R2 ;  /* 0x0000000705027223 */ /* 0x008fc60000000002 */
[----:B------:R-:W-:Y:S01]  /*2f00*/  FMUL R11, R4, R11 ;  /* 0x0000000b040b7220 */ /* 0x000fe20000400000 */
[----:B------:R-:W-:-:S03]  /*2f10*/  MOV R4, R15 ;  /* 0x0000000f00047202 */ /* 0x000fc60000000f00 */
[----:B--2---:R-:W-:-:S04]  /*2f20*/  FFMA R6, R11, R7, R6 ;  /* 0x000000070b067223 */ /* 0x004fc80000000006 */
[----:B------:R-:W-:-:S07]  /*2f30*/  FADD R3, R3, R6 ;  /* 0x0000000603037221 */ /* 0x000fce0000000000 */
.L_x_2312:
[----:B------:R-:W-:Y:S05]  /*2f40*/  BSYNC.RECONVERGENT B2 ;  /* 0x0000000000027941 */ /* 0x000fea0003800200 */
.L_x_2311:
[----:B------:R-:W-:-:S03]  /*2f50*/  UMOV UR4, 0xffffffff ;  /* 0xffffffff00047882 */ /* 0x000fc60000000000 */
[----:B------:R-:W-:Y:S05]  /*2f60*/  BRA.DIV UR4, `(.L_x_2315) ;  /* 0x0000001204a07947 */ /* 0x000fea000b800000 */
[----:B----4-:R0:W4:Y:S04]  /*2f70*/  SHFL.DOWN PT, R5, R2, 0x1, 0x1f ;  /* 0x08201f0002057f89 */ /* 0x01012800000e0000 */
[----:B--2---:R0:W2:Y:S04]  /*2f80*/  SHFL.DOWN PT, R6, R3, 0x1, 0x1f ;  /* 0x08201f0003067f89 */ /* 0x0040a800000e0000 */
[----:B------:R0:W0:Y:S02]  /*2f90*/  SHFL.DOWN PT, R14, R4, 0x1, 0x1f ;  /* 0x08201f00040e7f89 */ /* 0x00002400000e0000 */
.L_x_2347:
        /* <DEDUP_REMOVED lines=16> */
[----:B--2345:R-:W-:Y:S05]  /*30a0*/  CALL.REL.NOINC `($__internal_19_$__cuda_sm3x_div_rn_noftz_f32_slowpath) ;  /* 0x0000001400087944 */ /* 0x03cfea0003c00000 */
.L_x_2319:
[----:B------:R-:W-:Y:S05]  /*30b0*/  BSYNC.RECONVERGENT B3 ;  /* 0x0000000000037941 */ /* 0x000fea0003800200 */
.L_x_2318:
[----:B----4-:R-:W-:-:S04]  /*30c0*/  FADD R5, -R2, R5 ;  /* 0x0000000502057221 */ /* 0x010fc80000000100 */
[C---:B------:R-:W-:Y:S01]  /*30d0*/  FMUL R11, R5.reuse, R5 ;  /* 0x00000005050b7220 */ /* 0x040fe20000400000 */
[----:B---3--:R-:W-:-:S03]  /*30e0*/  FFMA R2, R5, R7, R2 ;  /* 0x0000000705027223 */ /* 0x008fc60000000002 */
[----:B------:R-:W-:Y:S01]  /*30f0*/  FMUL R11, R4, R11 ;  /* 0x0000000b040b7220 */ /* 0x000fe20000400000 */
[----:B------:R-:W-:-:S03]  /*3100*/  IMAD.MOV.U32 R4, RZ, RZ, R15 ;  /* 0x000000ffff047224 */ /* 0x000fc600078e000f */
[----:B--2---:R-:W-:-:S04]  /*3110*/  FFMA R6, R11, R7, R6 ;  /* 0x000000070b067223 */ /* 0x004fc80000000006 */
[----:B------:R-:W-:-:S07]  /*3120*/  FADD R3, R3, R6 ;  /* 0x0000000603037221 */ /* 0x000fce0000000000 */
.L_x_2317:
[----:B------:R-:W-:Y:S05]  /*3130*/  BSYNC.RECONVERGENT B2 ;  /* 0x0000000000027941 */ /* 0x000fea0003800200 */
.L_x_2316:
[----:B------:R-:W-:Y:S01]  /*3140*/  IADD3 R95, PT, PT, R8, 0x280, RZ ;  /* 0x00000280085f7810 */ /* 0x000fe20007ffe0ff */
[----:B------:R-:W-:-:S03]  /*3150*/  UMOV UR4, 0xffffffff ;  /* 0xffffffff00047882 */ /* 0x000fc60000000000 */
[----:B------:R-:W-:-:S04]  /*3160*/  ISETP.GE.U32.AND P0, PT, R95, UR38, PT ;  /* 0x000000265f007c0c */ /* 0x000fc8000bf06070 */
[----:B------:R-:W-:Y:S01]  /*3170*/  ISETP.GE.AND.EX P0, PT, RZ, UR39, PT, P0 ;  /* 0x00000027ff007c0c */ /* 0x000fe2000bf06300 */
[----:B------:R-:W-:-:S12]  /*3180*/  BRA.DIV UR4, `(.L_x_2320) ;  /* 0x0000001204747947 */ /* 0x000fd8000b800000 */
[----:B----4-:R0:W4:Y:S04]  /*3190*/  SHFL.IDX PT, R5, R2, RZ, 0x1f ;  /* 0x00001fff02057589 */ /* 0x01012800000e0000 */
[----:B-1-3--:R-:W1:Y:S04]  /*31a0*/  SHFL.IDX PT, R3, R3, RZ, 0x1f ;  /* 0x00001fff03037589 */ /* 0x00ae6800000e0000 */
[----:B------:R0:W3:Y:S02]  /*31b0*/  SHFL.IDX PT, R14, R4, RZ, 0x1f ;  /* 0x00001fff040e7589 */ /* 0x0000e400000e0000 */
.L_x_2352:
        /* <DEDUP_REMOVED lines=10> */
[----:B--2-45:R-:W-:Y:S05]  /*3260*/  CALL.REL.NOINC `($__internal_19_$__cuda_sm3x_div_rn_noftz_f32_slowpath) ;  /* 0x0000001000987944 */ /* 0x034fea0003c00000 */
[----:B------:R-:W-:-:S07]  /*3270*/  MOV R2, R7 ;  /* 0x0000000700027202 */ /* 0x000fce0000000f00 */
.L_x_2321:
[----:B------:R-:W0:Y:S01]  /*3280*/  F2F.F32.F64 R3, UR36 ;  /* 0x0000002400037d10 */ /* 0x000e220008301000 */
[----:B------:R-:W-:Y:S01]  /*3290*/  FMNMX R2, RZ, R2, !PT ;  /* 0x00000002ff027209 */ /* 0x000fe20007800000 */
[----:B----4-:R-:W-:Y:S01]  /*32a0*/  FADD R11, R0, -R5 ;  /* 0x80000005000b7221 */ /* 0x010fe20000000000 */
[----:B------:R-:W-:Y:S01]  /*32b0*/  HFMA2 R7, -RZ, RZ, 0, 0 ;  /* 0x00000000ff077431 */ /* 0x000fe200000001ff */
[----:B------:R-:W-:Y:S01]  /*32c0*/  SHF.R.S32.HI R0, RZ, 0x1f, R63 ;  /* 0x0000001fff007819 */ /* 0x000fe2000001143f */
[----:B--2---:R-:W-:Y:S02]  /*32d0*/  IMAD.MOV.U32 R6, RZ, RZ, R8 ;  /* 0x000000ffff067224 */ /* 0x004fe400078e0008 */
[--C-:B------:R-:W-:Y:S01]  /*32e0*/  FADD R73, R70, -R5.reuse ;  /* 0x8000000546497221 */ /* 0x100fe20000000000 */
[----:B------:R-:W-:Y:S01]  /*32f0*/  R2UR UR4, R48 ;  /* 0x00000000300472ca */ /* 0x000fe200000e0000 */
[----:B------:R-:W-:Y:S01]  /*3300*/  VIADD R67, R8, 0x2c0 ;  /* 0x000002c008437836 */ /* 0x000fe20000000000 */
[----:B------:R-:W-:Y:S01]  /*3310*/  R2UR UR5, R49 ;  /* 0x00000000310572ca */ /* 0x000fe200000e0000 */
[----:B------:R-:W-:Y:S01]  /*3320*/  IMAD R0, R0, UR42, RZ ;  /* 0x0000002a00007c24 */ /* 0x000fe2000f8e02ff */
[----:B------:R-:W-:Y:S01]  /*3330*/  IADD3 R12, PT, PT, R8, 0x2a0, RZ ;  /* 0x000002a0080c7810 */ /* 0x000fe20007ffe0ff */
[----:B------:R-:W-:Y:S01]  /*3340*/  FADD R13, R64, -R5 ;  /* 0x80000005400d7221 */ /* 0x000fe20000000000 */
[----:B------:R-:W-:Y:S01]  /*3350*/  IMAD.WIDE.U32 R6, R63, UR42, R6 ;  /* 0x0000002a3f067c25 */ /* 0x000fe2000f8e0006 */
[----:B------:R-:W-:-:S03]  /*3360*/  IADD3 R15, PT, PT, R8, 0x2e0, RZ ;  /* 0x000002e0080f7810 */ /* 0x000fc60007ffe0ff */
[----:B0-----:R-:W-:Y:S01]  /*3370*/  FADD R4, R2, R3 ;  /* 0x0000000302047221 */ /* 0x001fe20000000000 */
[----:B------:R-:W-:Y:S01]  /*3380*/  @!P0 R2UR UR8, R48 ;  /* 0x00000000300882ca */ /* 0x000fe200000e0000 */
[----:B------:R-:W-:Y:S01]  /*3390*/  IMAD R3, R63, UR43, R0 ;  /* 0x0000002b3f037c24 */ /* 0x000fe2000f8e0200 */
[----:B------:R-:W-:Y:S01]  /*33a0*/  LEA R2, P1, R6, UR40, 0x2 ;  /* 0x0000002806027c11 */ /* 0x000fe2000f8210ff */
[--C-:B------:R-:W-:Y:S01]  /*33b0*/  FADD R69, R66, -R5.reuse ;  /* 0x8000000542457221 */ /* 0x100fe20000000000 */
[----:B------:R-:W-:Y:S01]  /*33c0*/  FSETP.GEU.AND P4, PT, |R4|, 1.175494350822287508e-38, PT ;  /* 0x008000000400780b */ /* 0x000fe20003f8e200 */
[--C-:B------:R-:W-:Y:S01]  /*33d0*/  FADD R71, R68, -R5.reuse ;  /* 0x8000000544477221 */ /* 0x100fe20000000000 */
[----:B------:R-:W-:Y:S01]  /*33e0*/  IADD3 R3, PT, PT, R7, R3, RZ ;  /* 0x0000000307037210 */ /* 0x000fe20007ffe0ff */
[--C-:B------:R-:W-:Y:S01]  /*33f0*/  FADD R75, R72, -R5.reuse ;  /* 0x80000005484b7221 */ /* 0x100fe20000000000 */
[----:B------:R-:W-:Y:S01]  /*3400*/  @!P0 R2UR UR9, R49 ;  /* 0x00000000310982ca */ /* 0x000fe200000e0000 */
[----:B------:R-:W-:Y:S01]  /*3410*/  FADD R77, R74, -R5 ;  /* 0x800000054a4d7221 */ /* 0x000fe20000000000 */
[----:B------:R-:W-:Y:S01]  /*3420*/  LEA.HI.X R3, R6, UR41, R3, 0x2, P1 ;  /* 0x0000002906037c11 */ /* 0x000fe200088f1403 */
[--C-:B------:R-:W-:Y:S01]  /*3430*/  FADD R79, R76, -R5.reuse ;  /* 0x800000054c4f7221 */ /* 0x100fe20000000000 */
[----:B------:R-:W-:Y:S01]  /*3440*/  ISETP.GE.U32.AND P2, PT, R12, UR38, PT ;  /* 0x000000260c007c0c */ /* 0x000fe2000bf46070 */
[--C-:B------:R-:W-:Y:S01]  /*3450*/  FADD R81, R78, -R5.reuse ;  /* 0x800000054e517221 */ /* 0x100fe20000000000 */
[----:B------:R-:W-:Y:S01]  /*3460*/  ISETP.GE.U32.AND P3, PT, R67, UR38, PT ;  /* 0x0000002643007c0c */ /* 0x000fe2000bf66070 */
[--C-:B------:R-:W-:Y:S01]  /*3470*/  FADD R83, R80, -R5.reuse ;  /* 0x8000000550537221 */ /* 0x100fe20000000000 */
[----:B------:R-:W-:Y:S01]  /*3480*/  ISETP.GE.U32.AND P1, PT, R15, UR38, PT ;  /* 0x000000260f007c0c */ /* 0x000fe2000bf26070 */
[----:B------:R-:W-:Y:S01]  /*3490*/  @!P4 FMUL R4, R4, 16777216 ;  /* 0x4b8000000404c820 */ /* 0x000fe20000400000 */
[----:B------:R-:W-:Y:S01]  /*34a0*/  ISETP.GE.AND.EX P2, PT, RZ, UR39, PT, P2 ;  /* 0x00000027ff007c0c */ /* 0x000fe2000bf46320 */
[--C-:B------:R-:W-:Y:S01]  /*34b0*/  FADD R85, R82, -R5.reuse ;  /* 0x8000000552557221 */ /* 0x100fe20000000000 */
[----:B------:R-:W-:Y:S01]  /*34c0*/  ISETP.GE.AND.EX P3, PT, RZ, UR39, PT, P3 ;  /* 0x00000027ff007c0c */ /* 0x000fe2000bf66330 */
[--C-:B------:R-:W-:Y:S01]  /*34d0*/  FADD R87, R84, -R5.reuse ;  /* 0x8000000554577221 */ /* 0x100fe20000000000 */
[----:B------:R-:W-:Y:S01]  /*34e0*/  ISETP.GE.AND.EX P1, PT, RZ, UR39, PT, P1 ;  /* 0x00000027ff007c0c */ /* 0x000fe2000bf26310 */
[----:B------:R-:W0:Y:S01]  /*34f0*/  MUFU.RSQ R4, R4 ;  /* 0x0000000400047308 */ /* 0x000e220000001400 */
        /* <DEDUP_REMOVED lines=8> */
[----:B------:R-:W-:Y:S01]  /*3580*/  @!P0 MOV R65, 0x7fc00000 ;  /* 0x7fc0000000418802 */ /* 0x000fe20000000f00 */
[----:B------:R-:W-:Y:S01]  /*3590*/  @!P3 IMAD.MOV.U32 R105, RZ, RZ, 0x7fc00000 ;  /* 0x7fc00000ff69b424 */ /* 0x000fe200078e00ff */
[----:B------:R-:W-:-:S02]  /*35a0*/  @!P2 R2UR UR12, R48 ;  /* 0x00000000300ca2ca */ /* 0x000fc400000e0000 */
[C---:B------:R-:W-:Y:S01]  /*35b0*/  @!P2 R2UR UR13, R49.reuse ;  /* 0x00000000310da2ca */ /* 0x040fe200000e0000 */
[----:B------:R1:W-:Y:S01]  /*35c0*/  @!P0 STG.E desc[UR8][R2.64+0xa00], R65 ;  /* 0x000a004102008986 */ /* 0x0003e2000c101908 */
[----:B------:R-:W-:Y:S01]  /*35d0*/  @!P3 R2UR UR14, R48 ;  /* 0x00000000300eb2ca */ /* 0x000fe200000e0000 */
[----:B0-----:R-:W-:Y:S01]  /*35e0*/  @!P4 FMUL R4, R4, 4096 ;  /* 0x458000000404c820 */ /* 0x001fe20000400000 */
[C---:B------:R-:W-:Y:S02]  /*35f0*/  @!P3 R2UR UR15, R49.reuse ;  /* 0x00000000310fb2ca */ /* 0x040fe400000e0000 */
[----:B------:R-:W-:Y:S01]  /*3600*/  @!P1 R2UR UR16, R48 ;  /* 0x00000000301092ca */ /* 0x000fe200000e0000 */
[C---:B------:R-:W-:Y:S01]  /*3610*/  FMUL R11, R4.reuse, R11 ;  /* 0x0000000b040b7220 */ /* 0x040fe20000400000 */
[C---:B------:R-:W-:Y:S01]  /*3620*/  FMUL R73, R4.reuse, R73 ;  /* 0x0000004904497220 */ /* 0x040fe20000400000 */
[----:B------:R-:W-:Y:S01]  /*3630*/  @!P1 R2UR UR17, R49 ;  /* 0x00000000311192ca */ /* 0x000fe200000e0000 */
[C---:B------:R-:W-:Y:S01]  /*3640*/  FMUL R5, R4.reuse, R5 ;  /* 0x0000000504057220 */ /* 0x040fe20000400000 */
[----:B-----5:R-:W-:Y:S01]  /*3650*/  FFMA R11, R39, R11, R18 ;  /* 0x0000000b270b7223 */ /* 0x020fe20000000012 */
[----:B------:R-:W-:Y:S01]  /*3660*/  FFMA R73, R43, R73, R22 ;  /* 0x000000492b497223 */ /* 0x000fe20000000016 */
[----:B-1----:R-:W0:Y:S01]  /*3670*/  LDC.64 R64, c[0x0][0x398] ;  /* 0x0000e600ff407b82 */ /* 0x002e220000000a00 */
[----:B------:R-:W-:Y:S01]  /*3680*/  @!P2 MOV R103, 0x7fc00000 ;  /* 0x7fc000000067a802 */ /* 0x000fe20000000f00 */
[C---:B------:R-:W-:Y:S01]  /*3690*/  FMUL R13, R4.reuse, R13 ;  /* 0x0000000d040d7220 */ /* 0x040fe20000400000 */
[----:B------:R1:W-:Y:S01]  /*36a0*/  STG.E desc[UR4][R2.64], R11 ;  /* 0x0000000b02007986 */ /* 0x0003e2000c101904 */
[----:B------:R-:W-:Y:S01]  /*36b0*/  @!P1 MOV R107, 0x7fc00000 ;  /* 0x7fc00000006b9802 */ /* 0x000fe20000000f00 */
[----:B------:R-:W-:Y:S01]  /*36c0*/  FMUL R69, R4, R69 ;  /* 0x0000004504457220 */ /* 0x000fe20000400000 */
[----:B------:R-:W-:Y:S01]  /*36d0*/  R2UR UR6, R48 ;  /* 0x00000000300672ca */ /* 0x000fe200000e0000 */
[----:B------:R2:W-:Y:S01]  /*36e0*/  STG.E desc[UR4][R2.64+0x200], R73 ;  /* 0x0002004902007986 */ /* 0x0005e2000c101904 */
[----:B------:R-:W3:Y:S01]  /*36f0*/  LDCU UR4, c[0x0][0x370] ;  /* 0x00006e00ff0477ac */ /* 0x000ee20008000800 */
[C---:B------:R-:W-:Y:S01]  /*3700*/  R2UR UR7, R49.reuse ;  /* 0x00000000310772ca */ /* 0x040fe200000e0000 */
[----:B------:R-:W-:Y:S01]  /*3710*/  FMUL R71, R4, R71 ;  /* 0x0000004704477220 */ /* 0x000fe20000400000 */
[----:B------:R2:W-:Y:S01]  /*3720*/  @!P2 STG.E desc[UR12][R2.64+0xa80], R103 ;  /* 0x000a80670200a986 */ /* 0x0005e2000c10190c */
[----:B------:R-:W3:Y:S01]  /*3730*/  LDCU UR5, c[0x0][0x364] ;  /* 0x00006c80ff0577ac */ /* 0x000ee20008000800 */
[----:B------:R-:W-:Y:S01]  /*3740*/  R2UR UR8, R48 ;  /* 0x00000000300872ca */ /* 0x000fe200000e0000 */
[C---:B------:R-:W-:Y:S01]  /*3750*/  FMUL R75, R4.reuse, R75 ;  /* 0x0000004b044b7220 */ /* 0x040fe20000400000 */
[----:B------:R2:W-:Y:S01]  /*3760*/  @!P3 STG.E desc[UR14][R2.64+0xb00], R105 ;  /* 0x000b00690200b986 */ /* 0x0005e2000c10190e */
[C---:B------:R-:W-:Y:S01]  /*3770*/  R2UR UR9, R49.reuse ;  /* 0x00000000310972ca */ /* 0x040fe200000e0000 */
[----:B------:R-:W-:Y:S01]  /*3780*/  FMUL R77, R4, R77 ;  /* 0x0000004d044d7220 */ /* 0x000fe20000400000 */
[----:B------:R-:W-:Y:S01]  /*3790*/  R2UR UR10, R48 ;  /* 0x00000000300a72ca */ /* 0x000fe200000e0000 */
[----:B------:R2:W-:Y:S01]  /*37a0*/  @!P1 STG.E desc[UR16][R2.64+0xb80], R107 ;  /* 0x000b806b02009986 */ /* 0x0005e2000c101910 */
        /* <DEDUP_REMOVED lines=10> */
[----:B---3--:R-:W-:Y:S01]  /*3850*/  UIMAD UR4, UR4, UR5, URZ ;  /* 0x00000005040472a4 */ /* 0x008fe2000f8e02ff */
[----:B------:R-:W-:Y:S01]  /*3860*/  R2UR UR16, R48 ;  /* 0x00000000301072ca */ /* 0x000fe200000e0000 */
[C---:B------:R-:W-:Y:S01]  /*3870*/  FMUL R89, R4.reuse, R89 ;  /* 0x0000005904597220 */ /* 0x040fe20000400000 */
[----:B------:R-:W-:Y:S01]  /*3880*/  R2UR UR17, R49 ;  /* 0x00000000311172ca */ /* 0x000fe200000e0000 */
[----:B------:R-:W-:Y:S01]  /*3890*/  FMUL R91, R4, R91 ;  /* 0x0000005b045b7220 */ /* 0x000fe20000400000 */
[----:B------:R-:W-:Y:S01]  /*38a0*/  R2UR UR18, R48 ;  /* 0x00000000301272ca */ /* 0x000fe200000e0000 */
[C---:B------:R-:W-:Y:S01]  /*38b0*/  FMUL R93, R4.reuse, R93 ;  /* 0x0000005d045d7220 */ /* 0x040fe20000400000 */
[----:B------:R-:W-:Y:S01]  /*38c0*/  IADD3 R61, P0, PT, R61, UR4, RZ ;  /* 0x000000043d3d7c10 */ /* 0x000fe2000ff1e0ff */
[C---:B------:R-:W-:Y:S01]  /*38d0*/  FMUL R97, R4.reuse, R97 ;  /* 0x0000006104617220 */ /* 0x040fe20000400000 */
[----:B------:R-:W-:Y:S01]  /*38e0*/  R2UR UR19, R49 ;  /* 0x00000000311372ca */ /* 0x000fe200000e0000 */
[C---:B------:R-:W-:Y:S01]  /*38f0*/  FMUL R99, R4.reuse, R99 ;  /* 0x0000006304637220 */ /* 0x040fe20000400000 */
[----:B------:R-:W-:Y:S01]  /*3900*/  IADD3.X R60, PT, PT, RZ, R60, RZ, P0, !PT ;  /* 0x0000003cff3c7210 */ /* 0x000fe200007fe4ff */
[C---:B------:R-:W-:Y:S01]  /*3910*/  FMUL R7, R4.reuse, R7 ;  /* 0x0000000704077220 */ /* 0x040fe20000400000 */
[----:B------:R-:W-:Y:S01]  /*3920*/  ISETP.GE.U32.AND P0, PT, R61, UR44, PT ;  /* 0x0000002c3d007c0c */ /* 0x000fe2000bf06070 */
[----:B------:R-:W-:Y:S01]  /*3930*/  FMUL R101, R4, R101 ;  /* 0x0000006504657220 */ /* 0x000fe20000400000 */
[----:B------:R-:W-:Y:S01]  /*3940*/  R2UR UR20, R48 ;  /* 0x00000000301472ca */ /* 0x000fe200000e0000 */
[----:B-1----:R-:W-:Y:S01]  /*3950*/  FFMA R11, R58, R5, R37 ;  /* 0x000000053a0b7223 */ /* 0x002fe20000000025 */
[----:B------:R-:W-:Y:S01]  /*3960*/  R2UR UR21, R49 ;  /* 0x00000000311572ca */ /* 0x000fe200000e0000 */
[----:B0-----:R-:W-:Y:S01]  /*3970*/  IMAD.WIDE.U32 R4, R64, UR4, RZ ;  /* 0x0000000440047c25 */ /* 0x001fe2000f8e00ff */
[----:B------:R-:W-:-:S03]  /*3980*/  ISETP.GE.AND.EX P0, PT, R60, UR45, PT, P0 ;  /* 0x0000002d3c007c0c */ /* 0x000fc6000bf06300 */
        /* <DEDUP_REMOVED lines=42> */
.L_x_2295:
[----:B------:R-:W-:Y:S01]  /*3c30*/  HFMA2 R11, -RZ, RZ, 0, 1.847743988037109375e-06 ;  /* 0x0000001fff0b7431 */ /* 0x000fe200000001ff */
[----:B------:R-:W-:Y:S01]  /*3c40*/  BSSY B0, `(.L_x_2323) ;  /* 0x0000007000007945 */ /* 0x000fe20003800000 */
[----:B------:R-:W-:Y:S01]  /*3c50*/  MOV R13, R2 ;  /* 0x00000002000d7202 */ /* 0x000fe20000000f00 */
[----:B------:R-:W-:Y:S01]  /*3c60*/  IMAD.MOV.U32 R12, RZ, RZ, 0x10 ;  /* 0x00000010ff0c7424 */ /* 0x000fe200078e00ff */
[----:B------:R-:W-:-:S07]  /*3c70*/  MOV R15, 0xffffffff ;  /* 0xffffffff000f7802 */ /* 0x000fce0000000f00 */
[----:B-----5:R-:W-:Y:S05]  /*3c80*/  WARPSYNC.COLLECTIVE R15, `(.L_x_2324) ;  /* 0x000000000f087348 */ /* 0x020fea0003c00000 */
[----:B------:R0:W1:Y:S02]  /*3c90*/  SHFL.DOWN P6, R14, R13, R12, R11 ;  /* 0x0800000c0d0e7389 */ /* 0x00006400000c000b */
[----:B01---5:R-:W-:Y:S05]  /*3ca0*/  ENDCOLLECTIVE ;  /* 0x000000000000791b */ /* 0x023fea0003800000 */
.L_x_2324:
[----:B------:R-:W-:Y:S05]  /*3cb0*/  BSYNC B0 ;  /* 0x0000000000007941 */ /* 0x000fea0003800000 */
.L_x_2323:
[----:B------:R-:W-:Y:S02]  /*3cc0*/  HFMA2 R12, -RZ, RZ, 0, 9.5367431640625e-07 ;  /* 0x00000010ff0c7431 */ /* 0x000fe400000001ff */
[----:B------:R-:W-:Y:S01]  /*3cd0*/  IMAD.MOV.U32 R13, RZ, RZ, R3 ;  /* 0x000000ffff0d7224 */ /* 0x000fe200078e0003 */
[----:B------:R-:W-:Y:S02]  /*3ce0*/  MOV R11, 0x1f ;  /* 0x0000001f000b7802 */ /* 0x000fe40000000f00 */
[----:B------:R-:W-:Y:S02]  /*3cf0*/  MOV R15, 0xffffffff ;  /* 0xffffffff000f7802 */ /* 0x000fe40000000f00 */
[----:B------:R-:W-:-:S07]  /*3d00*/  MOV R5, R14 ;  /* 0x0000000e00057202 */ /* 0x000fce0000000f00 */
[----:B------:R-:W-:Y:S05]  /*3d10*/  WARPSYNC.COLLECTIVE R15, `(.L_x_2325) ;  /* 0x000000000f087348 */ /* 0x000fea0003c00000 */
[----:B------:R0:W1:Y:S02]  /*3d20*/  SHFL.DOWN P6, R14, R13, R12, R11 ;  /* 0x0800000c0d0e7389 */ /* 0x00006400000c000b */
[----:B01----:R-:W-:Y:S05]  /*3d30*/  ENDCOLLECTIVE ;  /* 0x000000000000791b */ /* 0x003fea0003800000 */
.L_x_2325:
[----:B------:R-:W-:Y:S01]  /*3d40*/  MOV R13, R4 ;  /* 0x00000004000d7202 */ /* 0x000fe20000000f00 */
[----:B------:R-:W-:-:S07]  /*3d50*/  IMAD.MOV.U32 R6, RZ, RZ, R14 ;  /* 0x000000ffff067224 */ /* 0x000fce00078e000e */
[----:B------:R-:W-:Y:S05]  /*3d60*/  WARPSYNC.COLLECTIVE R15, `(.L_x_2326) ;  /* 0x000000000f087348 */ /* 0x000fea0003c00000 */
[----:B------:R0:W1:Y:S02]  /*3d70*/  SHFL.DOWN P6, R14, R13, R12, R11 ;  /* 0x0800000c0d0e7389 */ /* 0x00006400000c000b */
[----:B01----:R-:W-:Y:S05]  /*3d80*/  ENDCOLLECTIVE ;  /* 0x000000000000791b */ /* 0x003fea0003800000 */
.L_x_2326:
[----:B------:R-:W-:Y:S05]  /*3d90*/  BRA `(.L_x_2327) ;  /* 0xffffffe800907947 */ /* 0x000fea000383ffff */
.L_x_2300:
[----:B------:R-:W-:Y:S01]  /*3da0*/  HFMA2 R12, -RZ, RZ, 0, 4.76837158203125e-07 ;  /* 0x00000008ff0c7431 */ /* 0x000fe200000001ff */
[----:B------:R-:W-:Y:S01]  /*3db0*/  BSSY B0, `(.L_x_2328) ;  /* 0x0000007000007945 */ /* 0x000fe20003800000 */
[----:B------:R-:W-:Y:S01]  /*3dc0*/  MOV R13, R2 ;  /* 0x00000002000d7202 */ /* 0x000fe20000000f00 */
[----:B------:R-:W-:Y:S01]  /*3dd0*/  IMAD.MOV.U32 R11, RZ, RZ, 0x1f ;  /* 0x0000001fff0b7424 */ /* 0x000fe200078e00ff */
[----:B------:R-:W-:-:S07]  /*3de0*/  MOV R15, 0xffffffff ;  /* 0xffffffff000f7802 */ /* 0x000fce0000000f00 */
[----:B012--5:R-:W-:Y:S05]  /*3df0*/  WARPSYNC.COLLECTIVE R15, `(.L_x_2329) ;  /* 0x000000000f087348 */ /* 0x027fea0003c00000 */
[----:B------:R3:W4:Y:S02]  /*3e00*/  SHFL.DOWN P6, R14, R13, R12, R11 ;  /* 0x0800000c0d0e7389 */ /* 0x00072400000c000b */
[----:B012345:R-:W-:Y:S05]  /*3e10*/  ENDCOLLECTIVE ;  /* 0x000000000000791b */ /* 0x03ffea0003800000 */
.L_x_2329:
[----:B------:R-:W-:Y:S05]  /*3e20*/  BSYNC B0 ;  /* 0x0000000000007941 */ /* 0x000fea0003800000 */
.L_x_2328:
        /* <DEDUP_REMOVED lines=8> */
.L_x_2330:
[----:B------:R-:W-:Y:S01]  /*3eb0*/  IMAD.MOV.U32 R13, RZ, RZ, R4 ;  /* 0x000000ffff0d7224 */ /* 0x000fe200078e0004 */
[----:B------:R-:W-:-:S07]  /*3ec0*/  MOV R6, R14 ;  /* 0x0000000e00067202 */ /* 0x000fce0000000f00 */
[----:B------:R-:W-:Y:S05]  /*3ed0*/  WARPSYNC.COLLECTIVE R15, `(.L_x_2331) ;  /* 0x000000000f087348 */ /* 0x000fea0003c00000 */
[----:B------:R0:W1:Y:S02]  /*3ee0*/  SHFL.DOWN P6, R14, R13, R12, R11 ;  /* 0x0800000c0d0e7389 */ /* 0x00006400000c000b */
[----:B01----:R-:W-:Y:S05]  /*3ef0*/  ENDCOLLECTIVE ;  /* 0x000000000000791b */ /* 0x003fea0003800000 */
.L_x_2331:
[----:B------:R-:W-:Y:S05]  /*3f00*/  BRA `(.L_x_2332) ;  /* 0xffffffe800b07947 */ /* 0x000fea000383ffff */
.L_x_2305:
        /* <DEDUP_REMOVED lines=8> */
.L_x_2334:
[----:B------:R-:W-:Y:S05]  /*3f90*/  BSYNC B0 ;  /* 0x0000000000007941 */ /* 0x000fea0003800000 */
.L_x_2333:
        /* <DEDUP_REMOVED lines=8> */
.L_x_2335:
[----:B------:R-:W-:Y:S02]  /*4020*/  MOV R13, R4 ;  /* 0x00000004000d7202 */ /* 0x000fe40000000f00 */
[----:B------:R-:W-:-:S07]  /*4030*/  MOV R6, R14 ;  /* 0x0000000e00067202 */ /* 0x000fce0000000f00 */
[----:B------:R-:W-:Y:S05]  /*4040*/  WARPSYNC.COLLECTIVE R15, `(.L_x_2336) ;  /* 0x000000000f087348 */ /* 0x000fea0003c00000 */
[----:B------:R0:W1:Y:S02]  /*4050*/  SHFL.DOWN P6, R14, R13, R12, R11 ;  /* 0x0800000c0d0e7389 */ /* 0x00006400000c000b */
[----:B01----:R-:W-:Y:S05]  /*4060*/  ENDCOLLECTIVE ;  /* 0x000000000000791b */ /* 0x003fea0003800000 */
.L_x_2336:
[----:B------:R-:W-:Y:S05]  /*4070*/  BRA `(.L_x_2337) ;  /* 0xffffffe800d07947 */ /* 0x000fea000383ffff */
.L_x_2310:
[----:B------:R-:W-:Y:S01]  /*4080*/  HFMA2 R12, -RZ, RZ, 0, 1.1920928955078125e-07 ;  /* 0x00000002ff0c7431 */ /* 0x000fe200000001ff */
[----:B------:R-:W-:Y:S01]  /*4090*/  BSSY B0, `(.L_x_2338) ;  /* 0x0000007000007945 */ /* 0x000fe20003800000 */
[----:B------:R-:W-:Y:S01]  /*40a0*/  IMAD.MOV.U32 R13, RZ, RZ, R2 ;  /* 0x000000ffff0d7224 */ /* 0x000fe200078e0002 */
[----:B------:R-:W-:Y:S02]  /*40b0*/  MOV R11, 0x1f ;  /* 0x0000001f000b7802 */ /* 0x000fe40000000f00 */
[----:B------:R-:W-:-:S07]  /*40c0*/  MOV R15, 0xffffffff ;  /* 0xffffffff000f7802 */ /* 0x000fce0000000f00 */
[----:B-12345:R-:W-:Y:S05]  /*40d0*/  WARPSYNC.COLLECTIVE R15, `(.L_x_2339) ;  /* 0x000000000f087348 */ /* 0x03efea0003c00000 */
[----:B------:R0:W0:Y:S02]  /*40e0*/  SHFL.DOWN P6, R14, R13, R12, R11 ;  /* 0x0800000c0d0e7389 */ /* 0x00002400000c000b */
[----:B012345:R-:W-:Y:S05]  /*40f0*/  ENDCOLLECTIVE ;  /* 0x000000000000791b */ /* 0x03ffea0003800000 */
.L_x_2339:
[----:B------:R-:W-:Y:S05]  /*4100*/  BSYNC B0 ;  /* 0x0000000000007941 */ /* 0x000fea0003800000 */
.L_x_2338:
        /* <DEDUP_REMOVED lines=8> */
.L_x_2340:
[----:B------:R-:W-:Y:S01]  /*4190*/  MOV R13, R4 ;  /* 0x00000004000d7202 */ /* 0x000fe20000000f00 */
[----:B------:R-:W-:-:S07]  /*41a0*/  IMAD.MOV.U32 R6, RZ, RZ, R14 ;  /* 0x000000ffff067224 */ /* 0x000fce00078e000e */
[----:B------:R-:W-:Y:S05]  /*41b0*/  WARPSYNC.COLLECTIVE R15, `(.L_x_2341) ;  /* 0x000000000f087348 */ /* 0x000fea0003c00000 */
[----:B------:R0:W1:Y:S02]  /*41c0*/  SHFL.DOWN P6, R14, R13, R12, R11 ;  /* 0x0800000c0d0e7389 */ /* 0x00006400000c000b */
[----:B01----:R-:W-:Y:S05]  /*41d0*/  ENDCOLLECTIVE ;  /* 0x000000000000791b */ /* 0x003fea0003800000 */
.L_x_2341:
[----:B------:R-:W-:Y:S05]  /*41e0*/  BRA `(.L_x_2342) ;  /* 0xffffffe800f07947 */ /* 0x000fea000383ffff */
.L_x_2315:
        /* <DEDUP_REMOVED lines=8> */
.L_x_2344:
[----:B------:R-:W-:Y:S05]  /*4270*/  BSYNC B0 ;  /* 0x0000000000007941 */ /* 0x000fea0003800000 */
.L_x_2343:
[----:B------:R-:W-:Y:S01]  /*4280*/  HFMA2 R12, -RZ, RZ, 0, 5.9604644775390625e-08 ;  /* 0x00000001ff0c7431 */ /* 0x000fe200000001ff */
[----:B------:R-:W-:Y:S01]  /*4290*/  MOV R13, R3 ;  /* 0x00000003000d7202 */ /* 0x000fe20000000f00 */
[----:B------:R-:W-:Y:S01]  /*42a0*/  IMAD.MOV.U32 R15, RZ, RZ, -0x1 ;  /* 0xffffffffff0f7424 */ /* 0x000fe200078e00ff */
[----:B------:R-:W-:Y:S02]  /*42b0*/  MOV R11, 0x1f ;  /* 0x0000001f000b7802 */ /* 0x000fe40000000f00 */
[----:B------:R-:W-:-:S07]  /*42c0*/  MOV R5, R14 ;  /* 0x0000000e00057202 */ /* 0x000fce0000000f00 */
[----:B------:R-:W-:Y:S05]  /*42d0*/  WARPSYNC.COLLECTIVE R15, `(.L_x_2345) ;  /* 0x000000000f087348 */ /* 0x000fea0003c00000 */
[----:B------:R0:W1:Y:S02]  /*42e0*/  SHFL.DOWN P6, R14, R13, R12, R11 ;  /* 0x0800000c0d0e7389 */ /* 0x00006400000c000b */
[----:B01----:R-:W-:Y:S05]  /*42f0*/  ENDCOLLECTIVE ;  /* 0x000000000000791b */ /* 0x003fea0003800000 */
.L_x_2345:
[----:B------:R-:W-:Y:S02]  /*4300*/  MOV R13, R4 ;  /* 0x00000004000d7202 */ /* 0x000fe40000000f00 */
[----:B------:R-:W-:-:S07]  /*4310*/  MOV R6, R14 ;  /* 0x0000000e00067202 */ /* 0x000fce0000000f00 */
[----:B------:R-:W-:Y:S05]  /*4320*/  WARPSYNC.COLLECTIVE R15, `(.L_x_2346) ;  /* 0x000000000f087348 */ /* 0x000fea0003c00000 */
[----:B------:R0:W1:Y:S02]  /*4330*/  SHFL.DOWN P6, R14, R13, R12, R11 ;  /* 0x0800000c0d0e7389 */ /* 0x00006400000c000b */
[----:B01----:R-:W-:Y:S05]  /*4340*/  ENDCOLLECTIVE ;  /* 0x000000000000791b */ /* 0x003fea0003800000 */
.L_x_2346:
[----:B------:R-:W-:Y:S05]  /*4350*/  BRA `(.L_x_2347) ;  /* 0xffffffec00107947 */ /* 0x000fea000383ffff */
.L_x_2320:
[----:B------:R-:W-:Y:S01]  /*4360*/  HFMA2 R12, -RZ, RZ, 0, 0 ;  /* 0x00000000ff0c7431 */ /* 0x000fe200000001ff */
[----:B------:R-:W-:Y:S01]  /*4370*/  BSSY B0, `(.L_x_2348) ;  /* 0x0000007000007945 */ /* 0x000fe20003800000 */
[----:B------:R-:W-:Y:S01]  /*4380*/  MOV R13, R2 ;  /* 0x00000002000d7202 */ /* 0x000fe20000000f00 */
[----:B------:R-:W-:Y:S01]  /*4390*/  IMAD.MOV.U32 R11, RZ, RZ, 0x1f ;  /* 0x0000001fff0b7424 */ /* 0x000fe200078e00ff */
[----:B------:R-:W-:-:S07]  /*43a0*/  MOV R15, 0xffffffff ;  /* 0xffffffff000f7802 */ /* 0x000fce0000000f00 */
[----:B-12345:R-:W-:Y:S05]  /*43b0*/  WARPSYNC.COLLECTIVE R15, `(.L_x_2349) ;  /* 0x000000000f087348 */ /* 0x03efea0003c00000 */
[----:B------:R0:W0:Y:S02]  /*43c0*/  SHFL.IDX P6, R14, R13, R12, R11 ;  /* 0x0000000c0d0e7389 */ /* 0x00002400000c000b */
[----:B012345:R-:W-:Y:S05]  /*43d0*/  ENDCOLLECTIVE ;  /* 0x000000000000791b */ /* 0x03ffea0003800000 */
.L_x_2349:
[----:B------:R-:W-:Y:S05]  /*43e0*/  BSYNC B0 ;  /* 0x0000000000007941 */ /* 0x000fea0003800000 */
.L_x_2348:
[----:B------:R-:W-:Y:S01]  /*43f0*/  HFMA2 R12, -RZ, RZ, 0, 0 ;  /* 0x00000000ff0c7431 */ /* 0x000fe200000001ff */
[----:B------:R-:W-:Y:S01]  /*4400*/  MOV R13, R3 ;  /* 0x00000003000d7202 */ /* 0x000fe20000000f00 */
[----:B------:R-:W-:Y:S01]  /*4410*/  IMAD.MOV.U32 R11, RZ, RZ, 0x1f ;  /* 0x0000001fff0b7424 */ /* 0x000fe200078e00ff */
[----:B------:R-:W-:Y:S02]  /*4420*/  MOV R15, 0xffffffff ;  /* 0xffffffff000f7802 */ /* 0x000fe40000000f00 */
[----:B------:R-:W-:-:S07]  /*4430*/  MOV R5, R14 ;  /* 0x0000000e00057202 */ /* 0x000fce0000000f00 */
[----:B------:R-:W-:Y:S05]  /*4440*/  WARPSYNC.COLLECTIVE R15, `(.L_x_2350) ;  /* 0x000000000f087348 */ /* 0x000fea0003c00000 */
[----:B------:R0:W1:Y:S02]  /*4450*/  SHFL.IDX P6, R14, R13, R12, R11 ;  /* 0x0000000c0d0e7389 */ /* 0x00006400000c000b */
[----:B01----:R-:W-:Y:S05]  /*4460*/  ENDCOLLECTIVE ;  /* 0x000000000000791b */ /* 0x003fea0003800000 */
.L_x_2350:
[----:B------:R-:W-:Y:S02]  /*4470*/  MOV R13, R4 ;  /* 0x00000004000d7202 */ /* 0x000fe40000000f00 */
[----:B------:R-:W-:-:S07]  /*4480*/  MOV R3, R14 ;  /* 0x0000000e00037202 */ /* 0x000fce0000000f00 */
[----:B------:R-:W-:Y:S05]  /*4490*/  WARPSYNC.COLLECTIVE R15, `(.L_x_2351) ;  /* 0x000000000f087348 */ /* 0x000fea0003c00000 */
[----:B------:R0:W1:Y:S02]  /*44a0*/  SHFL.IDX P6, R14, R13, R12, R11 ;  /* 0x0000000c0d0e7389 */ /* 0x00006400000c000b */
[----:B01----:R-:W-:Y:S05]  /*44b0*/  ENDCOLLECTIVE ;  /* 0x000000000000791b */ /* 0x003fea0003800000 */
.L_x_2351:
[----:B------:R-:W-:Y:S05]  /*44c0*/  BRA `(.L_x_2352) ;  /* 0xffffffec003c7947 */ /* 0x000fea000383ffff */
        .weak           $__internal_19_$__cuda_sm3x_div_rn_noftz_f32_slowpath
        .type           $__internal_19_$__cuda_sm3x_div_rn_noftz_f32_slowpath,@function
        .size           $__internal_19_$__cuda_sm3x_div_rn_noftz_f32_slowpath,(.L_x_7642 - $__internal_19_$__cuda_sm3x_div_rn_noftz_f32_slowpath)
$__internal_19_$__cuda_sm3x_div_rn_noftz_f32_slowpath:
[----:B------:R-:W-:Y:S01]  /*44d0*/  SHF.R.U32.HI R13, RZ, 0x17, R14 ;  /* 0x00000017ff0d7819 */ /* 0x000fe2000001160e */
[----:B------:R-:W-:Y:S01]  /*44e0*/  BSSY B0, `(.L_x_2353) ;  /* 0x0000062000007945 */ /* 0x000fe20003800000 */
[----:B------:R-:W-:Y:S02]  /*44f0*/  SHF.R.U32.HI R11, RZ, 0x17, R7 ;  /* 0x00000017ff0b7819 */ /* 0x000fe40000011607 */
[----:B------:R-:W-:Y:S02]  /*4500*/  LOP3.LUT R13, R13, 0xff, RZ, 0xc0, !PT ;  /* 0x000000ff0d0d7812 */ /* 0x000fe400078ec0ff */
[----:B------:R-:W-:Y:S02]  /*4510*/  LOP3.LUT R100, R11, 0xff, RZ, 0xc0, !PT ;  /* 0x000000ff0b647812 */ /* 0x000fe400078ec0ff */
[----:B------:R-:W-:-:S03]  /*4520*/  IADD3 R71, PT, PT, R13, -0x1, RZ ;  /* 0xffffffff0d477810 */ /* 0x000fc60007ffe0ff */
        /* <DEDUP_REMOVED lines=28> */
.L_x_2354:
[----:B------:R-:W-:Y:S01]  /*46f0*/  LEA R69, R13, 0xc0800000, 0x17 ;  /* 0xc08000000d457811 */ /* 0x000fe200078eb8ff */
[----:B------:R-:W-:Y:S01]  /*4700*/  BSSY B1, `(.L_x_2359) ;  /* 0x0000036000017945 */ /* 0x000fe20003800000 */
[----:B------:R-:W-:-:S03]  /*4710*/  IADD3 R100, PT, PT, R100, -0x7f, RZ ;  /* 0xffffff8164647810 */ /* 0x000fc60007ffe0ff */
[----:B------:R-:W-:Y:S02]  /*4720*/  IMAD.IADD R69, R14, 0x1, -R69 ;  /* 0x000000010e457824 */ /* 0x000fe400078e0a45 */
[C---:B------:R-:W-:Y:S01]  /*4730*/  IMAD R7, R100.reuse, -0x800000, R7 ;  /* 0xff80000064077824 */ /* 0x040fe200078e0207 */
[----:B------:R-:W-:Y:S01]  /*4740*/  IADD3 R100, PT, PT, R100, 0x7f, -R13 ;  /* 0x0000007f64647810 */ /* 0x000fe20007ffe80d */
[----:B------:R-:W0:Y:S01]  /*4750*/  MUFU.RCP R14, R69 ;  /* 0x00000045000e7308 */ /* 0x000e220000001000 */
[----:B------:R-:W-:Y:S02]  /*4760*/  FADD.FTZ R102, -R69, -RZ ;  /* 0x800000ff45667221 */ /* 0x000fe40000010100 */
[----:B------:R-:W-:Y:S02]  /*4770*/  IADD3 R100, PT, PT, R100, R11, RZ ;  /* 0x0000000b64647210 */ /* 0x000fe40007ffe0ff */
        /* <DEDUP_REMOVED lines=21> */
[C---:B------:R-:W-:Y:S01]  /*48d0*/  VIADD R100, R69.reuse, 0x20 ;  /* 0x0000002045647836 */ /* 0x040fe20000000000 */
[C---:B------:R-:W-:Y:S02]  /*48e0*/  ISETP.NE.AND P3, PT, R69.reuse, RZ, PT ;  /* 0x000000ff4500720c */ /* 0x040fe40003f65270 */
[----:B------:R-:W-:Y:S02]  /*48f0*/  ISETP.NE.AND P2, PT, R69, RZ, PT ;  /* 0x000000ff4500720c */ /* 0x000fe40003f45270 */
[----:B------:R-:W-:Y:S01]  /*4900*/  LOP3.LUT R13, R11, 0x7fffff, RZ, 0xc0, !PT ;  /* 0x007fffff0b0d7812 */ /* 0x000fe200078ec0ff */
[CCC-:B------:R-:W-:Y:S01]  /*4910*/  FFMA.RP R11, R14.reuse, R102.reuse, R73.reuse ;  /* 0x000000660e0b7223 */ /* 0x1c0fe20000008049 */
[----:B------:R-:W-:Y:S01]  /*4920*/  FFMA.RM R14, R14, R102, R73 ;  /* 0x000000660e0e7223 */ /* 0x000fe20000004049 */
[----:B------:R-:W-:Y:S02]  /*4930*/  IADD3 R69, PT, PT, -R69, RZ, RZ ;  /* 0x000000ff45457210 */ /* 0x000fe40007ffe1ff */
        /* <DEDUP_REMOVED lines=14> */
.L_x_2361:
[----:B------:R-:W-:-:S04]  /*4a20*/  LOP3.LUT R7, R7, 0x80000000, RZ, 0xc0, !PT ;  /* 0x8000000007077812 */ /* 0x000fc800078ec0ff */
[----:B------:R-:W-:Y:S01]  /*4a30*/  LOP3.LUT R7, R7, 0x7f800000, RZ, 0xfc, !PT ;  /* 0x7f80000007077812 */ /* 0x000fe200078efcff */
[----:B------:R-:W-:Y:S06]  /*4a40*/  BRA `(.L_x_2362) ;  /* 0x0000000000047947 */ /* 0x000fec0003800000 */
.L_x_2360:
[----:B------:R-:W-:-:S07]  /*4a50*/  LEA R7, R100, R7, 0x17 ;  /* 0x0000000764077211 */ /* 0x000fce00078eb8ff */
.L_x_2362:
[----:B------:R-:W-:Y:S05]  /*4a60*/  BSYNC B1 ;  /* 0x0000000000017941 */ /* 0x000fea0003800000 */
.L_x_2359:
[----:B------:R-:W-:Y:S05]  /*4a70*/  BRA `(.L_x_2363) ;  /* 0x0000000000207947 */ /* 0x000fea0003800000 */
.L_x_2358:
[----:B------:R-:W-:-:S04]  /*4a80*/  LOP3.LUT R7, R14, 0x80000000, R7, 0x48, !PT ;  /* 0x800000000e077812 */ /* 0x000fc800078e4807 */
[----:B------:R-:W-:Y:S01]  /*4a90*/  LOP3.LUT R7, R7, 0x7f800000, RZ, 0xfc, !PT ;  /* 0x7f80000007077812 */ /* 0x000fe200078efcff */
[----:B------:R-:W-:Y:S06]  /*4aa0*/  BRA `(.L_x_2363) ;  /* 0x0000000000147947 */ /* 0x000fec0003800000 */
.L_x_2357:
[----:B------:R-:W-:Y:S01]  /*4ab0*/  LOP3.LUT R7, R14, 0x80000000, R7, 0x48, !PT ;  /* 0x800000000e077812 */ /* 0x000fe200078e4807 */
[----:B------:R-:W-:Y:S06]  /*4ac0*/  BRA `(.L_x_2363) ;  /* 0x00000000000c7947 */ /* 0x000fec0003800000 */
.L_x_2356:
[----:B------:R-:W0:Y:S01]  /*4ad0*/  MUFU.RSQ R7, -QNAN ;  /* 0xffc0000000077908 */ /* 0x000e220000001400 */
[----:B------:R-:W-:Y:S05]  /*4ae0*/  BRA `(.L_x_2363) ;  /* 0x0000000000047947 */ /* 0x000fea0003800000 */
.L_x_2355:
[----:B------:R-:W-:-:S07]  /*4af0*/  FADD.FTZ R7, R7, R14 ;  /* 0x0000000e07077221 */ /* 0x000fce0000010000 */
.L_x_2363:
[----:B------:R-:W-:Y:S05]  /*4b00*/  BSYNC B0 ;  /* 0x0000000000007941 */ /* 0x000fea0003800000 */
.L_x_2353:
[----:B------:R-:W-:-:S04]  /*4b10*/  HFMA2 R11, -RZ, RZ, 0, 0 ;  /* 0x00000000ff0b7431 */ /* 0x000fc800000001ff */
[----:B0-----:R-:W-:Y:S05]  /*4b20*/  RET.REL.NODEC R10 `(_Z17LayerNormWarpImplI10DirectLoadIffE11DirectStoreIffEfLi1ELi24ELi20ELi32ELi1ELb1EEvT_T0_lld) ;  /* 0xffffffb40a347950 */ /* 0x001fea0003c3ffff */
.L_x_2364:
        /* <DEDUP_REMOVED lines=13> */
.L_x_7642:


//--------------------- .text._Z17LayerNormWarpImplI10DirectLoadIffE11DirectStoreIffEfLi1ELi24ELi24ELi32ELi1ELb0EEvT_T0_lld --------------------------
	.section	.text._Z17LayerNormWarpImplI10DirectLoadIffE11DirectStoreIffEfLi1ELi24ELi24ELi32ELi1ELb0EEvT_T0_lld,"ax",@progbits
	.align	128
        .global         _Z17LayerNormWarpImplI10DirectLoadIffE11DirectStoreIffEfLi1ELi24ELi24ELi32ELi1ELb0EEvT_T0_lld
        .type           _Z17LayerNormWarpImplI10DirectLoadIffE11DirectStoreIffEfLi1ELi24ELi24ELi32ELi1ELb0EEvT_T0_lld,@function
        .size           _Z17LayerNormWarpImplI10DirectLoadIffE11DirectStoreIffEfLi1ELi24ELi24ELi32ELi1ELb0EEvT_T0_lld,(.L_x_7643 - _Z17LayerNormWarpImplI10DirectLoadIffE11DirectStoreIffEfLi1ELi24ELi24ELi32ELi1ELb0EEvT_T0_lld)
        .other          _Z17LayerNormWarpImplI10DirectLoadIffE11DirectStoreIffEfLi1ELi24ELi24ELi32ELi1ELb0EEvT_T0_lld,@"STO_CUDA_ENTRY STV_DEFAULT"
_Z17LayerNormWarpImplI10DirectLoadIffE11DirectStoreIffEfLi1ELi24ELi24ELi32ELi1ELb0EEvT_T0_lld:
.text._Z17LayerNormWarpImplI10DirectLoadIffE11DirectStoreIffEfLi1ELi24ELi24ELi32ELi1ELb0EEvT_T0_lld:
        /* <DEDUP_REMOVED lines=24> */
.L_x_2365:
        /* <DEDUP_REMOVED lines=10> */
[----:B------:R-:W1:Y:S07]  /*0220*/  LDCU.128 UR4, c[0x0][0x390] ;  /* 0x00007200ff0477ac */ /* 0x000e6e0008000c00 */
[----:B------:R-:W3:Y:S01]  /*0230*/  LDC.64 R6, c[0x0][0x388] ;  /* 0x0000e200ff067b82 */ /* 0x000ee20000000a00 */
[----:B--2---:R-:W-:-:S02]  /*0240*/  R2UR UR8, R44 ;  /* 0x000000002c0872ca */ /* 0x004fc400000e0000 */
[C---:B------:R-:W-:Y:S02]  /*0250*/  R2UR UR9, R45.reuse ;  /* 0x000000002d0972ca */ /* 0x040fe400000e0000 */
[----:B------:R-:W-:Y:S02]  /*0260*/  R2UR UR10, R44 ;  /* 0x000000002c0a72ca */ /* 0x000fe400000e0000 */
[----:B------:R-:W-:Y:S02]  /*0270*/  R2UR UR11, R45 ;  /* 0x000000002d0b72ca */ /* 0x000fe400000e0000 */
[----:B-1----:R-:W-:Y:S02]  /*0280*/  LEA R2, P0, R4, UR4, 0x2 ;  /* 0x0000000404027c11 */ /* 0x002fe4000f8010ff */
        /* <DEDUP_REMOVED lines=95> */
[----:B------:R-:W-:Y:S01]  /*0880*/  MOV R66, RZ ;  /* 0x000000ff00427202 */ /* 0x000fe20000000f00 */
[----:B------:R-:W-:-:S04]  /*0890*/  IMAD.MOV.U32 R5, RZ, RZ, RZ ;  /* 0x000000ffff057224 */ /* 0x000fc800078e00ff */
[----:B------:R-:W-:Y:S02]  /*08a0*/  IMAD R0, R66, UR6, RZ ;  /* 0x0000000642007c24 */ /* 0x000fe4000f8e02ff */
[----:B------:R-:W-:-:S04]  /*08b0*/  IMAD.WIDE.U32 R4, R67, UR6, R4 ;  /* 0x0000000643047c25 */ /* 0x000fc8000f8e0004 */
[----:B------:R-:W-:-:S05]  /*08c0*/  IMAD R7, R67, UR7, R0 ;  /* 0x0000000743077c24 */ /* 0x000fca000f8e0200 */
[----:B------:R-:W-:Y:S02]  /*08d0*/  IADD3 R5, PT, PT, R5, R7, RZ ;  /* 0x0000000705057210 */ /* 0x000fe40007ffe0ff */
[----:B--2---:R-:W-:Y:S01]  /*08e0*/  LEA R8, P0, R4, UR4, 0x2 ;  /* 0x0000000404087c11 */ /* 0x004fe2000f8010ff */
[----:B------:R-:W-:-:S03]  /*08f0*/  HFMA2 R68, -RZ, RZ, 0, 0 ;  /* 0x00000000ff447431 */ /* 0x000fc600000001ff */
[----:B------:R-:W-:Y:S02]  /*0900*/  IADD3 R8, P1, PT, R8, 0x600, RZ ;  /* 0x0000060008087810 */ /* 0x000fe40007f3e0ff */
[----:B------:R-:W-:Y:S02]  /*0910*/  LEA.HI.X R4, R4, UR5, R5, 0x2, P0 ;  /* 0x0000000504047c11 */ /* 0x000fe400080f1405 */
[----:B------:R-:W-:Y:S02]  /*0920*/  MOV R69, R67 ;  /* 0x0000004300457202 */ /* 0x000fe40000000f00 */
[----:B-1----:R-:W-:-:S07]  /*0930*/  IADD3.X R9, PT, PT, RZ, R4, RZ, P1, !PT ;  /* 0x00000004ff097210 */ /* 0x002fce0000ffe4ff */
.L_x_2421:
        /* <DEDUP_REMOVED lines=30> */
[----:B0----5:R-:W-:Y:S05]  /*0b20*/  CALL.REL.NOINC `($__internal_20_$__cuda_sm3x_div_rn_noftz_f32_slowpath) ;  /* 0x0000003400b07944 */ /* 0x021fea0003c00000 */
.L_x_2367:
[----:B------:R-:W-:Y:S05]  /*0b30*/  BSYNC.RECONVERGENT B2 ;  /* 0x0000000000027941 */ /* 0x000fea0003800200 */
.L_x_2366:
[C---:B------:R-:W-:Y:S02]  /*0b40*/  R2UR UR4, R44.reuse ;  /* 0x000000002c0472ca */ /* 0x040fe400000e0000 */
[C---:B------:R-:W-:Y:S02]  /*0b50*/  R2UR UR5, R45.reuse ;  /* 0x000000002d0572ca */ /* 0x040fe400000e0000 */
[----:B------:R-:W-:Y:S02]  /*0b60*/  R2UR UR6, R44 ;  /* 0x000000002c0672ca */ /* 0x000fe400000e0000 */
[----:B------:R-:W-:-:S09]  /*0b70*/  R2UR UR7, R45 ;  /* 0x000000002d0772ca */ /* 0x000fd200000e0000 */
[----:B------:R-:W2:Y:S04]  /*0b80*/  LDG.E R74, desc[UR4][R8.64+-0x480] ;  /* 0xfffb8004084a7981 */ /* 0x000ea8000c1e1900 */
[----:B------:R-:W3:Y:S01]  /*0b90*/  LDG.E R76, desc[UR6][R8.64+-0x400] ;  /* 0xfffc0006084c7981 */ /* 0x000ee2000c1e1900 */
[----:B------:R-:W-:Y:S01]  /*0ba0*/  FADD R5, R71, R6 ;  /* 0x0000000647057221 */ /* 0x000fe20000000000 */
[----:B------:R-:W-:Y:S01]  /*0bb0*/  MOV R7, 0x3e4ccccd ;  /* 0x3e4ccccd00077802 */ /* 0x000fe20000000f00 */
        /* <DEDUP_REMOVED lines=16> */
[----:B------:R-:W-:Y:S01]  /*0cc0*/  HFMA2 R14, -RZ, RZ, 2.3125, 0 ;  /* 0x40a00000ff0e7431 */ /* 0x000fe200000001ff */
[----:B------:R-:W-:Y:S02]  /*0cd0*/  MOV R6, R3 ;  /* 0x0000000300067202 */ /* 0x000fe40000000f00 */
[----:B------:R-:W-:-:S07]  /*0ce0*/  MOV R10, 0xd00 ;  /* 0x00000d00000a7802 */ /* 0x000fce0000000f00 */
[----:B0----5:R-:W-:Y:S05]  /*0cf0*/  CALL.REL.NOINC `($__internal_20_$__cuda_sm3x_div_rn_noftz_f32_slowpath) ;  /* 0x00000034003c7944 */ /* 0x021fea0003c00000 */
.L_x_2369:
[----:B------:R-:W-:Y:S05]  /*0d00*/  BSYNC.RECONVERGENT B2 ;  /* 0x0000000000027941 */ /* 0x000fea0003800200 */
.L_x_2368:
[----:B------:R-:W-:Y:S02]  /*0d10*/  R2UR UR4, R44 ;  /* 0x000000002c0472ca */ /* 0x000fe400000e0000 */
[----:B------:R-:W-:-:S13]  /*0d20*/  R2UR UR5, R45 ;  /* 0x000000002d0572ca */ /* 0x000fda00000e0000 */
[----:B------:R-:W2:Y:S01]  /*0d30*/  LDG.E R78, desc[UR4][R8.64+-0x380] ;  /* 0xfffc8004084e7981 */ /* 0x000ea2000c1e1900 */
[----:B------:R-:W-:Y:S02]  /*0d40*/  HFMA2 R4, -RZ, RZ, 2.375, 0 ;  /* 0x40c00000ff047431 */ /* 0x000fe400000001ff */
        /* <DEDUP_REMOVED lines=16> */
[----:B0----5:R-:W-:Y:S05]  /*0e50*/  CALL.REL.NOINC `($__internal_20_$__cuda_sm3x_div_rn_noftz_f32_slowpath) ;  /* 0x0000003000e47944 */ /* 0x021fea0003c00000 */
[----:B------:R-:W-:-:S07]  /*0e60*/  MOV R5, R6 ;  /* 0x0000000600057202 */ /* 0x000fce0000000f00 */
.L_x_2371:
[----:B------:R-:W-:Y:S05]  /*0e70*/  BSYNC.RECONVERGENT B2 ;  /* 0x0000000000027941 */ /* 0x000fea0003800200 */
.L_x_2370:
        /* <DEDUP_REMOVED lines=20> */
[----:B0----5:R-:W-:Y:S05]  /*0fc0*/  CALL.REL.NOINC `($__internal_20_$__cuda_sm3x_div_rn_noftz_f32_slowpath) ;  /* 0x0000003000887944 */ /* 0x021fea0003c00000 */
[----:B------:R-:W-:-:S07]  /*0fd0*/  IMAD.MOV.U32 R4, RZ, RZ, R6 ;  /* 0x000000ffff047224 */ /* 0x000fce00078e0006 */
.L_x_2373:
[----:B------:R-:W-:Y:S05]  /*0fe0*/  BSYNC.RECONVERGENT B2 ;  /* 0x0000000000027941 */ /* 0x000fea0003800200 */
.L_x_2372:
        /* <DEDUP_REMOVED lines=27> */
[----:B0----5:R-:W-:Y:S05]  /*11a0*/  CALL.REL.NOINC `($__internal_20_$__cuda_sm3x_div_rn_noftz_f32_slowpath) ;  /* 0x0000003000107944 */ /* 0x021fea0003c00000 */
[----:B------:R-:W-:-:S07]  /*11b0*/  MOV R5, R6 ;  /* 0x0000000600057202 */ /* 0x000fce0000000f00 */
.L_x_2375:
[----:B------:R-:W-:Y:S05]  /*11c0*/  BSYNC.RECONVERGENT B2 ;  /* 0x0000000000027941 */ /* 0x000fea0003800200 */
.L_x_2374:
        /* <DEDUP_REMOVED lines=22> */
.L_x_2377:
[----:B------:R-:W-:Y:S05]  /*1330*/  BSYNC.RECONVERGENT B2 ;  /* 0x0000000000027941 */ /* 0x000fea0003800200 */
.L_x_2376:
        /* <DEDUP_REMOVED lines=22> */
.L_x_2379:
[----:B------:R-:W-:Y:S05]  /*14a0*/  BSYNC.RECONVERGENT B2 ;  /* 0x0000000000027941 */ /* 0x000fea0003800200 */
.L_x_2378:
        /* <DEDUP_REMOVED lines=20> */
[----:B0----5:R-:W-:Y:S05]  /*15f0*/  CALL.REL.NOINC `($__internal_20_$__cuda_sm3x_div_rn_noftz_f32_slowpath) ;  /* 0x0000002800fc7944 */ /* 0x021fea0003c00000 */
[----:B------:R-:W-:-:S07]  /*1600*/  MOV R4, R6 ;  /* 0x0000000600047202 */ /* 0x000fce0000000f00 */
.L_x_2381:
[----:B------:R-:W-:Y:S05]  /*1610*/  BSYNC.RECONVERGENT B2 ;  /* 0x0000000000027941 */ /* 0x000fea0003800200 */
.L_x_2380:
        /* <DEDUP_REMOVED lines=22> */
.L_x_2383:
[----:B------:R-:W-:Y:S05]  /*1780*/  BSYNC.RECONVERGENT B2 ;  /* 0x0000000000027941 */ /* 0x000fea0003800200 */
.L_x_2382:
        /* <DEDUP_REMOVED lines=22> */
.L_x_2385:
[----:B------:R-:W-:Y:S05]  /*18f0*/  BSYNC.RECONVERGENT B2 ;  /* 0x0000000000027941 */ /* 0x000fea0003800200 */
.L_x_2384:
        /* <DEDUP_REMOVED lines=22> */
.L_x_2387:
[----:B------:R-:W-:Y:S05]  /*1a60*/  BSYNC.RECONVERGENT B2 ;  /* 0x0000000000027941 */ /* 0x000fea0003800200 */
.L_x_2386:
        /* <DEDUP_REMOVED lines=28> */
.L_x_2389:
[----:B------:R-:W-:Y:S05]  /*1c30*/  BSYNC.RECONVERGENT B2 ;  /* 0x0000000000027941 */ /* 0x000fea0003800200 */
.L_x_2388:
        /* <DEDUP_REMOVED lines=22> */
.L_x_2391:
[----:B------:R-:W-:Y:S05]  /*1da0*/  BSYNC.RECONVERGENT B2 ;  /* 0x0000000000027941 */ /* 0x000fea0003800200 */
.L_x_2390:
        /* <DEDUP_REMOVED lines=22> */
.L_x_2393:
[----:B------:R-:W-:Y:S05]  /*1f10*/  BSYNC.RECONVERGENT B2 ;  /* 0x0000000000027941 */ /* 0x000fea0003800200 */
.L_x_2392:
        /* <DEDUP_REMOVED lines=22> */
.L_x_2395:
[----:B------:R-:W-:Y:S05]  /*2080*/  BSYNC.RECONVERGENT B2 ;  /* 0x0000000000027941 */ /* 0x000fea0003800200 */
.L_x_2394:
        /* <DEDUP_REMOVED lines=22> */
.L_x_2397:
[----:B------:R-:W-:Y:S05]  /*21f0*/  BSYNC.RECONVERGENT B2 ;  /* 0x0000000000027941 */ /* 0x000fea0003800200 */
.L_x_2396:
[----:B------:R-:W-:Y:S02]  /*2200*/  R2UR UR4, R44 ;  /* 0x000000002c0472ca */ /* 0x000fe400000e0000 */
[----:B------:R-:W-:-:S13]  /*2210*/  R2UR UR5, R45 ;  /* 0x000000002d0572ca */ /* 0x000fda00000e0000 */
[----:B------:R-:W2:Y:S01]  /*2220*/  LDG.E R110, desc[UR4][R8.64+0x480] ;  /* 0x00048004086e7981 */ /* 0x000ea2000c1e1900 */
[----:B------:R-:W-:Y:S02]  /*2230*/  HFMA2 R2, -RZ, RZ, 2.84375, 0 ;  /* 0x41b00000ff027431 */ /* 0x000fe400000001ff */
[----:B------:R-:W-:Y:S02]  /*2240*/  IMAD.MOV.U32 R5, RZ, RZ, 0x3d3a2e8c ;  /* 0x3d3a2e8cff057424 */ /* 0x000fe400078e00ff */
[----:B------:R-:W-:Y:S01]  /*2250*/  FADD R71, R71, R4 ;  /* 0x0000000447477221 */ /* 0x000fe20000000000 */
[----:B------:R-:W-:Y:S01]  /*2260*/  BSSY.RECONVERGENT B2, `(.L_x_2398) ;  /* 0x0000010000027945 */ /* 0x000fe20003800200 */
        /* <DEDUP_REMOVED lines=15> */
.L_x_2399:
[----:B------:R-:W-:Y:S05]  /*2360*/  BSYNC.RECONVERGENT B2 ;  /* 0x0000000000027941 */ /* 0x000fea0003800200 */
.L_x_2398:
[----:B------:R-:W-:Y:S02]  /*2370*/  R2UR UR4, R44 ;  /* 0x000000002c0472ca */ /* 0x000fe400000e0000 */
[----:B------:R-:W-:-:S13]  /*2380*/  R2UR UR5, R45 ;  /* 0x000000002d0572ca */ /* 0x000fda00000e0000 */
[----:B------:R-:W2:Y:S01]  /*2390*/  LDG.E R112, desc[UR4][R8.64+0x500] ;  /* 0x0005000408707981 */ /* 0x000ea2000c1e1900 */
[----:B------:R-:W-:Y:S02]  /*23a0*/  HFMA2 R7, -RZ, RZ, 1.298828125, 0.00152873992919921875 ;  /* 0x3d321643ff077431 */ /* 0x000fe400000001ff */
        /* <DEDUP_REMOVED lines=18> */
.L_x_2401:
[----:B------:R-:W-:Y:S05]  /*24d0*/  BSYNC.RECONVERGENT B2 ;  /* 0x0000000000027941 */ /* 0x000fea0003800200 */
.L_x_2400:
[----:B------:R-:W-:Y:S02]  /*24e0*/  R2UR UR4, R44 ;  /* 0x000000002c0472ca */ /* 0x000fe400000e0000 */
[----:B------:R-:W-:-:S13]  /*24f0*/  R2UR UR5, R45 ;  /* 0x000000002d0572ca */ /* 0x000fda00000e0000 */
[----:B------:R-:W2:Y:S01]  /*2500*/  LDG.E R71, desc[UR4][R8.64+0x580] ;  /* 0x0005800408477981 */ /* 0x000ea2000c1e1900 */
[----:B------:R-:W-:Y:S02]  /*2510*/  HFMA2 R5, -RZ, RZ, 1.291015625, -0.052093505859375 ;  /* 0x3d2aaaabff057431 */ /* 0x000fe400000001ff */
[----:B------:R-:W-:Y:S01]  /*2520*/  FADD R81, R81, R4 ;  /* 0x0000000451517221 */ /* 0x000fe20000000000 */
[----:B------:R-:W-:Y:S01]  /*2530*/  MOV R2, 0x41c00000 ;  /* 0x41c0000000027802 */ /* 0x000fe20000000f00 */
[----:B------:R-:W-:Y:S04]  /*2540*/  BSSY.RECONVERGENT B2, `(.L_x_2402) ;  /* 0x0000010000027945 */ /* 0x000fe80003800200 */
        /* <DEDUP_REMOVED lines=15> */
.L_x_2403:
[----:B------:R-:W-:Y:S05]  /*2640*/  BSYNC.RECONVERGENT B2 ;  /* 0x0000000000027941 */ /* 0x000fea0003800200 */
.L_x_2402:
[----:B------:R-:W-:Y:S01]  /*2650*/  FADD R2, R81, R2 ;  /* 0x0000000251027221 */ /* 0x000fe20000000000 */
[----:B------:R-:W-:-:S03]  /*2660*/  UMOV UR4, 0xffffffff ;  /* 0xffffffff00047882 */ /* 0x000fc60000000000 */
[----:B------:R-:W-:-:S04]  /*2670*/  FADD R3, R71, -R2 ;  /* 0x8000000247037221 */ /* 0x000fc80000000000 */
[----:B------:R-:W-:Y:S01]  /*2680*/  FFMA R3, R4, R3, R79 ;  /* 0x0000000304037223 */ /* 0x000fe2000000004f */
[----:B------:R-:W-:Y:S06]  /*2690*/  BRA.DIV UR4, `(.L_x_2404) ;  /* 0x0000001204a87947 */ /* 0x000fec000b800000 */
[----:B------:R-:W-:Y:S01]  /*26a0*/  HFMA2 R4, -RZ, RZ, 2.875, 0 ;  /* 0x41c00000ff047431 */ /* 0x000fe200000001ff */
[----:B------:R1:W2:Y:S04]  /*26b0*/  SHFL.DOWN PT, R5, R2, 0x10, 0x1f ;  /* 0x0a001f0002057f89 */ /* 0x0002a800000e0000 */
[----:B------:R1:W3:Y:S04]  /*26c0*/  SHFL.DOWN PT, R7, R3, 0x10, 0x1f ;  /* 0x0a001f0003077f89 */ /* 0x0002e800000e0000 */
[----:B------:R1:W4:Y:S02]  /*26d0*/  SHFL.DOWN PT, R14, R4, 0x10, 0x1f ;  /* 0x0a001f00040e7f89 */ /* 0x00032400000e0000 */
.L_x_2426:
[----:B----4-:R-:W-:Y:S02]  /*26e0*/  FSETP.NEU.AND P0, PT, R14, RZ, PT ;  /* 0x000000ff0e00720b */ /* 0x010fe40003f0d000 */
[----:B-1----:R-:W-:-:S11]  /*26f0*/  MOV R4, 0x41c00000 ;  /* 0x41c0000000047802 */ /* 0x002fd60000000f00 */
        /* <DEDUP_REMOVED lines=11> */
[----:B------:R-:W-:Y:S01]  /*27b0*/  IMAD.MOV.U32 R6, RZ, RZ, R14 ;  /* 0x000000ffff067224 */ /* 0x000fe200078e000e */
[----:B------:R-:W-:Y:S02]  /*27c0*/  MOV R14, R11 ;  /* 0x0000000b000e7202 */ /* 0x000fe40000000f00 */
[----:B------:R-:W-:-:S07]  /*27d0*/  MOV R10, 0x27f0 ;  /* 0x000027f0000a7802 */ /* 0x000fce0000000f00 */
[----:B0-23-5:R-:W-:Y:S05]  /*27e0*/  CALL.REL.NOINC `($__internal_20_$__cuda_sm3x_div_rn_noftz_f32_slowpath) ;  /* 0x0000001800807944 */ /* 0x02dfea0003c00000 */
.L_x_2406:
[----:B--2---:R-:W-:-:S04]  /*27f0*/  FADD R5, R5, -R2 ;  /* 0x8000000205057221 */ /* 0x004fc80000000000 */
[C---:B------:R-:W-:Y:S01]  /*2800*/  FMUL R10, R5.reuse, R5 ;  /* 0x00000005050a7220 */ /* 0x040fe20000400000 */
[----:B------:R-:W-:-:S03]  /*2810*/  FFMA R2, R5, R6, R2 ;  /* 0x0000000605027223 */ /* 0x000fc60000000002 */
[----:B------:R-:W-:-:S04]  /*2820*/  FMUL R10, R10, 24 ;  /* 0x41c000000a0a7820 */ /* 0x000fc80000400000 */
[----:B---3--:R-:W-:-:S04]  /*2830*/  FFMA R10, R10, R6, R7 ;  /* 0x000000060a0a7223 */ /* 0x008fc80000000007 */
[----:B------:R-:W-:-:S07]  /*2840*/  FADD R3, R3, R10 ;  /* 0x0000000a03037221 */ /* 0x000fce0000000000 */
.L_x_2405:
[----:B------:R-:W-:-:S03]  /*2850*/  UMOV UR4, 0xffffffff ;  /* 0xffffffff00047882 */ /* 0x000fc60000000000 */
[----:B------:R-:W-:Y:S05]  /*2860*/  BRA.DIV UR4, `(.L_x_2407) ;  /* 0x0000001204947947 */ /* 0x000fea000b800000 */
[----:B--2---:R1:W2:Y:S04]  /*2870*/  SHFL.DOWN PT, R5, R2, 0x8, 0x1f ;  /* 0x09001f0002057f89 */ /* 0x0042a800000e0000 */
[----:B---3--:R1:W3:Y:S04]  /*2880*/  SHFL.DOWN PT, R7, R3, 0x8, 0x1f ;  /* 0x09001f0003077f89 */ /* 0x0082e800000e0000 */
[----:B------:R1:W4:Y:S02]  /*2890*/  SHFL.DOWN PT, R14, R4, 0x8, 0x1f ;  /* 0x09001f00040e7f89 */ /* 0x00032400000e0000 */
.L_x_2431:
        /* <DEDUP_REMOVED lines=14> */
[----:B-123-5:R-:W-:Y:S05]  /*2980*/  CALL.REL.NOINC `($__internal_20_$__cuda_sm3x_div_rn_noftz_f32_slowpath) ;  /* 0x0000001800187944 */ /* 0x02efea0003c00000 */
.L_x_2409:
[----:B--2---:R-:W-:-:S04]  /*2990*/  FADD R5, -R2, R5 ;  /* 0x0000000502057221 */ /* 0x004fc80000000100 */
[C---:B------:R-:W-:Y:S01]  /*29a0*/  FMUL R11, R5.reuse, R5 ;  /* 0x00000005050b7220 */ /* 0x040fe20000400000 */
[----:B-1----:R-:W-:-:S03]  /*29b0*/  FFMA R2, R5, R6, R2 ;  /* 0x0000000605027223 */ /* 0x002fc60000000002 */
[----:B------:R-:W-:-:S04]  /*29c0*/  FMUL R4, R4, R11 ;  /* 0x0000000b04047220 */ /* 0x000fc80000400000 */
[----:B---3--:R-:W-:Y:S01]  /*29d0*/  FFMA R10, R4, R6, R7 ;  /* 0x00000006040a7223 */ /* 0x008fe20000000007 */
[----:B------:R-:W-:-:S03]  /*29e0*/  MOV R4, R79 ;  /* 0x0000004f00047202 */ /* 0x000fc60000000f00 */
[----:B------:R-:W-:-:S07]  /*29f0*/  FADD R3, R3, R10 ;  /* 0x0000000a03037221 */ /* 0x000fce0000000000 */
.L_x_2408:
[----:B------:R-:W-:-:S03]  /*2a00*/  UMOV UR4, 0xffffffff ;  /* 0xffffffff00047882 */ /* 0x000fc60000000000 */
[----:B------:R-:W-:Y:S05]  /*2a10*/  BRA.DIV UR4, `(.L_x_2410) ;  /* 0x0000001204847947 */ /* 0x000fea000b800000 */
[----:B--2---:R2:W4:Y:S04]  /*2a20*/  SHFL.DOWN PT, R5, R2, 0x4, 0x1f ;  /* 0x08801f0002057f89 */ /* 0x00452800000e0000 */
[----:B---3--:R2:W3:Y:S04]  /*2a30*/  SHFL.DOWN PT, R7, R3, 0x4, 0x1f ;  /* 0x08801f0003077f89 */ /* 0x0084e800000e0000 */
[----:B------:R2:W0:Y:S02]  /*2a40*/  SHFL.DOWN PT, R14, R4, 0x4, 0x1f ;  /* 0x08801f00040e7f89 */ /* 0x00042400000e0000 */
.L_x_2436:
        /* <DEDUP_REMOVED lines=14> */
[----:B--2345:R-:W-:Y:S05]  /*2b30*/  CALL.REL.NOINC `($__internal_20_$__cuda_sm3x_div_rn_noftz_f32_slowpath) ;  /* 0x0000001400ac7944 */ /* 0x03cfea0003c00000 */
.L_x_2412:
[----:B----4-:R-:W-:-:S04]  /*2b40*/  FADD R5, -R2, R5 ;  /* 0x0000000502057221 */ /* 0x010fc80000000100 */
[C---:B------:R-:W-:Y:S01]  /*2b50*/  FMUL R11, R5.reuse, R5 ;  /* 0x00000005050b7220 */ /* 0x040fe20000400000 */
[----:B--2---:R-:W-:-:S03]  /*2b60*/  FFMA R2, R5, R6, R2 ;  /* 0x0000000605027223 */ /* 0x004fc60000000002 */
[----:B------:R-:W-:-:S04]  /*2b70*/  FMUL R4, R4, R11 ;  /* 0x0000000b04047220 */ /* 0x000fc80000400000 */
[----:B---3--:R-:W-:Y:S01]  /*2b80*/  FFMA R10, R4, R6, R7 ;  /* 0x00000006040a7223 */ /* 0x008fe20000000007 */
[----:B------:R-:W-:-:S03]  /*2b90*/  MOV R4, R79 ;  /* 0x0000004f00047202 */ /* 0x000fc60000000f00 */
[----:B------:R-:W-:-:S07]  /*2ba0*/  FADD R3, R3, R10 ;  /* 0x0000000a03037221 */ /* 0x000fce0000000000 */
.L_x_2411:
[----:B------:R-:W-:-:S03]  /*2bb0*/  UMOV UR4, 0xffffffff ;  /* 0xffffffff00047882 */ /* 0x000fc60000000000 */
[----:B------:R-:W-:Y:S05]  /*2bc0*/  BRA.DIV UR4, `(.L_x_2413) ;  /* 0x0000001204747947 */ /* 0x000fea000b800000 */
[----:B----4-:R0:W4:Y:S04]  /*2bd0*/  SHFL.DOWN PT, R5, R2, 0x2, 0x1f ;  /* 0x08401f0002057f89 */ /* 0x01012800000e0000 */
[----:B---3--:R0:W3:Y:S04]  /*2be0*/  SHFL.DOWN PT, R7, R3, 0x2, 0x1f ;  /* 0x08401f0003077f89 */ /* 0x0080e800000e0000 */
[----:B------:R0:W0:Y:S02]  /*2bf0*/  SHFL.DOWN PT, R14, R4, 0x2, 0x1f ;  /* 0x08401f00040e7f89 */ /* 0x00002400000e0000 */
.L_x_2441:
        /* <DEDUP_REMOVED lines=14> */
[----:B--2345:R-:W-:Y:S05]  /*2ce0*/  CALL.REL.NOINC `($__internal_20_$__cuda_sm3x_div_rn_noftz_f32_slowpath) ;  /* 0x0000001400407944 */ /* 0x03cfea0003c00000 */
.L_x_2415:
[----:B----4-:R-:W-:-:S04]  /*2cf0*/  FADD R5, -R2, R5 ;  /* 0x0000000502057221 */ /* 0x010fc80000000100 */
[C---:B------:R-:W-:Y:S01]  /*2d00*/  FMUL R11, R5.reuse, R5 ;  /* 0x00000005050b7220 */ /* 0x040fe20000400000 */
[----:B--2---:R-:W-:-:S03]  /*2d10*/  FFMA R2, R5, R6, R2 ;  /* 0x0000000605027223 */ /* 0x004fc60000000002 */
[----:B------:R-:W-:-:S04]  /*2d20*/  FMUL R4, R4, R11 ;  /* 0x0000000b04047220 */ /* 0x000fc80000400000 */
[----:B---3--:R-:W-:Y:S01]  /*2d30*/  FFMA R10, R4, R6, R7 ;  /* 0x00000006040a7223 */ /* 0x008fe20000000007 */
[----:B------:R-:W-:-:S03]  /*2d40*/  MOV R4, R79 ;  /* 0x0000004f00047202 */ /* 0x000fc60000000f00 */
[----:B------:R-:W-:-:S07]  /*2d50*/  FADD R3, R3, R10 ;  /* 0x0000000a03037221 */ /* 0x000fce0000000000 */
.L_x_2414:
[----:B------:R-:W-:-:S03]  /*2d60*/  UMOV UR4, 0xffffffff ;  /* 0xffffffff00047882 */ /* 0x000fc60000000000 */
[----:B------:R-:W-:Y:S05]  /*2d70*/  BRA.DIV UR4, `(.L_x_2416) ;  /* 0x0000001204647947 */ /* 0x000fea000b800000 */
[----:B----4-:R0:W4:Y:S04]  /*2d80*/  SHFL.DOWN PT, R5, R2, 0x1, 0x1f ;  /* 0x08201f0002057f89 */ /* 0x01012800000e0000 */
[----:B---3--:R0:W3:Y:S04]  /*2d90*/  SHFL.DOWN PT, R7, R3, 0x1, 0x1f ;  /* 0x08201f0003077f89 */ /* 0x0080e800000e0000 */
[----:B------:R0:W0:Y:S02]  /*2da0*/  SHFL.DOWN PT, R14, R4, 0x1, 0x1f ;  /* 0x08201f00040e7f89 */ /* 0x00002400000e0000 */
.L_x_2446:
        /* <DEDUP_REMOVED lines=15> */
.L_x_2418:
[----:B----4-:R-:W-:-:S04]  /*2ea0*/  FADD R5, -R2, R5 ;  /* 0x0000000502057221 */ /* 0x010fc80000000100 */
[C---:B------:R-:W-:Y:S01]  /*2eb0*/  FMUL R11, R5.reuse, R5 ;  /* 0x00000005050b7220 */ /* 0x040fe20000400000 */
[----:B--2---:R-:W-:-:S03]  /*2ec0*/  FFMA R2, R5, R6, R2 ;  /* 0x0000000605027223 */ /* 0x004fc60000000002 */
[----:B------:R-:W-:-:S04]  /*2ed0*/  FMUL R4, R4, R11 ;  /* 0x0000000b04047220 */ /* 0x000fc80000400000 */
[----:B---3--:R-:W-:Y:S01]  /*2ee0*/  FFMA R10, R4, R6, R7 ;  /* 0x00000006040a7223 */ /* 0x008fe20000000007 */
[----:B------:R-:W-:-:S03]  /*2ef0*/  MOV R4, R79 ;  /* 0x0000004f00047202 */ /* 0x000fc60000000f00 */
[----:B------:R-:W-:-:S07]  /*2f00*/  FADD R3, R3, R10 ;  /* 0x0000000a03037221 */ /* 0x000fce0000000000 */
.L_x_2417:
[----:B------:R-:W-:-:S03]  /*2f10*/  UMOV UR4, 0xffffffff ;  /* 0xffffffff00047882 */ /* 0x000fc60000000000 */
[----:B------:R-:W-:Y:S05]  /*2f20*/  BRA.DIV UR4, `(.L_x_2419) ;  /* 0x0000001204547947 */ /* 0x000fea000b800000 */
[----:B----4-:R0:W4:Y:S04]  /*2f30*/  SHFL.IDX PT, R5, R2, RZ, 0x1f ;  /* 0x00001fff02057589 */ /* 0x01012800000e0000 */
[----:B-12---:R-:W1:Y:S04]  /*2f40*/  SHFL.IDX PT, R3, R3, RZ, 0x1f ;  /* 0x00001fff03037589 */ /* 0x006e6800000e0000 */
[----:B------:R0:W2:Y:S02]  /*2f50*/  SHFL.IDX PT, R14, R4, RZ, 0x1f ;  /* 0x00001fff040e7589 */ /* 0x0000a400000e0000 */
.L_x_2451:
[----:B--23--:R-:W0:Y:S08]  /*2f60*/  MUFU.RCP R7, R14 ;  /* 0x0000000e00077308 */ /* 0x00ce300000001000 */
        /* <DEDUP_REMOVED lines=9> */
[----:B----45:R-:W-:Y:S05]  /*3000*/  CALL.REL.NOINC `($__internal_20_$__cuda_sm3x_div_rn_noftz_f32_slowpath) ;  /* 0x0000001000787944 */ /* 0x030fea0003c00000 */
[----:B------:R-:W-:-:S07]  /*3010*/  MOV R2, R6 ;  /* 0x0000000600027202 */ /* 0x000fce0000000f00 */
.L_x_2420:
[----:B------:R-:W0:Y:S01]  /*3020*/  F2F.F32.F64 R3, UR36 ;  /* 0x0000002400037d10 */ /* 0x000e220008301000 */
[----:B------:R-:W-:Y:S01]  /*3030*/  FMNMX R2, RZ, R2, !PT ;  /* 0x00000002ff027209 */ /* 0x000fe20007800000 */
[----:B----4-:R-:W-:Y:S01]  /*3040*/  FADD R11, R0, -R5 ;  /* 0x80000005000b7221 */ /* 0x010fe20000000000 */
[----:B------:R-:W-:Y:S01]  /*3050*/  SHF.R.S32.HI R4, RZ, 0x1f, R69 ;  /* 0x0000001fff047819 */ /* 0x000fe20000011445 */
[--C-:B------:R-:W-:Y:S01]  /*3060*/  FADD R79, R80, -R5.reuse ;  /* 0x80000005504f7221 */ /* 0x100fe20000000000 */
[--C-:B------:R-:W-:Y:S01]  /*3070*/  FADD R89, R90, -R5.reuse ;  /* 0x800000055a597221 */ /* 0x100fe20000000000 */
[----:B------:R-:W-:Y:S01]  /*3080*/  R2UR UR4, R44 ;  /* 0x000000002c0472ca */ /* 0x000fe200000e0000 */
[--C-:B------:R-:W-:Y:S01]  /*3090*/  FADD R13, R70, -R5.reuse ;  /* 0x80000005460d7221 */ /* 0x100fe20000000000 */
        /* <DEDUP_REMOVED lines=26> */
[----:B------:R-:W-:Y:S01]  /*3240*/  FADD R109, R110, -R5 ;  /* 0x800000056e6d7221 */ /* 0x000fe20000000000 */
[----:B------:R-:W-:-:S02]  /*3250*/  R2UR UR8, R44 ;  /* 0x000000002c0872ca */ /* 0x000fc400000e0000 */
[----:B------:R1:W2:Y:S01]  /*3260*/  MUFU.RSQ R0, R3 ;  /* 0x0000000300007308 */ /* 0x0002a20000001400 */
[C---:B------:R-:W-:Y:S02]  /*3270*/  R2UR UR9, R45.reuse ;  /* 0x000000002d0972ca */ /* 0x040fe400000e0000 */
[C---:B------:R-:W-:Y:S02]  /*3280*/  R2UR UR10, R44.reuse ;  /* 0x000000002c0a72ca */ /* 0x040fe400000e0000 */
[C---:B------:R-:W-:Y:S02]  /*3290*/  R2UR UR11, R45.reuse ;  /* 0x000000002d0b72ca */ /* 0x040fe400000e0000 */
[C---:B------:R-:W-:Y:S01]  /*32a0*/  R2UR UR12, R44.reuse ;  /* 0x000000002c0c72ca */ /* 0x040fe200000e0000 */
[----:B-1----:R-:W-:Y:S01]  /*32b0*/  HFMA2 R3, -RZ, RZ, 0, 0 ;  /* 0x00000000ff037431 */ /* 0x002fe200000001ff */
[----:B------:R-:W-:Y:S02]  /*32c0*/  R2UR UR13, R45 ;  /* 0x000000002d0d72ca */ /* 0x000fe400000e0000 */
[----:B------:R-:W-:-:S02]  /*32d0*/  R2UR UR14, R44 ;  /* 0x000000002c0e72ca */ /* 0x000fc400000e0000 */
[C---:B------:R-:W-:Y:S02]  /*32e0*/  R2UR UR15, R45.reuse ;  /* 0x000000002d0f72ca */ /* 0x040fe400000e0000 */
[----:B------:R-:W-:Y:S01]  /*32f0*/  R2UR UR16, R44 ;  /* 0x000000002c1072ca */ /* 0x000fe200000e0000 */
[----:B--2---:R-:W-:Y:S01]  /*3300*/  @!P0 FMUL R0, R0, 4096 ;  /* 0x4580000000008820 */ /* 0x004fe20000400000 */
[----:B------:R-:W-:Y:S01]  /*3310*/  R2UR UR17, R45 ;  /* 0x000000002d1172ca */ /* 0x000fe200000e0000 */
[----:B0-----:R-:W-:Y:S01]  /*3320*/  IMAD.WIDE.U32 R6, R69, UR42, R2 ;  /* 0x0000002a45067c25 */ /* 0x001fe2000f8e0002 */
[----:B------:R-:W-:-:S03]  /*3330*/  R2UR UR18, R44 ;  /* 0x000000002c1272ca */ /* 0x000fc600000e0000 */
[C---:B------:R-:W-:Y:S01]  /*3340*/  FMUL R11, R0.reuse, R11 ;  /* 0x0000000b000b7220 */ /* 0x040fe20000400000 */
[C---:B------:R-:W-:Y:S01]  /*3350*/  FMUL R79, R0.reuse, R79 ;  /* 0x0000004f004f7220 */ /* 0x040fe20000400000 */
[----:B------:R-:W-:Y:S01]  /*3360*/  FMUL R89, R0, R89 ;  /* 0x0000005900597220 */ /* 0x000fe20000400000 */
[----:B------:R-:W-:Y:S01]  /*3370*/  IADD3 R3, PT, PT, R7, R111, RZ ;  /* 0x0000006f07037210 */ /* 0x000fe20007ffe0ff */
[----:B-----5:R-:W-:Y:S01]  /*3380*/  FFMA R11, R41, R11, R38 ;  /* 0x0000000b290b7223 */ /* 0x020fe20000000026 */
[----:B------:R-:W-:Y:S01]  /*3390*/  LEA R2, P1, R6, UR40, 0x2 ;  /* 0x0000002806027c11 */ /* 0x000fe2000f8210ff */
[----:B------:R-:W-:Y:S01]  /*33a0*/  FFMA R79, R49, R79, R32 ;  /* 0x0000004f314f7223 */ /* 0x000fe20000000020 */
[----:B------:R-:W-:Y:S01]  /*33b0*/  FFMA R89, R52, R89, R27 ;  /* 0x0000005934597223 */ /* 0x000fe2000000001b */
[----:B------:R-:W-:Y:S01]  /*33c0*/  FMUL R13, R0, R13 ;  /* 0x0000000d000d7220 */ /* 0x000fe20000400000 */
[----:B------:R-:W-:Y:S01]  /*33d0*/  LEA.HI.X R3, R6, UR41, R3, 0x2, P1 ;  /* 0x0000002906037c11 */ /* 0x000fe200088f1403 */
[--C-:B------:R-:W-:Y:S01]  /*33e0*/  FADD R7, R112, -R5.reuse ;  /* 0x8000000570077221 */ /* 0x100fe20000000000 */
[----:B------:R-:W-:Y:S01]  /*33f0*/  FADD R5, R71, -R5 ;  /* 0x8000000547057221 */ /* 0x000fe20000000000 */
[----:B------:R-:W-:Y:S01]  /*3400*/  FFMA R13, R40, R13, R37 ;  /* 0x0000000d280d7223 */ /* 0x000fe20000000025 */
[C---:B------:R-:W-:Y:S01]  /*3410*/  R2UR UR19, R45.reuse ;  /* 0x000000002d1372ca */ /* 0x040fe200000e0000 */
[----:B------:R-:W-:Y:S01]  /*3420*/  STG.E desc[UR4][R2.64], R11 ;  /* 0x0000000b02007986 */ /* 0x000fe2000c101904 */
[----:B------:R-:W-:Y:S01]  /*3430*/  R2UR UR20, R44 ;  /* 0x000000002c1472ca */ /* 0x000fe200000e0000 */
[C---:B------:R-:W-:Y:S01]  /*3440*/  FMUL R5, R0.reuse, R5 ;  /* 0x0000000500057220 */ /* 0x040fe20000400000 */
[----:B------:R-:W-:Y:S01]  /*3450*/  R2UR UR21, R45 ;  /* 0x000000002d1572ca */ /* 0x000fe200000e0000 */
[----:B------:R-:W-:Y:S01]  /*3460*/  STG.E desc[UR4][R2.64+0x300], R79 ;  /* 0x0003004f02007986 */ /* 0x000fe2000c101904 */
[C---:B------:R-:W-:Y:S01]  /*3470*/  FMUL R15, R0.reuse, R15 ;  /* 0x0000000f000f7220 */ /* 0x040fe20000400000 */
[C---:B------:R-:W-:Y:S01]  /*3480*/  FMUL R73, R0.reuse, R73 ;  /* 0x0000004900497220 */ /* 0x040fe20000400000 */
[C---:B------:R-:W-:Y:S01]  /*3490*/  FMUL R75, R0.reuse, R75 ;  /* 0x0000004b004b7220 */ /* 0x040fe20000400000 */
[----:B------:R-:W-:Y:S01]  /*34a0*/  STG.E desc[UR4][R2.64+0x580], R89 ;  /* 0x0005805902007986 */ /* 0x000fe2000c101904 */
[----:B------:R-:W0:Y:S01]  /*34b0*/  LDCU UR4, c[0x0][0x370] ;  /* 0x00006e00ff0477ac */ /* 0x000e220008000800 */
[C---:B------:R-:W-:Y:S01]  /*34c0*/  FMUL R77, R0.reuse, R77 ;  /* 0x0000004d004d7220 */ /* 0x040fe20000400000 */
        /* <DEDUP_REMOVED lines=17> */
[----:B------:R-:W-:Y:S01]  /*35e0*/  FMUL R7, R0, R7 ;  /* 0x0000000700077220 */ /* 0x000fe20000400000 */
[----:B------:R-:W-:Y:S01]  /*35f0*/  FFMA R11, R64, R5, R39 ;  /* 0x00000005400b7223 */ /* 0x000fe20000000027 */
[----:B------:R-:W-:Y:S01]  /*3600*/  FFMA R15, R43, R15, R36 ;  /* 0x0000000f2b0f7223 */ /* 0x000fe20000000024 */
[----:B0-----:R-:W-:Y:S01]  /*3610*/  UIMAD UR4, UR4, UR5, URZ ;  /* 0x00000005040472a4 */ /* 0x001fe2000f8e02ff */
[----:B------:R-:W-:Y:S01]  /*3620*/  FFMA R73, R42, R73, R35 ;  /* 0x000000492a497223 */ /* 0x000fe20000000023 */
[----:B------:R-:W-:Y:S01]  /*3630*/  FFMA R75, R47, R75, R34 ;  /* 0x0000004b2f4b7223 */ /* 0x000fe20000000022 */
[----:B------:R-:W-:Y:S01]  /*3640*/  FFMA R77, R46, R77, R33 ;  /* 0x0000004d2e4d7223 */ /* 0x000fe20000000021 */
[----:B------:R-:W-:Y:S01]  /*3650*/  FFMA R81, R48, R81, R31 ;  /* 0x0000005130517223 */ /* 0x000fe2000000001f */
[----:B------:R-:W-:Y:S01]  /*3660*/  FFMA R83, R51, R83, R30 ;  /* 0x0000005333537223 */ /* 0x000fe2000000001e */
[----:B------:R-:W-:Y:S01]  /*3670*/  IADD3 R67, P0, PT, R67, UR4, RZ ;  /* 0x0000000443437c10 */ /* 0x000fe2000ff1e0ff */
[----:B------:R-:W-:Y:S01]  /*3680*/  FFMA R85, R50, R85, R29 ;  /* 0x0000005532557223 */ /* 0x000fe2000000001d */
[----:B------:R-:W-:Y:S01]  /*3690*/  FFMA R87, R53, R87, R28 ;  /* 0x0000005735577223 */ /* 0x000fe2000000001c */
[----:B------:R-:W-:Y:S01]  /*36a0*/  FFMA R91, R55, R91, R26 ;  /* 0x0000005b375b7223 */ /* 0x000fe2000000001a */
[----:B------:R-:W-:Y:S01]  /*36b0*/  FFMA R93, R54, R93, R25 ;  /* 0x0000005d365d7223 */ /* 0x000fe20000000019 */
[----:B------:R-:W-:Y:S01]  /*36c0*/  IMAD.X R66, RZ, RZ, R66, P0 ;  /* 0x000000ffff427224 */ /* 0x000fe200000e0642 */
        /* <DEDUP_REMOVED lines=39> */
.L_x_2404:
[----:B------:R-:W-:Y:S01]  /*3940*/  HFMA2 R12, -RZ, RZ, 0, 9.5367431640625e-07 ;  /* 0x00000010ff0c7431 */ /* 0x000fe200000001ff */
[----:B------:R-:W-:Y:S01]  /*3950*/  BSSY B0, `(.L_x_2422) ;  /* 0x0000008000007945 */ /* 0x000fe20003800000 */
[----:B------:R-:W-:Y:S02]  /*3960*/  MOV R4, 0x41c00000 ;  /* 0x41c0000000047802 */ /* 0x000fe40000000f00 */
[----:B------:R-:W-:Y:S02]  /*3970*/  MOV R13, R2 ;  /* 0x00000002000d7202 */ /* 0x000fe40000000f00 */
[----:B------:R-:W-:Y:S02]  /*3980*/  MOV R11, 0x1f ;  /* 0x0000001f000b7802 */ /* 0x000fe40000000f00 */
[----:B------:R-:W-:-:S07]  /*3990*/  MOV R15, 0xffffffff ;  /* 0xffffffff000f7802 */ /* 0x000fce0000000f00 */
[----:B0----5:R-:W-:Y:S05]  /*39a0*/  WARPSYNC.COLLECTIVE R15, `(.L_x_2423) ;  /* 0x000000000f087348 */ /* 0x021fea0003c00000 */
[----:B------:R1:W2:Y:S02]  /*39b0*/  SHFL.DOWN P6, R14, R13, R12, R11 ;  /* 0x0800000c0d0e7389 */ /* 0x0002a400000c000b */
[----:B012--5:R-:W-:Y:S05]  /*39c0*/  ENDCOLLECTIVE ;  /* 0x000000000000791b */ /* 0x027fea0003800000 */
.L_x_2423:
[----:B------:R-:W-:Y:S05]  /*39d0*/  BSYNC B0 ;  /* 0x0000000000007941 */ /* 0x000fea0003800000 */
.L_x_2422:
        /* <DEDUP_REMOVED lines=8> */
.L_x_2424:
[----:B------:R-:W-:Y:S01]  /*3a60*/  IMAD.MOV.U32 R13, RZ, RZ, R4 ;  /* 0x000000ffff0d7224 */ /* 0x000fe200078e0004 */
[----:B------:R-:W-:-:S07]  /*3a70*/  MOV R7, R14 ;  /* 0x0000000e00077202 */ /* 0x000fce0000000f00 */
[----:B------:R-:W-:Y:S05]  /*3a80*/  WARPSYNC.COLLECTIVE R15, `(.L_x_2425) ;  /* 0x000000000f087348 */ /* 0x000fea0003c00000 */
[----:B------:R0:W1:Y:S02]  /*3a90*/  SHFL.DOWN P6, R14, R13, R12, R11 ;  /* 0x0800000c0d0e7389 */ /* 0x00006400000c000b */
[----:B01----:R-:W-:Y:S05]  /*3aa0*/  ENDCOLLECTIVE ;  /* 0x000000000000791b */ /* 0x003fea0003800000 */
.L_x_2425:
[----:B------:R-:W-:Y:S05]  /*3ab0*/  BRA `(.L_x_2426) ;  /* 0xffffffec00087947 */ /* 0x000fea000383ffff */
.L_x_2407:
[----:B------:R-:W-:Y:S01]  /*3ac0*/  HFMA2 R12, -RZ, RZ, 0, 4.76837158203125e-07 ;  /* 0x00000008ff0c7431 */ /* 0x000fe200000001ff */
[----:B------:R-:W-:Y:S01]  /*3ad0*/  BSSY B0, `(.L_x_2427) ;  /* 0x0000007000007945 */ /* 0x000fe20003800000 */
[----:B------:R-:W-:Y:S02]  /*3ae0*/  MOV R13, R2 ;  /* 0x00000002000d7202 */ /* 0x000fe40000000f00 */
[----:B------:R-:W-:Y:S02]  /*3af0*/  MOV R11, 0x1f ;  /* 0x0000001f000b7802 */ /* 0x000fe40000000f00 */
[----:B------:R-:W-:-:S07]  /*3b00*/  MOV R15, 0xffffffff ;  /* 0xffffffff000f7802 */ /* 0x000fce0000000f00 */
[----:B0-23-5:R-:W-:Y:S05]  /*3b10*/  WARPSYNC.COLLECTIVE R15, `(.L_x_2428) ;  /* 0x000000000f087348 */ /* 0x02dfea0003c00000 */
[----:B------:R1:W4:Y:S02]  /*3b20*/  SHFL.DOWN P6, R14, R13, R12, R11 ;  /* 0x0800000c0d0e7389 */ /* 0x00032400000c000b */
[----:B012345:R-:W-:Y:S05]  /*3b30*/  ENDCOLLECTIVE ;  /* 0x000000000000791b */ /* 0x03ffea0003800000 */
.L_x_2428:
[----:B------:R-:W-:Y:S05]  /*3b40*/  BSYNC B0 ;  /* 0x0000000000007941 */ /* 0x000fea0003800000 */
.L_x_2427:
[----:B------:R-:W-:Y:S02]  /*3b50*/  HFMA2 R12, -RZ, RZ, 0, 4.76837158203125e-07 ;  /* 0x00000008ff0c7431 */ /* 0x000fe400000001ff */
[----:B------:R-:W-:Y:S01]  /*3b60*/  IMAD.MOV.U32 R13, RZ, RZ, R3 ;  /* 0x000000ffff0d7224 */ /* 0x000fe200078e0003 */
[----:B------:R-:W-:Y:S02]  /*3b70*/  MOV R11, 0x1f ;  /* 0x0000001f000b7802 */ /* 0x000fe40000000f00 */
[----:B------:R-:W-:Y:S02]  /*3b80*/  MOV R15, 0xffffffff ;  /* 0xffffffff000f7802 */ /* 0x000fe40000000f00 */
[----:B------:R-:W-:-:S07]  /*3b90*/  MOV R5, R14 ;  /* 0x0000000e00057202 */ /* 0x000fce0000000f00 */
[----:B------:R-:W-:Y:S05]  /*3ba0*/  WARPSYNC.COLLECTIVE R15, `(.L_x_2429) ;  /* 0x000000000f087348 */ /* 0x000fea0003c00000 */
[----:B------:R0:W1:Y:S02]  /*3bb0*/  SHFL.DOWN P6, R14, R13, R12, R11 ;  /* 0x0800000c0d0e7389 */ /* 0x00006400000c000b */
[----:B01----:R-:W-:Y:S05]  /*3bc0*/  ENDCOLLECTIVE ;  /* 0x000000000000791b */ /* 0x003fea0003800000 */
.L_x_2429:
[----:B------:R-:W-:Y:S02]  /*3bd0*/  MOV R13, R4 ;  /* 0x00000004000d7202 */ /* 0x000fe40000000f00 */
[----:B------:R-:W-:-:S07]  /*3be0*/  MOV R7, R14 ;  /* 0x0000000e00077202 */ /* 0x000fce0000000f00 */
[----:B------:R-:W-:Y:S05]  /*3bf0*/  WARPSYNC.COLLECTIVE R15, `(.L_x_2430) ;  /* 0x000000000f087348 */ /* 0x000fea0003c00000 */
[----:B------:R0:W1:Y:S02]  /*3c00*/  SHFL.DOWN P6, R14, R13, R12, R11 ;  /* 0x0800000c0d0e7389 */ /* 0x00006400000c000b */
[----:B01----:R-:W-:Y:S05]  /*3c10*/  ENDCOLLECTIVE ;  /* 0x000000000000791b */ /* 0x003fea0003800000 */
.L_x_2430:
[----:B------:R-:W-:Y:S05]  /*3c20*/  BRA `(.L_x_2431) ;  /* 0xffffffec001c7947 */ /* 0x000fea000383ffff */
.L_x_2410:
[----:B------:R-:W-:Y:S01]  /*3c30*/  HFMA2 R12, -RZ, RZ, 0, 2.384185791015625e-07 ;  /* 0x00000004ff0c7431 */ /* 0x000fe200000001ff */
[----:B------:R-:W-:Y:S01]  /*3c40*/  BSSY B0, `(.L_x_2432) ;  /* 0x0000007000007945 */ /* 0x000fe20003800000 */
[----:B------:R-:W-:Y:S01]  /*3c50*/  IMAD.MOV.U32 R13, RZ, RZ, R2 ;  /* 0x000000ffff0d7224 */ /* 0x000fe200078e0002 */
[----:B------:R-:W-:Y:S02]  /*3c60*/  MOV R11, 0x1f ;  /* 0x0000001f000b7802 */ /* 0x000fe40000000f00 */
[----:B------:R-:W-:-:S07]  /*3c70*/  MOV R15, 0xffffffff ;  /* 0xffffffff000f7802 */ /* 0x000fce0000000f00 */
[----:B0123-5:R-:W-:Y:S05]  /*3c80*/  WARPSYNC.COLLECTIVE R15, `(.L_x_2433) ;  /* 0x000000000f087348 */ /* 0x02ffea0003c00000 */
[----:B------:R4:W0:Y:S02]  /*3c90*/  SHFL.DOWN P6, R14, R13, R12, R11 ;  /* 0x0800000c0d0e7389 */ /* 0x00082400000c000b */
[----:B012345:R-:W-:Y:S05]  /*3ca0*/  ENDCOLLECTIVE ;  /* 0x000000000000791b */ /* 0x03ffea0003800000 */
.L_x_2433:
[----:B------:R-:W-:Y:S05]  /*3cb0*/  BSYNC B0 ;  /* 0x0000000000007941 */ /* 0x000fea0003800000 */
.L_x_2432:
        /* <DEDUP_REMOVED lines=8> */
.L_x_2434:
[----:B------:R-:W-:Y:S02]  /*3d40*/  MOV R13, R4 ;  /* 0x00000004000d7202 */ /* 0x000fe40000000f00 */
[----:B------:R-:W-:-:S07]  /*3d50*/  MOV R7, R14 ;  /* 0x0000000e00077202 */ /* 0x000fce0000000f00 */
[----:B------:R-:W-:Y:S05]  /*3d60*/  WARPSYNC.COLLECTIVE R15, `(.L_x_2435) ;  /* 0x000000000f087348 */ /* 0x000fea0003c00000 */
[----:B------:R0:W1:Y:S02]  /*3d70*/  SHFL.DOWN P6, R14, R13, R12, R11 ;  /* 0x0800000c0d0e7389 */ /* 0x00006400000c000b */
[----:B01----:R-:W-:Y:S05]  /*3d80*/  ENDCOLLECTIVE ;  /* 0x000000000000791b */ /* 0x003fea0003800000 */
.L_x_2435:
[----:B------:R-:W-:Y:S05]  /*3d90*/  BRA `(.L_x_2436) ;  /* 0xffffffec002c7947 */ /* 0x000fea000383ffff */
.L_x_2413:
        /* <DEDUP_REMOVED lines=8> */
.L_x_2438:
[----:B------:R-:W-:Y:S05]  /*3e20*/  BSYNC B0 ;  /* 0x0000000000007941 */ /* 0x000fea0003800000 */
.L_x_2437:
[----:B------:R-:W-:Y:S01]  /*3e30*/  HFMA2 R12, -RZ, RZ, 0, 1.1920928955078125e-07 ;  /* 0x00000002ff0c7431 */ /* 0x000fe200000001ff */
[----:B------:R-:W-:Y:S01]  /*3e40*/  MOV R13, R3 ;  /* 0x00000003000d7202 */ /* 0x000fe20000000f00 */
[----:B------:R-:W-:Y:S01]  /*3e50*/  IMAD.MOV.U32 R11, RZ, RZ, 0x1f ;  /* 0x0000001fff0b7424 */ /* 0x000fe200078e00ff */
[----:B------:R-:W-:Y:S02]  /*3e60*/  MOV R15, 0xffffffff ;  /* 0xffffffff000f7802 */ /* 0x000fe40000000f00 */
[----:B------:R-:W-:-:S07]  /*3e70*/  MOV R5, R14 ;  /* 0x0000000e00057202 */ /* 0x000fce0000000f00 */
[----:B------:R-:W-:Y:S05]  /*3e80*/  WARPSYNC.COLLECTIVE R15, `(.L_x_2439) ;  /* 0x000000000f087348 */ /* 0x000fea0003c00000 */
[----:B------:R0:W1:Y:S02]  /*3e90*/  SHFL.DOWN P6, R14, R13, R12, R11 ;  /* 0x0800000c0d0e7389 */ /* 0x00006400000c000b */
[----:B01----:R-:W-:Y:S05]  /*3ea0*/  ENDCOLLECTIVE ;  /* 0x000000000000791b */ /* 0x003fea0003800000 */
.L_x_2439:
[----:B------:R-:W-:Y:S02]  /*3eb0*/  MOV R13, R4 ;  /* 0x00000004000d7202 */ /* 0x000fe40000000f00 */
[----:B------:R-:W-:-:S07]  /*3ec0*/  MOV R7, R14 ;  /* 0x0000000e00077202 */ /* 0x000fce0000000f00 */
[----:B------:R-:W-:Y:S05]  /*3ed0*/  WARPSYNC.COLLECTIVE R15, `(.L_x_2440) ;  /* 0x000000000f087348 */ /* 0x000fea0003c00000 */
[----:B------:R0:W1:Y:S02]  /*3ee0*/  SHFL.DOWN P6, R14, R13, R12, R11 ;  /* 0x0800000c0d0e7389 */ /* 0x00006400000c000b */
[----:B01----:R-:W-:Y:S05]  /*3ef0*/  ENDCOLLECTIVE ;  /* 0x000000000000791b */ /* 0x003fea0003800000 */
.L_x_2440:
[----:B------:R-:W-:Y:S05]  /*3f00*/  BRA `(.L_x_2441) ;  /* 0xffffffec003c7947 */ /* 0x000fea000383ffff */
.L_x_2416:
[----:B------:R-:W-:Y:S01]  /*3f10*/  HFMA2 R12, -RZ, RZ, 0, 5.9604644775390625e-08 ;  /* 0x00000001ff0c7431 */ /* 0x000fe200000001ff */
[----:B------:R-:W-:Y:S01]  /*3f20*/  BSSY B0, `(.L_x_2442) ;  /* 0x0000007000007945 */ /* 0x000fe20003800000 */
[----:B------:R-:W-:Y:S01]  /*3f30*/  MOV R13, R2 ;  /* 0x00000002000d7202 */ /* 0x000fe20000000f00 */
[----:B------:R-:W-:Y:S01]  /*3f40*/  IMAD.MOV.U32 R11, RZ, RZ, 0x1f ;  /* 0x0000001fff0b7424 */ /* 0x000fe200078e00ff */
[----:B------:R-:W-:-:S07]  /*3f50*/  MOV R15, 0xffffffff ;  /* 0xffffffff000f7802 */ /* 0x000fce0000000f00 */
[----:B-12345:R-:W-:Y:S05]  /*3f60*/  WARPSYNC.COLLECTIVE R15, `(.L_x_2443) ;  /* 0x000000000f087348 */ /* 0x03efea0003c00000 */
[----:B------:R0:W0:Y:S02]  /*3f70*/  SHFL.DOWN P6, R14, R13, R12, R11 ;  /* 0x0800000c0d0e7389 */ /* 0x00002400000c000b */
[----:B012345:R-:W-:Y:S05]  /*3f80*/  ENDCOLLECTIVE ;  /* 0x000000000000791b */ /* 0x03ffea0003800000 */
.L_x_2443:
[----:B------:R-:W-:Y:S05]  /*3f90*/  BSYNC B0 ;  /* 0x0000000000007941 */ /* 0x000fea0003800000 */
.L_x_2442:
        /* <DEDUP_REMOVED lines=8> */
.L_x_2444:
[----:B------:R-:W-:Y:S02]  /*4020*/  MOV R13, R4 ;  /* 0x00000004000d7202 */ /* 0x000fe40000000f00 */
[----:B------:R-:W-:-:S07]  /*4030*/  MOV R7, R14 ;  /* 0x0000000e00077202 */ /* 0x000fce0000000f00 */
[----:B------:R-:W-:Y:S05]  /*4040*/  WARPSYNC.COLLECTIVE R15, `(.L_x_2445) ;  /* 0x000000000f087348 */ /* 0x000fea0003c00000 */
[----:B------:R0:W1:Y:S02]  /*4050*/  SHFL.DOWN P6, R14, R13, R12, R11 ;  /* 0x0800000c0d0e7389 */ /* 0x00006400000c000b */
[----:B01----:R-:W-:Y:S05]  /*4060*/  ENDCOLLECTIVE ;  /* 0x000000000000791b */ /* 0x003fea0003800000 */
.L_x_2445:
[----:B------:R-:W-:Y:S05]  /*4070*/  BRA `(.L_x_2446) ;  /* 0xffffffec004c7947 */ /* 0x000fea000383ffff */
.L_x_2419:
[----:B------:R-:W-:Y:S01]  /*4080*/  HFMA2 R12, -RZ, RZ, 0, 0 ;  /* 0x00000000ff0c7431 */ /* 0x000fe200000001ff */
[----:B------:R-:W-:Y:S01]  /*4090*/  BSSY B0, `(.L_x_2447) ;  /* 0x0000007000007945 */ /* 0x000fe20003800000 */
[----:B------:R-:W-:Y:S01]  /*40a0*/  MOV R13, R2 ;  /* 0x00000002000d7202 */ /* 0x000fe20000000f00 */
[----:B------:R-:W-:Y:S01]  /*40b0*/  IMAD.MOV.U32 R15, RZ, RZ, -0x1 ;  /* 0xffffffffff0f7424 */ /* 0x000fe200078e00ff */
[----:B------:R-:W-:-:S07]  /*40c0*/  MOV R11, 0x1f ;  /* 0x0000001f000b7802 */ /* 0x000fce0000000f00 */
[----:B-12345:R-:W-:Y:S05]  /*40d0*/  WARPSYNC.COLLECTIVE R15, `(.L_x_2448) ;  /* 0x000000000f087348 */ /* 0x03efea0003c00000 */
[----:B------:R0:W0:Y:S02]  /*40e0*/  SHFL.IDX P6, R14, R13, R12, R11 ;  /* 0x0000000c0d0e7389 */ /* 0x00002400000c000b */
[----:B012345:R-:W-:Y:S05]  /*40f0*/  ENDCOLLECTIVE ;  /* 0x000000000000791b */ /* 0x03ffea0003800000 */
.L_x_2448:
[----:B------:R-:W-:Y:S05]  /*4100*/  BSYNC B0 ;  /* 0x0000000000007941 */ /* 0x000fea0003800000 */
.L_x_2447:
        /* <DEDUP_REMOVED lines=8> */
.L_x_2449:
[----:B------:R-:W-:Y:S01]  /*4190*/  MOV R13, R4 ;  /* 0x00000004000d7202 */ /* 0x000fe20000000f00 */
[----:B------:R-:W-:-:S07]  /*41a0*/  IMAD.MOV.U32 R3, RZ, RZ, R14 ;  /* 0x000000ffff037224 */ /* 0x000fce00078e000e */
[----:B------:R-:W-:Y:S05]  /*41b0*/  WARPSYNC.COLLECTIVE R15, `(.L_x_2450) ;  /* 0x000000000f087348 */ /* 0x000fea0003c00000 */
[----:B------:R0:W1:Y:S02]  /*41c0*/  SHFL.IDX P6, R14, R13, R12, R11 ;  /* 0x0000000c0d0e7389 */ /* 0x00006400000c000b */
[----:B01----:R-:W-:Y:S05]  /*41d0*/  ENDCOLLECTIVE ;  /* 0x000000000000791b */ /* 0x003fea0003800000 */
.L_x_2450:
[----:B------:R-:W-:Y:S05]  /*41e0*/  BRA `(.L_x_2451) ;  /* 0xffffffec005c7947 */ /* 0x000fea000383ffff */
        .weak           $__internal_20_$__cuda_sm3x_div_rn_noftz_f32_slowpath
        .type           $__internal_20_$__cuda_sm3x_div_rn_noftz_f32_slowpath,@function
        .size           $__internal_20_$__cuda_sm3x_div_rn_noftz_f32_slowpath,(.L_x_7643 - $__internal_20_$__cuda_sm3x_div_rn_noftz_f32_slowpath)
$__internal_20_$__cuda_sm3x_div_rn_noftz_f32_slowpath:
        /* <DEDUP_REMOVED lines=34> */
.L_x_2453:
[----:B------:R-:W-:Y:S01]  /*4410*/  LEA R13, R12, 0xc0800000, 0x17 ;  /* 0xc08000000c0d7811 */ /* 0x000fe200078eb8ff */
[----:B------:R-:W-:Y:S01]  /*4420*/  BSSY B1, `(.L_x_2458) ;  /* 0x0000036000017945 */ /* 0x000fe20003800000 */
        /* <DEDUP_REMOVED lines=16> */
[----:B------:R-:W-:-:S05]  /*4530*/  IADD3 R12, PT, PT, R12, R11, RZ ;  /* 0x0000000b0c0c7210 */ /* 0x000fca0007ffe0ff */
[----:B------:R-:W-:-:S05]  /*4540*/  VIADD R73, R12, 0xffffffff ;  /* 0xffffffff0c497836 */ /* 0x000fca0000000000 */
        /* <DEDUP_REMOVED lines=14> */
[----:B------:R-:W-:Y:S01]  /*4630*/  FFMA.RM R14, R13, R15, R14 ;  /* 0x0000000f0d0e7223 */ /* 0x000fe2000000400e */
        /* <DEDUP_REMOVED lines=16> */
.L_x_2460:
[----:B------:R-:W-:-:S04]  /*4740*/  LOP3.LUT R6, R6, 0x80000000, RZ, 0xc0, !PT ;  /* 0x8000000006067812 */ /* 0x000fc800078ec0ff */
[----:B------:R-:W-:Y:S01]  /*4750*/  LOP3.LUT R6, R6, 0x7f800000, RZ, 0xfc, !PT ;  /* 0x7f80000006067812 */ /* 0x000fe200078efcff */
[----:B------:R-:W-:Y:S06]  /*4760*/  BRA `(.L_x_2461) ;  /* 0x0000000000047947 */ /* 0x000fec0003800000 */
.L_x_2459:
[----:B------:R-:W-:-:S07]  /*4770*/  LEA R6, R11, R6, 0x17 ;  /* 0x000000060b067211 */ /* 0x000fce00078eb8ff */
.L_x_2461:
[----:B------:R-:W-:Y:S05]  /*4780*/  BSYNC B1 ;  /* 0x0000000000017941 */ /* 0x000fea0003800000 */
.L_x_2458:
[----:B------:R-:W-:Y:S05]  /*4790*/  BRA `(.L_x_2462) ;  /* 0x0000000000207947 */ /* 0x000fea0003800000 */
.L_x_2457:
[----:B------:R-:W-:-:S04]  /*47a0*/  LOP3.LUT R6, R14, 0x80000000, R6, 0x48, !PT ;  /* 0x800000000e067812 */ /* 0x000fc800078e4806 */
[----:B------:R-:W-:Y:S01]  /*47b0*/  LOP3.LUT R6, R6, 0x7f800000, RZ, 0xfc, !PT ;  /* 0x7f80000006067812 */ /* 0x000fe200078efcff */
[----:B------:R-:W-:Y:S06]  /*47c0*/  BRA `(.L_x_2462) ;  /* 0x0000000000147947 */ /* 0x000fec0003800000 */
.L_x_2456:
[----:B------:R-:W-:Y:S01]  /*47d0*/  LOP3.LUT R6, R14, 0x80000000, R6, 0x48, !PT ;  /* 0x800000000e067812 */ /* 0x000fe200078e4806 */
[----:B------:R-:W-:Y:S06]  /*47e0*/  BRA `(.L_x_2462) ;  /* 0x00000000000c7947 */ /* 0x000fec0003800000 */
.L_x_2455:
[----:B------:R-:W0:Y:S01]  /*47f0*/  MUFU.RSQ R6, -QNAN ;  /* 0xffc0000000067908 */ /* 0x000e220000001400 */
[----:B------:R-:W-:Y:S05]  /*4800*/  BRA `(.L_x_2462) ;  /* 0x0000000000047947 */ /* 0x000fea0003800000 */
.L_x_2454:
[----:B------:R-:W-:-:S07]  /*4810*/  FADD.FTZ R6, R6, R14 ;  /* 0x0000000e06067221 */ /* 0x000fce0000010000 */
.L_x_2462:
[----:B------:R-:W-:Y:S05]  /*4820*/  BSYNC B0 ;  /* 0x0000000000007941 */ /* 0x000fea0003800000 */
.L_x_2452:
[----:B------:R-:W-:-:S04]  /*4830*/  HFMA2 R11, -RZ, RZ, 0, 0 ;  /* 0x00000000ff0b7431 */ /* 0x000fc800000001ff */
[----:B0-----:R-:W-:Y:S05]  /*4840*/  RET.REL.NODEC R10 `(_Z17LayerNormWarpImplI10DirectLoadIffE11DirectStoreIffEfLi1ELi24ELi24ELi32ELi1ELb0EEvT_T0_lld) ;  /* 0xffffffb40aec7950 */ /* 0x001fea0003c3ffff */
.L_x_2463:
        /* <DEDUP_REMOVED lines=11> */
.L_x_7643:


//--------------------- .text._Z17LayerNormWarpImplI10DirectLoadIffE11DirectStoreIffEfLi1ELi20ELi16ELi32ELi1ELb1EEvT_T0_lld --------------------------
	.section	.text._Z17LayerNormWarpImplI10DirectLoadIffE11DirectStoreIffEfLi1ELi20ELi16ELi32ELi1ELb1EEvT_T0_lld,"ax",@progbits
	.align	128
        .global         _Z17LayerNormWarpImplI10DirectLoadIffE11DirectStoreIffEfLi1ELi20ELi16ELi32ELi1ELb1EEvT_T0_lld
        .type           _Z17LayerNormWarpImplI10DirectLoadIffE11DirectStoreIffEfLi1ELi20ELi16ELi32ELi1ELb1EEvT_T0_lld,@function
        .size           _Z17LayerNormWarpImplI10DirectLoadIffE11DirectStoreIffEfLi1ELi20ELi16ELi32ELi1ELb1EEvT_T0_lld,(.L_x_7644 - _Z17LayerNormWarpImplI10DirectLoadIffE11DirectStoreIffEfLi1ELi20ELi16ELi32ELi1ELb1EEvT_T0_lld)
        .other          _Z17LayerNormWarpImplI10DirectLoadIffE11DirectStoreIffEfLi1ELi20ELi16ELi32ELi1ELb1EEvT_T0_lld,@"STO_CUDA_ENTRY STV_DEFAULT"
_Z17LayerNormWarpImplI10DirectLoadIffE11DirectStoreIffEfLi1ELi20ELi16ELi32ELi1ELb1EEvT_T0_lld:
.text._Z17LayerNormWarpImplI10DirectLoadIffE11DirectStoreIffEfLi1ELi20ELi16ELi32ELi1ELb1EEvT_T0_lld:
        /* <DEDUP_REMOVED lines=18> */
[----:B------:R-:W-:Y:S01]  /*0120*/  MOV R5, UR5 ;  /* 0x0000000500057c02 */ /* 0x000fe20008000f00 */
[----:B----4-:R-:W-:Y:S01]  /*0130*/  IMAD.U32 R6, RZ, RZ, UR6 ;  /* 0x00000006ff067e24 */ /* 0x010fe2000f8e00ff */
[----:B------:R-:W-:-:S02]  /*0140*/  MOV R7, UR7 ;  /* 0x0000000700077c02 */ /* 0x000fc40008000f00 */
[----:B-----5:R-:W-:Y:S01]  /*0150*/  MOV R10, UR8 ;  /* 0x00000008000a7c02 */ /* 0x020fe20008000f00 */
[----:B--2---:R-:W-:-:S07]  /*0160*/  IMAD.U32 R11, RZ, RZ, UR9 ;  /* 0x00000009ff0b7e24 */ /* 0x004fce000f8e00ff */
[----:B------:R-:W-:-:S07]  /*0170*/  LEPC R20, `(.L_x_2464) ;  /* 0x000000001014794e */ /* 0x000fce0000000000 */
[----:B0--3--:R-:W-:Y:S05]  /*0180*/  CALL.ABS.NOINC R2 ;  /* 0x0000000002007343 */ /* 0x009fea0003c00000 */
.L_x_2464:
[----:B------:R-:W1:Y:S01]  /*0190*/  S2R R54, SR_TID.Y ;  /* 0x0000000000367919 */ /* 0x000e620000002200 */
[----:B------:R-:W1:Y:S01]  /*01a0*/  S2UR UR4, SR_CTAID.X ;  /* 0x00000000000479c3 */ /* 0x000e620000002500 */
[----:B------:R-:W2:Y:S07]  /*01b0*/  LDCU.64 UR6, c[0x0][0x3b0] ;  /* 0x00007600ff0677ac */ /* 0x000eae0008000a00 */
[----:B------:R-:W1:Y:S01]  /*01c0*/  LDC R33, c[0x0][0x364] ;  /* 0x0000d900ff217b82 */ /* 0x000e620000000800 */
[----:B------:R-:W3:Y:S01]  /*01d0*/  LDCU UR5, c[0x0][0x370] ;  /* 0x00006e00ff0577ac */ /* 0x000ee20008000800 */
[----:B-1----:R-:W-:-:S02]  /*01e0*/  IMAD R54, R33, UR4, R54 ;  /* 0x0000000421367c24 */ /* 0x002fc4000f8e0236 */
[----:B---3--:R-:W-:-:S03]  /*01f0*/  IMAD R33, R33, UR5, RZ ;  /* 0x0000000521217c24 */ /* 0x008fc6000f8e02ff */
        /* <DEDUP_REMOVED lines=74> */
[----:B------:R-:W1:Y:S03]  /*06a0*/  LDCU.64 UR4, c[0x0][0x3c0] ;  /* 0x00007800ff0477ac */ /* 0x000e660008000a00 */
[----:B------:R0:W5:Y:S01]  /*06b0*/  LDG.E R36, desc[UR8][R2.64+0x80] ;  /* 0x0000800802247981 */ /* 0x000162000c1e1900 */
[----:B------:R-:W2:Y:S01]  /*06c0*/  LDCU.64 UR8, c[0x0][0x380] ;  /* 0x00007000ff0877ac */ /* 0x000ea20008000a00 */
[----:B------:R-:W-:Y:S01]  /*06d0*/  MOV R9, RZ ;  /* 0x000000ff00097202 */ /* 0x000fe20000000f00 */
[----:B------:R-:W-:Y:S02]  /*06e0*/  IMAD R7, R50, UR6, RZ ;  /* 0x0000000632077c24 */ /* 0x000fe4000f8e02ff */
[----:B------:R-:W-:-:S04]  /*06f0*/  IMAD.WIDE.U32 R4, R54, UR6, R8 ;  /* 0x0000000636047c25 */ /* 0x000fc8000f8e0008 */
[----:B------:R-:W-:Y:S01]  /*0700*/  IMAD R7, R54, UR7, R7 ;  /* 0x0000000736077c24 */ /* 0x000fe2000f8e0207 */
[----:B-1----:R-:W1:Y:S03]  /*0710*/  F2F.F32.F64 R55, UR4 ;  /* 0x0000000400377d10 */ /* 0x002e660008301000 */
[----:B------:R-:W-:Y:S01]  /*0720*/  IMAD.IADD R5, R5, 0x1, R7 ;  /* 0x0000000105057824 */ /* 0x000fe200078e0207 */
[----:B--2---:R-:W-:Y:S01]  /*0730*/  LEA R16, P0, R4, UR8, 0x2 ;  /* 0x0000000804107c11 */ /* 0x004fe2000f8010ff */
[----:B------:R-:W-:-:S03]  /*0740*/  HFMA2 R56, -RZ, RZ, 0, 0 ;  /* 0x00000000ff387431 */ /* 0x000fc600000001ff */
[----:B------:R-:W-:Y:S02]  /*0750*/  LEA.HI.X R4, R4, UR9, R5, 0x2, P0 ;  /* 0x0000000904047c11 */ /* 0x000fe400080f1405 */
[----:B------:R-:W-:Y:S01]  /*0760*/  IADD3 R16, P0, PT, R16, 0x500, RZ ;  /* 0x0000050010107810 */ /* 0x000fe20007f1e0ff */
[C---:B------:R-:W-:Y:S01]  /*0770*/  VIADD R61, R8.reuse, 0x220 ;  /* 0x00000220083d7836 */ /* 0x040fe20000000000 */
[C---:B------:R-:W-:Y:S01]  /*0780*/  IADD3 R59, PT, PT, R8.reuse, 0x200, RZ ;  /* 0x00000200083b7810 */ /* 0x040fe20007ffe0ff */
[----:B------:R-:W-:Y:S01]  /*0790*/  IMAD.MOV.U32 R58, RZ, RZ, R54 ;  /* 0x000000ffff3a7224 */ /* 0x000fe200078e0036 */
[C---:B------:R-:W-:Y:S02]  /*07a0*/  IADD3 R63, PT, PT, R8.reuse, 0x240, RZ ;  /* 0x00000240083f7810 */ /* 0x040fe40007ffe0ff */
[----:B------:R-:W-:Y:S02]  /*07b0*/  IADD3 R65, PT, PT, R8, 0x260, RZ ;  /* 0x0000026008417810 */ /* 0x000fe40007ffe0ff */
[----:B01----:R-:W-:-:S07]  /*07c0*/  IADD3.X R17, PT, PT, RZ, R4, RZ, P0, !PT ;  /* 0x00000004ff117210 */ /* 0x003fce00007fe4ff */
.L_x_2530:
        /* <DEDUP_REMOVED lines=32> */
[----:B-----5:R-:W-:Y:S05]  /*09d0*/  CALL.REL.NOINC `($__internal_21_$__cuda_sm3x_div_rn_noftz_f32_slowpath) ;  /* 0x0000003000a87944 */ /* 0x020fea0003c00000 */
[----:B------:R-:W-:-:S07]  /*09e0*/  IMAD.MOV.U32 R6, RZ, RZ, R7 ;  /* 0x000000ffff067224 */ /* 0x000fce00078e0007 */
.L_x_2466:
[----:B------:R-:W-:Y:S05]  /*09f0*/  BSYNC.RECONVERGENT B2 ;  /* 0x0000000000027941 */ /* 0x000fea0003800200 */
.L_x_2465:
        /* <DEDUP_REMOVED lines=27> */
[----:B-----5:R-:W-:Y:S05]  /*0bb0*/  CALL.REL.NOINC `($__internal_21_$__cuda_sm3x_div_rn_noftz_f32_slowpath) ;  /* 0x0000003000307944 */ /* 0x020fea0003c00000 */
[----:B------:R-:W-:-:S07]  /*0bc0*/  MOV R6, R7 ;  /* 0x0000000700067202 */ /* 0x000fce0000000f00 */
.L_x_2468:
[----:B------:R-:W-:Y:S05]  /*0bd0*/  BSYNC.RECONVERGENT B2 ;  /* 0x0000000000027941 */ /* 0x000fea0003800200 */
.L_x_2467:
        /* <DEDUP_REMOVED lines=20> */
[----:B-----5:R-:W-:Y:S05]  /*0d20*/  CALL.REL.NOINC `($__internal_21_$__cuda_sm3x_div_rn_noftz_f32_slowpath) ;  /* 0x0000002c00d47944 */ /* 0x020fea0003c00000 */
[----:B------:R-:W-:-:S07]  /*0d30*/  MOV R5, R7 ;  /* 0x0000000700057202 */ /* 0x000fce0000000f00 */
.L_x_2470:
[----:B------:R-:W-:Y:S05]  /*0d40*/  BSYNC.RECONVERGENT B2 ;  /* 0x0000000000027941 */ /* 0x000fea0003800200 */
.L_x_2469:
        /* <DEDUP_REMOVED lines=20> */
[----:B-----5:R-:W-:Y:S05]  /*0e90*/  CALL.REL.NOINC `($__internal_21_$__cuda_sm3x_div_rn_noftz_f32_slowpath) ;  /* 0x0000002c00787944 */ /* 0x020fea0003c00000 */
[----:B------:R-:W-:-:S07]  /*0ea0*/  IMAD.MOV.U32 R4, RZ, RZ, R7 ;  /* 0x000000ffff047224 */ /* 0x000fce00078e0007 */
.L_x_2472:
[----:B------:R-:W-:Y:S05]  /*0eb0*/  BSYNC.RECONVERGENT B2 ;  /* 0x0000000000027941 */ /* 0x000fea0003800200 */
.L_x_2471:
        /* <DEDUP_REMOVED lines=29> */
.L_x_2474:
[----:B------:R-:W-:Y:S05]  /*1090*/  BSYNC.RECONVERGENT B2 ;  /* 0x0000000000027941 */ /* 0x000fea0003800200 */
.L_x_2473:
        /* <DEDUP_REMOVED lines=22> */
.L_x_2476:
[----:B------:R-:W-:Y:S05]  /*1200*/  BSYNC.RECONVERGENT B2 ;  /* 0x0000000000027941 */ /* 0x000fea0003800200 */
.L_x_2475:
        /* <DEDUP_REMOVED lines=21> */
[----:B------:R-:W-:-:S07]  /*1360*/  MOV R5, R7 ;  /* 0x0000000700057202 */ /* 0x000fce0000000f00 */
.L_x_2478:
[----:B------:R-:W-:Y:S05]  /*1370*/  BSYNC.RECONVERGENT B2 ;  /* 0x0000000000027941 */ /* 0x000fea0003800200 */
.L_x_2477:
        /* <DEDUP_REMOVED lines=22> */
.L_x_2480:
[----:B------:R-:W-:Y:S05]  /*14e0*/  BSYNC.RECONVERGENT B2 ;  /* 0x0000000000027941 */ /* 0x000fea0003800200 */
.L_x_2479:
        /* <DEDUP_REMOVED lines=22> */
.L_x_2482:
[----:B------:R-:W-:Y:S05]  /*1650*/  BSYNC.RECONVERGENT B2 ;  /* 0x0000000000027941 */ /* 0x000fea0003800200 */
.L_x_2481:
        /* <DEDUP_REMOVED lines=22> */
.L_x_2484:
[----:B------:R-:W-:Y:S05]  /*17c0*/  BSYNC.RECONVERGENT B2 ;  /* 0x0000000000027941 */ /* 0x000fea0003800200 */
.L_x_2483:
[----:B------:R-:W-:Y:S02]  /*17d0*/  R2UR UR4, R52 ;  /* 0x00000000340472ca */ /* 0x000fe400000e0000 */
[----:B------:R-:W-:-:S13]  /*17e0*/  R2UR UR5, R53 ;  /* 0x00000000350572ca */ /* 0x000fda00000e0000 */
[----:B------:R-:W2:Y:S01]  /*17f0*/  LDG.E R86, desc[UR4][R16.64+0x200] ;  /* 0x0002000410567981 */ /* 0x000ea2000c1e1900 */
[----:B------:R-:W-:Y:S02]  /*1800*/  HFMA2 R5, -RZ, RZ, 1.3828125, -0.00013840198516845703125 ;  /* 0x3d888889ff057431 */ /* 0x000fe400000001ff */
[----:B------:R-:W-:Y:S01]  /*1810*/  FADD R67, R57, R4 ;  /* 0x0000000439437221 */ /* 0x000fe20000000000 */
[----:B------:R-:W-:Y:S01]  /*1820*/  IMAD.MOV.U32 R2, RZ, RZ, 0x41700000 ;  /* 0x41700000ff027424 */ /* 0x000fe200078e00ff */
        /* <DEDUP_REMOVED lines=16> */
.L_x_2486:
[----:B------:R-:W-:Y:S05]  /*1930*/  BSYNC.RECONVERGENT B2 ;  /* 0x0000000000027941 */ /* 0x000fea0003800200 */
.L_x_2485:
[----:B------:R-:W-:Y:S02]  /*1940*/  R2UR UR4, R52 ;  /* 0x00000000340472ca */ /* 0x000fe400000e0000 */
[----:B------:R-:W-:-:S13]  /*1950*/  R2UR UR5, R53 ;  /* 0x00000000350572ca */ /* 0x000fda00000e0000 */
[----:B------:R-:W2:Y:S01]  /*1960*/  LDG.E R57, desc[UR4][R16.64+0x280] ;  /* 0x0002800410397981 */ /* 0x000ea2000c1e1900 */
[----:B------:R-:W-:Y:S01]  /*1970*/  FADD R5, R67, R5 ;  /* 0x0000000543057221 */ /* 0x000fe20000000000 */
[----:B------:R-:W-:Y:S03]  /*1980*/  BSSY.RECONVERGENT B2, `(.L_x_2487) ;  /* 0x0000021000027945 */ /* 0x000fe60003800200 */
[----:B------:R-:W-:-:S04]  /*1990*/  FADD R3, R86, -R5 ;  /* 0x8000000556037221 */ /* 0x000fc80000000000 */
[----:B------:R-:W-:Y:S01]  /*19a0*/  FFMA R3, R4, R3, R69 ;  /* 0x0000000304037223 */ /* 0x000fe20000000045 */
[----:B------:R-:W-:Y:S02]  /*19b0*/  IMAD.MOV.U32 R4, RZ, RZ, 0x41800000 ;  /* 0x41800000ff047424 */ /* 0x000fe400078e00ff */
[----:B--2---:R-:W-:-:S04]  /*19c0*/  FADD R6, -R5, R57 ;  /* 0x0000003905067221 */ /* 0x004fc80000000100 */
[----:B------:R-:W-:-:S04]  /*19d0*/  FFMA R2, R6, 0.0625, R5 ;  /* 0x3d80000006027823 */ /* 0x000fc80000000005 */
[----:B------:R-:W-:-:S04]  /*19e0*/  FADD R5, R57, -R2 ;  /* 0x8000000239057221 */ /* 0x000fc80000000000 */
[----:B------:R-:W-:Y:S01]  /*19f0*/  FFMA R3, R6, R5, R3 ;  /* 0x0000000506037223 */ /* 0x000fe20000000003 */
[----:B------:R-:W-:Y:S06]  /*1a00*/  @P0 BRA `(.L_x_2488) ;  /* 0x0000000000600947 */ /* 0x000fec0003800000 */
[----:B------:R-:W-:Y:S02]  /*1a10*/  R2UR UR4, R52 ;  /* 0x00000000340472ca */ /* 0x000fe400000e0000 */
[----:B------:R-:W-:-:S13]  /*1a20*/  R2UR UR5, R53 ;  /* 0x00000000350572ca */ /* 0x000fda00000e0000 */
[----:B------:R-:W2:Y:S01]  /*1a30*/  LDG.E R67, desc[UR4][R16.64+0x300] ;  /* 0x0003000410437981 */ /* 0x000ea2000c1e1900 */
[----:B------:R-:W-:Y:S01]  /*1a40*/  HFMA2 R5, -RZ, RZ, 1.359375, -10120 ;  /* 0x3d70f0f1ff057431 */ /* 0x000fe200000001ff */
[----:B------:R-:W-:Y:S01]  /*1a50*/  MOV R4, 0x41880000 ;  /* 0x4188000000047802 */ /* 0x000fe20000000f00 */
[----:B------:R-:W-:Y:S04]  /*1a60*/  BSSY.RECONVERGENT B3, `(.L_x_2489) ;  /* 0x000000e000037945 */ /* 0x000fe80003800200 */
[----:B------:R-:W-:-:S04]  /*1a70*/  FFMA R4, R5, -R4, 1 ;  /* 0x3f80000005047423 */ /* 0x000fc80000000804 */
[----:B------:R-:W-:Y:S01]  /*1a80*/  FFMA R5, R4, R5, 0.058823529630899429321 ;  /* 0x3d70f0f104057423 */ /* 0x000fe20000000005 */
        /* <DEDUP_REMOVED lines=11> */
.L_x_2490:
[----:B------:R-:W-:Y:S05]  /*1b40*/  BSYNC.RECONVERGENT B3 ;  /* 0x0000000000037941 */ /* 0x000fea0003800200 */
.L_x_2489:
[----:B------:R-:W-:Y:S01]  /*1b50*/  FADD R2, R2, R5 ;  /* 0x0000000502027221 */ /* 0x000fe20000000000 */
[----:B------:R-:W-:-:S03]  /*1b60*/  HFMA2 R4, -RZ, RZ, 2.765625, 0 ;  /* 0x41880000ff047431 */ /* 0x000fc600000001ff */
[----:B------:R-:W-:-:S04]  /*1b70*/  FADD R5, R67, -R2 ;  /* 0x8000000243057221 */ /* 0x000fc80000000000 */
[----:B------:R-:W-:-:S07]  /*1b80*/  FFMA R3, R6, R5, R3 ;  /* 0x0000000506037223 */ /* 0x000fce0000000003 */
.L_x_2488:
[----:B------:R-:W-:Y:S05]  /*1b90*/  BSYNC.RECONVERGENT B2 ;  /* 0x0000000000027941 */ /* 0x000fea0003800200 */
.L_x_2487:
        /* <DEDUP_REMOVED lines=22> */
[----:B-----5:R-:W-:Y:S05]  /*1d00*/  CALL.REL.NOINC `($__internal_21_$__cuda_sm3x_div_rn_noftz_f32_slowpath) ;  /* 0x0000001c00dc7944 */ /* 0x020fea0003c00000 */
[----:B------:R-:W-:-:S07]  /*1d10*/  MOV R5, R7 ;  /* 0x0000000700057202 */ /* 0x000fce0000000f00 */
.L_x_2494:
[----:B------:R-:W-:Y:S05]  /*1d20*/  BSYNC.RECONVERGENT B3 ;  /* 0x0000000000037941 */ /* 0x000fea0003800200 */
.L_x_2493:
[----:B------:R-:W-:-:S04]  /*1d30*/  FADD R2, R2, R5 ;  /* 0x0000000502027221 */ /* 0x000fc80000000000 */
[----:B------:R-:W-:-:S04]  /*1d40*/  FADD R5, R67, -R2 ;  /* 0x8000000243057221 */ /* 0x000fc80000000000 */
[----:B------:R-:W-:-:S07]  /*1d50*/  FFMA R3, R6, R5, R3 ;  /* 0x0000000506037223 */ /* 0x000fce0000000003 */
.L_x_2492:
[----:B------:R-:W-:Y:S05]  /*1d60*/  BSYNC.RECONVERGENT B2 ;  /* 0x0000000000027941 */ /* 0x000fea0003800200 */
.L_x_2491:
        /* <DEDUP_REMOVED lines=24> */
.L_x_2498:
[----:B------:R-:W-:Y:S05]  /*1ef0*/  BSYNC.RECONVERGENT B3 ;  /* 0x0000000000037941 */ /* 0x000fea0003800200 */
.L_x_2497:
[----:B------:R-:W-:-:S04]  /*1f00*/  FADD R2, R2, R5 ;  /* 0x0000000502027221 */ /* 0x000fc80000000000 */
[----:B------:R-:W-:-:S04]  /*1f10*/  FADD R5, R67, -R2 ;  /* 0x8000000243057221 */ /* 0x000fc80000000000 */
[----:B------:R-:W-:-:S07]  /*1f20*/  FFMA R3, R6, R5, R3 ;  /* 0x0000000506037223 */ /* 0x000fce0000000003 */
.L_x_2496:
[----:B------:R-:W-:Y:S05]  /*1f30*/  BSYNC.RECONVERGENT B2 ;  /* 0x0000000000027941 */ /* 0x000fea0003800200 */
.L_x_2495:
        /* <DEDUP_REMOVED lines=24> */
.L_x_2502:
[----:B------:R-:W-:Y:S05]  /*20c0*/  BSYNC.RECONVERGENT B3 ;  /* 0x0000000000037941 */ /* 0x000fea0003800200 */
.L_x_2501:
[----:B------:R-:W-:-:S04]  /*20d0*/  FADD R2, R2, R5 ;  /* 0x0000000502027221 */ /* 0x000fc80000000000 */
[----:B------:R-:W-:-:S04]  /*20e0*/  FADD R5, R67, -R2 ;  /* 0x8000000243057221 */ /* 0x000fc80000000000 */
[----:B------:R-:W-:-:S07]  /*20f0*/  FFMA R3, R6, R5, R3 ;  /* 0x0000000506037223 */ /* 0x000fce0000000003 */
.L_x_2500:
[----:B------:R-:W-:Y:S05]  /*2100*/  BSYNC.RECONVERGENT B2 ;  /* 0x0000000000027941 */ /* 0x000fea0003800200 */
.L_x_2499:
[----:B------:R-:W-:-:S03]  /*2110*/  UMOV UR4, 0xffffffff ;  /* 0xffffffff00047882 */ /* 0x000fc60000000000 */
[----:B------:R-:W-:Y:S05]  /*2120*/  BRA.DIV UR4, `(.L_x_2503) ;  /* 0x0000001204ac7947 */ /* 0x000fea000b800000 */
[----:B------:R0:W1:Y:S04]  /*2130*/  SHFL.DOWN PT, R5, R2, 0x10, 0x1f ;  /* 0x0a001f0002057f89 */ /* 0x00006800000e0000 */
[----:B------:R0:W2:Y:S04]  /*2140*/  SHFL.DOWN PT, R6, R3, 0x10, 0x1f ;  /* 0x0a001f0003067f89 */ /* 0x0000a800000e0000 */
[----:B------:R0:W3:Y:S02]  /*2150*/  SHFL.DOWN PT, R14, R4, 0x10, 0x1f ;  /* 0x0a001f00040e7f89 */ /* 0x0000e400000e0000 */
.L_x_2535:
        /* <DEDUP_REMOVED lines=13> */
[----:B------:R-:W-:Y:S01]  /*2230*/  MOV R7, R14 ;  /* 0x0000000e00077202 */ /* 0x000fe20000000f00 */
[----:B------:R-:W-:Y:S01]  /*2240*/  IMAD.MOV.U32 R14, RZ, RZ, R67 ;  /* 0x000000ffff0e7224 */ /* 0x000fe200078e0043 */
[----:B------:R-:W-:-:S07]  /*2250*/  MOV R10, 0x2270 ;  /* 0x00002270000a7802 */ /* 0x000fce0000000f00 */
[----:B012--5:R-:W-:Y:S05]  /*2260*/  CALL.REL.NOINC `($__internal_21_$__cuda_sm3x_div_rn_noftz_f32_slowpath) ;  /* 0x0000001800847944 */ /* 0x027fea0003c00000 */
.L_x_2507:
[----:B------:R-:W-:Y:S05]  /*2270*/  BSYNC.RECONVERGENT B3 ;  /* 0x0000000000037941 */ /* 0x000fea0003800200 */
.L_x_2506:
[----:B-1----:R-:W-:-:S04]  /*2280*/  FADD R5, -R2, R5 ;  /* 0x0000000502057221 */ /* 0x002fc80000000100 */
[C---:B------:R-:W-:Y:S01]  /*2290*/  FMUL R11, R5.reuse, R5 ;  /* 0x00000005050b7220 */ /* 0x040fe20000400000 */
[----:B0-----:R-:W-:-:S03]  /*22a0*/  FFMA R2, R5, R7, R2 ;  /* 0x0000000705027223 */ /* 0x001fc60000000002 */
[----:B------:R-:W-:Y:S01]  /*22b0*/  FMUL R11, R4, R11 ;  /* 0x0000000b040b7220 */ /* 0x000fe20000400000 */
[----:B------:R-:W-:-:S03]  /*22c0*/  MOV R4, R67 ;  /* 0x0000004300047202 */ /* 0x000fc60000000f00 */
[----:B--2---:R-:W-:-:S04]  /*22d0*/  FFMA R6, R11, R7, R6 ;  /* 0x000000070b067223 */ /* 0x004fc80000000006 */
[----:B------:R-:W-:-:S07]  /*22e0*/  FADD R3, R3, R6 ;  /* 0x0000000603037221 */ /* 0x000fce0000000000 */
.L_x_2505:
[----:B------:R-:W-:Y:S05]  /*22f0*/  BSYNC.RECONVERGENT B2 ;  /* 0x0000000000027941 */ /* 0x000fea0003800200 */
.L_x_2504:
[----:B------:R-:W-:-:S03]  /*2300*/  UMOV UR4, 0xffffffff ;  /* 0xffffffff00047882 */ /* 0x000fc60000000000 */
[----:B------:R-:W-:Y:S05]  /*2310*/  BRA.DIV UR4, `(.L_x_2508) ;  /* 0x00000012048c7947 */ /* 0x000fea000b800000 */
[----:B-1----:R1:W3:Y:S04]  /*2320*/  SHFL.DOWN PT, R5, R2, 0x8, 0x1f ;  /* 0x09001f0002057f89 */ /* 0x0022e800000e0000 */
[----:B--2---:R1:W2:Y:S04]  /*2330*/  SHFL.DOWN PT, R6, R3, 0x8, 0x1f ;  /* 0x09001f0003067f89 */ /* 0x0042a800000e0000 */
[----:B------:R1:W4:Y:S02]  /*2340*/  SHFL.DOWN PT, R14, R4, 0x8, 0x1f ;  /* 0x09001f00040e7f89 */ /* 0x00032400000e0000 */
.L_x_2540:
        /* <DEDUP_REMOVED lines=16> */
[----:B-123-5:R-:W-:Y:S05]  /*2450*/  CALL.REL.NOINC `($__internal_21_$__cuda_sm3x_div_rn_noftz_f32_slowpath) ;  /* 0x0000001800087944 */ /* 0x02efea0003c00000 */
.L_x_2512:
[----:B------:R-:W-:Y:S05]  /*2460*/  BSYNC.RECONVERGENT B3 ;  /* 0x0000000000037941 */ /* 0x000fea0003800200 */
.L_x_2511:
[----:B---3--:R-:W-:-:S04]  /*2470*/  FADD R5, -R2, R5 ;  /* 0x0000000502057221 */ /* 0x008fc80000000100 */
[C---:B------:R-:W-:Y:S01]  /*2480*/  FMUL R11, R5.reuse, R5 ;  /* 0x00000005050b7220 */ /* 0x040fe20000400000 */
[----:B-1----:R-:W-:-:S03]  /*2490*/  FFMA R2, R5, R7, R2 ;  /* 0x0000000705027223 */ /* 0x002fc60000000002 */
[----:B------:R-:W-:Y:S01]  /*24a0*/  FMUL R11, R4, R11 ;  /* 0x0000000b040b7220 */ /* 0x000fe20000400000 */
[----:B------:R-:W-:-:S03]  /*24b0*/  IMAD.MOV.U32 R4, RZ, RZ, R67 ;  /* 0x000000ffff047224 */ /* 0x000fc600078e0043 */
[----:B--2---:R-:W-:-:S04]  /*24c0*/  FFMA R6, R11, R7, R6 ;  /* 0x000000070b067223 */ /* 0x004fc80000000006 */
[----:B------:R-:W-:-:S07]  /*24d0*/  FADD R3, R3, R6 ;  /* 0x0000000603037221 */ /* 0x000fce0000000000 */
.L_x_2510:
[----:B------:R-:W-:Y:S05]  /*24e0*/  BSYNC.RECONVERGENT B2 ;  /* 0x0000000000027941 */ /* 0x000fea0003800200 */
.L_x_2509:
[----:B------:R-:W-:-:S03]  /*24f0*/  UMOV UR4, 0xffffffff ;  /* 0xffffffff00047882 */ /* 0x000fc60000000000 */
[----:B------:R-:W-:Y:S05]  /*2500*/  BRA.DIV UR4, `(.L_x_2513) ;  /* 0x00000012046c7947 */ /* 0x000fea000b800000 */
[----:B---3--:R3:W4:Y:S04]  /*2510*/  SHFL.DOWN PT, R5, R2, 0x4, 0x1f ;  /* 0x08801f0002057f89 */ /* 0x00872800000e0000 */
[----:B--2---:R3:W2:Y:S04]  /*2520*/  SHFL.DOWN PT, R6, R3, 0x4, 0x1f ;  /* 0x08801f0003067f89 */ /* 0x0046a800000e0000 */
[----:B------:R3:W0:Y:S02]  /*2530*/  SHFL.DOWN PT, R14, R4, 0x4, 0x1f ;  /* 0x08801f00040e7f89 */ /* 0x00062400000e0000 */
.L_x_2545:
        /* <DEDUP_REMOVED lines=16> */
[----:B--2345:R-:W-:Y:S05]  /*2640*/  CALL.REL.NOINC `($__internal_21_$__cuda_sm3x_div_rn_noftz_f32_slowpath) ;  /* 0x00000014008c7944 */ /* 0x03cfea0003c00000 */
.L_x_2517:
[----:B------:R-:W-:Y:S05]  /*2650*/  BSYNC.RECONVERGENT B3 ;  /* 0x0000000000037941 */ /* 0x000fea0003800200 */
.L_x_2516:
[----:B----4-:R-:W-:-:S04]  /*2660*/  FADD R5, -R2, R5 ;  /* 0x0000000502057221 */ /* 0x010fc80000000100 */
[C---:B------:R-:W-:Y:S01]  /*2670*/  FMUL R11, R5.reuse, R5 ;  /* 0x00000005050b7220 */ /* 0x040fe20000400000 */
[----:B---3--:R-:W-:-:S03]  /*2680*/  FFMA R2, R5, R7, R2 ;  /* 0x0000000705027223 */ /* 0x008fc60000000002 */
[----:B------:R-:W-:Y:S01]  /*2690*/  FMUL R11, R4, R11 ;  /* 0x0000000b040b7220 */ /* 0x000fe20000400000 */
[----:B------:R-:W-:-:S03]  /*26a0*/  MOV R4, R67 ;  /* 0x0000004300047202 */ /* 0x000fc60000000f00 */
[----:B--2---:R-:W-:-:S04]  /*26b0*/  FFMA R6, R11, R7, R6 ;  /* 0x000000070b067223 */ /* 0x004fc80000000006 */
[----:B------:R-:W-:-:S07]  /*26c0*/  FADD R3, R3, R6 ;  /* 0x0000000603037221 */ /* 0x000fce0000000000 */
.L_x_2515:
[----:B------:R-:W-:Y:S05]  /*26d0*/  BSYNC.RECONVERGENT B2 ;  /* 0x0000000000027941 */ /* 0x000fea0003800200 */
.L_x_2514:
[----:B------:R-:W-:-:S03]  /*26e0*/  UMOV UR4, 0xffffffff ;  /* 0xffffffff00047882 */ /* 0x000fc60000000000 */
[----:B------:R-:W-:Y:S05]  /*26f0*/  BRA.DIV UR4, `(.L_x_2518) ;  /* 0x00000012044c7947 */ /* 0x000fea000b800000 */
[----:B----4-:R0:W4:Y:S04]  /*2700*/  SHFL.DOWN PT, R5, R2, 0x2, 0x1f ;  /* 0x08401f0002057f89 */ /* 0x01012800000e0000 */
[----:B--2---:R0:W2:Y:S04]  /*2710*/  SHFL.DOWN PT, R6, R3, 0x2, 0x1f ;  /* 0x08401f0003067f89 */ /* 0x0040a800000e0000 */
[----:B------:R0:W0:Y:S02]  /*2720*/  SHFL.DOWN PT, R14, R4, 0x2, 0x1f ;  /* 0x08401f00040e7f89 */ /* 0x00002400000e0000 */
.L_x_2550:
        /* <DEDUP_REMOVED lines=16> */
[----:B--2345:R-:W-:Y:S05]  /*2830*/  CALL.REL.NOINC `($__internal_21_$__cuda_sm3x_div_rn_noftz_f32_slowpath) ;  /* 0x0000001400107944 */ /* 0x03cfea0003c00000 */
.L_x_2522:
[----:B------:R-:W-:Y:S05]  /*2840*/  BSYNC.RECONVERGENT B3 ;  /* 0x0000000000037941 */ /* 0x000fea0003800200 */
.L_x_2521:
[----:B----4-:R-:W-:-:S04]  /*2850*/  FADD R5, -R2, R5 ;  /* 0x0000000502057221 */ /* 0x010fc80000000100 */
[C---:B------:R-:W-:Y:S01]  /*2860*/  FMUL R11, R5.reuse, R5 ;  /* 0x00000005050b7220 */ /* 0x040fe20000400000 */
[----:B---3--:R-:W-:-:S03]  /*2870*/  FFMA R2, R5, R7, R2 ;  /* 0x0000000705027223 */ /* 0x008fc60000000002 */
[----:B------:R-:W-:Y:S01]  /*2880*/  FMUL R11, R4, R11 ;  /* 0x0000000b040b7220 */ /* 0x000fe20000400000 */
[----:B------:R-:W-:-:S03]  /*2890*/  MOV R4, R67 ;  /* 0x0000004300047202 */ /* 0x000fc60000000f00 */
[----:B--2---:R-:W-:-:S04]  /*28a0*/  FFMA R6, R11, R7, R6 ;  /* 0x000000070b067223 */ /* 0x004fc80000000006 */
[----:B------:R-:W-:-:S07]  /*28b0*/  FADD R3, R3, R6 ;  /* 0x0000000603037221 */ /* 0x000fce0000000000 */
.L_x_2520:
[----:B------:R-:W-:Y:S05]  /*28c0*/  BSYNC.RECONVERGENT B2 ;  /* 0x0000000000027941 */ /* 0x000fea0003800200 */
.L_x_2519:
[----:B------:R-:W-:-:S03]  /*28d0*/  UMOV UR4, 0xffffffff ;  /* 0xffffffff00047882 */ /* 0x000fc60000000000 */
[----:B------:R-:W-:Y:S05]  /*28e0*/  BRA.DIV UR4, `(.L_x_2523) ;  /* 0x00000012042c7947 */ /* 0x000fea000b800000 */
[----:B----4-:R0:W4:Y:S04]  /*28f0*/  SHFL.DOWN PT, R5, R2, 0x1, 0x1f ;  /* 0x08201f0002057f89 */ /* 0x01012800000e0000 */
[----:B--2---:R0:W2:Y:S04]  /*2900*/  SHFL.DOWN PT, R6, R3, 0x1, 0x1f ;  /* 0x08201f0003067f89 */ /* 0x0040a800000e0000 */
[----:B------:R0:W0:Y:S02]  /*2910*/  SHFL.DOWN PT, R14, R4, 0x1, 0x1f ;  /* 0x08201f00040e7f89 */ /* 0x00002400000e0000 */
.L_x_2555:
        /* <DEDUP_REMOVED lines=16> */
[----:B--2345:R-:W-:Y:S05]  /*2a20*/  CALL.REL.NOINC `($__internal_21_$__cuda_sm3x_div_rn_noftz_f32_slowpath) ;  /* 0x0000001000947944 */ /* 0x03cfea0003c00000 */
.L_x_2527:
[----:B------:R-:W-:Y:S05]  /*2a30*/  BSYNC.RECONVERGENT B3 ;  /* 0x0000000000037941 */ /* 0x000fea0003800200 */
.L_x_2526:
[----:B----4-:R-:W-:-:S04]  /*2a40*/  FADD R5, -R2, R5 ;  /* 0x0000000502057221 */ /* 0x010fc80000000100 */
[C---:B------:R-:W-:Y:S01]  /*2a50*/  FMUL R11, R5.reuse, R5 ;  /* 0x00000005050b7220 */ /* 0x040fe20000400000 */
[----:B---3--:R-:W-:-:S03]  /*2a60*/  FFMA R2, R5, R7, R2 ;  /* 0x0000000705027223 */ /* 0x008fc60000000002 */
[----:B------:R-:W-:Y:S01]  /*2a70*/  FMUL R11, R4, R11 ;  /* 0x0000000b040b7220 */ /* 0x000fe20000400000 */
[----:B------:R-:W-:-:S03]  /*2a80*/  MOV R4, R67 ;  /* 0x0000004300047202 */ /* 0x000fc60000000f00 */
[----:B--2---:R-:W-:-:S04]  /*2a90*/  FFMA R6, R11, R7, R6 ;  /* 0x000000070b067223 */ /* 0x004fc80000000006 */
[----:B------:R-:W-:-:S07]  /*2aa0*/  FADD R3, R3, R6 ;  /* 0x0000000603037221 */ /* 0x000fce0000000000 */
.L_x_2525:
[----:B------:R-:W-:Y:S05]  /*2ab0*/  BSYNC.RECONVERGENT B2 ;  /* 0x0000000000027941 */ /* 0x000fea0003800200 */
.L_x_2524:
[----:B------:R-:W-:-:S03]  /*2ac0*/  UMOV UR4, 0xffffffff ;  /* 0xffffffff00047882 */ /* 0x000fc60000000000 */
[----:B------:R-:W-:Y:S05]  /*2ad0*/  BRA.DIV UR4, `(.L_x_2528) ;  /* 0x00000012040c7947 */ /* 0x000fea000b800000 */
[----:B----4-:R0:W4:Y:S04]  /*2ae0*/  SHFL.IDX PT, R5, R2, RZ, 0x1f ;  /* 0x00001fff02057589 */ /* 0x01012800000e0000 */
[----:B-1-3--:R-:W1:Y:S04]  /*2af0*/  SHFL.IDX PT, R3, R3, RZ, 0x1f ;  /* 0x00001fff03037589 */ /* 0x00ae6800000e0000 */
[----:B------:R0:W3:Y:S02]  /*2b00*/  SHFL.IDX PT, R14, R4, RZ, 0x1f ;  /* 0x00001fff040e7589 */ /* 0x0000e400000e0000 */
.L_x_2560:
        /* <DEDUP_REMOVED lines=10> */
[----:B--2-45:R-:W-:Y:S05]  /*2bb0*/  CALL.REL.NOINC `($__internal_21_$__cuda_sm3x_div_rn_noftz_f32_slowpath) ;  /* 0x0000001000307944 */ /* 0x034fea0003c00000 */
[----:B------:R-:W-:-:S07]  /*2bc0*/  MOV R2, R7 ;  /* 0x0000000700027202 */ /* 0x000fce0000000f00 */
.L_x_2529:
[----:B------:R-:W-:Y:S01]  /*2bd0*/  FMNMX R2, RZ, R2, !PT ;  /* 0x00000002ff027209 */ /* 0x000fe20007800000 */
[--C-:B----4-:R-:W-:Y:S01]  /*2be0*/  FADD R11, R0, -R5.reuse ;  /* 0x80000005000b7221 */ /* 0x110fe20000000000 */
[----:B------:R-:W-:Y:S01]  /*2bf0*/  HFMA2 R7, -RZ, RZ, 0, 0 ;  /* 0x00000000ff077431 */ /* 0x000fe200000001ff */
[----:B------:R-:W-:Y:S01]  /*2c00*/  SHF.R.S32.HI R0, RZ, 0x1f, R58 ;  /* 0x0000001fff007819 */ /* 0x000fe2000001143a */
[----:B--2---:R-:W-:Y:S02]  /*2c10*/  IMAD.MOV.U32 R6, RZ, RZ, R8 ;  /* 0x000000ffff067224 */ /* 0x004fe400078e0008 */
[----:B------:R-:W-:Y:S01]  /*2c20*/  FADD R4, R55, R2 ;  /* 0x0000000237047221 */ /* 0x000fe20000000000 */
[----:B------:R-:W-:Y:S01]  /*2c30*/  ISETP.GE.U32.AND P2, PT, R61, UR40, PT ;  /* 0x000000283d007c0c */ /* 0x000fe2000bf46070 */
[--C-:B------:R-:W-:Y:S01]  /*2c40*/  FADD R13, R60, -R5.reuse ;  /* 0x800000053c0d7221 */ /* 0x100fe20000000000 */
[----:B------:R-:W-:Y:S01]  /*2c50*/  ISETP.GE.U32.AND P3, PT, R63, UR40, PT ;  /* 0x000000283f007c0c */ /* 0x000fe2000bf66070 */
[----:B------:R-:W-:Y:S01]  /*2c60*/  IMAD R3, R0, UR38, RZ ;  /* 0x0000002600037c24 */ /* 0x000fe2000f8e02ff */
[----:B------:R-:W-:Y:S01]  /*2c70*/  FSETP.GEU.AND P4, PT, |R4|, 1.175494350822287508e-38, PT ;  /* 0x008000000400780b */ /* 0x000fe20003f8e200 */
[----:B------:R-:W-:Y:S01]  /*2c80*/  FADD R15, R62, -R5 ;  /* 0x800000053e0f7221 */ /* 0x000fe20000000000 */
[----:B------:R-:W-:Y:S01]  /*2c90*/  ISETP.GE.U32.AND P1, PT, R65, UR40, PT ;  /* 0x0000002841007c0c */ /* 0x000fe2000bf26070 */
[----:B------:R-:W-:Y:S01]  /*2ca0*/  IMAD.WIDE.U32 R6, R58, UR38, R6 ;  /* 0x000000263a067c25 */ /* 0x000fe2000f8e0006 */
[----:B------:R-:W-:-:S03]  /*2cb0*/  ISETP.GE.AND.EX P2, PT, RZ, UR41, PT, P2 ;  /* 0x00000029ff007c0c */ /* 0x000fc6000bf46320 */
[----:B------:R-:W-:Y:S01]  /*2cc0*/  FADD R67, R64, -R5 ;  /* 0x8000000540437221 */ /* 0x000fe20000000000 */
[----:B------:R-:W-:Y:S01]  /*2cd0*/  ISETP.GE.AND.EX P3, PT, RZ, UR41, PT, P3 ;  /* 0x00000029ff007c0c */ /* 0x000fe2000bf66330 */
[----:B------:R-:W-:Y:S01]  /*2ce0*/  IMAD R3, R58, UR39, R3 ;  /* 0x000000273a037c24 */ /* 0x000fe2000f8e0203 */
[----:B------:R-:W-:Y:S01]  /*2cf0*/  ISETP.GE.AND.EX P1, PT, RZ, UR41, PT, P1 ;  /* 0x00000029ff007c0c */ /* 0x000fe2000bf26310 */
[--C-:B------:R-:W-:Y:S01]  /*2d00*/  FADD R69, R66, -R5.reuse ;  /* 0x8000000542457221 */ /* 0x100fe20000000000 */
[----:B------:R-:W-:Y:S01]  /*2d10*/  @!P0 R2UR UR6, R52 ;  /* 0x00000000340682ca */ /* 0x000fe200000e0000 */
[--C-:B------:R-:W-:Y:S01]  /*2d20*/  FADD R71, R68, -R5.reuse ;  /* 0x8000000544477221 */ /* 0x100fe20000000000 */
[----:B------:R-:W-:Y:S01]  /*2d30*/  @!P0 R2UR UR7, R53 ;  /* 0x00000000350782ca */ /* 0x000fe200000e0000 */
[----:B------:R-:W-:Y:S01]  /*2d40*/  @!P4 FMUL R4, R4, 16777216 ;  /* 0x4b8000000404c820 */ /* 0x000fe20000400000 */
[----:B------:R-:W-:Y:S01]  /*2d50*/  LEA R2, P5, R6, UR36, 0x2 ;  /* 0x0000002406027c11 */ /* 0x000fe2000f8a10ff */
[--C-:B------:R-:W-:Y:S01]  /*2d60*/  FADD R73, R70, -R5.reuse ;  /* 0x8000000546497221 */ /* 0x100fe20000000000 */
[----:B------:R-:W-:Y:S01]  /*2d70*/  IADD3 R3, PT, PT, R7, R3, RZ ;  /* 0x0000000307037210 */ /* 0x000fe20007ffe0ff */
[--C-:B------:R-:W-:Y:S01]  /*2d80*/  FADD R75, R72, -R5.reuse ;  /* 0x80000005484b7221 */ /* 0x100fe20000000000 */
[--C-:B------:R-:W-:Y:S01]  /*2d90*/  FADD R77, R74, -R5.reuse ;  /* 0x800000054a4d7221 */ /* 0x100fe20000000000 */
[----:B------:R-:W0:Y:S01]  /*2da0*/  MUFU.RSQ R4, R4 ;  /* 0x0000000400047308 */ /* 0x000e220000001400 */
[--C-:B------:R-:W-:Y:S01]  /*2db0*/  FADD R79, R76, -R5.reuse ;  /* 0x800000054c4f7221 */ /* 0x100fe20000000000 */
[--C-:B------:R-:W-:Y:S01]  /*2dc0*/  FADD R81, R78, -R5.reuse ;  /* 0x800000054e517221 */ /* 0x100fe20000000000 */
[--C-:B------:R-:W-:Y:S01]  /*2dd0*/  FADD R83, R80, -R5.reuse ;  /* 0x8000000550537221 */ /* 0x100fe20000000000 */
[--C-:B------:R-:W-:Y:S01]  /*2de0*/  FADD R85, R82, -R5.reuse ;  /* 0x8000000552557221 */ /* 0x100fe20000000000 */
[--C-:B------:R-:W-:Y:S01]  /*2df0*/  FADD R7, R84, -R5.reuse ;  /* 0x8000000554077221 */ /* 0x100fe20000000000 */
[--C-:B------:R-:W-:Y:S01]  /*2e00*/  FADD R87, R86, -R5.reuse ;  /* 0x8000000556577221 */ /* 0x100fe20000000000 */
[----:B------:R-:W-:Y:S01]  /*2e10*/  FADD R5, R57, -R5 ;  /* 0x8000000539057221 */ /* 0x000fe20000000000 */
[----:B------:R-:W-:Y:S01]  /*2e20*/  LEA.HI.X R3, R6, UR37, R3, 0x2, P5 ;  /* 0x0000002506037c11 */ /* 0x000fe2000a8f1403 */
[----:B------:R-:W-:Y:S01]  /*2e30*/  @!P2 IMAD.MOV.U32 R89, RZ, RZ, 0x7fc00000 ;  /* 0x7fc00000ff59a424 */ /* 0x000fe200078e00ff */
[----:B------:R-:W-:-:S02]  /*2e40*/  @!P2 R2UR UR8, R52 ;  /* 0x000000003408a2ca */ /* 0x000fc400000e0000 */
[C---:B------:R-:W-:Y:S02]  /*2e50*/  @!P2 R2UR UR9, R53.reuse ;  /* 0x000000003509a2ca */ /* 0x040fe400000e0000 */
[----:B------:R-:W-:Y:S02]  /*2e60*/  @!P3 R2UR UR10, R52 ;  /* 0x00000000340ab2ca */ /* 0x000fe400000e0000 */
[C---:B------:R-:W-:Y:S01]  /*2e70*/  @!P3 R2UR UR11, R53.reuse ;  /* 0x00000000350bb2ca */ /* 0x040fe200000e0000 */
[----:B0-----:R-:W-:Y:S01]  /*2e80*/  @!P4 FMUL R4, R4, 4096 ;  /* 0x458000000404c820 */ /* 0x001fe20000400000 */
[----:B------:R-:W-:Y:S02]  /*2e90*/  @!P1 R2UR UR12, R52 ;  /* 0x00000000340c92ca */ /* 0x000fe400000e0000 */
[C---:B------:R-:W-:Y:S01]  /*2ea0*/  @!P1 R2UR UR13, R53.reuse ;  /* 0x00000000350d92ca */ /* 0x040fe200000e0000 */
[C---:B------:R-:W-:Y:S01]  /*2eb0*/  FMUL R11, R4.reuse, R11 ;  /* 0x0000000b040b7220 */ /* 0x040fe20000400000 */
[----:B------:R-:W-:Y:S01]  /*2ec0*/  @!P0 MOV R57, 0x7fc00000 ;  /* 0x7fc0000000398802 */ /* 0x000fe20000000f00 */
[----:B------:R-:W-:Y:S01]  /*2ed0*/  FMUL R5, R4, R5 ;  /* 0x0000000504057220 */ /* 0x000fe20000400000 */
[----:B------:R-:W-:Y:S01]  /*2ee0*/  R2UR UR4, R52 ;  /* 0x00000000340472ca */ /* 0x000fe200000e0000 */
[----:B------:R-:W-:Y:S01]  /*2ef0*/  @!P2 STG.E desc[UR8][R2.64+0x880], R89 ;  /* 0x000880590200a986 */ /* 0x000fe2000c101908 */
[----:B------:R-:W-:Y:S01]  /*2f00*/  R2UR UR5, R53 ;  /* 0x00000000350572ca */ /* 0x000fe200000e0000 */
[----:B-----5:R-:W-:Y:S01]  /*2f10*/  FFMA R11, R35, R11, R32 ;  /* 0x0000000b230b7223 */ /* 0x020fe20000000020 */
[----:B------:R-:W-:Y:S01]  /*2f20*/  @!P3 MOV R91, 0x7fc00000 ;  /* 0x7fc00000005bb802 */ /* 0x000fe20000000f00 */
[----:B------:R-:W-:Y:S01]  /*2f30*/  @!P0 STG.E desc[UR6][R2.64+0x800], R57 ;  /* 0x0008003902008986 */ /* 0x000fe2000c101906 */
[----:B------:R-:W-:Y:S01]  /*2f40*/  IADD3 R54, P0, PT, R33, R54, RZ ;  /* 0x0000003621367210 */ /* 0x000fe20007f1e0ff */
[C---:B------:R-:W-:Y:S01]  /*2f50*/  FMUL R13, R4.reuse, R13 ;  /* 0x0000000d040d7220 */ /* 0x040fe20000400000 */
[----:B------:R-:W-:Y:S01]  /*2f60*/  @!P1 MOV R93, 0x7fc00000 ;  /* 0x7fc00000005d9802 */ /* 0x000fe20000000f00 */
[----:B------:R-:W-:Y:S01]  /*2f70*/  @!P3 STG.E desc[UR10][R2.64+0x900], R91 ;  /* 0x0009005b0200b986 */ /* 0x000fe2000c10190a */
[----:B------:R-:W-:Y:S01]  /*2f80*/  IADD3.X R50, PT, PT, RZ, R50, RZ, P0, !PT ;  /* 0x00000032ff327210 */ /* 0x000fe200007fe4ff */
[----:B------:R-:W-:Y:S01]  /*2f90*/  FMUL R15, R4, R15 ;  /* 0x0000000f040f7220 */ /* 0x000fe20000400000 */
[----:B------:R-:W-:Y:S01]  /*2fa0*/  ISETP.GE.U32.AND P0, PT, R54, UR42, PT ;  /* 0x0000002a36007c0c */ /* 0x000fe2000bf06070 */
[----:B------:R-:W-:Y:S01]  /*2fb0*/  @!P1 STG.E desc[UR12][R2.64+0x980], R93 ;  /* 0x0009805d02009986 */ /* 0x000fe2000c10190c */
        /* <DEDUP_REMOVED lines=25> */
[----:B------:R0:W-:Y:S01]  /*3150*/  STG.E desc[UR4][R2.64], R11 ;  /* 0x0000000b02007986 */ /* 0x0001e2000c101904 */
[----:B------:R-:W-:Y:S01]  /*3160*/  R2UR UR19, R53 ;  /* 0x00000000351372ca */ /* 0x000fe200000e0000 */
[----:B------:R-:W-:Y:S01]  /*3170*/  FFMA R13, R36, R13, R31 ;  /* 0x0000000d240d7223 */ /* 0x000fe2000000001f */
[----:B------:R-:W-:Y:S01]  /*3180*/  ISETP.GE.AND.EX P0, PT, R50, UR43, PT, P0 ;  /* 0x0000002b32007c0c */ /* 0x000fe2000bf06300 */
        /* <DEDUP_REMOVED lines=8> */
[----:B0-----:R-:W-:Y:S01]  /*3210*/  FFMA R11, R51, R5, R34 ;  /* 0x00000005330b7223 */ /* 0x001fe20000000022 */
[----:B------:R-:W-:-:S04]  /*3220*/  IMAD.WIDE.U32 R4, R33, UR44, RZ ;  /* 0x0000002c21047c25 */ /* 0x000fc8000f8e00ff */
[----:B------:R-:W-:Y:S01]  /*3230*/  FFMA R81, R45, R81, R22 ;  /* 0x000000512d517223 */ /* 0x000fe20000000016 */
[----:B------:R-:W-:Y:S01]  /*3240*/  FFMA R83, R46, R83, R21 ;  /* 0x000000532e537223 */ /* 0x000fe20000000015 */
[----:B------:R-:W-:Y:S01]  /*3250*/  FFMA R85, R47, R85, R20 ;  /* 0x000000552f557223 */ /* 0x000fe20000000014 */
[----:B------:R-:W-:Y:S01]  /*3260*/  FFMA R7, R48, R7, R19 ;  /* 0x0000000730077223 */ /* 0x000fe20000000013 */
[----:B------:R-:W-:Y:S01]  /*3270*/  FFMA R87, R49, R87, R18 ;  /* 0x0000005731577223 */ /* 0x000fe20000000012 */
[----:B------:R-:W-:Y:S01]  /*3280*/  IADD3 R56, P1, PT, RZ, R56, RZ ;  /* 0x00000038ff387210 */ /* 0x000fe20007f3e0ff */
[C---:B------:R-:W-:Y:S01]  /*3290*/  IMAD R5, R33.reuse, UR45, R5 ;  /* 0x0000002d21057c24 */ /* 0x040fe2000f8e0205 */
[C---:B------:R-:W-:Y:S01]  /*32a0*/  LEA R16, P2, R4.reuse, R16, 0x2 ;  /* 0x0000001004107211 */ /* 0x040fe200078410ff */
[----:B------:R0:W-:Y:S02]  /*32b0*/  STG.E desc[UR6][R2.64+0x80], R13 ;  /* 0x0000800d02007986 */ /* 0x0001e4000c101906 */
[----:B------:R-:W-:Y:S01]  /*32c0*/  IMAD.X R58, R33, 0x1, R58, P1 ;  /* 0x00000001213a7824 */ /* 0x000fe200008e063a */
        /* <DEDUP_REMOVED lines=17> */
.L_x_2503:
[----:B------:R-:W-:Y:S01]  /*33e0*/  HFMA2 R12, -RZ, RZ, 0, 9.5367431640625e-07 ;  /* 0x00000010ff0c7431 */ /* 0x000fe200000001ff */
[----:B------:R-:W-:Y:S01]  /*33f0*/  BSSY B0, `(.L_x_2531) ;  /* 0x0000007000007945 */ /* 0x000fe20003800000 */
[----:B------:R-:W-:Y:S01]  /*3400*/  MOV R13, R2 ;  /* 0x00000002000d7202 */ /* 0x000fe20000000f00 */
[----:B------:R-:W-:Y:S01]  /*3410*/  IMAD.MOV.U32 R15, RZ, RZ, -0x1 ;  /* 0xffffffffff0f7424 */ /* 0x000fe200078e00ff */
[----:B------:R-:W-:-:S07]  /*3420*/  MOV R11, 0x1f ;  /* 0x0000001f000b7802 */ /* 0x000fce0000000f00 */
[----:B-----5:R-:W-:Y:S05]  /*3430*/  WARPSYNC.COLLECTIVE R15, `(.L_x_2532) ;  /* 0x000000000f087348 */ /* 0x020fea0003c00000 */
[----:B------:R0:W1:Y:S02]  /*3440*/  SHFL.DOWN P6, R14, R13, R12, R11 ;  /* 0x0800000c0d0e7389 */ /* 0x00006400000c000b */
[----:B01---5:R-:W-:Y:S05]  /*3450*/  ENDCOLLECTIVE ;  /* 0x000000000000791b */ /* 0x023fea0003800000 */
.L_x_2532:
[----:B------:R-:W-:Y:S05]  /*3460*/  BSYNC B0 ;  /* 0x0000000000007941 */ /* 0x000fea0003800000 */
.L_x_2531:
        /* <DEDUP_REMOVED lines=8> */
.L_x_2533:
[----:B------:R-:W-:Y:S02]  /*34f0*/  MOV R13, R4 ;  /* 0x00000004000d7202 */ /* 0x000fe40000000f00 */
[----:B------:R-:W-:-:S07]  /*3500*/  MOV R6, R14 ;  /* 0x0000000e00067202 */ /* 0x000fce0000000f00 */
[----:B------:R-:W-:Y:S05]  /*3510*/  WARPSYNC.COLLECTIVE R15, `(.L_x_2534) ;  /* 0x000000000f087348 */ /* 0x000fea0003c00000 */
[----:B------:R0:W1:Y:S02]  /*3520*/  SHFL.DOWN P6, R14, R13, R12, R11 ;  /* 0x0800000c0d0e7389 */ /* 0x00006400000c000b */
[----:B01----:R-:W-:Y:S05]  /*3530*/  ENDCOLLECTIVE ;  /* 0x000000000000791b */ /* 0x003fea0003800000 */
.L_x_2534:
[----:B------:R-:W-:Y:S05]  /*3540*/  BRA `(.L_x_2535) ;  /* 0xffffffec00047947 */ /* 0x000fea000383ffff */
.L_x_2508:
[----:B------:R-:W-:Y:S01]  /*3550*/  HFMA2 R12, -RZ, RZ, 0, 4.76837158203125e-07 ;  /* 0x00000008ff0c7431 */ /* 0x000fe200000001ff */
[----:B------:R-:W-:Y:S01]  /*3560*/  BSSY B0, `(.L_x_2536) ;  /* 0x0000007000007945 */ /* 0x000fe20003800000 */
[----:B------:R-:W-:Y:S01]  /*3570*/  IMAD.MOV.U32 R13, RZ, RZ, R2 ;  /* 0x000000ffff0d7224 */ /* 0x000fe200078e0002 */
[----:B------:R-:W-:Y:S02]  /*3580*/  MOV R11, 0x1f ;  /* 0x0000001f000b7802 */ /* 0x000fe40000000f00 */
[----:B------:R-:W-:-:S07]  /*3590*/  MOV R15, 0xffffffff ;  /* 0xffffffff000f7802 */ /* 0x000fce0000000f00 */
[----:B012--5:R-:W-:Y:S05]  /*35a0*/  WARPSYNC.COLLECTIVE R15, `(.L_x_2537) ;  /* 0x000000000f087348 */ /* 0x027fea0003c00000 */
[----:B------:R3:W4:Y:S02]  /*35b0*/  SHFL.DOWN P6, R14, R13, R12, R11 ;  /* 0x0800000c0d0e7389 */ /* 0x00072400000c000b */
[----:B012345:R-:W-:Y:S05]  /*35c0*/  ENDCOLLECTIVE ;  /* 0x000000000000791b */ /* 0x03ffea0003800000 */
.L_x_2537:
[----:B------:R-:W-:Y:S05]  /*35d0*/  BSYNC B0 ;  /* 0x0000000000007941 */ /* 0x000fea0003800000 */
.L_x_2536:
[----:B------:R-:W-:Y:S01]  /*35e0*/  HFMA2 R12, -RZ, RZ, 0, 4.76837158203125e-07 ;  /* 0x00000008ff0c7431 */ /* 0x000fe200000001ff */
[----:B------:R-:W-:Y:S01]  /*35f0*/  MOV R13, R3 ;  /* 0x00000003000d7202 */ /* 0x000fe20000000f00 */
[----:B------:R-:W-:Y:S01]  /*3600*/  IMAD.MOV.U32 R15, RZ, RZ, -0x1 ;  /* 0xffffffffff0f7424 */ /* 0x000fe200078e00ff */
[----:B------:R-:W-:Y:S01]  /*3610*/  MOV R11, 0x1f ;  /* 0x0000001f000b7802 */ /* 0x000fe20000000f00 */
[----:B------:R-:W-:-:S07]  /*3620*/  IMAD.MOV.U32 R5, RZ, RZ, R14 ;  /* 0x000000ffff057224 */ /* 0x000fce00078e000e */
[----:B------:R-:W-:Y:S05]  /*3630*/  WARPSYNC.COLLECTIVE R15, `(.L_x_2538) ;  /* 0x000000000f087348 */ /* 0x000fea0003c00000 */
[----:B------:R0:W1:Y:S02]  /*3640*/  SHFL.DOWN P6, R14, R13, R12, R11 ;  /* 0x0800000c0d0e7389 */ /* 0x00006400000c000b */
[----:B01----:R-:W-:Y:S05]  /*3650*/  ENDCOLLECTIVE ;  /* 0x000000000000791b */ /* 0x003fea0003800000 */
.L_x_2538:
[----:B------:R-:W-:Y:S02]  /*3660*/  MOV R13, R4 ;  /* 0x00000004000d7202 */ /* 0x000fe40000000f00 */
[----:B------:R-:W-:-:S07]  /*3670*/  MOV R6, R14 ;  /* 0x0000000e00067202 */ /* 0x000fce0000000f00 */
[----:B------:R-:W-:Y:S05]  /*3680*/  WARPSYNC.COLLECTIVE R15, `(.L_x_2539) ;  /* 0x000000000f087348 */ /* 0x000fea0003c00000 */
[----:B------:R0:W1:Y:S02]  /*3690*/  SHFL.DOWN P6, R14, R13, R12, R11 ;  /* 0x0800000c0d0e7389 */ /* 0x00006400000c000b */
[----:B01----:R-:W-:Y:S05]  /*36a0*/  ENDCOLLECTIVE ;  /* 0x000000000000791b */ /* 0x003fea0003800000 */
.L_x_2539:
[----:B------:R-:W-:Y:S05]  /*36b0*/  BRA `(.L_x_2540) ;  /* 0xffffffec00247947 */ /* 0x000fea000383ffff */
.L_x_2513:
[----:B------:R-:W-:Y:S01]  /*36c0*/  HFMA2 R11, -RZ, RZ, 0, 1.847743988037109375e-06 ;  /* 0x0000001fff0b7431 */ /* 0x000fe200000001ff */
[----:B------:R-:W-:Y:S01]  /*36d0*/  BSSY B0, `(.L_x_2541) ;  /* 0x0000007000007945 */ /* 0x000fe20003800000 */
[----:B------:R-:W-:Y:S01]  /*36e0*/  MOV R13, R2 ;  /* 0x00000002000d7202 */ /* 0x000fe20000000f00 */
[----:B------:R-:W-:Y:S01]  /*36f0*/  IMAD.MOV.U32 R12, RZ, RZ, 0x4 ;  /* 0x00000004ff0c7424 */ /* 0x000fe200078e00ff */
[----:B------:R-:W-:-:S07]  /*3700*/  MOV R15, 0xffffffff ;  /* 0xffffffff000f7802 */ /* 0x000fce0000000f00 */
[----:B0123-5:R-:W-:Y:S05]  /*3710*/  WARPSYNC.COLLECTIVE R15, `(.L_x_2542) ;  /* 0x000000000f087348 */ /* 0x02ffea0003c00000 */
[----:B------:R4:W0:Y:S02]  /*3720*/  SHFL.DOWN P6, R14, R13, R12, R11 ;  /* 0x0800000c0d0e7389 */ /* 0x00082400000c000b */
[----:B012345:R-:W-:Y:S05]  /*3730*/  ENDCOLLECTIVE ;  /* 0x000000000000791b */ /* 0x03ffea0003800000 */
.L_x_2542:
[----:B------:R-:W-:Y:S05]  /*3740*/  BSYNC B0 ;  /* 0x0000000000007941 */ /* 0x000fea0003800000 */
.L_x_2541:
[----:B------:R-:W-:Y:S02]  /*3750*/  HFMA2 R12, -RZ, RZ, 0, 2.384185791015625e-07 ;  /* 0x00000004ff0c7431 */ /* 0x000fe400000001ff */
[----:B------:R-:W-:Y:S01]  /*3760*/  IMAD.MOV.U32 R13, RZ, RZ, R3 ;  /* 0x000000ffff0d7224 */ /* 0x000fe200078e0003 */
[----:B------:R-:W-:Y:S02]  /*3770*/  MOV R11, 0x1f ;  /* 0x0000001f000b7802 */ /* 0x000fe40000000f00 */
[----:B------:R-:W-:Y:S02]  /*3780*/  MOV R15, 0xffffffff ;  /* 0xffffffff000f7802 */ /* 0x000fe40000000f00 */
[----:B------:R-:W-:-:S07]  /*3790*/  MOV R5, R14 ;  /* 0x0000000e00057202 */ /* 0x000fce0000000f00 */
[----:B------:R-:W-:Y:S05]  /*37a0*/  WARPSYNC.COLLECTIVE R15, `(.L_x_2543) ;  /* 0x000000000f087348 */ /* 0x000fea0003c00000 */
[----:B------:R0:W1:Y:S02]  /*37b0*/  SHFL.DOWN P6, R14, R13, R12, R11 ;  /* 0x0800000c0d0e7389 */ /* 0x00006400000c000b */
[----:B01----:R-:W-:Y:S05]  /*37c0*/  ENDCOLLECTIVE ;  /* 0x000000000000791b */ /* 0x003fea0003800000 */
.L_x_2543:
[----:B------:R-:W-:Y:S01]  /*37d0*/  MOV R13, R4 ;  /* 0x00000004000d7202 */ /* 0x000fe20000000f00 */
[----:B------:R-:W-:-:S07]  /*37e0*/  IMAD.MOV.U32 R6, RZ, RZ, R14 ;  /* 0x000000ffff067224 */ /* 0x000fce00078e000e */
[----:B------:R-:W-:Y:S05]  /*37f0*/  WARPSYNC.COLLECTIVE R15, `(.L_x_2544) ;  /* 0x000000000f087348 */ /* 0x000fea0003c00000 */
[----:B------:R0:W1:Y:S02]  /*3800*/  SHFL.DOWN P6, R14, R13, R12, R11 ;  /* 0x0800000c0d0e7389 */ /* 0x00006400000c000b */
[----:B01----:R-:W-:Y:S05]  /*3810*/  ENDCOLLECTIVE ;  /* 0x000000000000791b */ /* 0x003fea0003800000 */
.L_x_2544:
[----:B------:R-:W-:Y:S05]  /*3820*/  BRA `(.L_x_2545) ;  /* 0xffffffec00447947 */ /* 0x000fea000383ffff */
.L_x_2518:
[----:B------:R-:W-:Y:S01]  /*3830*/  HFMA2 R12, -RZ, RZ, 0, 1.1920928955078125e-07 ;  /* 0x00000002ff0c7431 */ /* 0x000fe200000001ff */
[----:B------:R-:W-:Y:S01]  /*3840*/  BSSY B0, `(.L_x_2546) ;  /* 0x0000007000007945 */ /* 0x000fe20003800000 */
[----:B------:R-:W-:Y:S01]  /*3850*/  MOV R13, R2 ;  /* 0x00000002000d7202 */ /* 0x000fe20000000f00 */
[----:B------:R-:W-:Y:S01]  /*3860*/  IMAD.MOV.U32 R11, RZ, RZ, 0x1f ;  /* 0x0000001fff0b7424 */ /* 0x000fe200078e00ff */
[----:B------:R-:W-:-:S07]  /*3870*/  MOV R15, 0xffffffff ;  /* 0xffffffff000f7802 */ /* 0x000fce0000000f00 */
[----:B-12345:R-:W-:Y:S05]  /*3880*/  WARPSYNC.COLLECTIVE R15, `(.L_x_2547) ;  /* 0x000000000f087348 */ /* 0x03efea0003c00000 */
[----:B------:R0:W0:Y:S02]  /*3890*/  SHFL.DOWN P6, R14, R13, R12, R11 ;  /* 0x0800000c0d0e7389 */ /* 0x00002400000c000b */
[----:B012345:R-:W-:Y:S05]  /*38a0*/  ENDCOLLECTIVE ;  /* 0x000000000000791b */ /* 0x03ffea0003800000 */
.L_x_2547:
[----:B------:R-:W-:Y:S05]  /*38b0*/  BSYNC B0 ;  /* 0x0000000000007941 */ /* 0x000fea0003800000 */
.L_x_2546:
        /* <DEDUP_REMOVED lines=8> */
.L_x_2548:
[----:B------:R-:W-:Y:S01]  /*3940*/  IMAD.MOV.U32 R13, RZ, RZ, R4 ;  /* 0x000000ffff0d7224 */ /* 0x000fe200078e0004 */
[----:B------:R-:W-:-:S07]  /*3950*/  MOV R6, R14 ;  /* 0x0000000e00067202 */ /* 0x000fce0000000f00 */
[----:B------:R-:W-:Y:S05]  /*3960*/  WARPSYNC.COLLECTIVE R15, `(.L_x_2549) ;  /* 0x000000000f087348 */ /* 0x000fea0003c00000 */
[----:B------:R0:W1:Y:S02]  /*3970*/  SHFL.DOWN P6, R14, R13, R12, R11 ;  /* 0x0800000c0d0e7389 */ /* 0x00006400000c000b */
[----:B01----:R-:W-:Y:S05]  /*3980*/  ENDCOLLECTIVE ;  /* 0x000000000000791b */ /* 0x003fea0003800000 */
.L_x_2549:
[----:B------:R-:W-:Y:S05]  /*3990*/  BRA `(.L_x_2550) ;  /* 0xffffffec00647947 */ /* 0x000fea000383ffff */
.L_x_2523:
        /* <DEDUP_REMOVED lines=8> */
.L_x_2552:
[----:B------:R-:W-:Y:S05]  /*3a20*/  BSYNC B0 ;  /* 0x0000000000007941 */ /* 0x000fea0003800000 */
.L_x_2551:
[----:B------:R-:W-:Y:S01]  /*3a30*/  HFMA2 R12, -RZ, RZ, 0, 5.9604644775390625e-08 ;  /* 0x00000001ff0c7431 */ /* 0x000fe200000001ff */
[----:B------:R-:W-:Y:S01]  /*3a40*/  MOV R13, R3 ;  /* 0x00000003000d7202 */ /* 0x000fe20000000f00 */
[----:B------:R-:W-:Y:S01]  /*3a50*/  IMAD.MOV.U32 R11, RZ, RZ, 0x1f ;  /* 0x0000001fff0b7424 */ /* 0x000fe200078e00ff */
[----:B------:R-:W-:Y:S02]  /*3a60*/  MOV R15, 0xffffffff ;  /* 0xffffffff000f7802 */ /* 0x000fe40000000f00 */
[----:B------:R-:W-:-:S07]  /*3a70*/  MOV R5, R14 ;  /* 0x0000000e00057202 */ /* 0x000fce0000000f00 */
[----:B------:R-:W-:Y:S05]  /*3a80*/  WARPSYNC.COLLECTIVE R15, `(.L_x_2553) ;  /* 0x000000000f087348 */ /* 0x000fea0003c00000 */
[----:B------:R0:W1:Y:S02]  /*3a90*/  SHFL.DOWN P6, R14, R13, R12, R11 ;  /* 0x0800000c0d0e7389 */ /* 0x00006400000c000b */
[----:B01----:R-:W-:Y:S05]  /*3aa0*/  ENDCOLLECTIVE ;  /* 0x000000000000791b */ /* 0x003fea0003800000 */
.L_x_2553:
[----:B------:R-:W-:Y:S02]  /*3ab0*/  MOV R13, R4 ;  /* 0x00000004000d7202 */ /* 0x000fe40000000f00 */
[----:B------:R-:W-:-:S07]  /*3ac0*/  MOV R6, R14 ;  /* 0x0000000e00067202 */ /* 0x000fce0000000f00 */
[----:B------:R-:W-:Y:S05]  /*3ad0*/  WARPSYNC.COLLECTIVE R15, `(.L_x_2554) ;  /* 0x000000000f087348 */ /* 0x000fea0003c00000 */
[----:B------:R0:W1:Y:S02]  /*3ae0*/  SHFL.DOWN P6, R14, R13, R12, R11 ;  /* 0x0800000c0d0e7389 */ /* 0x00006400000c000b */
[----:B01----:R-:W-:Y:S05]  /*3af0*/  ENDCOLLECTIVE ;  /* 0x000000000000791b */ /* 0x003fea0003800000 */
.L_x_2554:
[----:B------:R-:W-:Y:S05]  /*3b00*/  BRA `(.L_x_2555) ;  /* 0xffffffec00847947 */ /* 0x000fea000383ffff */
.L_x_2528:
[----:B------:R-:W-:Y:S01]  /*3b10*/  HFMA2 R12, -RZ, RZ, 0, 0 ;  /* 0x00000000ff0c7431 */ /* 0x000fe200000001ff */
[----:B------:R-:W-:Y:S01]  /*3b20*/  BSSY B0, `(.L_x_2556) ;  /* 0x0000007000007945 */ /* 0x000fe20003800000 */
[----:B------:R-:W-:Y:S01]  /*3b30*/  IMAD.MOV.U32 R13, RZ, RZ, R2 ;  /* 0x000000ffff0d7224 */ /* 0x000fe200078e0002 */
[----:B------:R-:W-:Y:S02]  /*3b40*/  MOV R11, 0x1f ;  /* 0x0000001f000b7802 */ /* 0x000fe40000000f00 */
[----:B------:R-:W-:-:S07]  /*3b50*/  MOV R15, 0xffffffff ;  /* 0xffffffff000f7802 */ /* 0x000fce0000000f00 */
[----:B-12345:R-:W-:Y:S05]  /*3b60*/  WARPSYNC.COLLECTIVE R15, `(.L_x_2557) ;  /* 0x000000000f087348 */ /* 0x03efea0003c00000 */
[----:B------:R0:W0:Y:S02]  /*3b70*/  SHFL.IDX P6, R14, R13, R12, R11 ;  /* 0x0000000c0d0e7389 */ /* 0x00002400000c000b */
[----:B012345:R-:W-:Y:S05]  /*3b80*/  ENDCOLLECTIVE ;  /* 0x000000000000791b */ /* 0x03ffea0003800000 */
.L_x_2557:
[----:B------:R-:W-:Y:S05]  /*3b90*/  BSYNC B0 ;  /* 0x0000000000007941 */ /* 0x000fea0003800000 */
.L_x_2556:
[----:B------:R-:W-:Y:S01]  /*3ba0*/  HFMA2 R12, -RZ, RZ, 0, 0 ;  /* 0x00000000ff0c7431 */ /* 0x000fe200000001ff */
[----:B------:R-:W-:Y:S01]  /*3bb0*/  MOV R13, R3 ;  /* 0x00000003000d7202 */ /* 0x000fe20000000f00 */
[----:B------:R-:W-:Y:S01]  /*3bc0*/  IMAD.MOV.U32 R15, RZ, RZ, -0x1 ;  /* 0xffffffffff0f7424 */ /* 0x000fe200078e00ff */
[----:B------:R-:W-:Y:S01]  /*3bd0*/  MOV R11, 0x1f ;  /* 0x0000001f000b7802 */ /* 0x000fe20000000f00 */
[----:B------:R-:W-:-:S07]  /*3be0*/  IMAD.MOV.U32 R5, RZ, RZ, R14 ;  /* 0x000000ffff057224 */ /* 0x000fce00078e000e */
[----:B------:R-:W-:Y:S05]  /*3bf0*/  WARPSYNC.COLLECTIVE R15, `(.L_x_2558) ;  /* 0x000000000f087348 */ /* 0x000fea0003c00000 */
[----:B------:R0:W1:Y:S02]  /*3c00*/  SHFL.IDX P6, R14, R13, R12, R11 ;  /* 0x0000000c0d0e7389 */ /* 0x00006400000c000b */
[----:B01----:R-:W-:Y:S05]  /*3c10*/  ENDCOLLECTIVE ;  /* 0x000000000000791b */ /* 0x003fea0003800000 */
.L_x_2558:
[----:B------:R-:W-:Y:S02]  /*3c20*/  MOV R13, R4 ;  /* 0x00000004000d7202 */ /* 0x000fe40000000f00 */
[----:B------:R-:W-:-:S07]  /*3c30*/  MOV R3, R14 ;  /* 0x0000000e00037202 */ /* 0x000fce0000000f00 */
[----:B------:R-:W-:Y:S05]  /*3c40*/  WARPSYNC.COLLECTIVE R15, `(.L_x_2559) ;  /* 0x000000000f087348 */ /* 0x000fea0003c00000 */
[----:B------:R0:W1:Y:S02]  /*3c50*/  SHFL.IDX P6, R14, R13, R12, R11 ;  /* 0x0000000c0d0e7389 */ /* 0x00006400000c000b */
[----:B01----:R-:W-:Y:S05]  /*3c60*/  ENDCOLLECTIVE ;  /* 0x000000000000791b */ /* 0x003fea0003800000 */
.L_x_2559:
[----:B------:R-:W-:Y:S05]  /*3c70*/  BRA `(.L_x_2560) ;  /* 0xffffffec00a47947 */ /* 0x000fea000383ffff */
        .weak           $__internal_21_$__cuda_sm3x_div_rn_noftz_f32_slowpath
        .type           $__internal_21_$__cuda_sm3x_div_rn_noftz_f32_slowpath,@function
        .size           $__internal_21_$__cuda_sm3x_div_rn_noftz_f32_slowpath,(.L_x_7644 - $__internal_21_$__cuda_sm3x_div_rn_noftz_f32_slowpath)
$__internal_21_$__cuda_sm3x_div_rn_noftz_f32_slowpath:
        /* <DEDUP_REMOVED lines=34> */
.L_x_2562:
[----:B------:R-:W-:Y:S01]  /*3ea0*/  LEA R13, R71, 0xc0800000, 0x17 ;  /* 0xc0800000470d7811 */ /* 0x000fe200078eb8ff */
[----:B------:R-:W-:Y:S01]  /*3eb0*/  BSSY B1, `(.L_x_2567) ;  /* 0x0000036000017945 */ /* 0x000fe20003800000 */
[----:B------:R-:W-:Y:S02]  /*3ec0*/  IADD3 R12, PT, PT, R12, -0x7f, RZ ;  /* 0xffffff810c0c7810 */ /* 0x000fe40007ffe0ff */
[----:B------:R-:W-:-:S03]  /*3ed0*/  IADD3 R13, PT, PT, -R13, R14, RZ ;  /* 0x0000000e0d0d7210 */ /* 0x000fc60007ffe1ff */
[C---:B------:R-:W-:Y:S01]  /*3ee0*/  IMAD R7, R12.reuse, -0x800000, R7 ;  /* 0xff8000000c077824 */ /* 0x040fe200078e0207 */
[----:B------:R-:W0:Y:S01]  /*3ef0*/  MUFU.RCP R14, R13 ;  /* 0x0000000d000e7308 */ /* 0x000e220000001000 */
[----:B------:R-:W-:Y:S01]  /*3f00*/  FADD.FTZ R88, -R13, -RZ ;  /* 0x800000ff0d587221 */ /* 0x000fe20000010100 */
[----:B------:R-:W-:-:S04]  /*3f10*/  IADD3 R12, PT, PT, R12, 0x7f, -R71 ;  /* 0x0000007f0c0c7810 */ /* 0x000fc80007ffe847 */
[----:B------:R-:W-:Y:S01]  /*3f20*/  IADD3 R12, PT, PT, R12, R11, RZ ;  /* 0x0000000b0c0c7210 */ /* 0x000fe20007ffe0ff */
        /* <DEDUP_REMOVED lines=21> */
[----:B------:R-:W-:Y:S01]  /*4080*/  IADD3 R88, PT, PT, R13, 0x20, RZ ;  /* 0x000000200d587810 */ /* 0x000fe20007ffe0ff */
[-CC-:B------:R-:W-:Y:S01]  /*4090*/  FFMA.RM R12, R73, R15.reuse, R92.reuse ;  /* 0x0000000f490c7223 */ /* 0x180fe2000000405c */
        /* <DEDUP_REMOVED lines=19> */
.L_x_2569:
[----:B------:R-:W-:-:S04]  /*41d0*/  LOP3.LUT R14, R14, 0x80000000, RZ, 0xc0, !PT ;  /* 0x800000000e0e7812 */ /* 0x000fc800078ec0ff */
[----:B------:R-:W-:Y:S01]  /*41e0*/  LOP3.LUT R14, R14, 0x7f800000, RZ, 0xfc, !PT ;  /* 0x7f8000000e0e7812 */ /* 0x000fe200078efcff */
[----:B------:R-:W-:Y:S06]  /*41f0*/  BRA `(.L_x_2570) ;  /* 0x0000000000047947 */ /* 0x000fec0003800000 */
.L_x_2568:
[----:B------:R-:W-:-:S07]  /*4200*/  LEA R14, R12, R14, 0x17 ;  /* 0x0000000e0c0e7211 */ /* 0x000fce00078eb8ff */
.L_x_2570:
[----:B------:R-:W-:Y:S05]  /*4210*/  BSYNC B1 ;  /* 0x0000000000017941 */ /* 0x000fea0003800000 */
.L_x_2567:
[----:B------:R-:W-:Y:S05]  /*4220*/  BRA `(.L_x_2571) ;  /* 0x0000000000207947 */ /* 0x000fea0003800000 */
.L_x_2566:
[----:B------:R-:W-:-:S04]  /*4230*/  LOP3.LUT R14, R14, 0x80000000, R7, 0x48, !PT ;  /* 0x800000000e0e7812 */ /* 0x000fc800078e4807 */
[----:B------:R-:W-:Y:S01]  /*4240*/  LOP3.LUT R14, R14, 0x7f800000, RZ, 0xfc, !PT ;  /* 0x7f8000000e0e7812 */ /* 0x000fe200078efcff */
[----:B------:R-:W-:Y:S06]  /*4250*/  BRA `(.L_x_2571) ;  /* 0x0000000000147947 */ /* 0x000fec0003800000 */
.L_x_2565:
[----:B------:R-:W-:Y:S01]  /*4260*/  LOP3.LUT R14, R14, 0x80000000, R7, 0x48, !PT ;  /* 0x800000000e0e7812 */ /* 0x000fe200078e4807 */
[----:B------:R-:W-:Y:S06]  /*4270*/  BRA `(.L_x_2571) ;  /* 0x00000000000c7947 */ /* 0x000fec0003800000 */
.L_x_2564:
[----:B------:R-:W0:Y:S01]  /*4280*/  MUFU.RSQ R14, -QNAN ;  /* 0xffc00000000e7908 */ /* 0x000e220000001400 */
[----:B------:R-:W-:Y:S05]  /*4290*/  BRA `(.L_x_2571) ;  /* 0x0000000000047947 */ /* 0x000fea0003800000 */
.L_x_2563:
[----:B------:R-:W-:-:S07]  /*42a0*/  FADD.FTZ R14, R7, R14 ;  /* 0x0000000e070e7221 */ /* 0x000fce0000010000 */
.L_x_2571:
[----:B------:R-:W-:Y:S05]  /*42b0*/  BSYNC B0 ;  /* 0x0000000000007941 */ /* 0x000fea0003800000 */
.L_x_2561:
[----:B------:R-:W-:Y:S01]  /*42c0*/  HFMA2 R11, -RZ, RZ, 0, 0 ;  /* 0x00000000ff0b7431 */ /* 0x000fe200000001ff */
[----:B0-----:R-:W-:-:S03]  /*42d0*/  MOV R7, R14 ;  /* 0x0000000e00077202 */ /* 0x001fc60000000f00 */
[----:B------:R-:W-:Y:S05]  /*42e0*/  RET.REL.NODEC R10 `(_Z17LayerNormWarpImplI10DirectLoadIffE11DirectStoreIffEfLi1ELi20ELi16ELi32ELi1ELb1EEvT_T0_lld) ;  /* 0xffffffbc0a447950 */ /* 0x000fea0003c3ffff */
.L_x_2572:
        /* <DEDUP_REMOVED lines=9> */
.L_x_7644:


//--------------------- .text._Z17LayerNormWarpImplI10DirectLoadIffE11DirectStoreIffEfLi1ELi20ELi20ELi32ELi1ELb0EEvT_T0_lld --------------------------
	.section	.text._Z17LayerNormWarpImplI10DirectLoadIffE11DirectStoreIffEfLi1ELi20ELi20ELi32ELi1ELb0EEvT_T0_lld,"ax",@progbits
	.align	128
        .global         _Z17LayerNormWarpImplI10DirectLoadIffE11DirectStoreIffEfLi1ELi20ELi20ELi32ELi1ELb0EEvT_T0_lld
        .type           _Z17LayerNormWarpImplI10DirectLoadIffE11DirectStoreIffEfLi1ELi20ELi20ELi32ELi1ELb0EEvT_T0_lld,@function
        .size           _Z17LayerNormWarpImplI10DirectLoadIffE11DirectStoreIffEfLi1ELi20ELi20ELi32ELi1ELb0EEvT_T0_lld,(.L_x_7645 - _Z17LayerNormWarpImplI10DirectLoadIffE11DirectStoreIffEfLi1ELi20ELi20ELi32ELi1ELb0EEvT_T0_lld)
        .other          _Z17LayerNormWarpImplI10DirectLoadIffE11DirectStoreIffEfLi1ELi20ELi20ELi32ELi1ELb0EEvT_T0_lld,@"STO_CUDA_ENTRY STV_DEFAULT"
_Z17LayerNormWarpImplI10DirectLoadIffE11DirectStoreIffEfLi1ELi20ELi20ELi32ELi1ELb0EEvT_T0_lld:
.text._Z17LayerNormWarpImplI10DirectLoadIffE11DirectStoreIffEfLi1ELi20ELi20ELi32ELi1ELb0EEvT_T0_lld:
        /* <DEDUP_REMOVED lines=25> */
.L_x_2573:
        /* <DEDUP_REMOVED lines=106> */
[----:B------:R-:W-:Y:S02]  /*0830*/  IADD3 R16, P1, PT, R16, 0x500, RZ ;  /* 0x0000050010107810 */ /* 0x000fe40007f3e0ff */
[----:B------:R-:W-:Y:S02]  /*0840*/  LEA.HI.X R4, R4, UR5, R5, 0x2, P0 ;  /* 0x0000000504047c11 */ /* 0x000fe400080f1405 */
[----:B------:R-:W-:Y:S02]  /*0850*/  MOV R64, R62 ;  /* 0x0000003e00407202 */ /* 0x000fe40000000f00 */
[----:B0-----:R-:W-:-:S07]  /*0860*/  IADD3.X R17, PT, PT, RZ, R4, RZ, P1, !PT ;  /* 0x00000004ff117210 */ /* 0x001fce0000ffe4ff */
.L_x_2621:
        /* <DEDUP_REMOVED lines=30> */
[----:B-----5:R-:W-:Y:S05]  /*0a50*/  CALL.REL.NOINC `($__internal_22_$__cuda_sm3x_div_rn_noftz_f32_slowpath) ;  /* 0x0000002c00f47944 */ /* 0x020fea0003c00000 */
[----:B------:R-:W-:-:S07]  /*0a60*/  IMAD.MOV.U32 R6, RZ, RZ, R7 ;  /* 0x000000ffff067224 */ /* 0x000fce00078e0007 */
.L_x_2575:
[----:B------:R-:W-:Y:S05]  /*0a70*/  BSYNC.RECONVERGENT B2 ;  /* 0x0000000000027941 */ /* 0x000fea0003800200 */
.L_x_2574:
        /* <DEDUP_REMOVED lines=27> */
[----:B-----5:R-:W-:Y:S05]  /*0c30*/  CALL.REL.NOINC `($__internal_22_$__cuda_sm3x_div_rn_noftz_f32_slowpath) ;  /* 0x0000002c007c7944 */ /* 0x020fea0003c00000 */
[----:B------:R-:W-:-:S07]  /*0c40*/  MOV R6, R7 ;  /* 0x0000000700067202 */ /* 0x000fce0000000f00 */
.L_x_2577:
[----:B------:R-:W-:Y:S05]  /*0c50*/  BSYNC.RECONVERGENT B2 ;  /* 0x0000000000027941 */ /* 0x000fea0003800200 */
.L_x_2576:
        /* <DEDUP_REMOVED lines=22> */
.L_x_2579:
[----:B------:R-:W-:Y:S05]  /*0dc0*/  BSYNC.RECONVERGENT B2 ;  /* 0x0000000000027941 */ /* 0x000fea0003800200 */
.L_x_2578:
        /* <DEDUP_REMOVED lines=22> */
.L_x_2581:
[----:B------:R-:W-:Y:S05]  /*0f30*/  BSYNC.RECONVERGENT B2 ;  /* 0x0000000000027941 */ /* 0x000fea0003800200 */
.L_x_2580:
        /* <DEDUP_REMOVED lines=29> */
.L_x_2583:
[----:B------:R-:W-:Y:S05]  /*1110*/  BSYNC.RECONVERGENT B2 ;  /* 0x0000000000027941 */ /* 0x000fea0003800200 */
.L_x_2582:
        /* <DEDUP_REMOVED lines=22> */
.L_x_2585:
[----:B------:R-:W-:Y:S05]  /*1280*/  BSYNC.RECONVERGENT B2 ;  /* 0x0000000000027941 */ /* 0x000fea0003800200 */
.L_x_2584:
        /* <DEDUP_REMOVED lines=22> */
.L_x_2587:
[----:B------:R-:W-:Y:S05]  /*13f0*/  BSYNC.RECONVERGENT B2 ;  /* 0x0000000000027941 */ /* 0x000fea0003800200 */
.L_x_2586:
        /* <DEDUP_REMOVED lines=22> */
.L_x_2589:
[----:B------:R-:W-:Y:S05]  /*1560*/  BSYNC.RECONVERGENT B2 ;  /* 0x0000000000027941 */ /* 0x000fea0003800200 */
.L_x_2588:
        /* <DEDUP_REMOVED lines=22> */
.L_x_2591:
[----:B------:R-:W-:Y:S05]  /*16d0*/  BSYNC.RECONVERGENT B2 ;  /* 0x0000000000027941 */ /* 0x000fea0003800200 */
.L_x_2590:
        /* <DEDUP_REMOVED lines=22> */
.L_x_2593:
[----:B------:R-:W-:Y:S05]  /*1840*/  BSYNC.RECONVERGENT B2 ;  /* 0x0000000000027941 */ /* 0x000fea0003800200 */
.L_x_2592:
        /* <DEDUP_REMOVED lines=22> */
.L_x_2595:
[----:B------:R-:W-:Y:S05]  /*19b0*/  BSYNC.RECONVERGENT B2 ;  /* 0x0000000000027941 */ /* 0x000fea0003800200 */
.L_x_2594:
[C---:B------:R-:W-:Y:S02]  /*19c0*/  R2UR UR4, R48.reuse ;  /* 0x00000000300472ca */ /* 0x040fe400000e0000 */
[C---:B------:R-:W-:Y:S02]  /*19d0*/  R2UR UR5, R49.reuse ;  /* 0x00000000310572ca */ /* 0x040fe400000e0000 */
[----:B------:R-:W-:Y:S02]  /*19e0*/  R2UR UR6, R48 ;  /* 0x00000000300672ca */ /* 0x000fe400000e0000 */
[----:B------:R-:W-:-:S09]  /*19f0*/  R2UR UR7, R49 ;  /* 0x00000000310772ca */ /* 0x000fd200000e0000 */
[----:B------:R-:W2:Y:S04]  /*1a00*/  LDG.E R94, desc[UR4][R16.64+0x280] ;  /* 0x00028004105e7981 */ /* 0x000ea8000c1e1900 */
[----:B------:R-:W3:Y:S01]  /*1a10*/  LDG.E R96, desc[UR6][R16.64+0x300] ;  /* 0x0003000610607981 */ /* 0x000ee2000c1e1900 */
[----:B------:R-:W-:Y:S01]  /*1a20*/  FADD R5, R65, R5 ;  /* 0x0000000541057221 */ /* 0x000fe20000000000 */
[----:B------:R-:W-:Y:S01]  /*1a30*/  HFMA2 R7, -RZ, RZ, 1.359375, -10120 ;  /* 0x3d70f0f1ff077431 */ /* 0x000fe200000001ff */
[----:B------:R-:W-:Y:S01]  /*1a40*/  MOV R6, 0x41880000 ;  /* 0x4188000000067802 */ /* 0x000fe20000000f00 */
[----:B------:R-:W-:Y:S04]  /*1a50*/  BSSY.RECONVERGENT B2, `(.L_x_2596) ;  /* 0x0000014000027945 */ /* 0x000fe80003800200 */
        /* <DEDUP_REMOVED lines=19> */
.L_x_2597:
[----:B------:R-:W-:Y:S05]  /*1b90*/  BSYNC.RECONVERGENT B2 ;  /* 0x0000000000027941 */ /* 0x000fea0003800200 */
.L_x_2596:
        /* <DEDUP_REMOVED lines=22> */
.L_x_2599:
[----:B------:R-:W-:Y:S05]  /*1d00*/  BSYNC.RECONVERGENT B2 ;  /* 0x0000000000027941 */ /* 0x000fea0003800200 */
.L_x_2598:
        /* <DEDUP_REMOVED lines=22> */
.L_x_2601:
[----:B------:R-:W-:Y:S05]  /*1e70*/  BSYNC.RECONVERGENT B2 ;  /* 0x0000000000027941 */ /* 0x000fea0003800200 */
.L_x_2600:
        /* <DEDUP_REMOVED lines=22> */
.L_x_2603:
[----:B------:R-:W-:Y:S05]  /*1fe0*/  BSYNC.RECONVERGENT B2 ;  /* 0x0000000000027941 */ /* 0x000fea0003800200 */
.L_x_2602:
[----:B------:R-:W-:Y:S01]  /*1ff0*/  FADD R2, R69, R2 ;  /* 0x0000000245027221 */ /* 0x000fe20000000000 */
[----:B------:R-:W-:-:S03]  /*2000*/  UMOV UR4, 0xffffffff ;  /* 0xffffffff00047882 */ /* 0x000fc60000000000 */
[----:B------:R-:W-:-:S04]  /*2010*/  FADD R3, R65, -R2 ;  /* 0x8000000241037221 */ /* 0x000fc80000000000 */
[----:B------:R-:W-:Y:S01]  /*2020*/  FFMA R3, R4, R3, R67 ;  /* 0x0000000304037223 */ /* 0x000fe20000000043 */
[----:B------:R-:W-:Y:S06]  /*2030*/  BRA.DIV UR4, `(.L_x_2604) ;  /* 0x0000001204507947 */ /* 0x000fec000b800000 */
[----:B------:R-:W-:Y:S01]  /*2040*/  HFMA2 R4, -RZ, RZ, 2.8125, 0 ;  /* 0x41a00000ff047431 */ /* 0x000fe200000001ff */
[----:B------:R0:W1:Y:S04]  /*2050*/  SHFL.DOWN PT, R5, R2, 0x10, 0x1f ;  /* 0x0a001f0002057f89 */ /* 0x00006800000e0000 */
[----:B------:R0:W2:Y:S04]  /*2060*/  SHFL.DOWN PT, R6, R3, 0x10, 0x1f ;  /* 0x0a001f0003067f89 */ /* 0x0000a800000e0000 */
[----:B------:R0:W3:Y:S02]  /*2070*/  SHFL.DOWN PT, R14, R4, 0x10, 0x1f ;  /* 0x0a001f00040e7f89 */ /* 0x0000e400000e0000 */
.L_x_2626:
[----:B---3--:R-:W-:Y:S02]  /*2080*/  FSETP.NEU.AND P0, PT, R14, RZ, PT ;  /* 0x000000ff0e00720b */ /* 0x008fe40003f0d000 */
[----:B0-----:R-:W-:-:S11]  /*2090*/  MOV R4, 0x41a00000 ;  /* 0x41a0000000047802 */ /* 0x001fd60000000f00 */
[----:B------:R-:W-:Y:S05]  /*20a0*/  @!P0 BRA `(.L_x_2605) ;  /* 0x0000000000508947 */ /* 0x000fea0003800000 */
[----:B------:R-:W-:-:S04]  /*20b0*/  FADD R11, R14, 20 ;  /* 0x41a000000e0b7421 */ /* 0x000fc80000000000 */
[----:B------:R-:W0:Y:S08]  /*20c0*/  MUFU.RCP R4, R11 ;  /* 0x0000000b00047308 */ /* 0x000e300000001000 */
[----:B------:R-:W3:Y:S01]  /*20d0*/  FCHK P0, R14, R11 ;  /* 0x0000000b0e007302 */ /* 0x000ee20000000000 */
[----:B0-----:R-:W-:-:S04]  /*20e0*/  FFMA R7, -R11, R4, 1 ;  /* 0x3f8000000b077423 */ /* 0x001fc80000000104 */
[----:B------:R-:W-:Y:S01]  /*20f0*/  FFMA R7, R4, R7, R4 ;  /* 0x0000000704077223 */ /* 0x000fe20000000004 */
[----:B------:R-:W-:-:S03]  /*2100*/  MOV R4, R11 ;  /* 0x0000000b00047202 */ /* 0x000fc60000000f00 */
[----:B------:R-:W-:-:S04]  /*2110*/  FFMA R10, R14, R7, RZ ;  /* 0x000000070e0a7223 */ /* 0x000fc800000000ff */
[----:B------:R-:W-:-:S04]  /*2120*/  FFMA R12, -R11, R10, R14 ;  /* 0x0000000a0b0c7223 */ /* 0x000fc8000000010e */
[----:B------:R-:W-:Y:S01]  /*2130*/  FFMA R7, R7, R12, R10 ;  /* 0x0000000c07077223 */ /* 0x000fe2000000000a */
[----:B---3--:R-:W-:Y:S06]  /*2140*/  @!P0 BRA `(.L_x_2606) ;  /* 0x0000000000108947 */ /* 0x008fec0003800000 */
[----:B------:R-:W-:Y:S01]  /*2150*/  IMAD.MOV.U32 R7, RZ, RZ, R14 ;  /* 0x000000ffff077224 */ /* 0x000fe200078e000e */
[----:B------:R-:W-:Y:S02]  /*2160*/  MOV R14, R11 ;  /* 0x0000000b000e7202 */ /* 0x000fe40000000f00 */
[----:B------:R-:W-:-:S07]  /*2170*/  MOV R10, 0x2190 ;  /* 0x00002190000a7802 */ /* 0x000fce0000000f00 */
[----:B-12--5:R-:W-:Y:S05]  /*2180*/  CALL.REL.NOINC `($__internal_22_$__cuda_sm3x_div_rn_noftz_f32_slowpath) ;  /* 0x0000001800287944 */ /* 0x026fea0003c00000 */
.L_x_2606:
[----:B-1----:R-:W-:-:S04]  /*2190*/  FADD R5, R5, -R2 ;  /* 0x8000000205057221 */ /* 0x002fc80000000000 */
[C---:B------:R-:W-:Y:S01]  /*21a0*/  FMUL R10, R5.reuse, R5 ;  /* 0x00000005050a7220 */ /* 0x040fe20000400000 */
[----:B------:R-:W-:-:S03]  /*21b0*/  FFMA R2, R5, R7, R2 ;  /* 0x0000000705027223 */ /* 0x000fc60000000002 */
[----:B------:R-:W-:-:S04]  /*21c0*/  FMUL R11, R10, 20 ;  /* 0x41a000000a0b7820 */ /* 0x000fc80000400000 */
[----:B--2---:R-:W-:-:S04]  /*21d0*/  FFMA R6, R11, R7, R6 ;  /* 0x000000070b067223 */ /* 0x004fc80000000006 */
[----:B------:R-:W-:-:S07]  /*21e0*/  FADD R3, R3, R6 ;  /* 0x0000000603037221 */ /* 0x000fce0000000000 */
.L_x_2605:
[----:B------:R-:W-:-:S03]  /*21f0*/  UMOV UR4, 0xffffffff ;  /* 0xffffffff00047882 */ /* 0x000fc60000000000 */
[----:B------:R-:W-:Y:S05]  /*2200*/  BRA.DIV UR4, `(.L_x_2607) ;  /* 0x00000012043c7947 */ /* 0x000fea000b800000 */
[----:B-1----:R0:W1:Y:S04]  /*2210*/  SHFL.DOWN PT, R5, R2, 0x8, 0x1f ;  /* 0x09001f0002057f89 */ /* 0x00206800000e0000 */
[----:B--2---:R0:W2:Y:S04]  /*2220*/  SHFL.DOWN PT, R6, R3, 0x8, 0x1f ;  /* 0x09001f0003067f89 */ /* 0x0040a800000e0000 */
[----:B------:R0:W3:Y:S02]  /*2230*/  SHFL.DOWN PT, R14, R4, 0x8, 0x1f ;  /* 0x09001f00040e7f89 */ /* 0x0000e400000e0000 */
.L_x_2631:
[----:B---3--:R-:W-:-:S13]  /*2240*/  FSETP.NEU.AND P0, PT, R14, RZ, PT ;  /* 0x000000ff0e00720b */ /* 0x008fda0003f0d000 */
[----:B------:R-:W-:Y:S05]  /*2250*/  @!P0 BRA `(.L_x_2608) ;  /* 0x0000000000508947 */ /* 0x000fea0003800000 */
[----:B------:R-:W-:-:S04]  /*2260*/  FADD R67, R4, R14 ;  /* 0x0000000e04437221 */ /* 0x000fc80000000000 */
        /* <DEDUP_REMOVED lines=11> */
[----:B012--5:R-:W-:Y:S05]  /*2320*/  CALL.REL.NOINC `($__internal_22_$__cuda_sm3x_div_rn_noftz_f32_slowpath) ;  /* 0x0000001400c07944 */ /* 0x027fea0003c00000 */
.L_x_2609:
[----:B-1----:R-:W-:-:S04]  /*2330*/  FADD R5, -R2, R5 ;  /* 0x0000000502057221 */ /* 0x002fc80000000100 */
[C---:B------:R-:W-:Y:S01]  /*2340*/  FMUL R11, R5.reuse, R5 ;  /* 0x00000005050b7220 */ /* 0x040fe20000400000 */
[----:B0-----:R-:W-:-:S03]  /*2350*/  FFMA R2, R5, R7, R2 ;  /* 0x0000000705027223 */ /* 0x001fc60000000002 */
[----:B------:R-:W-:Y:S01]  /*2360*/  FMUL R11, R4, R11 ;  /* 0x0000000b040b7220 */ /* 0x000fe20000400000 */
[----:B------:R-:W-:-:S03]  /*2370*/  MOV R4, R67 ;  /* 0x0000004300047202 */ /* 0x000fc60000000f00 */
[----:B--2---:R-:W-:-:S04]  /*2380*/  FFMA R6, R11, R7, R6 ;  /* 0x000000070b067223 */ /* 0x004fc80000000006 */
[----:B------:R-:W-:-:S07]  /*2390*/  FADD R3, R3, R6 ;  /* 0x0000000603037221 */ /* 0x000fce0000000000 */
.L_x_2608:
[----:B------:R-:W-:-:S03]  /*23a0*/  UMOV UR4, 0xffffffff ;  /* 0xffffffff00047882 */ /* 0x000fc60000000000 */
[----:B------:R-:W-:Y:S05]  /*23b0*/  BRA.DIV UR4, `(.L_x_2610) ;  /* 0x00000012042c7947 */ /* 0x000fea000b800000 */
[----:B-1----:R1:W3:Y:S04]  /*23c0*/  SHFL.DOWN PT, R5, R2, 0x4, 0x1f ;  /* 0x08801f0002057f89 */ /* 0x0022e800000e0000 */
[----:B--2---:R1:W2:Y:S04]  /*23d0*/  SHFL.DOWN PT, R6, R3, 0x4, 0x1f ;  /* 0x08801f0003067f89 */ /* 0x0042a800000e0000 */
[----:B------:R1:W4:Y:S02]  /*23e0*/  SHFL.DOWN PT, R14, R4, 0x4, 0x1f ;  /* 0x08801f00040e7f89 */ /* 0x00032400000e0000 */
.L_x_2636:
        /* <DEDUP_REMOVED lines=11> */
[----:B------:R-:W-:Y:S01]  /*24a0*/  IMAD.MOV.U32 R7, RZ, RZ, R14 ;  /* 0x000000ffff077224 */ /* 0x000fe200078e000e */
[----:B------:R-:W-:Y:S02]  /*24b0*/  MOV R14, R67 ;  /* 0x00000043000e7202 */ /* 0x000fe40000000f00 */
[----:B------:R-:W-:-:S07]  /*24c0*/  MOV R10, 0x24e0 ;  /* 0x000024e0000a7802 */ /* 0x000fce0000000f00 */
[----:B-123-5:R-:W-:Y:S05]  /*24d0*/  CALL.REL.NOINC `($__internal_22_$__cuda_sm3x_div_rn_noftz_f32_slowpath) ;  /* 0x0000001400547944 */ /* 0x02efea0003c00000 */
.L_x_2612:
[----:B---3--:R-:W-:-:S04]  /*24e0*/  FADD R5, -R2, R5 ;  /* 0x0000000502057221 */ /* 0x008fc80000000100 */
[C---:B------:R-:W-:Y:S01]  /*24f0*/  FMUL R11, R5.reuse, R5 ;  /* 0x00000005050b7220 */ /* 0x040fe20000400000 */
[----:B-1----:R-:W-:-:S03]  /*2500*/  FFMA R2, R5, R7, R2 ;  /* 0x0000000705027223 */ /* 0x002fc60000000002 */
[----:B------:R-:W-:Y:S01]  /*2510*/  FMUL R11, R4, R11 ;  /* 0x0000000b040b7220 */ /* 0x000fe20000400000 */
[----:B------:R-:W-:-:S03]  /*2520*/  MOV R4, R67 ;  /* 0x0000004300047202 */ /* 0x000fc60000000f00 */
[----:B--2---:R-:W-:-:S04]  /*2530*/  FFMA R6, R11, R7, R6 ;  /* 0x000000070b067223 */ /* 0x004fc80000000006 */
[----:B------:R-:W-:-:S07]  /*2540*/  FADD R3, R3, R6 ;  /* 0x0000000603037221 */ /* 0x000fce0000000000 */
.L_x_2611:
[----:B------:R-:W-:-:S03]  /*2550*/  UMOV UR4, 0xffffffff ;  /* 0xffffffff00047882 */ /* 0x000fc60000000000 */
[----:B------:R-:W-:Y:S05]  /*2560*/  BRA.DIV UR4, `(.L_x_2613) ;  /* 0x00000012041c7947 */ /* 0x000fea000b800000 */
[----:B---3--:R3:W4:Y:S04]  /*2570*/  SHFL.DOWN PT, R5, R2, 0x2, 0x1f ;  /* 0x08401f0002057f89 */ /* 0x00872800000e0000 */
[----:B--2---:R3:W2:Y:S04]  /*2580*/  SHFL.DOWN PT, R6, R3, 0x2, 0x1f ;  /* 0x08401f0003067f89 */ /* 0x0046a800000e0000 */
[----:B------:R3:W0:Y:S02]  /*2590*/  SHFL.DOWN PT, R14, R4, 0x2, 0x1f ;  /* 0x08401f00040e7f89 */ /* 0x00062400000e0000 */
.L_x_2641:
        /* <DEDUP_REMOVED lines=14> */
[----:B--2345:R-:W-:Y:S05]  /*2680*/  CALL.REL.NOINC `($__internal_22_$__cuda_sm3x_div_rn_noftz_f32_slowpath) ;  /* 0x0000001000e87944 */ /* 0x03cfea0003c00000 */
.L_x_2615:
[----:B----4-:R-:W-:-:S04]  /*2690*/  FADD R5, -R2, R5 ;  /* 0x0000000502057221 */ /* 0x010fc80000000100 */
[C---:B------:R-:W-:Y:S01]  /*26a0*/  FMUL R11, R5.reuse, R5 ;  /* 0x00000005050b7220 */ /* 0x040fe20000400000 */
[----:B---3--:R-:W-:-:S03]  /*26b0*/  FFMA R2, R5, R7, R2 ;  /* 0x0000000705027223 */ /* 0x008fc60000000002 */
[----:B------:R-:W-:Y:S01]  /*26c0*/  FMUL R11, R4, R11 ;  /* 0x0000000b040b7220 */ /* 0x000fe20000400000 */
[----:B------:R-:W-:-:S03]  /*26d0*/  IMAD.MOV.U32 R4, RZ, RZ, R67 ;  /* 0x000000ffff047224 */ /* 0x000fc600078e0043 */
[----:B--2---:R-:W-:-:S04]  /*26e0*/  FFMA R6, R11, R7, R6 ;  /* 0x000000070b067223 */ /* 0x004fc80000000006 */
[----:B------:R-:W-:-:S07]  /*26f0*/  FADD R3, R3, R6 ;  /* 0x0000000603037221 */ /* 0x000fce0000000000 */
.L_x_2614:
[----:B------:R-:W-:-:S03]  /*2700*/  UMOV UR4, 0xffffffff ;  /* 0xffffffff00047882 */ /* 0x000fc60000000000 */
[----:B------:R-:W-:Y:S05]  /*2710*/  BRA.DIV UR4, `(.L_x_2616) ;  /* 0x00000012040c7947 */ /* 0x000fea000b800000 */
[----:B----4-:R0:W4:Y:S04]  /*2720*/  SHFL.DOWN PT, R5, R2, 0x1, 0x1f ;  /* 0x08201f0002057f89 */ /* 0x01012800000e0000 */
[----:B--2---:R0:W2:Y:S04]  /*2730*/  SHFL.DOWN PT, R6, R3, 0x1, 0x1f ;  /* 0x08201f0003067f89 */ /* 0x0040a800000e0000 */
[----:B------:R0:W0:Y:S02]  /*2740*/  SHFL.DOWN PT, R14, R4, 0x1, 0x1f ;  /* 0x08201f00040e7f89 */ /* 0x00002400000e0000 */
.L_x_2646:
        /* <DEDUP_REMOVED lines=15> */
.L_x_2618:
[----:B----4-:R-:W-:-:S04]  /*2840*/  FADD R5, -R2, R5 ;  /* 0x0000000502057221 */ /* 0x010fc80000000100 */
[C---:B------:R-:W-:Y:S01]  /*2850*/  FMUL R11, R5.reuse, R5 ;  /* 0x00000005050b7220 */ /* 0x040fe20000400000 */
[----:B---3--:R-:W-:-:S03]  /*2860*/  FFMA R2, R5, R7, R2 ;  /* 0x0000000705027223 */ /* 0x008fc60000000002 */
[----:B------:R-:W-:Y:S01]  /*2870*/  FMUL R11, R4, R11 ;  /* 0x0000000b040b7220 */ /* 0x000fe20000400000 */
[----:B------:R-:W-:-:S03]  /*2880*/  MOV R4, R67 ;  /* 0x0000004300047202 */ /* 0x000fc60000000f00 */
[----:B--2---:R-:W-:-:S04]  /*2890*/  FFMA R6, R11, R7, R6 ;  /* 0x000000070b067223 */ /* 0x004fc80000000006 */
[----:B------:R-:W-:-:S07]  /*28a0*/  FADD R3, R3, R6 ;  /* 0x0000000603037221 */ /* 0x000fce0000000000 */
.L_x_2617:
[----:B------:R-:W-:-:S03]  /*28b0*/  UMOV UR4, 0xffffffff ;  /* 0xffffffff00047882 */ /* 0x000fc60000000000 */
[----:B------:R-:W-:Y:S05]  /*28c0*/  BRA.DIV UR4, `(.L_x_2619) ;  /* 0x0000000e04fc7947 */ /* 0x000fea000b800000 */
[----:B----4-:R0:W4:Y:S04]  /*28d0*/  SHFL.IDX PT, R5, R2, RZ, 0x1f ;  /* 0x00001fff02057589 */ /* 0x01012800000e0000 */
[----:B-1-3--:R-:W1:Y:S04]  /*28e0*/  SHFL.IDX PT, R3, R3, RZ, 0x1f ;  /* 0x00001fff03037589 */ /* 0x00ae6800000e0000 */
[----:B------:R0:W3:Y:S02]  /*28f0*/  SHFL.IDX PT, R14, R4, RZ, 0x1f ;  /* 0x00001fff040e7589 */ /* 0x0000e400000e0000 */
.L_x_2651:
        /* <DEDUP_REMOVED lines=10> */
[----:B--2-45:R-:W-:Y:S05]  /*29a0*/  CALL.REL.NOINC `($__internal_22_$__cuda_sm3x_div_rn_noftz_f32_slowpath) ;  /* 0x0000001000207944 */ /* 0x034fea0003c00000 */
[----:B------:R-:W-:-:S07]  /*29b0*/  IMAD.MOV.U32 R2, RZ, RZ, R7 ;  /* 0x000000ffff027224 */ /* 0x000fce00078e0007 */
.L_x_2620:
[----:B------:R-:W0:Y:S01]  /*29c0*/  F2F.F32.F64 R3, UR36 ;  /* 0x0000002400037d10 */ /* 0x000e220008301000 */
[----:B------:R-:W-:Y:S01]  /*29d0*/  FMNMX R2, RZ, R2, !PT ;  /* 0x00000002ff027209 */ /* 0x000fe20007800000 */
[--C-:B----4-:R-:W-:Y:S01]  /*29e0*/  FADD R11, R0, -R5.reuse ;  /* 0x80000005000b7221 */ /* 0x110fe20000000000 */
[----:B------:R-:W-:Y:S01]  /*29f0*/  HFMA2 R7, -RZ, RZ, 0, 0 ;  /* 0x00000000ff077431 */ /* 0x000fe200000001ff */
[----:B------:R-:W-:Y:S01]  /*2a00*/  SHF.R.S32.HI R0, RZ, 0x1f, R64 ;  /* 0x0000001fff007819 */ /* 0x000fe20000011440 */
[--C-:B------:R-:W-:Y:S01]  /*2a10*/  FADD R13, R66, -R5.reuse ;  /* 0x80000005420d7221 */ /* 0x100fe20000000000 */
[----:B--2---:R-:W-:Y:S01]  /*2a20*/  MOV R6, R8 ;  /* 0x0000000800067202 */ /* 0x004fe20000000f00 */
[--C-:B------:R-:W-:Y:S01]  /*2a30*/  FADD R15, R68, -R5.reuse ;  /* 0x80000005440f7221 */ /* 0x100fe20000000000 */
[----:B------:R-:W-:Y:S01]  /*2a40*/  R2UR UR4, R48 ;  /* 0x00000000300472ca */ /* 0x000fe200000e0000 */
[--C-:B------:R-:W-:Y:S01]  /*2a50*/  FADD R67, R70, -R5.reuse ;  /* 0x8000000546437221 */ /* 0x100fe20000000000 */
[----:B------:R-:W-:Y:S01]  /*2a60*/  R2UR UR5, R49 ;  /* 0x00000000310572ca */ /* 0x000fe200000e0000 */
[--C-:B------:R-:W-:Y:S01]  /*2a70*/  FADD R69, R72, -R5.reuse ;  /* 0x8000000548457221 */ /* 0x100fe20000000000 */
[----:B------:R-:W-:Y:S01]  /*2a80*/  FADD R71, R74, -R5 ;  /* 0x800000054a477221 */ /* 0x000fe20000000000 */
[----:B------:R-:W-:-:S04]  /*2a90*/  IMAD.WIDE.U32 R6, R64, UR42, R6 ;  /* 0x0000002a40067c25 */ /* 0x000fc8000f8e0006 */
[----:B------:R-:W-:Y:S01]  /*2aa0*/  FADD R73, R76, -R5 ;  /* 0x800000054c497221 */ /* 0x000fe20000000000 */
[----:B0-----:R-:W-:Y:S01]  /*2ab0*/  FADD R4, R2, R3 ;  /* 0x0000000302047221 */ /* 0x001fe20000000000 */
[--C-:B------:R-:W-:Y:S01]  /*2ac0*/  FADD R75, R78, -R5.reuse ;  /* 0x800000054e4b7221 */ /* 0x100fe20000000000 */
[----:B------:R-:W-:Y:S01]  /*2ad0*/  IMAD R3, R0, UR42, RZ ;  /* 0x0000002a00037c24 */ /* 0x000fe2000f8e02ff */
[----:B------:R-:W-:Y:S01]  /*2ae0*/  LEA R2, P1, R6, UR40, 0x2 ;  /* 0x0000002806027c11 */ /* 0x000fe2000f8210ff */
[----:B------:R-:W-:Y:S01]  /*2af0*/  FADD R77, R80, -R5 ;  /* 0x80000005504d7221 */ /* 0x000fe20000000000 */
[----:B------:R-:W-:Y:S01]  /*2b00*/  FSETP.GEU.AND P0, PT, |R4|, 1.175494350822287508e-38, PT ;  /* 0x008000000400780b */ /* 0x000fe20003f0e200 */
[----:B------:R-:W-:Y:S02]  /*2b10*/  IMAD R3, R64, UR43, R3 ;  /* 0x0000002b40037c24 */ /* 0x000fe4000f8e0203 */
[--C-:B------:R-:W-:Y:S01]  /*2b20*/  FADD R79, R82, -R5.reuse ;  /* 0x80000005524f7221 */ /* 0x100fe20000000000 */
[--C-:B------:R-:W-:Y:S01]  /*2b30*/  FADD R81, R84, -R5.reuse ;  /* 0x8000000554517221 */ /* 0x100fe20000000000 */
[--C-:B------:R-:W-:Y:S01]  /*2b40*/  FADD R83, R86, -R5.reuse ;  /* 0x8000000556537221 */ /* 0x100fe20000000000 */
[--C-:B------:R-:W-:Y:S01]  /*2b50*/  FADD R85, R88, -R5.reuse ;  /* 0x8000000558557221 */ /* 0x100fe20000000000 */
[----:B------:R-:W-:Y:S01]  /*2b60*/  IADD3 R3, PT, PT, R7, R3, RZ ;  /* 0x0000000307037210 */ /* 0x000fe20007ffe0ff */
        /* <DEDUP_REMOVED lines=8> */
[----:B------:R-:W-:-:S02]  /*2bf0*/  LEA.HI.X R3, R6, UR41, R3, 0x2, P1 ;  /* 0x0000002906037c11 */ /* 0x000fc400088f1403 */
[C---:B------:R-:W-:Y:S02]  /*2c00*/  R2UR UR6, R48.reuse ;  /* 0x00000000300672ca */ /* 0x040fe400000e0000 */
[----:B------:R-:W0:Y:S01]  /*2c10*/  MUFU.RSQ R4, R4 ;  /* 0x0000000400047308 */ /* 0x000e220000001400 */
[C---:B------:R-:W-:Y:S02]  /*2c20*/  R2UR UR7, R49.reuse ;  /* 0x00000000310772ca */ /* 0x040fe400000e0000 */
[C---:B------:R-:W-:Y:S02]  /*2c30*/  R2UR UR8, R48.reuse ;  /* 0x00000000300872ca */ /* 0x040fe400000e0000 */
[C---:B------:R-:W-:Y:S02]  /*2c40*/  R2UR UR9, R49.reuse ;  /* 0x00000000310972ca */ /* 0x040fe400000e0000 */
[----:B------:R-:W-:Y:S02]  /*2c50*/  R2UR UR10, R48 ;  /* 0x00000000300a72ca */ /* 0x000fe400000e0000 */
[----:B------:R-:W-:-:S02]  /*2c60*/  R2UR UR11, R49 ;  /* 0x00000000310b72ca */ /* 0x000fc400000e0000 */
[C---:B------:R-:W-:Y:S02]  /*2c70*/  R2UR UR12, R48.reuse ;  /* 0x00000000300c72ca */ /* 0x040fe400000e0000 */
[----:B------:R-:W-:Y:S02]  /*2c80*/  R2UR UR13, R49 ;  /* 0x00000000310d72ca */ /* 0x000fe400000e0000 */
[----:B------:R-:W-:Y:S01]  /*2c90*/  R2UR UR14, R48 ;  /* 0x00000000300e72ca */ /* 0x000fe200000e0000 */
[----:B0-----:R-:W-:Y:S01]  /*2ca0*/  @!P0 FMUL R4, R4, 4096 ;  /* 0x4580000004048820 */ /* 0x001fe20000400000 */
[----:B------:R-:W-:Y:S02]  /*2cb0*/  IADD3 R62, P0, PT, R37, R62, RZ ;  /* 0x0000003e253e7210 */ /* 0x000fe40007f1e0ff */
[----:B------:R-:W-:Y:S01]  /*2cc0*/  R2UR UR15, R49 ;  /* 0x00000000310f72ca */ /* 0x000fe200000e0000 */
[C---:B------:R-:W-:Y:S01]  /*2cd0*/  FMUL R11, R4.reuse, R11 ;  /* 0x0000000b040b7220 */ /* 0x040fe20000400000 */
[----:B------:R-:W-:Y:S01]  /*2ce0*/  IADD3.X R60, PT, PT, RZ, R60, RZ, P0, !PT ;  /* 0x0000003cff3c7210 */ /* 0x000fe200007fe4ff */
[----:B------:R-:W-:Y:S01]  /*2cf0*/  FMUL R5, R4, R5 ;  /* 0x0000000504057220 */ /* 0x000fe20000400000 */
[----:B------:R-:W-:Y:S01]  /*2d00*/  ISETP.GE.U32.AND P0, PT, R62, UR38, PT ;  /* 0x000000263e007c0c */ /* 0x000fe2000bf06070 */
[----:B-----5:R-:W-:Y:S01]  /*2d10*/  FFMA R11, R39, R11, R36 ;  /* 0x0000000b270b7223 */ /* 0x020fe20000000024 */
        /* <DEDUP_REMOVED lines=22> */
[----:B------:R-:W-:Y:S01]  /*2e80*/  FMUL R95, R4, R95 ;  /* 0x0000005f045f7220 */ /* 0x000fe20000400000 */
[----:B------:R0:W-:Y:S01]  /*2e90*/  STG.E desc[UR4][R2.64], R11 ;  /* 0x0000000b02007986 */ /* 0x0001e2000c101904 */
        /* <DEDUP_REMOVED lines=46> */
.L_x_2604:
[----:B------:R-:W-:Y:S01]  /*3180*/  HFMA2 R12, -RZ, RZ, 0, 9.5367431640625e-07 ;  /* 0x00000010ff0c7431 */ /* 0x000fe200000001ff */
[----:B------:R-:W-:Y:S01]  /*3190*/  BSSY B0, `(.L_x_2622) ;  /* 0x0000008000007945 */ /* 0x000fe20003800000 */
[----:B------:R-:W-:Y:S01]  /*31a0*/  MOV R4, 0x41a00000 ;  /* 0x41a0000000047802 */ /* 0x000fe20000000f00 */
[----:B------:R-:W-:Y:S01]  /*31b0*/  IMAD.MOV.U32 R15, RZ, RZ, -0x1 ;  /* 0xffffffffff0f7424 */ /* 0x000fe200078e00ff */
[----:B------:R-:W-:Y:S02]  /*31c0*/  MOV R13, R2 ;  /* 0x00000002000d7202 */ /* 0x000fe40000000f00 */
[----:B------:R-:W-:-:S07]  /*31d0*/  MOV R11, 0x1f ;  /* 0x0000001f000b7802 */ /* 0x000fce0000000f00 */
[----:B-----5:R-:W-:Y:S05]  /*31e0*/  WARPSYNC.COLLECTIVE R15, `(.L_x_2623) ;  /* 0x000000000f087348 */ /* 0x020fea0003c00000 */
[----:B------:R0:W1:Y:S02]  /*31f0*/  SHFL.DOWN P6, R14, R13, R12, R11 ;  /* 0x0800000c0d0e7389 */ /* 0x00006400000c000b */
[----:B01---5:R-:W-:Y:S05]  /*3200*/  ENDCOLLECTIVE ;  /* 0x000000000000791b */ /* 0x023fea0003800000 */
.L_x_2623:
[----:B------:R-:W-:Y:S05]  /*3210*/  BSYNC B0 ;  /* 0x0000000000007941 */ /* 0x000fea0003800000 */
.L_x_2622:
[----:B------:R-:W-:Y:S01]  /*3220*/  HFMA2 R12, -RZ, RZ, 0, 9.5367431640625e-07 ;  /* 0x00000010ff0c7431 */ /* 0x000fe200000001ff */
[----:B------:R-:W-:Y:S01]  /*3230*/  MOV R13, R3 ;  /* 0x00000003000d7202 */ /* 0x000fe20000000f00 */
[----:B------:R-:W-:Y:S01]  /*3240*/  IMAD.MOV.U32 R15, RZ, RZ, -0x1 ;  /* 0xffffffffff0f7424 */ /* 0x000fe200078e00ff */
[----:B------:R-:W-:Y:S02]  /*3250*/  MOV R11, 0x1f ;  /* 0x0000001f000b7802 */ /* 0x000fe40000000f00 */
[----:B------:R-:W-:-:S07]  /*3260*/  MOV R5, R14 ;  /* 0x0000000e00057202 */ /* 0x000fce0000000f00 */
[----:B------:R-:W-:Y:S05]  /*3270*/  WARPSYNC.COLLECTIVE R15, `(.L_x_2624) ;  /* 0x000000000f087348 */ /* 0x000fea0003c00000 */
[----:B------:R0:W1:Y:S02]  /*3280*/  SHFL.DOWN P6, R14, R13, R12, R11 ;  /* 0x0800000c0d0e7389 */ /* 0x00006400000c000b */
[----:B01----:R-:W-:Y:S05]  /*3290*/  ENDCOLLECTIVE ;  /* 0x000000000000791b */ /* 0x003fea0003800000 */
.L_x_2624:
[----:B------:R-:W-:Y:S02]  /*32a0*/  MOV R13, R4 ;  /* 0x00000004000d7202 */ /* 0x000fe40000000f00 */
[----:B------:R-:W-:-:S07]  /*32b0*/  MOV R6, R14 ;  /* 0x0000000e00067202 */ /* 0x000fce0000000f00 */
[----:B------:R-:W-:Y:S05]  /*32c0*/  WARPSYNC.COLLECTIVE R15, `(.L_x_2625) ;  /* 0x000000000f087348 */ /* 0x000fea0003c00000 */
[----:B------:R0:W1:Y:S02]  /*32d0*/  SHFL.DOWN P6, R14, R13, R12, R11 ;  /* 0x0800000c0d0e7389 */ /* 0x00006400000c000b */
[----:B01----:R-:W-:Y:S05]  /*32e0*/  ENDCOLLECTIVE ;  /* 0x000000000000791b */ /* 0x003fea0003800000 */
.L_x_2625:
[----:B------:R-:W-:Y:S05]  /*32f0*/  BRA `(.L_x_2626) ;  /* 0xffffffec00607947 */ /* 0x000fea000383ffff */
.L_x_2607:
[----:B------:R-:W-:Y:S01]  /*3300*/  HFMA2 R12, -RZ, RZ, 0, 4.76837158203125e-07 ;  /* 0x00000008ff0c7431 */ /* 0x000fe200000001ff */
[----:B------:R-:W-:Y:S01]  /*3310*/  BSSY B0, `(.L_x_2627) ;  /* 0x0000007000007945 */ /* 0x000fe20003800000 */
[----:B------:R-:W-:Y:S01]  /*3320*/  MOV R13, R2 ;  /* 0x00000002000d7202 */ /* 0x000fe20000000f00 */
[----:B------:R-:W-:Y:S01]  /*3330*/  IMAD.MOV.U32 R11, RZ, RZ, 0x1f ;  /* 0x0000001fff0b7424 */ /* 0x000fe200078e00ff */
[----:B------:R-:W-:-:S07]  /*3340*/  MOV R15, 0xffffffff ;  /* 0xffffffff000f7802 */ /* 0x000fce0000000f00 */
[----:B-12--5:R-:W-:Y:S05]  /*3350*/  WARPSYNC.COLLECTIVE R15, `(.L_x_2628) ;  /* 0x000000000f087348 */ /* 0x026fea0003c00000 */
[----:B------:R0:W3:Y:S02]  /*3360*/  SHFL.DOWN P6, R14, R13, R12, R11 ;  /* 0x0800000c0d0e7389 */ /* 0x0000e400000c000b */
[----:B0123-5:R-:W-:Y:S05]  /*3370*/  ENDCOLLECTIVE ;  /* 0x000000000000791b */ /* 0x02ffea0003800000 */
.L_x_2628:
[----:B------:R-:W-:Y:S05]  /*3380*/  BSYNC B0 ;  /* 0x0000000000007941 */ /* 0x000fea0003800000 */
.L_x_2627:
        /* <DEDUP_REMOVED lines=8> */
.L_x_2629:
[----:B------:R-:W-:Y:S02]  /*3410*/  MOV R13, R4 ;  /* 0x00000004000d7202 */ /* 0x000fe40000000f00 */
[----:B------:R-:W-:-:S07]  /*3420*/  MOV R6, R14 ;  /* 0x0000000e00067202 */ /* 0x000fce0000000f00 */
[----:B------:R-:W-:Y:S05]  /*3430*/  WARPSYNC.COLLECTIVE R15, `(.L_x_2630) ;  /* 0x000000000f087348 */ /* 0x000fea0003c00000 */
[----:B------:R0:W1:Y:S02]  /*3440*/  SHFL.DOWN P6, R14, R13, R12, R11 ;  /* 0x0800000c0d0e7389 */ /* 0x00006400000c000b */
[----:B01----:R-:W-:Y:S05]  /*3450*/  ENDCOLLECTIVE ;  /* 0x000000000000791b */ /* 0x003fea0003800000 */
.L_x_2630:
[----:B------:R-:W-:Y:S05]  /*3460*/  BRA `(.L_x_2631) ;  /* 0xffffffec00747947 */ /* 0x000fea000383ffff */
.L_x_2610:
        /* <DEDUP_REMOVED lines=8> */
.L_x_2633:
[----:B------:R-:W-:Y:S05]  /*34f0*/  BSYNC B0 ;  /* 0x0000000000007941 */ /* 0x000fea0003800000 */
.L_x_2632:
        /* <DEDUP_REMOVED lines=8> */
.L_x_2634:
[----:B------:R-:W-:Y:S02]  /*3580*/  MOV R13, R4 ;  /* 0x00000004000d7202 */ /* 0x000fe40000000f00 */
[----:B------:R-:W-:-:S07]  /*3590*/  MOV R6, R14 ;  /* 0x0000000e00067202 */ /* 0x000fce0000000f00 */
[----:B------:R-:W-:Y:S05]  /*35a0*/  WARPSYNC.COLLECTIVE R15, `(.L_x_2635) ;  /* 0x000000000f087348 */ /* 0x000fea0003c00000 */
[----:B------:R0:W1:Y:S02]  /*35b0*/  SHFL.DOWN P6, R14, R13, R12, R11 ;  /* 0x0800000c0d0e7389 */ /* 0x00006400000c000b */
[----:B01----:R-:W-:Y:S05]  /*35c0*/  ENDCOLLECTIVE ;  /* 0x000000000000791b */ /* 0x003fea0003800000 */
.L_x_2635:
[----:B------:R-:W-:Y:S05]  /*35d0*/  BRA `(.L_x_2636) ;  /* 0xffffffec00847947 */ /* 0x000fea000383ffff */
.L_x_2613:
[----:B------:R-:W-:Y:S01]  /*35e0*/  HFMA2 R12, -RZ, RZ, 0, 1.1920928955078125e-07 ;  /* 0x00000002ff0c7431 */ /* 0x000fe200000001ff */
[----:B------:R-:W-:Y:S01]  /*35f0*/  BSSY B0, `(.L_x_2637) ;  /* 0x0000007000007945 */ /* 0x000fe20003800000 */
[----:B------:R-:W-:Y:S01]  /*3600*/  IMAD.MOV.U32 R13, RZ, RZ, R2 ;  /* 0x000000ffff0d7224 */ /* 0x000fe200078e0002 */
[----:B------:R-:W-:Y:S02]  /*3610*/  MOV R11, 0x1f ;  /* 0x0000001f000b7802 */ /* 0x000fe40000000f00 */
[----:B------:R-:W-:-:S07]  /*3620*/  MOV R15, 0xffffffff ;  /* 0xffffffff000f7802 */ /* 0x000fce0000000f00 */
[----:B0123-5:R-:W-:Y:S05]  /*3630*/  WARPSYNC.COLLECTIVE R15, `(.L_x_2638) ;  /* 0x000000000f087348 */ /* 0x02ffea0003c00000 */
[----:B------:R4:W0:Y:S02]  /*3640*/  SHFL.DOWN P6, R14, R13, R12, R11 ;  /* 0x0800000c0d0e7389 */ /* 0x00082400000c000b */
[----:B012345:R-:W-:Y:S05]  /*3650*/  ENDCOLLECTIVE ;  /* 0x000000000000791b */ /* 0x03ffea0003800000 */
.L_x_2638:
[----:B------:R-:W-:Y:S05]  /*3660*/  BSYNC B0 ;  /* 0x0000000000007941 */ /* 0x000fea0003800000 */
.L_x_2637:
        /* <DEDUP_REMOVED lines=8> */
.L_x_2639:
[----:B------:R-:W-:Y:S01]  /*36f0*/  IMAD.MOV.U32 R13, RZ, RZ, R4 ;  /* 0x000000ffff0d7224 */ /* 0x000fe200078e0004 */
[----:B------:R-:W-:-:S07]  /*3700*/  MOV R6, R14 ;  /* 0x0000000e00067202 */ /* 0x000fce0000000f00 */
[----:B------:R-:W-:Y:S05]  /*3710*/  WARPSYNC.COLLECTIVE R15, `(.L_x_2640) ;  /* 0x000000000f087348 */ /* 0x000fea0003c00000 */
[----:B------:R0:W1:Y:S02]  /*3720*/  SHFL.DOWN P6, R14, R13, R12, R11 ;  /* 0x0800000c0d0e7389 */ /* 0x00006400000c000b */
[----:B01----:R-:W-:Y:S05]  /*3730*/  ENDCOLLECTIVE ;  /* 0x000000000000791b */ /* 0x003fea0003800000 */
.L_x_2640:
[----:B------:R-:W-:Y:S05]  /*3740*/  BRA `(.L_x_2641) ;  /* 0xffffffec00947947 */ /* 0x000fea000383ffff */
.L_x_2616:
        /* <DEDUP_REMOVED lines=8> */
.L_x_2643:
[----:B------:R-:W-:Y:S05]  /*37d0*/  BSYNC B0 ;  /* 0x0000000000007941 */ /* 0x000fea0003800000 */
.L_x_2642:
        /* <DEDUP_REMOVED lines=8> */
.L_x_2644:
[----:B------:R-:W-:Y:S01]  /*3860*/  MOV R13, R4 ;  /* 0x00000004000d7202 */ /* 0x000fe20000000f00 */
[----:B------:R-:W-:-:S07]  /*3870*/  IMAD.MOV.U32 R6, RZ, RZ, R14 ;  /* 0x000000ffff067224 */ /* 0x000fce00078e000e */
[----:B------:R-:W-:Y:S05]  /*3880*/  WARPSYNC.COLLECTIVE R15, `(.L_x_2645) ;  /* 0x000000000f087348 */ /* 0x000fea0003c00000 */
[----:B------:R0:W1:Y:S02]  /*3890*/  SHFL.DOWN P6, R14, R13, R12, R11 ;  /* 0x0800000c0d0e7389 */ /* 0x00006400000c000b */
[----:B01----:R-:W-:Y:S05]  /*38a0*/  ENDCOLLECTIVE ;  /* 0x000000000000791b */ /* 0x003fea0003800000 */
.L_x_2645:
[----:B------:R-:W-:Y:S05]  /*38b0*/  BRA `(.L_x_2646) ;  /* 0xffffffec00a47947 */ /* 0x000fea000383ffff */
.L_x_2619:
        /* <DEDUP_REMOVED lines=8> */
.L_x_2648:
[----:B------:R-:W-:Y:S05]  /*3940*/  BSYNC B0 ;  /* 0x0000000000007941 */ /* 0x000fea0003800000 */
.L_x_2647:
        /* <DEDUP_REMOVED lines=8> */
.L_x_2649:
[----:B------:R-:W-:Y:S02]  /*39d0*/  MOV R13, R4 ;  /* 0x00000004000d7202 */ /* 0x000fe40000000f00 */
[----:B------:R-:W-:-:S07]  /*39e0*/  MOV R3, R14 ;  /* 0x0000000e00037202 */ /* 0x000fce0000000f00 */
[----:B------:R-:W-:Y:S05]  /*39f0*/  WARPSYNC.COLLECTIVE R15, `(.L_x_2650) ;  /* 0x000000000f087348 */ /* 0x000fea0003c00000 */
[----:B------:R0:W1:Y:S02]  /*3a00*/  SHFL.IDX P6, R14, R13, R12, R11 ;  /* 0x0000000c0d0e7389 */ /* 0x00006400000c000b */
[----:B01----:R-:W-:Y:S05]  /*3a10*/  ENDCOLLECTIVE ;  /* 0x000000000000791b */ /* 0x003fea0003800000 */
.L_x_2650:
[----:B------:R-:W-:Y:S05]  /*3a20*/  BRA `(.L_x_2651) ;  /* 0xffffffec00b47947 */ /* 0x000fea000383ffff */
        .weak           $__internal_22_$__cuda_sm3x_div_rn_noftz_f32_slowpath
        .type           $__internal_22_$__cuda_sm3x_div_rn_noftz_f32_slowpath,@function
        .size           $__internal_22_$__cuda_sm3x_div_rn_noftz_f32_slowpath,(.L_x_7645 - $__internal_22_$__cuda_sm3x_div_rn_noftz_f32_slowpath)
$__internal_22_$__cuda_sm3x_div_rn_noftz_f32_slowpath:
        /* <DEDUP_REMOVED lines=34> */
.L_x_2653:
[----:B------:R-:W-:Y:S01]  /*3c50*/  LEA R13, R71, 0xc0800000, 0x17 ;  /* 0xc0800000470d7811 */ /* 0x000fe200078eb8ff */
[----:B------:R-:W-:Y:S01]  /*3c60*/  VIADD R12, R12, 0xffffff81 ;  /* 0xffffff810c0c7836 */ /* 0x000fe20000000000 */
[----:B------:R-:W-:Y:S02]  /*3c70*/  BSSY B1, `(.L_x_2658) ;  /* 0x0000035000017945 */ /* 0x000fe40003800000 */
[----:B------:R-:W-:Y:S01]  /*3c80*/  IADD3 R13, PT, PT, -R13, R14, RZ ;  /* 0x0000000e0d0d7210 */ /* 0x000fe20007ffe1ff */
[C---:B------:R-:W-:Y:S01]  /*3c90*/  IMAD R7, R12.reuse, -0x800000, R7 ;  /* 0xff8000000c077824 */ /* 0x040fe200078e0207 */
[----:B------:R-:W-:Y:S02]  /*3ca0*/  IADD3 R12, PT, PT, R12, 0x7f, -R71 ;  /* 0x0000007f0c0c7810 */ /* 0x000fe40007ffe847 */
        /* <DEDUP_REMOVED lines=29> */
[----:B------:R-:W-:Y:S01]  /*3e80*/  ISETP.NE.AND P1, PT, R13, RZ, PT ;  /* 0x000000ff0d00720c */ /* 0x000fe20003f25270 */
[----:B------:R-:W-:Y:S01]  /*3e90*/  IMAD.MOV R13, RZ, RZ, -R13 ;  /* 0x000000ffff0d7224 */ /* 0x000fe200078e0a0d */
[----:B------:R-:W-:Y:S02]  /*3ea0*/  LOP3.LUT R11, R11, 0x800000, RZ, 0xfc, !PT ;  /* 0x008000000b0b7812 */ /* 0x000fe400078efcff */
[----:B------:R-:W-:-:S02]  /*3eb0*/  FSETP.NEU.FTZ.AND P0, PT, R7, R12, PT ;  /* 0x0000000c0700720b */ /* 0x000fc40003f1d000 */
[----:B------:R-:W-:Y:S02]  /*3ec0*/  SHF.L.U32 R102, R11, R102, RZ ;  /* 0x000000660b667219 */ /* 0x000fe400000006ff */
[----:B------:R-:W-:Y:S02]  /*3ed0*/  SEL R12, R13, RZ, P2 ;  /* 0x000000ff0d0c7207 */ /* 0x000fe40001000000 */
[----:B------:R-:W-:Y:S02]  /*3ee0*/  ISETP.NE.AND P1, PT, R102, RZ, P1 ;  /* 0x000000ff6600720c */ /* 0x000fe40000f25270 */
[----:B------:R-:W-:Y:S02]  /*3ef0*/  SHF.R.U32.HI R12, RZ, R12, R11 ;  /* 0x0000000cff0c7219 */ /* 0x000fe4000001160b */
[----:B------:R-:W-:Y:S02]  /*3f00*/  PLOP3.LUT P0, PT, P0, P1, PT, 0xf8, 0x8f ;  /* 0x00000000008f781c */ /* 0x000fe40000703f70 */
[----:B------:R-:W-:-:S02]  /*3f10*/  SHF.R.U32.HI R102, RZ, 0x1, R12 ;  /* 0x00000001ff667819 */ /* 0x000fc4000001160c */
[----:B------:R-:W-:-:S04]  /*3f20*/  SEL R7, RZ, 0x1, !P0 ;  /* 0x00000001ff077807 */ /* 0x000fc80004000000 */
[----:B------:R-:W-:-:S04]  /*3f30*/  LOP3.LUT R7, R7, 0x1, R102, 0xf8, !PT ;  /* 0x0000000107077812 */ /* 0x000fc800078ef866 */
[----:B------:R-:W-:-:S04]  /*3f40*/  LOP3.LUT R7, R7, R12, RZ, 0xc0, !PT ;  /* 0x0000000c07077212 */ /* 0x000fc800078ec0ff */
[----:B------:R-:W-:-:S04]  /*3f50*/  IADD3 R7, PT, PT, R102, R7, RZ ;  /* 0x0000000766077210 */ /* 0x000fc80007ffe0ff */
[----:B------:R-:W-:Y:S01]  /*3f60*/  LOP3.LUT R14, R7, R14, RZ, 0xfc, !PT ;  /* 0x0000000e070e7212 */ /* 0x000fe200078efcff */
[----:B------:R-:W-:Y:S06]  /*3f70*/  BRA `(.L_x_2661) ;  /* 0x0000000000107947 */ /* 0x000fec0003800000 */
.L_x_2660:
[----:B------:R-:W-:-:S04]  /*3f80*/  LOP3.LUT R14, R14, 0x80000000, RZ, 0xc0, !PT ;  /* 0x800000000e0e7812 */ /* 0x000fc800078ec0ff */
[----:B------:R-:W-:Y:S01]  /*3f90*/  LOP3.LUT R14, R14, 0x7f800000, RZ, 0xfc, !PT ;  /* 0x7f8000000e0e7812 */ /* 0x000fe200078efcff */
[----:B------:R-:W-:Y:S06]  /*3fa0*/  BRA `(.L_x_2661) ;  /* 0x0000000000047947 */ /* 0x000fec0003800000 */
.L_x_2659:
[----:B------:R-:W-:-:S07]  /*3fb0*/  LEA R14, R12, R14, 0x17 ;  /* 0x0000000e0c0e7211 */ /* 0x000fce00078eb8ff */
.L_x_2661:
[----:B------:R-:W-:Y:S05]  /*3fc0*/  BSYNC B1 ;  /* 0x0000000000017941 */ /* 0x000fea0003800000 */
.L_x_2658:
[----:B------:R-:W-:Y:S05]  /*3fd0*/  BRA `(.L_x_2662) ;  /* 0x0000000000207947 */ /* 0x000fea0003800000 */
.L_x_2657:
[----:B------:R-:W-:-:S04]  /*3fe0*/  LOP3.LUT R14, R14, 0x80000000, R7, 0x48, !PT ;  /* 0x800000000e0e7812 */ /* 0x000fc800078e4807 */
[----:B------:R-:W-:Y:S01]  /*3ff0*/  LOP3.LUT R14, R14, 0x7f800000, RZ, 0xfc, !PT ;  /* 0x7f8000000e0e7812 */ /* 0x000fe200078efcff */
[----:B------:R-:W-:Y:S06]  /*4000*/  BRA `(.L_x_2662) ;  /* 0x0000000000147947 */ /* 0x000fec0003800000 */
.L_x_2656:
[----:B------:R-:W-:Y:S01]  /*4010*/  LOP3.LUT R14, R14, 0x80000000, R7, 0x48, !PT ;  /* 0x800000000e0e7812 */ /* 0x000fe200078e4807 */
[----:B------:R-:W-:Y:S06]  /*4020*/  BRA `(.L_x_2662) ;  /* 0x00000000000c7947 */ /* 0x000fec0003800000 */
.L_x_2655:
[----:B------:R-:W0:Y:S01]  /*4030*/  MUFU.RSQ R14, -QNAN ;  /* 0xffc00000000e7908 */ /* 0x000e220000001400 */
[----:B------:R-:W-:Y:S05]  /*4040*/  BRA `(.L_x_2662) ;  /* 0x0000000000047947 */ /* 0x000fea0003800000 */
.L_x_2654:
[----:B------:R-:W-:-:S07]  /*4050*/  FADD.FTZ R14, R7, R14 ;  /* 0x0000000e070e7221 */ /* 0x000fce0000010000 */
.L_x_2662:
[----:B------:R-:W-:Y:S05]  /*4060*/  BSYNC B0 ;  /* 0x0000000000007941 */ /* 0x000fea0003800000 */
.L_x_2652:
[----:B------:R-:W-:Y:S01]  /*4070*/  HFMA2 R11, -RZ, RZ, 0, 0 ;  /* 0x00000000ff0b7431 */ /* 0x000fe200000001ff */
[----:B0-----:R-:W-:-:S03]  /*4080*/  MOV R7, R14 ;  /* 0x0000000e00077202 */ /* 0x001fc60000000f00 */
[----:B------:R-:W-:Y:S05]  /*4090*/  RET.REL.NODEC R10 `(_Z17LayerNormWarpImplI10DirectLoadIffE11DirectStoreIffEfLi1ELi20ELi20ELi32ELi1ELb0EEvT_T0_lld) ;  /* 0xffffffbc0ad87950 */ /* 0x000fea0003c3ffff */
.L_x_2663:
        /* <DEDUP_REMOVED lines=14> */
.L_x_7645:


//--------------------- .text._Z17LayerNormWarpImplI10DirectLoadIffE11DirectStoreIffEfLi1ELi16ELi12ELi32ELi1ELb1EEvT_T0_lld --------------------------
	.section	.text._Z17LayerNormWarpImplI10DirectLoadIffE11DirectStoreIffEfLi1ELi16ELi12ELi32ELi1ELb1EEvT_T0_lld,"ax",@progbits
	.align	128
        .global         _Z17LayerNormWarpImplI10DirectLoadIffE11DirectStoreIffEfLi1ELi16ELi12ELi32ELi1ELb1EEvT_T0_lld
        .type           _Z17LayerNormWarpImplI10DirectLoadIffE11DirectStoreIffEfLi1ELi16ELi12ELi32ELi1ELb1EEvT_T0_lld,@function
        .size           _Z17LayerNormWarpImplI10DirectLoadIffE11DirectStoreIffEfLi1ELi16ELi12ELi32ELi1ELb1EEvT_T0_lld,(.L_x_7646 - _Z17LayerNormWarpImplI10DirectLoadIffE11DirectStoreIffEfLi1ELi16ELi12ELi32ELi1ELb1EEvT_T0_lld)
        .other          _Z17LayerNormWarpImplI10DirectLoadIffE11DirectStoreIffEfLi1ELi16ELi12ELi32ELi1ELb1EEvT_T0_lld,@"STO_CUDA_ENTRY STV_DEFAULT"
_Z17LayerNormWarpImplI10DirectLoadIffE11DirectStoreIffEfLi1ELi16ELi12ELi32ELi1ELb1EEvT_T0_lld:
.text._Z17LayerNormWarpImplI10DirectLoadIffE11DirectStoreIffEfLi1ELi16ELi12ELi32ELi1ELb1EEvT_T0_lld:
        /* <DEDUP_REMOVED lines=25> */
.L_x_2664:
        /* <DEDUP_REMOVED lines=12> */
[----:B------:R-:W2:Y:S07]  /*0250*/  LDCU.128 UR4, c[0x0][0x390] ;  /* 0x00007200ff0477ac */ /* 0x000eae0008000c00 */
[----:B------:R-:W0:Y:S01]  /*0260*/  LDC.64 R2, c[0x0][0x388] ;  /* 0x0000e200ff027b82 */ /* 0x000e220000000a00 */
[----:B-1----:R-:W-:-:S02]  /*0270*/  R2UR UR12, R36 ;  /* 0x00000000240c72ca */ /* 0x002fc400000e0000 */
[C---:B------:R-:W-:Y:S02]  /*0280*/  R2UR UR13, R37.reuse ;  /* 0x00000000250d72ca */ /* 0x040fe400000e0000 */
[C---:B------:R-:W-:Y:S02]  /*0290*/  R2UR UR16, R36.reuse ;  /* 0x00000000241072ca */ /* 0x040fe400000e0000 */
[C---:B------:R-:W-:Y:S02]  /*02a0*/  R2UR UR17, R37.reuse ;  /* 0x00000000251172ca */ /* 0x040fe400000e0000 */
[----:B------:R-:W-:Y:S01]  /*02b0*/  R2UR UR20, R36 ;  /* 0x00000000241472ca */ /* 0x000fe200000e0000 */
[----:B0-----:R-:W-:Y:S01]  /*02c0*/  IMAD.WIDE.U32 R2, R8, 0x4, R2 ;  /* 0x0000000408027825 */ /* 0x001fe200078e0002 */
        /* <DEDUP_REMOVED lines=24> */
[----:B------:R-:W5:Y:S01]  /*0450*/  LDG.E R42, desc[UR50][R2.64+0x400] ;  /* 0x00040032022a7981 */ /* 0x000f62000c1e1900 */
[----:B--2---:R-:W-:Y:S02]  /*0460*/  LEA R4, P0, R8, UR4, 0x2 ;  /* 0x0000000408047c11 */ /* 0x004fe4000f8010ff */
[----:B------:R-:W-:Y:S01]  /*0470*/  R2UR UR4, R36 ;  /* 0x00000000240472ca */ /* 0x000fe200000e0000 */
[----:B------:R-:W5:Y:S01]  /*0480*/  LDG.E R41, desc[UR54][R2.64+0x480] ;  /* 0x0004803602297981 */ /* 0x000f62000c1e1900 */
[----:B------:R-:W-:-:S02]  /*0490*/  LEA.HI.X R5, R8, UR5, RZ, 0x2, P0 ;  /* 0x0000000508057c11 */ /* 0x000fc400080f14ff */
[C---:B------:R-:W-:Y:S01]  /*04a0*/  R2UR UR5, R37.reuse ;  /* 0x00000000250572ca */ /* 0x040fe200000e0000 */
[----:B------:R-:W5:Y:S01]  /*04b0*/  LDG.E R44, desc[UR58][R2.64+0x500] ;  /* 0x0005003a022c7981 */ /* 0x000f62000c1e1900 */
[C---:B------:R-:W-:Y:S02]  /*04c0*/  R2UR UR8, R36.reuse ;  /* 0x00000000240872ca */ /* 0x040fe400000e0000 */
[C---:B------:R-:W-:Y:S01]  /*04d0*/  R2UR UR9, R37.reuse ;  /* 0x00000000250972ca */ /* 0x040fe200000e0000 */
[----:B------:R-:W5:Y:S01]  /*04e0*/  LDG.E R45, desc[UR60][R2.64+0x580] ;  /* 0x0005803c022d7981 */ /* 0x000f62000c1e1900 */
[C---:B------:R-:W-:Y:S02]  /*04f0*/  R2UR UR10, R36.reuse ;  /* 0x00000000240a72ca */ /* 0x040fe400000e0000 */
[----:B------:R-:W-:Y:S02]  /*0500*/  R2UR UR11, R37 ;  /* 0x00000000250b72ca */ /* 0x000fe400000e0000 */
[----:B------:R-:W-:-:S02]  /*0510*/  R2UR UR14, R36 ;  /* 0x00000000240e72ca */ /* 0x000fc400000e0000 */
[C---:B------:R-:W-:Y:S01]  /*0520*/  R2UR UR15, R37.reuse ;  /* 0x00000000250f72ca */ /* 0x040fe200000e0000 */
[----:B------:R-:W5:Y:S01]  /*0530*/  LDG.E R29, desc[UR4][R4.64+0x500] ;  /* 0x00050004041d7981 */ /* 0x000f62000c1e1900 */
[----:B------:R-:W0:Y:S01]  /*0540*/  LDCU.64 UR4, c[0x0][0x3c0] ;  /* 0x00007800ff0477ac */ /* 0x000e220008000a00 */
[C---:B------:R-:W-:Y:S02]  /*0550*/  R2UR UR18, R36.reuse ;  /* 0x00000000241272ca */ /* 0x040fe400000e0000 */
[C---:B------:R-:W-:Y:S01]  /*0560*/  R2UR UR19, R37.reuse ;  /* 0x00000000251372ca */ /* 0x040fe200000e0000 */
[----:B------:R-:W5:Y:S01]  /*0570*/  LDG.E R32, desc[UR8][R2.64] ;  /* 0x0000000802207981 */ /* 0x000f62000c1e1900 */
[C---:B------:R-:W-:Y:S01]  /*0580*/  R2UR UR22, R36.reuse ;  /* 0x00000000241672ca */ /* 0x040fe200000e0000 */
[----:B------:R-:W1:Y:S01]  /*0590*/  LDCU.64 UR8, c[0x0][0x380] ;  /* 0x00007000ff0877ac */ /* 0x000e620008000a00 */
[C---:B------:R-:W-:Y:S01]  /*05a0*/  R2UR UR23, R37.reuse ;  /* 0x00000000251772ca */ /* 0x040fe200000e0000 */
[----:B------:R-:W-:Y:S01]  /*05b0*/  HFMA2 R9, -RZ, RZ, 0, 0 ;  /* 0x00000000ff097431 */ /* 0x000fe200000001ff */
[C---:B------:R-:W-:Y:S01]  /*05c0*/  R2UR UR26, R36.reuse ;  /* 0x00000000241a72ca */ /* 0x040fe200000e0000 */
[----:B------:R-:W-:Y:S01]  /*05d0*/  IMAD.MOV.U32 R43, RZ, RZ, RZ ;  /* 0x000000ffff2b7224 */ /* 0x000fe200078e00ff */
[----:B------:R-:W-:Y:S01]  /*05e0*/  R2UR UR27, R37 ;  /* 0x00000000251b72ca */ /* 0x000fe200000e0000 */
[----:B------:R-:W5:Y:S01]  /*05f0*/  LDG.E R19, desc[UR10][R4.64] ;  /* 0x0000000a04137981 */ /* 0x000f62000c1e1900 */
[----:B------:R-:W-:-:S02]  /*0600*/  R2UR UR30, R36 ;  /* 0x00000000241e72ca */ /* 0x000fc400000e0000 */
[C---:B------:R-:W-:Y:S02]  /*0610*/  R2UR UR31, R37.reuse ;  /* 0x00000000251f72ca */ /* 0x040fe400000e0000 */
[C---:B------:R-:W-:Y:S02]  /*0620*/  R2UR UR34, R36.reuse ;  /* 0x00000000242272ca */ /* 0x040fe400000e0000 */
[C---:B------:R-:W-:Y:S02]  /*0630*/  R2UR UR35, R37.reuse ;  /* 0x00000000252372ca */ /* 0x040fe400000e0000 */
[C---:B------:R-:W-:Y:S02]  /*0640*/  R2UR UR48, R36.reuse ;  /* 0x00000000243072ca */ /* 0x040fe400000e0000 */
[----:B------:R-:W-:Y:S02]  /*0650*/  R2UR UR49, R37 ;  /* 0x00000000253172ca */ /* 0x000fe400000e0000 */
[----:B------:R-:W-:-:S02]  /*0660*/  R2UR UR52, R36 ;  /* 0x00000000243472ca */ /* 0x000fc400000e0000 */
[C---:B------:R-:W-:Y:S02]  /*0670*/  R2UR UR53, R37.reuse ;  /* 0x00000000253572ca */ /* 0x040fe400000e0000 */
[C---:B------:R-:W-:Y:S02]  /*0680*/  R2UR UR56, R36.reuse ;  /* 0x00000000243872ca */ /* 0x040fe400000e0000 */
[C---:B------:R-:W-:Y:S02]  /*0690*/  R2UR UR57, R37.reuse ;  /* 0x00000000253972ca */ /* 0x040fe400000e0000 */
[----:B------:R-:W-:Y:S02]  /*06a0*/  R2UR UR62, R36 ;  /* 0x00000000243e72ca */ /* 0x000fe400000e0000 */
[----:B------:R-:W-:Y:S01]  /*06b0*/  R2UR UR63, R37 ;  /* 0x00000000253f72ca */ /* 0x000fe200000e0000 */
[----:B------:R-:W-:Y:S01]  /*06c0*/  IMAD R0, R43, UR6, RZ ;  /* 0x000000062b007c24 */ /* 0x000fe2000f8e02ff */
[----:B------:R-:W5:Y:S01]  /*06d0*/  LDG.E R20, desc[UR14][R4.64+0x80] ;  /* 0x0000800e04147981 */ /* 0x000f62000c1e1900 */
[----:B0-----:R-:W0:Y:S02]  /*06e0*/  F2F.F32.F64 R46, UR4 ;  /* 0x00000004002e7d10 */ /* 0x001e240008301000 */
[C---:B------:R-:W-:Y:S01]  /*06f0*/  IMAD R7, R47.reuse, UR7, R0 ;  /* 0x000000072f077c24 */ /* 0x040fe2000f8e0200 */
        /* <DEDUP_REMOVED lines=8> */
[----:B------:R2:W5:Y:S02]  /*0780*/  LDG.E R30, desc[UR62][R4.64+0x580] ;  /* 0x0005803e041e7981 */ /* 0x000564000c1e1900 */
[----:B--2---:R-:W-:-:S04]  /*0790*/  IMAD.WIDE.U32 R4, R47, UR6, R8 ;  /* 0x000000062f047c25 */ /* 0x004fc8000f8e0008 */
[----:B------:R-:W-:Y:S01]  /*07a0*/  IMAD.IADD R5, R5, 0x1, R7 ;  /* 0x0000000105057824 */ /* 0x000fe200078e0207 */
[----:B-1----:R-:W-:-:S04]  /*07b0*/  LEA R16, P0, R4, UR8, 0x2 ;  /* 0x0000000804107c11 */ /* 0x002fc8000f8010ff */
[----:B------:R-:W-:Y:S02]  /*07c0*/  LEA.HI.X R4, R4, UR9, R5, 0x2, P0 ;  /* 0x0000000904047c11 */ /* 0x000fe400080f1405 */
[----:B------:R-:W-:Y:S01]  /*07d0*/  IADD3 R16, P0, PT, R16, 0x400, RZ ;  /* 0x0000040010107810 */ /* 0x000fe20007f1e0ff */
[C---:B------:R-:W-:Y:S01]  /*07e0*/  VIADD R53, R8.reuse, 0x180 ;  /* 0x0000018008357836 */ /* 0x040fe20000000000 */
[----:B------:R-:W-:Y:S01]  /*07f0*/  MOV R48, RZ ;  /* 0x000000ff00307202 */ /* 0x000fe20000000f00 */
[C---:B------:R-:W-:Y:S01]  /*0800*/  VIADD R15, R8.reuse, 0x1a0 ;  /* 0x000001a0080f7836 */ /* 0x040fe20000000000 */
[C---:B------:R-:W-:Y:S01]  /*0810*/  IADD3 R55, PT, PT, R8.reuse, 0x1c0, RZ ;  /* 0x000001c008377810 */ /* 0x040fe20007ffe0ff */
[----:B------:R-:W-:Y:S01]  /*0820*/  IMAD.MOV.U32 R49, RZ, RZ, R47 ;  /* 0x000000ffff317224 */ /* 0x000fe200078e002f */
[----:B------:R-:W-:Y:S02]  /*0830*/  IADD3 R13, PT, PT, R8, 0x1e0, RZ ;  /* 0x000001e0080d7810 */ /* 0x000fe40007ffe0ff */
[----:B0-----:R-:W-:-:S07]  /*0840*/  IADD3.X R17, PT, PT, RZ, R4, RZ, P0, !PT ;  /* 0x00000004ff117210 */ /* 0x001fce00007fe4ff */
.L_x_2724:
        /* <DEDUP_REMOVED lines=29> */
[----:B------:R-:W-:Y:S02]  /*0a20*/  HFMA2 R14, -RZ, RZ, 2.125, 0 ;  /* 0x40400000ff0e7431 */ /* 0x000fe400000001ff */
[----:B------:R-:W-:Y:S01]  /*0a30*/  IMAD.MOV.U32 R7, RZ, RZ, R2 ;  /* 0x000000ffff077224 */ /* 0x000fe200078e0002 */
[----:B------:R-:W-:-:S07]  /*0a40*/  MOV R10, 0xa60 ;  /* 0x00000a60000a7802 */ /* 0x000fce0000000f00 */
[----:B-----5:R-:W-:Y:S05]  /*0a50*/  CALL.REL.NOINC `($__internal_23_$__cuda_sm3x_div_rn_noftz_f32_slowpath) ;  /* 0x0000002c00387944 */ /* 0x020fea0003c00000 */
[----:B------:R-:W-:-:S07]  /*0a60*/  IMAD.MOV.U32 R6, RZ, RZ, R7 ;  /* 0x000000ffff067224 */ /* 0x000fce00078e0007 */
.L_x_2666:
[----:B------:R-:W-:Y:S05]  /*0a70*/  BSYNC.RECONVERGENT B2 ;  /* 0x0000000000027941 */ /* 0x000fea0003800200 */
.L_x_2665:
        /* <DEDUP_REMOVED lines=27> */
[----:B-----5:R-:W-:Y:S05]  /*0c30*/  CALL.REL.NOINC `($__internal_23_$__cuda_sm3x_div_rn_noftz_f32_slowpath) ;  /* 0x0000002800c07944 */ /* 0x020fea0003c00000 */
[----:B------:R-:W-:-:S07]  /*0c40*/  MOV R6, R7 ;  /* 0x0000000700067202 */ /* 0x000fce0000000f00 */
.L_x_2668:
[----:B------:R-:W-:Y:S05]  /*0c50*/  BSYNC.RECONVERGENT B2 ;  /* 0x0000000000027941 */ /* 0x000fea0003800200 */
.L_x_2667:
        /* <DEDUP_REMOVED lines=20> */
[----:B-----5:R-:W-:Y:S05]  /*0da0*/  CALL.REL.NOINC `($__internal_23_$__cuda_sm3x_div_rn_noftz_f32_slowpath) ;  /* 0x0000002800647944 */ /* 0x020fea0003c00000 */
[----:B------:R-:W-:-:S07]  /*0db0*/  IMAD.MOV.U32 R5, RZ, RZ, R7 ;  /* 0x000000ffff057224 */ /* 0x000fce00078e0007 */
.L_x_2670:
[----:B------:R-:W-:Y:S05]  /*0dc0*/  BSYNC.RECONVERGENT B2 ;  /* 0x0000000000027941 */ /* 0x000fea0003800200 */
.L_x_2669:
[----:B------:R-:W-:Y:S02]  /*0dd0*/  R2UR UR4, R36 ;  /* 0x00000000240472ca */ /* 0x000fe400000e0000 */
[----:B------:R-:W-:-:S13]  /*0de0*/  R2UR UR5, R37 ;  /* 0x00000000250572ca */ /* 0x000fda00000e0000 */
[----:B------:R-:W2:Y:S01]  /*0df0*/  LDG.E R60, desc[UR4][R16.64+-0x100] ;  /* 0xffff0004103c7981 */ /* 0x000ea2000c1e1900 */
[----:B------:R-:W-:Y:S01]  /*0e00*/  FADD R51, R51, R5 ;  /* 0x0000000533337221 */ /* 0x000fe20000000000 */
[----:B------:R-:W-:Y:S01]  /*0e10*/  MOV R7, 0x3e124925 ;  /* 0x3e12492500077802 */ /* 0x000fe20000000f00 */
[----:B------:R-:W-:Y:S01]  /*0e20*/  IMAD.MOV.U32 R4, RZ, RZ, 0x40e00000 ;  /* 0x40e00000ff047424 */ /* 0x000fe200078e00ff */
[----:B------:R-:W-:Y:S01]  /*0e30*/  BSSY.RECONVERGENT B2, `(.L_x_2671) ;  /* 0x0000010000027945 */ /* 0x000fe20003800200 */
[----:B------:R-:W-:Y:S02]  /*0e40*/  FADD R5, R58, -R51 ;  /* 0x800000333a057221 */ /* 0x000fe40000000000 */
[----:B------:R-:W-:Y:S02]  /*0e50*/  FFMA R4, R7, -R4, 1 ;  /* 0x3f80000007047423 */ /* 0x000fe40000000804 */
[----:B------:R-:W-:Y:S02]  /*0e60*/  FFMA R66, R2, R5, R61 ;  /* 0x0000000502427223 */ /* 0x000fe4000000003d */
        /* <DEDUP_REMOVED lines=12> */
.L_x_2672:
[----:B------:R-:W-:Y:S05]  /*0f30*/  BSYNC.RECONVERGENT B2 ;  /* 0x0000000000027941 */ /* 0x000fea0003800200 */
.L_x_2671:
        /* <DEDUP_REMOVED lines=27> */
[----:B-----5:R-:W-:Y:S05]  /*10f0*/  CALL.REL.NOINC `($__internal_23_$__cuda_sm3x_div_rn_noftz_f32_slowpath) ;  /* 0x0000002400907944 */ /* 0x020fea0003c00000 */
[----:B------:R-:W-:-:S07]  /*1100*/  MOV R5, R7 ;  /* 0x0000000700057202 */ /* 0x000fce0000000f00 */
.L_x_2674:
[----:B------:R-:W-:Y:S05]  /*1110*/  BSYNC.RECONVERGENT B2 ;  /* 0x0000000000027941 */ /* 0x000fea0003800200 */
.L_x_2673:
        /* <DEDUP_REMOVED lines=22> */
.L_x_2676:
[----:B------:R-:W-:Y:S05]  /*1280*/  BSYNC.RECONVERGENT B2 ;  /* 0x0000000000027941 */ /* 0x000fea0003800200 */
.L_x_2675:
        /* <DEDUP_REMOVED lines=20> */
[----:B-----5:R-:W-:Y:S05]  /*13d0*/  CALL.REL.NOINC `($__internal_23_$__cuda_sm3x_div_rn_noftz_f32_slowpath) ;  /* 0x0000002000d87944 */ /* 0x020fea0003c00000 */
[----:B------:R-:W-:-:S07]  /*13e0*/  IMAD.MOV.U32 R5, RZ, RZ, R7 ;  /* 0x000000ffff057224 */ /* 0x000fce00078e0007 */
.L_x_2678:
[----:B------:R-:W-:Y:S05]  /*13f0*/  BSYNC.RECONVERGENT B2 ;  /* 0x0000000000027941 */ /* 0x000fea0003800200 */
.L_x_2677:
[----:B------:R-:W-:Y:S02]  /*1400*/  R2UR UR4, R36 ;  /* 0x00000000240472ca */ /* 0x000fe400000e0000 */
[----:B------:R-:W-:-:S13]  /*1410*/  R2UR UR5, R37 ;  /* 0x00000000250572ca */ /* 0x000fda00000e0000 */
[----:B------:R-:W2:Y:S01]  /*1420*/  LDG.E R51, desc[UR4][R16.64+0x180] ;  /* 0x0001800410337981 */ /* 0x000ea2000c1e1900 */
[----:B------:R-:W-:Y:S02]  /*1430*/  HFMA2 R4, -RZ, RZ, 2.625, 0 ;  /* 0x41400000ff047431 */ /* 0x000fe400000001ff */
        /* <DEDUP_REMOVED lines=18> */
.L_x_2680:
[----:B------:R-:W-:Y:S05]  /*1560*/  BSYNC.RECONVERGENT B2 ;  /* 0x0000000000027941 */ /* 0x000fea0003800200 */
.L_x_2679:
        /* <DEDUP_REMOVED lines=9> */
[----:B------:R-:W-:Y:S01]  /*1600*/  HFMA2 R5, -RZ, RZ, 1.4033203125, -0.00017845630645751953125 ;  /* 0x3d9d89d9ff057431 */ /* 0x000fe200000001ff */
[----:B------:R-:W-:Y:S01]  /*1610*/  MOV R4, 0x41500000 ;  /* 0x4150000000047802 */ /* 0x000fe20000000f00 */
[----:B------:R-:W-:Y:S04]  /*1620*/  BSSY.RECONVERGENT B3, `(.L_x_2683) ;  /* 0x000000e000037945 */ /* 0x000fe80003800200 */
[----:B------:R-:W-:-:S04]  /*1630*/  FFMA R4, R5, -R4, 1 ;  /* 0x3f80000005047423 */ /* 0x000fc80000000804 */
[----:B------:R-:W-:Y:S01]  /*1640*/  FFMA R5, R4, R5, 0.076923079788684844971 ;  /* 0x3d9d89d904057423 */ /* 0x000fe20000000005 */
        /* <DEDUP_REMOVED lines=11> */
.L_x_2684:
[----:B------:R-:W-:Y:S05]  /*1700*/  BSYNC.RECONVERGENT B3 ;  /* 0x0000000000037941 */ /* 0x000fea0003800200 */
.L_x_2683:
[----:B------:R-:W-:Y:S01]  /*1710*/  FADD R2, R2, R5 ;  /* 0x0000000502027221 */ /* 0x000fe20000000000 */
[----:B------:R-:W-:-:S03]  /*1720*/  IMAD.MOV.U32 R4, RZ, RZ, 0x41500000 ;  /* 0x41500000ff047424 */ /* 0x000fc600078e00ff */
[----:B------:R-:W-:-:S04]  /*1730*/  FADD R5, R61, -R2 ;  /* 0x800000023d057221 */ /* 0x000fc80000000000 */
[----:B------:R-:W-:-:S07]  /*1740*/  FFMA R3, R6, R5, R3 ;  /* 0x0000000506037223 */ /* 0x000fce0000000003 */
.L_x_2682:
[----:B------:R-:W-:Y:S05]  /*1750*/  BSYNC.RECONVERGENT B2 ;  /* 0x0000000000027941 */ /* 0x000fea0003800200 */
.L_x_2681:
        /* <DEDUP_REMOVED lines=22> */
[----:B-----5:R-:W-:Y:S05]  /*18c0*/  CALL.REL.NOINC `($__internal_23_$__cuda_sm3x_div_rn_noftz_f32_slowpath) ;  /* 0x0000001c009c7944 */ /* 0x020fea0003c00000 */
[----:B------:R-:W-:-:S07]  /*18d0*/  MOV R5, R7 ;  /* 0x0000000700057202 */ /* 0x000fce0000000f00 */
.L_x_2688:
[----:B------:R-:W-:Y:S05]  /*18e0*/  BSYNC.RECONVERGENT B3 ;  /* 0x0000000000037941 */ /* 0x000fea0003800200 */
.L_x_2687:
[----:B------:R-:W-:-:S04]  /*18f0*/  FADD R2, R2, R5 ;  /* 0x0000000502027221 */ /* 0x000fc80000000000 */
[----:B------:R-:W-:-:S04]  /*1900*/  FADD R5, R15, -R2 ;  /* 0x800000020f057221 */ /* 0x000fc80000000000 */
[----:B------:R-:W-:-:S07]  /*1910*/  FFMA R3, R6, R5, R3 ;  /* 0x0000000506037223 */ /* 0x000fce0000000003 */
.L_x_2686:
[----:B------:R-:W-:Y:S05]  /*1920*/  BSYNC.RECONVERGENT B2 ;  /* 0x0000000000027941 */ /* 0x000fea0003800200 */
.L_x_2685:
        /* <DEDUP_REMOVED lines=22> */
[----:B-----5:R-:W-:Y:S05]  /*1a90*/  CALL.REL.NOINC `($__internal_23_$__cuda_sm3x_div_rn_noftz_f32_slowpath) ;  /* 0x0000001c00287944 */ /* 0x020fea0003c00000 */
[----:B------:R-:W-:-:S07]  /*1aa0*/  MOV R5, R7 ;  /* 0x0000000700057202 */ /* 0x000fce0000000f00 */
.L_x_2692:
[----:B------:R-:W-:Y:S05]  /*1ab0*/  BSYNC.RECONVERGENT B3 ;  /* 0x0000000000037941 */ /* 0x000fea0003800200 */
.L_x_2691:
[----:B------:R-:W-:-:S04]  /*1ac0*/  FADD R2, R2, R5 ;  /* 0x0000000502027221 */ /* 0x000fc80000000000 */
[----:B------:R-:W-:-:S04]  /*1ad0*/  FADD R5, R15, -R2 ;  /* 0x800000020f057221 */ /* 0x000fc80000000000 */
[----:B------:R-:W-:-:S07]  /*1ae0*/  FFMA R3, R6, R5, R3 ;  /* 0x0000000506037223 */ /* 0x000fce0000000003 */
.L_x_2690:
[----:B------:R-:W-:Y:S05]  /*1af0*/  BSYNC.RECONVERGENT B2 ;  /* 0x0000000000027941 */ /* 0x000fea0003800200 */
.L_x_2689:
        /* <DEDUP_REMOVED lines=22> */
[----:B-----5:R-:W-:Y:S05]  /*1c60*/  CALL.REL.NOINC `($__internal_23_$__cuda_sm3x_div_rn_noftz_f32_slowpath) ;  /* 0x0000001800b47944 */ /* 0x020fea0003c00000 */
[----:B------:R-:W-:-:S07]  /*1c70*/  IMAD.MOV.U32 R5, RZ, RZ, R7 ;  /* 0x000000ffff057224 */ /* 0x000fce00078e0007 */
.L_x_2696:
[----:B------:R-:W-:Y:S05]  /*1c80*/  BSYNC.RECONVERGENT B3 ;  /* 0x0000000000037941 */ /* 0x000fea0003800200 */
.L_x_2695:
[----:B------:R-:W-:-:S04]  /*1c90*/  FADD R2, R2, R5 ;  /* 0x0000000502027221 */ /* 0x000fc80000000000 */
[----:B------:R-:W-:-:S04]  /*1ca0*/  FADD R5, R13, -R2 ;  /* 0x800000020d057221 */ /* 0x000fc80000000000 */
[----:B------:R-:W-:-:S07]  /*1cb0*/  FFMA R3, R6, R5, R3 ;  /* 0x0000000506037223 */ /* 0x000fce0000000003 */
.L_x_2694:
[----:B------:R-:W-:Y:S05]  /*1cc0*/  BSYNC.RECONVERGENT B2 ;  /* 0x0000000000027941 */ /* 0x000fea0003800200 */
.L_x_2693:
[----:B------:R-:W-:-:S03]  /*1cd0*/  UMOV UR4, 0xffffffff ;  /* 0xffffffff00047882 */ /* 0x000fc60000000000 */
[----:B------:R-:W-:Y:S05]  /*1ce0*/  BRA.DIV UR4, `(.L_x_2697) ;  /* 0x00000012046c7947 */ /* 0x000fea000b800000 */
[----:B------:R0:W1:Y:S04]  /*1cf0*/  SHFL.DOWN PT, R5, R2, 0x10, 0x1f ;  /* 0x0a001f0002057f89 */ /* 0x00006800000e0000 */
[----:B------:R0:W2:Y:S04]  /*1d00*/  SHFL.DOWN PT, R6, R3, 0x10, 0x1f ;  /* 0x0a001f0003067f89 */ /* 0x0000a800000e0000 */
[----:B------:R0:W3:Y:S02]  /*1d10*/  SHFL.DOWN PT, R14, R4, 0x10, 0x1f ;  /* 0x0a001f00040e7f89 */ /* 0x0000e400000e0000 */
.L_x_2729:
        /* <DEDUP_REMOVED lines=16> */
[----:B012--5:R-:W-:Y:S05]  /*1e20*/  CALL.REL.NOINC `($__internal_23_$__cuda_sm3x_div_rn_noftz_f32_slowpath) ;  /* 0x0000001800447944 */ /* 0x027fea0003c00000 */
.L_x_2701:
[----:B------:R-:W-:Y:S05]  /*1e30*/  BSYNC.RECONVERGENT B3 ;  /* 0x0000000000037941 */ /* 0x000fea0003800200 */
.L_x_2700:
[----:B-1----:R-:W-:-:S04]  /*1e40*/  FADD R5, -R2, R5 ;  /* 0x0000000502057221 */ /* 0x002fc80000000100 */
[C---:B------:R-:W-:Y:S01]  /*1e50*/  FMUL R11, R5.reuse, R5 ;  /* 0x00000005050b7220 */ /* 0x040fe20000400000 */
[----:B0-----:R-:W-:-:S03]  /*1e60*/  FFMA R2, R5, R7, R2 ;  /* 0x0000000705027223 */ /* 0x001fc60000000002 */
[----:B------:R-:W-:Y:S01]  /*1e70*/  FMUL R11, R4, R11 ;  /* 0x0000000b040b7220 */ /* 0x000fe20000400000 */
[----:B------:R-:W-:-:S03]  /*1e80*/  IMAD.MOV.U32 R4, RZ, RZ, R13 ;  /* 0x000000ffff047224 */ /* 0x000fc600078e000d */
[----:B--2---:R-:W-:-:S04]  /*1e90*/  FFMA R6, R11, R7, R6 ;  /* 0x000000070b067223 */ /* 0x004fc80000000006 */
[----:B------:R-:W-:-:S07]  /*1ea0*/  FADD R3, R3, R6 ;  /* 0x0000000603037221 */ /* 0x000fce0000000000 */
.L_x_2699:
[----:B------:R-:W-:Y:S05]  /*1eb0*/  BSYNC.RECONVERGENT B2 ;  /* 0x0000000000027941 */ /* 0x000fea0003800200 */
.L_x_2698:
[----:B------:R-:W-:-:S03]  /*1ec0*/  UMOV UR4, 0xffffffff ;  /* 0xffffffff00047882 */ /* 0x000fc60000000000 */
[----:B------:R-:W-:Y:S05]  /*1ed0*/  BRA.DIV UR4, `(.L_x_2702) ;  /* 0x00000012044c7947 */ /* 0x000fea000b800000 */
[----:B-1----:R1:W3:Y:S04]  /*1ee0*/  SHFL.DOWN PT, R5, R2, 0x8, 0x1f ;  /* 0x09001f0002057f89 */ /* 0x0022e800000e0000 */
[----:B--2---:R1:W2:Y:S04]  /*1ef0*/  SHFL.DOWN PT, R6, R3, 0x8, 0x1f ;  /* 0x09001f0003067f89 */ /* 0x0042a800000e0000 */
[----:B------:R1:W4:Y:S02]  /*1f00*/  SHFL.DOWN PT, R14, R4, 0x8, 0x1f ;  /* 0x09001f00040e7f89 */ /* 0x00032400000e0000 */
.L_x_2734:
        /* <DEDUP_REMOVED lines=16> */
[----:B-123-5:R-:W-:Y:S05]  /*2010*/  CALL.REL.NOINC `($__internal_23_$__cuda_sm3x_div_rn_noftz_f32_slowpath) ;  /* 0x0000001400c87944 */ /* 0x02efea0003c00000 */
.L_x_2706:
[----:B------:R-:W-:Y:S05]  /*2020*/  BSYNC.RECONVERGENT B3 ;  /* 0x0000000000037941 */ /* 0x000fea0003800200 */
.L_x_2705:
[----:B---3--:R-:W-:-:S04]  /*2030*/  FADD R5, -R2, R5 ;  /* 0x0000000502057221 */ /* 0x008fc80000000100 */
[C---:B------:R-:W-:Y:S01]  /*2040*/  FMUL R11, R5.reuse, R5 ;  /* 0x00000005050b7220 */ /* 0x040fe20000400000 */
[----:B-1----:R-:W-:-:S03]  /*2050*/  FFMA R2, R5, R7, R2 ;  /* 0x0000000705027223 */ /* 0x002fc60000000002 */
[----:B------:R-:W-:Y:S01]  /*2060*/  FMUL R11, R4, R11 ;  /* 0x0000000b040b7220 */ /* 0x000fe20000400000 */
[----:B------:R-:W-:-:S03]  /*2070*/  IMAD.MOV.U32 R4, RZ, RZ, R13 ;  /* 0x000000ffff047224 */ /* 0x000fc600078e000d */
[----:B--2---:R-:W-:-:S04]  /*2080*/  FFMA R6, R11, R7, R6 ;  /* 0x000000070b067223 */ /* 0x004fc80000000006 */
[----:B------:R-:W-:-:S07]  /*2090*/  FADD R3, R3, R6 ;  /* 0x0000000603037221 */ /* 0x000fce0000000000 */
.L_x_2704:
[----:B------:R-:W-:Y:S05]  /*20a0*/  BSYNC.RECONVERGENT B2 ;  /* 0x0000000000027941 */ /* 0x000fea0003800200 */
.L_x_2703:
[----:B------:R-:W-:-:S03]  /*20b0*/  UMOV UR4, 0xffffffff ;  /* 0xffffffff00047882 */ /* 0x000fc60000000000 */
[----:B------:R-:W-:Y:S05]  /*20c0*/  BRA.DIV UR4, `(.L_x_2707) ;  /* 0x00000012042c7947 */ /* 0x000fea000b800000 */
[----:B---3--:R3:W4:Y:S04]  /*20d0*/  SHFL.DOWN PT, R5, R2, 0x4, 0x1f ;  /* 0x08801f0002057f89 */ /* 0x00872800000e0000 */
[----:B--2---:R3:W2:Y:S04]  /*20e0*/  SHFL.DOWN PT, R6, R3, 0x4, 0x1f ;  /* 0x08801f0003067f89 */ /* 0x0046a800000e0000 */
[----:B------:R3:W0:Y:S02]  /*20f0*/  SHFL.DOWN PT, R14, R4, 0x4, 0x1f ;  /* 0x08801f00040e7f89 */ /* 0x00062400000e0000 */
.L_x_2739:
        /* <DEDUP_REMOVED lines=16> */
[----:B--2345:R-:W-:Y:S05]  /*2200*/  CALL.REL.NOINC `($__internal_23_$__cuda_sm3x_div_rn_noftz_f32_slowpath) ;  /* 0x00000014004c7944 */ /* 0x03cfea0003c00000 */
.L_x_2711:
[----:B------:R-:W-:Y:S05]  /*2210*/  BSYNC.RECONVERGENT B3 ;  /* 0x0000000000037941 */ /* 0x000fea0003800200 */
.L_x_2710:
[----:B----4-:R-:W-:-:S04]  /*2220*/  FADD R5, -R2, R5 ;  /* 0x0000000502057221 */ /* 0x010fc80000000100 */
[C---:B------:R-:W-:Y:S01]  /*2230*/  FMUL R11, R5.reuse, R5 ;  /* 0x00000005050b7220 */ /* 0x040fe20000400000 */
[----:B---3--:R-:W-:-:S03]  /*2240*/  FFMA R2, R5, R7, R2 ;  /* 0x0000000705027223 */ /* 0x008fc60000000002 */
[----:B------:R-:W-:Y:S01]  /*2250*/  FMUL R11, R4, R11 ;  /* 0x0000000b040b7220 */ /* 0x000fe20000400000 */
[----:B------:R-:W-:-:S03]  /*2260*/  IMAD.MOV.U32 R4, RZ, RZ, R13 ;  /* 0x000000ffff047224 */ /* 0x000fc600078e000d */
[----:B--2---:R-:W-:-:S04]  /*2270*/  FFMA R6, R11, R7, R6 ;  /* 0x000000070b067223 */ /* 0x004fc80000000006 */
[----:B------:R-:W-:-:S07]  /*2280*/  FADD R3, R3, R6 ;  /* 0x0000000603037221 */ /* 0x000fce0000000000 */
.L_x_2709:
[----:B------:R-:W-:Y:S05]  /*2290*/  BSYNC.RECONVERGENT B2 ;  /* 0x0000000000027941 */ /* 0x000fea0003800200 */
.L_x_2708:
[----:B------:R-:W-:-:S03]  /*22a0*/  UMOV UR4, 0xffffffff ;  /* 0xffffffff00047882 */ /* 0x000fc60000000000 */
[----:B------:R-:W-:Y:S05]  /*22b0*/  BRA.DIV UR4, `(.L_x_2712) ;  /* 0x00000012040c7947 */ /* 0x000fea000b800000 */
[----:B----4-:R0:W4:Y:S04]  /*22c0*/  SHFL.DOWN PT, R5, R2, 0x2, 0x1f ;  /* 0x08401f0002057f89 */ /* 0x01012800000e0000 */
[----:B--2---:R0:W2:Y:S04]  /*22d0*/  SHFL.DOWN PT, R6, R3, 0x2, 0x1f ;  /* 0x08401f0003067f89 */ /* 0x0040a800000e0000 */
[----:B------:R0:W0:Y:S02]  /*22e0*/  SHFL.DOWN PT, R14, R4, 0x2, 0x1f ;  /* 0x08401f00040e7f89 */ /* 0x00002400000e0000 */
.L_x_2744:
        /* <DEDUP_REMOVED lines=17> */
.L_x_2716:
[----:B------:R-:W-:Y:S05]  /*2400*/  BSYNC.RECONVERGENT B3 ;  /* 0x0000000000037941 */ /* 0x000fea0003800200 */
.L_x_2715:
[----:B----4-:R-:W-:-:S04]  /*2410*/  FADD R5, -R2, R5 ;  /* 0x0000000502057221 */ /* 0x010fc80000000100 */
[C---:B------:R-:W-:Y:S01]  /*2420*/  FMUL R11, R5.reuse, R5 ;  /* 0x00000005050b7220 */ /* 0x040fe20000400000 */
[----:B---3--:R-:W-:-:S03]  /*2430*/  FFMA R2, R5, R7, R2 ;  /* 0x0000000705027223 */ /* 0x008fc60000000002 */
[----:B------:R-:W-:Y:S01]  /*2440*/  FMUL R11, R4, R11 ;  /* 0x0000000b040b7220 */ /* 0x000fe20000400000 */
[----:B------:R-:W-:-:S03]  /*2450*/  IMAD.MOV.U32 R4, RZ, RZ, R13 ;  /* 0x000000ffff047224 */ /* 0x000fc600078e000d */
[----:B--2---:R-:W-:-:S04]  /*2460*/  FFMA R6, R11, R7, R6 ;  /* 0x000000070b067223 */ /* 0x004fc80000000006 */
[----:B------:R-:W-:-:S07]  /*2470*/  FADD R3, R3, R6 ;  /* 0x0000000603037221 */ /* 0x000fce0000000000 */
.L_x_2714:
[----:B------:R-:W-:Y:S05]  /*2480*/  BSYNC.RECONVERGENT B2 ;  /* 0x0000000000027941 */ /* 0x000fea0003800200 */
.L_x_2713:
[----:B------:R-:W-:-:S03]  /*2490*/  UMOV UR4, 0xffffffff ;  /* 0xffffffff00047882 */ /* 0x000fc60000000000 */
[----:B------:R-:W-:Y:S05]  /*24a0*/  BRA.DIV UR4, `(.L_x_2717) ;  /* 0x0000000e04ec7947 */ /* 0x000fea000b800000 */
[----:B----4-:R0:W4:Y:S04]  /*24b0*/  SHFL.DOWN PT, R5, R2, 0x1, 0x1f ;  /* 0x08201f0002057f89 */ /* 0x01012800000e0000 */
[----:B--2---:R0:W2:Y:S04]  /*24c0*/  SHFL.DOWN PT, R6, R3, 0x1, 0x1f ;  /* 0x08201f0003067f89 */ /* 0x0040a800000e0000 */
[----:B------:R0:W0:Y:S02]  /*24d0*/  SHFL.DOWN PT, R14, R4, 0x1, 0x1f ;  /* 0x08201f00040e7f89 */ /* 0x00002400000e0000 */
.L_x_2749:
        /* <DEDUP_REMOVED lines=17> */
.L_x_2721:
[----:B------:R-:W-:Y:S05]  /*25f0*/  BSYNC.RECONVERGENT B3 ;  /* 0x0000000000037941 */ /* 0x000fea0003800200 */
.L_x_2720:
[----:B----4-:R-:W-:-:S04]  /*2600*/  FADD R5, -R2, R5 ;  /* 0x0000000502057221 */ /* 0x010fc80000000100 */
[C---:B------:R-:W-:Y:S01]  /*2610*/  FMUL R11, R5.reuse, R5 ;  /* 0x00000005050b7220 */ /* 0x040fe20000400000 */
[----:B---3--:R-:W-:-:S03]  /*2620*/  FFMA R2, R5, R7, R2 ;  /* 0x0000000705027223 */ /* 0x008fc60000000002 */
[----:B------:R-:W-:Y:S01]  /*2630*/  FMUL R11, R4, R11 ;  /* 0x0000000b040b7220 */ /* 0x000fe20000400000 */
[----:B------:R-:W-:-:S03]  /*2640*/  IMAD.MOV.U32 R4, RZ, RZ, R13 ;  /* 0x000000ffff047224 */ /* 0x000fc600078e000d */
[----:B--2---:R-:W-:-:S04]  /*2650*/  FFMA R6, R11, R7, R6 ;  /* 0x000000070b067223 */ /* 0x004fc80000000006 */
[----:B------:R-:W-:-:S07]  /*2660*/  FADD R3, R3, R6 ;  /* 0x0000000603037221 */ /* 0x000fce0000000000 */
.L_x_2719:
[----:B------:R-:W-:Y:S05]  /*2670*/  BSYNC.RECONVERGENT B2 ;  /* 0x0000000000027941 */ /* 0x000fea0003800200 */
.L_x_2718:
[----:B------:R-:W-:-:S03]  /*2680*/  UMOV UR4, 0xffffffff ;  /* 0xffffffff00047882 */ /* 0x000fc60000000000 */
[----:B------:R-:W-:Y:S05]  /*2690*/  BRA.DIV UR4, `(.L_x_2722) ;  /* 0x0000000e04cc7947 */ /* 0x000fea000b800000 */
[----:B----4-:R0:W4:Y:S04]  /*26a0*/  SHFL.IDX PT, R5, R2, RZ, 0x1f ;  /* 0x00001fff02057589 */ /* 0x01012800000e0000 */
[----:B-1-3--:R-:W1:Y:S04]  /*26b0*/  SHFL.IDX PT, R3, R3, RZ, 0x1f ;  /* 0x00001fff03037589 */ /* 0x00ae6800000e0000 */
[----:B------:R0:W3:Y:S02]  /*26c0*/  SHFL.IDX PT, R14, R4, RZ, 0x1f ;  /* 0x00001fff040e7589 */ /* 0x0000e400000e0000 */
.L_x_2754:
        /* <DEDUP_REMOVED lines=10> */
[----:B--2-45:R-:W-:Y:S05]  /*2770*/  CALL.REL.NOINC `($__internal_23_$__cuda_sm3x_div_rn_noftz_f32_slowpath) ;  /* 0x0000000c00f07944 */ /* 0x034fea0003c00000 */
[----:B------:R-:W-:-:S07]  /*2780*/  MOV R2, R7 ;  /* 0x0000000700027202 */ /* 0x000fce0000000f00 */
.L_x_2723:
[----:B----4-:R-:W-:Y:S01]  /*2790*/  FADD R11, R0, -R5 ;  /* 0x80000005000b7221 */ /* 0x010fe20000000000 */
[----:B------:R-:W-:Y:S01]  /*27a0*/  HFMA2 R7, -RZ, RZ, 0, 0 ;  /* 0x00000000ff077431 */ /* 0x000fe200000001ff */
[----:B------:R-:W-:Y:S01]  /*27b0*/  SHF.R.S32.HI R0, RZ, 0x1f, R49 ;  /* 0x0000001fff007819 */ /* 0x000fe20000011431 */
[----:B--2---:R-:W-:Y:S01]  /*27c0*/  IMAD.MOV.U32 R6, RZ, RZ, R8 ;  /* 0x000000ffff067224 */ /* 0x004fe200078e0008 */
[----:B------:R-:W-:Y:S01]  /*27d0*/  FMNMX R3, RZ, R2, !PT ;  /* 0x00000002ff037209 */ /* 0x000fe20007800000 */
[C---:B------:R-:W-:Y:S01]  /*27e0*/  VIADD R15, R8.reuse, 0x1a0 ;  /* 0x000001a0080f7836 */ /* 0x040fe20000000000 */
[----:B------:R-:W-:Y:S01]  /*27f0*/  IADD3 R13, PT, PT, R8, 0x1e0, RZ ;  /* 0x000001e0080d7810 */ /* 0x000fe20007ffe0ff */
[----:B------:R-:W-:Y:S01]  /*2800*/  IMAD R0, R0, UR38, RZ ;  /* 0x0000002600007c24 */ /* 0x000fe2000f8e02ff */
[----:B------:R-:W-:Y:S01]  /*2810*/  @!P0 R2UR UR8, R36 ;  /* 0x00000000240882ca */ /* 0x000fe200000e0000 */
[----:B------:R-:W-:Y:S01]  /*2820*/  FADD R4, R46, R3 ;  /* 0x000000032e047221 */ /* 0x000fe20000000000 */
[----:B------:R-:W-:Y:S01]  /*2830*/  ISETP.GE.U32.AND P3, PT, R15, UR40, PT ;  /* 0x000000280f007c0c */ /* 0x000fe2000bf66070 */
[----:B------:R-:W-:Y:S01]  /*2840*/  IMAD.WIDE.U32 R6, R49, UR38, R6 ;  /* 0x0000002631067c25 */ /* 0x000fe2000f8e0006 */
[----:B------:R-:W-:-:S03]  /*2850*/  @!P0 R2UR UR9, R37 ;  /* 0x00000000250982ca */ /* 0x000fc600000e0000 */
[--C-:B------:R-:W-:Y:S01]  /*2860*/  FADD R57, R50, -R5.reuse ;  /* 0x8000000532397221 */ /* 0x100fe20000000000 */
[----:B------:R-:W-:Y:S01]  /*2870*/  FSETP.GEU.AND P4, PT, |R4|, 1.175494350822287508e-38, PT ;  /* 0x008000000400780b */ /* 0x000fe20003f8e200 */
[----:B------:R-:W-:Y:S01]  /*2880*/  IMAD R3, R49, UR39, R0 ;  /* 0x0000002731037c24 */ /* 0x000fe2000f8e0200 */
[----:B------:R-:W-:Y:S01]  /*2890*/  LEA R2, P2, R6, UR36, 0x2 ;  /* 0x0000002406027c11 */ /* 0x000fe2000f8410ff */
[--C-:B------:R-:W-:Y:S01]  /*28a0*/  FADD R59, R52, -R5.reuse ;  /* 0x80000005343b7221 */ /* 0x100fe20000000000 */
[----:B------:R-:W-:Y:S01]  /*28b0*/  ISETP.GE.AND.EX P3, PT, RZ, UR41, PT, P3 ;  /* 0x00000029ff007c0c */ /* 0x000fe2000bf66330 */
[--C-:B------:R-:W-:Y:S01]  /*28c0*/  FADD R61, R54, -R5.reuse ;  /* 0x80000005363d7221 */ /* 0x100fe20000000000 */
[----:B------:R-:W-:Y:S01]  /*28d0*/  IADD3 R3, PT, PT, R7, R3, RZ ;  /* 0x0000000307037210 */ /* 0x000fe20007ffe0ff */
[--C-:B------:R-:W-:Y:S01]  /*28e0*/  FADD R63, R56, -R5.reuse ;  /* 0x80000005383f7221 */ /* 0x100fe20000000000 */
[----:B------:R-:W-:Y:S01]  /*28f0*/  @!P0 MOV R7, 0x7fc00000 ;  /* 0x7fc0000000078802 */ /* 0x000fe20000000f00 */
[----:B------:R-:W-:Y:S01]  /*2900*/  FADD R65, R58, -R5 ;  /* 0x800000053a417221 */ /* 0x000fe20000000000 */
[----:B------:R-:W-:Y:S01]  /*2910*/  LEA.HI.X R3, R6, UR37, R3, 0x2, P2 ;  /* 0x0000002506037c11 */ /* 0x000fe200090f1403 */
[--C-:B------:R-:W-:Y:S01]  /*2920*/  FADD R67, R60, -R5.reuse ;  /* 0x800000053c437221 */ /* 0x100fe20000000000 */
[----:B------:R-:W-:Y:S01]  /*2930*/  ISETP.GE.U32.AND P2, PT, R13, UR40, PT ;  /* 0x000000280d007c0c */ /* 0x000fe2000bf46070 */
[----:B------:R-:W-:Y:S01]  /*2940*/  @!P4 FMUL R4, R4, 16777216 ;  /* 0x4b8000000404c820 */ /* 0x000fe20000400000 */
[----:B------:R-:W-:Y:S01]  /*2950*/  @!P1 R2UR UR14, R36 ;  /* 0x00000000240e92ca */ /* 0x000fe200000e0000 */
[----:B------:R0:W-:Y:S01]  /*2960*/  @!P0 STG.E desc[UR8][R2.64+0x600], R7 ;  /* 0x0006000702008986 */ /* 0x0001e2000c101908 */
[----:B------:R-:W-:Y:S01]  /*2970*/  ISETP.GE.AND.EX P2, PT, RZ, UR41, PT, P2 ;  /* 0x00000029ff007c0c */ /* 0x000fe2000bf46320 */
[--C-:B------:R-:W-:Y:S01]  /*2980*/  FADD R69, R64, -R5.reuse ;  /* 0x8000000540457221 */ /* 0x100fe20000000000 */
[C---:B------:R-:W-:Y:S01]  /*2990*/  @!P1 R2UR UR15, R37.reuse ;  /* 0x00000000250f92ca */ /* 0x040fe200000e0000 */
[----:B------:R-:W1:Y:S01]  /*29a0*/  MUFU.RSQ R4, R4 ;  /* 0x0000000400047308 */ /* 0x000e620000001400 */
[----:B------:R-:W-:Y:S01]  /*29b0*/  @!P3 R2UR UR12, R36 ;  /* 0x00000000240cb2ca */ /* 0x000fe200000e0000 */
[--C-:B------:R-:W-:Y:S01]  /*29c0*/  FADD R71, R62, -R5.reuse ;  /* 0x800000053e477221 */ /* 0x100fe20000000000 */
[----:B------:R-:W-:Y:S01]  /*29d0*/  @!P3 R2UR UR13, R37 ;  /* 0x00000000250db2ca */ /* 0x000fe200000e0000 */
[--C-:B------:R-:W-:Y:S01]  /*29e0*/  FADD R73, R66, -R5.reuse ;  /* 0x8000000542497221 */ /* 0x100fe20000000000 */
[----:B------:R-:W-:Y:S01]  /*29f0*/  IADD3 R47, P0, PT, R18, R47, RZ ;  /* 0x0000002f122f7210 */ /* 0x000fe20007f1e0ff */
[--C-:B------:R-:W-:Y:S01]  /*2a00*/  FADD R75, R68, -R5.reuse ;  /* 0x80000005444b7221 */ /* 0x100fe20000000000 */
[----:B------:R-:W-:Y:S01]  /*2a10*/  FADD R5, R51, -R5 ;  /* 0x8000000533057221 */ /* 0x000fe20000000000 */
[----:B------:R-:W-:Y:S01]  /*2a20*/  @!P1 IMAD.MOV.U32 R77, RZ, RZ, 0x7fc00000 ;  /* 0x7fc00000ff4d9424 */ /* 0x000fe200078e00ff */
[----:B------:R-:W-:Y:S01]  /*2a30*/  @!P3 MOV R51, 0x7fc00000 ;  /* 0x7fc000000033b802 */ /* 0x000fe20000000f00 */
[----:B------:R-:W-:Y:S01]  /*2a40*/  IMAD.X R43, RZ, RZ, R43, P0 ;  /* 0x000000ffff2b7224 */ /* 0x000fe200000e062b */
[----:B------:R-:W-:-:S02]  /*2a50*/  @!P2 R2UR UR16, R36 ;  /* 0x000000002410a2ca */ /* 0x000fc400000e0000 */
[----:B------:R-:W-:Y:S01]  /*2a60*/  @!P2 R2UR UR17, R37 ;  /* 0x000000002511a2ca */ /* 0x000fe200000e0000 */
[----:B------:R2:W-:Y:S01]  /*2a70*/  @!P1 STG.E desc[UR14][R2.64+0x700], R77 ;  /* 0x0007004d02009986 */ /* 0x0005e2000c10190e */
[----:B------:R-:W-:Y:S02]  /*2a80*/  @!P2 MOV R79, 0x7fc00000 ;  /* 0x7fc00000004fa802 */ /* 0x000fe40000000f00 */
[----:B------:R-:W-:Y:S01]  /*2a90*/  ISETP.GE.U32.AND P0, PT, R47, UR42, PT ;  /* 0x0000002a2f007c0c */ /* 0x000fe2000bf06070 */
[----:B-1----:R-:W-:Y:S01]  /*2aa0*/  @!P4 FMUL R4, R4, 4096 ;  /* 0x458000000404c820 */ /* 0x002fe20000400000 */
[----:B------:R2:W-:Y:S01]  /*2ab0*/  @!P3 STG.E desc[UR12][R2.64+0x680], R51 ;  /* 0x000680330200b986 */ /* 0x0005e2000c10190c */
[----:B------:R-:W-:Y:S02]  /*2ac0*/  R2UR UR4, R36 ;  /* 0x00000000240472ca */ /* 0x000fe400000e0000 */
[C---:B------:R-:W-:Y:S01]  /*2ad0*/  R2UR UR5, R37.reuse ;  /* 0x00000000250572ca */ /* 0x040fe200000e0000 */
[----:B------:R-:W-:Y:S01]  /*2ae0*/  FMUL R5, R4, R5 ;  /* 0x0000000504057220 */ /* 0x000fe20000400000 */
[----:B------:R-:W-:Y:S01]  /*2af0*/  R2UR UR6, R36 ;  /* 0x00000000240672ca */ /* 0x000fe200000e0000 */
[C---:B------:R-:W-:Y:S01]  /*2b00*/  FMUL R11, R4.reuse, R11 ;  /* 0x0000000b040b7220 */ /* 0x040fe20000400000 */
        /* <DEDUP_REMOVED lines=22> */
[----:B0----5:R-:W-:Y:S01]  /*2c70*/  FFMA R7, R45, R5, R30 ;  /* 0x000000052d077223 */ /* 0x021fe2000000001e */
[----:B------:R-:W-:Y:S01]  /*2c80*/  R2UR UR18, R36 ;  /* 0x00000000241272ca */ /* 0x000fe200000e0000 */
[----:B------:R-:W-:Y:S01]  /*2c90*/  IMAD.WIDE.U32 R4, R18, UR44, RZ ;  /* 0x0000002c12047c25 */ /* 0x000fe2000f8e00ff */
[----:B------:R-:W-:-:S03]  /*2ca0*/  R2UR UR19, R37 ;  /* 0x00000000251372ca */ /* 0x000fc600000e0000 */
        /* <DEDUP_REMOVED lines=12> */
[----:B------:R-:W-:Y:S01]  /*2d70*/  IMAD R5, R18, UR45, R5 ;  /* 0x0000002d12057c24 */ /* 0x000fe2000f8e0205 */
[----:B------:R-:W-:Y:S01]  /*2d80*/  IADD3 R48, P1, PT, RZ, R48, RZ ;  /* 0x00000030ff307210 */ /* 0x000fe20007f3e0ff */
[----:B------:R2:W-:Y:S01]  /*2d90*/  STG.E desc[UR4][R2.64], R11 ;  /* 0x0000000b02007986 */ /* 0x0005e2000c101904 */
[----:B------:R-:W-:-:S02]  /*2da0*/  LEA R16, P2, R4, R16, 0x2 ;  /* 0x0000001004107211 */ /* 0x000fc400078410ff */
[----:B------:R-:W-:Y:S01]  /*2db0*/  IADD3.X R49, PT, PT, R18, R49, RZ, P1, !PT ;  /* 0x0000003112317210 */ /* 0x000fe20000ffe4ff */
[----:B------:R2:W-:Y:S01]  /*2dc0*/  STG.E desc[UR6][R2.64+0x80], R57 ;  /* 0x0000803902007986 */ /* 0x0005e2000c101906 */
[----:B------:R-:W-:-:S03]  /*2dd0*/  LEA.HI.X R17, R4, R17, R5, 0x2, P2 ;  /* 0x0000001104117211 */ /* 0x000fc600010f1405 */
        /* <DEDUP_REMOVED lines=12> */
.L_x_2697:
        /* <DEDUP_REMOVED lines=8> */
.L_x_2726:
[----:B------:R-:W-:Y:S05]  /*2f20*/  BSYNC B0 ;  /* 0x0000000000007941 */ /* 0x000fea0003800000 */
.L_x_2725:
[----:B------:R-:W-:Y:S01]  /*2f30*/  HFMA2 R12, -RZ, RZ, 0, 9.5367431640625e-07 ;  /* 0x00000010ff0c7431 */ /* 0x000fe200000001ff */
[----:B------:R-:W-:Y:S01]  /*2f40*/  MOV R13, R3 ;  /* 0x00000003000d7202 */ /* 0x000fe20000000f00 */
[----:B------:R-:W-:Y:S01]  /*2f50*/  IMAD.MOV.U32 R11, RZ, RZ, 0x1f ;  /* 0x0000001fff0b7424 */ /* 0x000fe200078e00ff */
[----:B------:R-:W-:Y:S01]  /*2f60*/  MOV R15, 0xffffffff ;  /* 0xffffffff000f7802 */ /* 0x000fe20000000f00 */
[----:B------:R-:W-:-:S07]  /*2f70*/  IMAD.MOV.U32 R5, RZ, RZ, R14 ;  /* 0x000000ffff057224 */ /* 0x000fce00078e000e */
[----:B------:R-:W-:Y:S05]  /*2f80*/  WARPSYNC.COLLECTIVE R15, `(.L_x_2727) ;  /* 0x000000000f087348 */ /* 0x000fea0003c00000 */
[----:B------:R0:W1:Y:S02]  /*2f90*/  SHFL.DOWN P6, R14, R13, R12, R11 ;  /* 0x0800000c0d0e7389 */ /* 0x00006400000c000b */
[----:B01----:R-:W-:Y:S05]  /*2fa0*/  ENDCOLLECTIVE ;  /* 0x000000000000791b */ /* 0x003fea0003800000 */
.L_x_2727:
[----:B------:R-:W-:Y:S01]  /*2fb0*/  IMAD.MOV.U32 R13, RZ, RZ, R4 ;  /* 0x000000ffff0d7224 */ /* 0x000fe200078e0004 */
[----:B------:R-:W-:-:S07]  /*2fc0*/  MOV R6, R14 ;  /* 0x0000000e00067202 */ /* 0x000fce0000000f00 */
[----:B------:R-:W-:Y:S05]  /*2fd0*/  WARPSYNC.COLLECTIVE R15, `(.L_x_2728) ;  /* 0x000000000f087348 */ /* 0x000fea0003c00000 */
[----:B------:R0:W1:Y:S02]  /*2fe0*/  SHFL.DOWN P6, R14, R13, R12, R11 ;  /* 0x0800000c0d0e7389 */ /* 0x00006400000c000b */
[----:B01----:R-:W-:Y:S05]  /*2ff0*/  ENDCOLLECTIVE ;  /* 0x000000000000791b */ /* 0x003fea0003800000 */
.L_x_2728:
[----:B------:R-:W-:Y:S05]  /*3000*/  BRA `(.L_x_2729) ;  /* 0xffffffec00447947 */ /* 0x000fea000383ffff */
.L_x_2702:
        /* <DEDUP_REMOVED lines=8> */
.L_x_2731:
[----:B------:R-:W-:Y:S05]  /*3090*/  BSYNC B0 ;  /* 0x0000000000007941 */ /* 0x000fea0003800000 */
.L_x_2730:
        /* <DEDUP_REMOVED lines=8> */
.L_x_2732:
[----:B------:R-:W-:Y:S02]  /*3120*/  MOV R13, R4 ;  /* 0x00000004000d7202 */ /* 0x000fe40000000f00 */
[----:B------:R-:W-:-:S07]  /*3130*/  MOV R6, R14 ;  /* 0x0000000e00067202 */ /* 0x000fce0000000f00 */
[----:B------:R-:W-:Y:S05]  /*3140*/  WARPSYNC.COLLECTIVE R15, `(.L_x_2733) ;  /* 0x000000000f087348 */ /* 0x000fea0003c00000 */
[----:B------:R0:W1:Y:S02]  /*3150*/  SHFL.DOWN P6, R14, R13, R12, R11 ;  /* 0x0800000c0d0e7389 */ /* 0x00006400000c000b */
[----:B01----:R-:W-:Y:S05]  /*3160*/  ENDCOLLECTIVE ;  /* 0x000000000000791b */ /* 0x003fea0003800000 */
.L_x_2733:
[----:B------:R-:W-:Y:S05]  /*3170*/  BRA `(.L_x_2734) ;  /* 0xffffffec00647947 */ /* 0x000fea000383ffff */
.L_x_2707:
[----:B------:R-:W-:Y:S01]  /*3180*/  HFMA2 R12, -RZ, RZ, 0, 2.384185791015625e-07 ;  /* 0x00000004ff0c7431 */ /* 0x000fe200000001ff */
[----:B------:R-:W-:Y:S01]  /*3190*/  BSSY B0, `(.L_x_2735) ;  /* 0x0000007000007945 */ /* 0x000fe20003800000 */
[----:B------:R-:W-:Y:S01]  /*31a0*/  IMAD.MOV.U32 R13, RZ, RZ, R2 ;  /* 0x000000ffff0d7224 */ /* 0x000fe200078e0002 */
[----:B------:R-:W-:Y:S01]  /*31b0*/  MOV R11, 0x1f ;  /* 0x0000001f000b7802 */ /* 0x000fe20000000f00 */
[----:B------:R-:W-:-:S07]  /*31c0*/  IMAD.MOV.U32 R15, RZ, RZ, -0x1 ;  /* 0xffffffffff0f7424 */ /* 0x000fce00078e00ff */
[----:B0123-5:R-:W-:Y:S05]  /*31d0*/  WARPSYNC.COLLECTIVE R15, `(.L_x_2736) ;  /* 0x000000000f087348 */ /* 0x02ffea0003c00000 */
[----:B------:R4:W0:Y:S02]  /*31e0*/  SHFL.DOWN P6, R14, R13, R12, R11 ;  /* 0x0800000c0d0e7389 */ /* 0x00082400000c000b */
[----:B012345:R-:W-:Y:S05]  /*31f0*/  ENDCOLLECTIVE ;  /* 0x000000000000791b */ /* 0x03ffea0003800000 */
.L_x_2736:
[----:B------:R-:W-:Y:S05]  /*3200*/  BSYNC B0 ;  /* 0x0000000000007941 */ /* 0x000fea0003800000 */
.L_x_2735:
        /* <DEDUP_REMOVED lines=8> */
.L_x_2737:
[----:B------:R-:W-:Y:S01]  /*3290*/  MOV R13, R4 ;  /* 0x00000004000d7202 */ /* 0x000fe20000000f00 */
[----:B------:R-:W-:-:S07]  /*32a0*/  IMAD.MOV.U32 R6, RZ, RZ, R14 ;  /* 0x000000ffff067224 */ /* 0x000fce00078e000e */
[----:B------:R-:W-:Y:S05]  /*32b0*/  WARPSYNC.COLLECTIVE R15, `(.L_x_2738) ;  /* 0x000000000f087348 */ /* 0x000fea0003c00000 */
[----:B------:R0:W1:Y:S02]  /*32c0*/  SHFL.DOWN P6, R14, R13, R12, R11 ;  /* 0x0800000c0d0e7389 */ /* 0x00006400000c000b */
[----:B01----:R-:W-:Y:S05]  /*32d0*/  ENDCOLLECTIVE ;  /* 0x000000000000791b */ /* 0x003fea0003800000 */
.L_x_2738:
[----:B------:R-:W-:Y:S05]  /*32e0*/  BRA `(.L_x_2739) ;  /* 0xffffffec00847947 */ /* 0x000fea000383ffff */
.L_x_2712:
        /* <DEDUP_REMOVED lines=8> */
.L_x_2741:
[----:B------:R-:W-:Y:S05]  /*3370*/  BSYNC B0 ;  /* 0x0000000000007941 */ /* 0x000fea0003800000 */
.L_x_2740:
[----:B------:R-:W-:Y:S01]  /*3380*/  HFMA2 R12, -RZ, RZ, 0, 1.1920928955078125e-07 ;  /* 0x00000002ff0c7431 */ /* 0x000fe200000001ff */
[----:B------:R-:W-:Y:S01]  /*3390*/  MOV R13, R3 ;  /* 0x00000003000d7202 */ /* 0x000fe20000000f00 */
[----:B------:R-:W-:Y:S01]  /*33a0*/  IMAD.MOV.U32 R11, RZ, RZ, 0x1f ;  /* 0x0000001fff0b7424 */ /* 0x000fe200078e00ff */
[----:B------:R-:W-:Y:S01]  /*33b0*/  MOV R15, 0xffffffff ;  /* 0xffffffff000f7802 */ /* 0x000fe20000000f00 */
[----:B------:R-:W-:-:S07]  /*33c0*/  IMAD.MOV.U32 R5, RZ, RZ, R14 ;  /* 0x000000ffff057224 */ /* 0x000fce00078e000e */
[----:B------:R-:W-:Y:S05]  /*33d0*/  WARPSYNC.COLLECTIVE R15, `(.L_x_2742) ;  /* 0x000000000f087348 */ /* 0x000fea0003c00000 */
[----:B------:R0:W1:Y:S02]  /*33e0*/  SHFL.DOWN P6, R14, R13, R12, R11 ;  /* 0x0800000c0d0e7389 */ /* 0x00006400000c000b */
[----:B01----:R-:W-:Y:S05]  /*33f0*/  ENDCOLLECTIVE ;  /* 0x000000000000791b */ /* 0x003fea0003800000 */
.L_x_2742:
[----:B------:R-:W-:Y:S01]  /*3400*/  IMAD.MOV.U32 R13, RZ, RZ, R4 ;  /* 0x000000ffff0d7224 */ /* 0x000fe200078e0004 */
[----:B------:R-:W-:-:S07]  /*3410*/  MOV R6, R14 ;  /* 0x0000000e00067202 */ /* 0x000fce0000000f00 */
[----:B------:R-:W-:Y:S05]  /*3420*/  WARPSYNC.COLLECTIVE R15, `(.L_x_2743) ;  /* 0x000000000f087348 */ /* 0x000fea0003c00000 */
[----:B------:R0:W1:Y:S02]  /*3430*/  SHFL.DOWN P6, R14, R13, R12, R11 ;  /* 0x0800000c0d0e7389 */ /* 0x00006400000c000b */
[----:B01----:R-:W-:Y:S05]  /*3440*/  ENDCOLLECTIVE ;  /* 0x000000000000791b */ /* 0x003fea0003800000 */
.L_x_2743:
[----:B------:R-:W-:Y:S05]  /*3450*/  BRA `(.L_x_2744) ;  /* 0xffffffec00a47947 */ /* 0x000fea000383ffff */
.L_x_2717:
        /* <DEDUP_REMOVED lines=8> */
.L_x_2746:
[----:B------:R-:W-:Y:S05]  /*34e0*/  BSYNC B0 ;  /* 0x0000000000007941 */ /* 0x000fea0003800000 */
.L_x_2745:
        /* <DEDUP_REMOVED lines=8> */
.L_x_2747:
[----:B------:R-:W-:Y:S02]  /*3570*/  MOV R13, R4 ;  /* 0x00000004000d7202 */ /* 0x000fe40000000f00 */
[----:B------:R-:W-:-:S07]  /*3580*/  MOV R6, R14 ;  /* 0x0000000e00067202 */ /* 0x000fce0000000f00 */
[----:B------:R-:W-:Y:S05]  /*3590*/  WARPSYNC.COLLECTIVE R15, `(.L_x_2748) ;  /* 0x000000000f087348 */ /* 0x000fea0003c00000 */
[----:B------:R0:W1:Y:S02]  /*35a0*/  SHFL.DOWN P6, R14, R13, R12, R11 ;  /* 0x0800000c0d0e7389 */ /* 0x00006400000c000b */
[----:B01----:R-:W-:Y:S05]  /*35b0*/  ENDCOLLECTIVE ;  /* 0x000000000000791b */ /* 0x003fea0003800000 */
.L_x_2748:
[----:B------:R-:W-:Y:S05]  /*35c0*/  BRA `(.L_x_2749) ;  /* 0xffffffec00c47947 */ /* 0x000fea000383ffff */
.L_x_2722:
[----:B------:R-:W-:Y:S01]  /*35d0*/  HFMA2 R12, -RZ, RZ, 0, 0 ;  /* 0x00000000ff0c7431 */ /* 0x000fe200000001ff */
[----:B------:R-:W-:Y:S01]  /*35e0*/  BSSY B0, `(.L_x_2750) ;  /* 0x0000007000007945 */ /* 0x000fe20003800000 */
[----:B------:R-:W-:Y:S01]  /*35f0*/  IMAD.MOV.U32 R13, RZ, RZ, R2 ;  /* 0x000000ffff0d7224 */ /* 0x000fe200078e0002 */
[----:B------:R-:W-:Y:S01]  /*3600*/  MOV R11, 0x1f ;  /* 0x0000001f000b7802 */ /* 0x000fe20000000f00 */
[----:B------:R-:W-:-:S07]  /*3610*/  IMAD.MOV.U32 R15, RZ, RZ, -0x1 ;  /* 0xffffffffff0f7424 */ /* 0x000fce00078e00ff */
[----:B-12345:R-:W-:Y:S05]  /*3620*/  WARPSYNC.COLLECTIVE R15, `(.L_x_2751) ;  /* 0x000000000f087348 */ /* 0x03efea0003c00000 */
[----:B------:R0:W0:Y:S02]  /*3630*/  SHFL.IDX P6, R14, R13, R12, R11 ;  /* 0x0000000c0d0e7389 */ /* 0x00002400000c000b */
[----:B012345:R-:W-:Y:S05]  /*3640*/  ENDCOLLECTIVE ;  /* 0x000000000000791b */ /* 0x03ffea0003800000 */
.L_x_2751:
[----:B------:R-:W-:Y:S05]  /*3650*/  BSYNC B0 ;  /* 0x0000000000007941 */ /* 0x000fea0003800000 */
.L_x_2750:
[----:B------:R-:W-:Y:S01]  /*3660*/  HFMA2 R11, -RZ, RZ, 0, 1.847743988037109375e-06 ;  /* 0x0000001fff0b7431 */ /* 0x000fe200000001ff */
[----:B------:R-:W-:Y:S01]  /*3670*/  MOV R13, R3 ;  /* 0x00000003000d7202 */ /* 0x000fe20000000f00 */
[----:B------:R-:W-:Y:S01]  /*3680*/  IMAD.MOV.U32 R12, RZ, RZ, RZ ;  /* 0x000000ffff0c7224 */ /* 0x000fe200078e00ff */
[----:B------:R-:W-:Y:S02]  /*3690*/  MOV R15, 0xffffffff ;  /* 0xffffffff000f7802 */ /* 0x000fe40000000f00 */
[----:B------:R-:W-:-:S07]  /*36a0*/  MOV R5, R14 ;  /* 0x0000000e00057202 */ /* 0x000fce0000000f00 */
[----:B------:R-:W-:Y:S05]  /*36b0*/  WARPSYNC.COLLECTIVE R15, `(.L_x_2752) ;  /* 0x000000000f087348 */ /* 0x000fea0003c00000 */
[----:B------:R0:W1:Y:S02]  /*36c0*/  SHFL.IDX P6, R14, R13, R12, R11 ;  /* 0x0000000c0d0e7389 */ /* 0x00006400000c000b */
[----:B01----:R-:W-:Y:S05]  /*36d0*/  ENDCOLLECTIVE ;  /* 0x000000000000791b */ /* 0x003fea0003800000 */
.L_x_2752:
[----:B------:R-:W-:Y:S01]  /*36e0*/  MOV R13, R4 ;  /* 0x00000004000d7202 */ /* 0x000fe20000000f00 */
[----:B------:R-:W-:-:S07]  /*36f0*/  IMAD.MOV.U32 R3, RZ, RZ, R14 ;  /* 0x000000ffff037224 */ /* 0x000fce00078e000e */
[----:B------:R-:W-:Y:S05]  /*3700*/  WARPSYNC.COLLECTIVE R15, `(.L_x_2753) ;  /* 0x000000000f087348 */ /* 0x000fea0003c00000 */
[----:B------:R0:W1:Y:S02]  /*3710*/  SHFL.IDX P6, R14, R13, R12, R11 ;  /* 0x0000000c0d0e7389 */ /* 0x00006400000c000b */
[----:B01----:R-:W-:Y:S05]  /*3720*/  ENDCOLLECTIVE ;  /* 0x000000000000791b */ /* 0x003fea0003800000 */
.L_x_2753:
[----:B------:R-:W-:Y:S05]  /*3730*/  BRA `(.L_x_2754) ;  /* 0xffffffec00e47947 */ /* 0x000fea000383ffff */
        .weak           $__internal_23_$__cuda_sm3x_div_rn_noftz_f32_slowpath
        .type           $__internal_23_$__cuda_sm3x_div_rn_noftz_f32_slowpath,@function
        .size           $__internal_23_$__cuda_sm3x_div_rn_noftz_f32_slowpath,(.L_x_7646 - $__internal_23_$__cuda_sm3x_div_rn_noftz_f32_slowpath)
$__internal_23_$__cuda_sm3x_div_rn_noftz_f32_slowpath:
        /* <DEDUP_REMOVED lines=34> */
.L_x_2756:
[----:B------:R-:W-:Y:S01]  /*3960*/  LEA R57, R12, 0xc0800000, 0x17 ;  /* 0xc08000000c397811 */ /* 0x000fe200078eb8ff */
[----:B------:R-:W-:Y:S03]  /*3970*/  BSSY B1, `(.L_x_2761) ;  /* 0x0000036000017945 */ /* 0x000fe60003800000 */
[----:B------:R-:W-:Y:S01]  /*3980*/  IADD3 R57, PT, PT, -R57, R14, RZ ;  /* 0x0000000e39397210 */ /* 0x000fe20007ffe1ff */
[----:B------:R-:W-:-:S03]  /*3990*/  VIADD R14, R65, 0xffffff81 ;  /* 0xffffff81410e7836 */ /* 0x000fc60000000000 */
[----:B------:R-:W0:Y:S01]  /*39a0*/  MUFU.RCP R59, R57 ;  /* 0x00000039003b7308 */ /* 0x000e220000001000 */
[----:B------:R-:W-:Y:S01]  /*39b0*/  FADD.FTZ R70, -R57, -RZ ;  /* 0x800000ff39467221 */ /* 0x000fe20000010100 */
[C---:B------:R-:W-:Y:S01]  /*39c0*/  IMAD R7, R14.reuse, -0x800000, R7 ;  /* 0xff8000000e077824 */ /* 0x040fe200078e0207 */
        /* <DEDUP_REMOVED lines=24> */
[CCC-:B------:R-:W-:Y:S01]  /*3b50*/  FFMA.RP R11, R76.reuse, R70.reuse, R59.reuse ;  /* 0x000000464c0b7223 */ /* 0x1c0fe2000000803b */
[----:B------:R-:W-:Y:S01]  /*3b60*/  FFMA.RM R12, R76, R70, R59 ;  /* 0x000000464c0c7223 */ /* 0x000fe2000000403b */
        /* <DEDUP_REMOVED lines=18> */
.L_x_2763:
[----:B------:R-:W-:-:S04]  /*3c90*/  LOP3.LUT R7, R7, 0x80000000, RZ, 0xc0, !PT ;  /* 0x8000000007077812 */ /* 0x000fc800078ec0ff */
[----:B------:R-:W-:Y:S01]  /*3ca0*/  LOP3.LUT R7, R7, 0x7f800000, RZ, 0xfc, !PT ;  /* 0x7f80000007077812 */ /* 0x000fe200078efcff */
[----:B------:R-:W-:Y:S06]  /*3cb0*/  BRA `(.L_x_2764) ;  /* 0x0000000000047947 */ /* 0x000fec0003800000 */
.L_x_2762:
[----:B------:R-:W-:-:S07]  /*3cc0*/  LEA R7, R12, R7, 0x17 ;  /* 0x000000070c077211 */ /* 0x000fce00078eb8ff */
.L_x_2764:
[----:B------:R-:W-:Y:S05]  /*3cd0*/  BSYNC B1 ;  /* 0x0000000000017941 */ /* 0x000fea0003800000 */
.L_x_2761:
[----:B------:R-:W-:Y:S05]  /*3ce0*/  BRA `(.L_x_2765) ;  /* 0x0000000000207947 */ /* 0x000fea0003800000 */
.L_x_2760:
[----:B------:R-:W-:-:S04]  /*3cf0*/  LOP3.LUT R7, R14, 0x80000000, R7, 0x48, !PT ;  /* 0x800000000e077812 */ /* 0x000fc800078e4807 */
[----:B------:R-:W-:Y:S01]  /*3d00*/  LOP3.LUT R7, R7, 0x7f800000, RZ, 0xfc, !PT ;  /* 0x7f80000007077812 */ /* 0x000fe200078efcff */
[----:B------:R-:W-:Y:S06]  /*3d10*/  BRA `(.L_x_2765) ;  /* 0x0000000000147947 */ /* 0x000fec0003800000 */
.L_x_2759:
[----:B------:R-:W-:Y:S01]  /*3d20*/  LOP3.LUT R7, R14, 0x80000000, R7, 0x48, !PT ;  /* 0x800000000e077812 */ /* 0x000fe200078e4807 */
[----:B------:R-:W-:Y:S06]  /*3d30*/  BRA `(.L_x_2765) ;  /* 0x00000000000c7947 */ /* 0x000fec0003800000 */
.L_x_2758:
[----:B------:R-:W0:Y:S01]  /*3d40*/  MUFU.RSQ R7, -QNAN ;  /* 0xffc0000000077908 */ /* 0x000e220000001400 */
[----:B------:R-:W-:Y:S05]  /*3d50*/  BRA `(.L_x_2765) ;  /* 0x0000000000047947 */ /* 0x000fea0003800000 */
.L_x_2757:
[----:B------:R-:W-:-:S07]  /*3d60*/  FADD.FTZ R7, R7, R14 ;  /* 0x0000000e07077221 */ /* 0x000fce0000010000 */
.L_x_2765:
[----:B------:R-:W-:Y:S05]  /*3d70*/  BSYNC B0 ;  /* 0x0000000000007941 */ /* 0x000fea0003800000 */
.L_x_2755:
[----:B------:R-:W-:-:S04]  /*3d80*/  HFMA2 R11, -RZ, RZ, 0, 0 ;  /* 0x00000000ff0b7431 */ /* 0x000fc800000001ff */
[----:B0-----:R-:W-:Y:S05]  /*3d90*/  RET.REL.NODEC R10 `(_Z17LayerNormWarpImplI10DirectLoadIffE11DirectStoreIffEfLi1ELi16ELi12ELi32ELi1ELb1EEvT_T0_lld) ;  /* 0xffffffc00a987950 */ /* 0x001fea0003c3ffff */
.L_x_2766:
        /* <DEDUP_REMOVED lines=14> */
.L_x_7646:


//--------------------- .text._Z17LayerNormWarpImplI10DirectLoadIffE11DirectStoreIffEfLi1ELi16ELi16ELi32ELi1ELb0EEvT_T0_lld --------------------------
	.section	.text._Z17LayerNormWarpImplI10DirectLoadIffE11DirectStoreIffEfLi1ELi16ELi16ELi32ELi1ELb0EEvT_T0_lld,"ax",@progbits
	.align	128
        .global         _Z17LayerNormWarpImplI10DirectLoadIffE11DirectStoreIffEfLi1ELi16ELi16ELi32ELi1ELb0EEvT_T0_lld
        .type           _Z17LayerNormWarpImplI10DirectLoadIffE11DirectStoreIffEfLi1ELi16ELi16ELi32ELi1ELb0EEvT_T0_lld,@function
        .size           _Z17LayerNormWarpImplI10DirectLoadIffE11DirectStoreIffEfLi1ELi16ELi16ELi32ELi1ELb0EEvT_T0_lld,(.L_x_7647 - _Z17LayerNormWarpImplI10DirectLoadIffE11DirectStoreIffEfLi1ELi16ELi16ELi32ELi1ELb0EEvT_T0_lld)
        .other          _Z17LayerNormWarpImplI10DirectLoadIffE11DirectStoreIffEfLi1ELi16ELi16ELi32ELi1ELb0EEvT_T0_lld,@"STO_CUDA_ENTRY STV_DEFAULT"
_Z17LayerNormWarpImplI10DirectLoadIffE11DirectStoreIffEfLi1ELi16ELi16ELi32ELi1ELb0EEvT_T0_lld:
.text._Z17LayerNormWarpImplI10DirectLoadIffE11DirectStoreIffEfLi1ELi16ELi16ELi32ELi1ELb0EEvT_T0_lld:
        /* <DEDUP_REMOVED lines=10> */
[----:B------:R-:W-:Y:S02]  /*00a0*/  HFMA2 R12, -RZ, RZ, 0, 5.9604644775390625e-08 ;  /* 0x00000001ff0c7431 */ /* 0x000fe400000001ff */
        /* <DEDUP_REMOVED lines=13> */
.L_x_2767:
        /* <DEDUP_REMOVED lines=81> */
[----:B------:R-:W-:-:S04]  /*0690*/  IMAD.MOV.U32 R50, RZ, RZ, RZ ;  /* 0x000000ffff327224 */ /* 0x000fc800078e00ff */
[----:B------:R-:W-:-:S04]  /*06a0*/  IMAD R0, R50, UR6, RZ ;  /* 0x0000000632007c24 */ /* 0x000fc8000f8e02ff */
[C---:B------:R-:W-:Y:S02]  /*06b0*/  IMAD R7, R51.reuse, UR7, R0 ;  /* 0x0000000733077c24 */ /* 0x040fe4000f8e0200 */
[----:B------:R-:W-:-:S05]  /*06c0*/  IMAD.WIDE.U32 R4, R51, UR6, R4 ;  /* 0x0000000633047c25 */ /* 0x000fca000f8e0004 */
[----:B------:R-:W-:Y:S02]  /*06d0*/  IADD3 R5, PT, PT, R5, R7, RZ ;  /* 0x0000000705057210 */ /* 0x000fe40007ffe0ff */
[----:B--2---:R-:W-:-:S04]  /*06e0*/  LEA R8, P0, R4, UR4, 0x2 ;  /* 0x0000000404087c11 */ /* 0x004fc8000f8010ff */
[----:B------:R-:W-:Y:S02]  /*06f0*/  IADD3 R8, P1, PT, R8, 0x400, RZ ;  /* 0x0000040008087810 */ /* 0x000fe40007f3e0ff */
[----:B------:R-:W-:Y:S01]  /*0700*/  LEA.HI.X R4, R4, UR5, R5, 0x2, P0 ;  /* 0x0000000504047c11 */ /* 0x000fe200080f1405 */
[----:B------:R-:W-:Y:S01]  /*0710*/  IMAD.MOV.U32 R53, RZ, RZ, R51 ;  /* 0x000000ffff357224 */ /* 0x000fe200078e0033 */
[----:B------:R-:W-:Y:S02]  /*0720*/  MOV R52, RZ ;  /* 0x000000ff00347202 */ /* 0x000fe40000000f00 */
[----:B-1----:R-:W-:-:S07]  /*0730*/  IADD3.X R9, PT, PT, RZ, R4, RZ, P1, !PT ;  /* 0x00000004ff097210 */ /* 0x002fce0000ffe4ff */
.L_x_2807:
        /* <DEDUP_REMOVED lines=30> */
[----:B0----5:R-:W-:Y:S05]  /*0920*/  CALL.REL.NOINC `($__internal_24_$__cuda_sm3x_div_rn_noftz_f32_slowpath) ;  /* 0x0000002800547944 */ /* 0x021fea0003c00000 */
.L_x_2769:
[----:B------:R-:W-:Y:S05]  /*0930*/  BSYNC.RECONVERGENT B2 ;  /* 0x0000000000027941 */ /* 0x000fea0003800200 */
.L_x_2768:
        /* <DEDUP_REMOVED lines=27> */
[----:B0----5:R-:W-:Y:S05]  /*0af0*/  CALL.REL.NOINC `($__internal_24_$__cuda_sm3x_div_rn_noftz_f32_slowpath) ;  /* 0x0000002400e07944 */ /* 0x021fea0003c00000 */
.L_x_2771:
[----:B------:R-:W-:Y:S05]  /*0b00*/  BSYNC.RECONVERGENT B2 ;  /* 0x0000000000027941 */ /* 0x000fea0003800200 */
.L_x_2770:
        /* <DEDUP_REMOVED lines=20> */
[----:B0----5:R-:W-:Y:S05]  /*0c50*/  CALL.REL.NOINC `($__internal_24_$__cuda_sm3x_div_rn_noftz_f32_slowpath) ;  /* 0x0000002400887944 */ /* 0x021fea0003c00000 */
[----:B------:R-:W-:-:S07]  /*0c60*/  MOV R5, R6 ;  /* 0x0000000600057202 */ /* 0x000fce0000000f00 */
.L_x_2773:
[----:B------:R-:W-:Y:S05]  /*0c70*/  BSYNC.RECONVERGENT B2 ;  /* 0x0000000000027941 */ /* 0x000fea0003800200 */
.L_x_2772:
        /* <DEDUP_REMOVED lines=20> */
[----:B0----5:R-:W-:Y:S05]  /*0dc0*/  CALL.REL.NOINC `($__internal_24_$__cuda_sm3x_div_rn_noftz_f32_slowpath) ;  /* 0x00000024002c7944 */ /* 0x021fea0003c00000 */
[----:B------:R-:W-:-:S07]  /*0dd0*/  MOV R4, R6 ;  /* 0x0000000600047202 */ /* 0x000fce0000000f00 */
.L_x_2775:
[----:B------:R-:W-:Y:S05]  /*0de0*/  BSYNC.RECONVERGENT B2 ;  /* 0x0000000000027941 */ /* 0x000fea0003800200 */
.L_x_2774:
        /* <DEDUP_REMOVED lines=27> */
[----:B0----5:R-:W-:Y:S05]  /*0fa0*/  CALL.REL.NOINC `($__internal_24_$__cuda_sm3x_div_rn_noftz_f32_slowpath) ;  /* 0x0000002000b47944 */ /* 0x021fea0003c00000 */
[----:B------:R-:W-:-:S07]  /*0fb0*/  IMAD.MOV.U32 R5, RZ, RZ, R6 ;  /* 0x000000ffff057224 */ /* 0x000fce00078e0006 */
.L_x_2777:
[----:B------:R-:W-:Y:S05]  /*0fc0*/  BSYNC.RECONVERGENT B2 ;  /* 0x0000000000027941 */ /* 0x000fea0003800200 */
.L_x_2776:
        /* <DEDUP_REMOVED lines=20> */
[----:B0----5:R-:W-:Y:S05]  /*1110*/  CALL.REL.NOINC `($__internal_24_$__cuda_sm3x_div_rn_noftz_f32_slowpath) ;  /* 0x0000002000587944 */ /* 0x021fea0003c00000 */
[----:B------:R-:W-:-:S07]  /*1120*/  MOV R4, R6 ;  /* 0x0000000600047202 */ /* 0x000fce0000000f00 */
.L_x_2779:
[----:B------:R-:W-:Y:S05]  /*1130*/  BSYNC.RECONVERGENT B2 ;  /* 0x0000000000027941 */ /* 0x000fea0003800200 */
.L_x_2778:
        /* <DEDUP_REMOVED lines=22> */
.L_x_2781:
[----:B------:R-:W-:Y:S05]  /*12a0*/  BSYNC.RECONVERGENT B2 ;  /* 0x0000000000027941 */ /* 0x000fea0003800200 */
.L_x_2780:
[----:B------:R-:W-:Y:S02]  /*12b0*/  R2UR UR4, R32 ;  /* 0x00000000200472ca */ /* 0x000fe400000e0000 */
[----:B------:R-:W-:-:S13]  /*12c0*/  R2UR UR5, R33 ;  /* 0x00000000210572ca */ /* 0x000fda00000e0000 */
[----:B------:R-:W2:Y:S01]  /*12d0*/  LDG.E R74, desc[UR4][R8.64+0x180] ;  /* 0x00018004084a7981 */ /* 0x000ea2000c1e1900 */
[----:B------:R-:W-:Y:S02]  /*12e0*/  HFMA2 R6, -RZ, RZ, 1.416015625, -0.052093505859375 ;  /* 0x3daaaaabff067431 */ /* 0x000fe400000001ff */
[----:B------:R-:W-:Y:S01]  /*12f0*/  FADD R55, R55, R5 ;  /* 0x0000000537377221 */ /* 0x000fe20000000000 */
[----:B------:R-:W-:Y:S01]  /*1300*/  IMAD.MOV.U32 R3, RZ, RZ, 0x41400000 ;  /* 0x41400000ff037424 */ /* 0x000fe200078e00ff */
[----:B------:R-:W-:Y:S03]  /*1310*/  BSSY.RECONVERGENT B2, `(.L_x_2782) ;  /* 0x0000010000027945 */ /* 0x000fe60003800200 */
[----:B------:R-:W-:-:S04]  /*1320*/  FFMA R3, R6, -R3, 1 ;  /* 0x3f80000006037423 */ /* 0x000fc80000000803 */
[----:B------:R-:W-:Y:S01]  /*1330*/  FFMA R5, R3, R6, 0.083333335816860198975 ;  /* 0x3daaaaab03057423 */ /* 0x000fe20000000006 */
        /* <DEDUP_REMOVED lines=13> */
.L_x_2783:
[----:B------:R-:W-:Y:S05]  /*1410*/  BSYNC.RECONVERGENT B2 ;  /* 0x0000000000027941 */ /* 0x000fea0003800200 */
.L_x_2782:
[----:B------:R-:W-:Y:S02]  /*1420*/  R2UR UR4, R32 ;  /* 0x00000000200472ca */ /* 0x000fe400000e0000 */
[----:B------:R-:W-:-:S13]  /*1430*/  R2UR UR5, R33 ;  /* 0x00000000210572ca */ /* 0x000fda00000e0000 */
[----:B------:R-:W2:Y:S01]  /*1440*/  LDG.E R76, desc[UR4][R8.64+0x200] ;  /* 0x00020004084c7981 */ /* 0x000ea2000c1e1900 */
[----:B------:R-:W-:Y:S02]  /*1450*/  HFMA2 R2, -RZ, RZ, 2.65625, 0 ;  /* 0x41500000ff027431 */ /* 0x000fe400000001ff */
[----:B------:R-:W-:Y:S01]  /*1460*/  FADD R55, R55, R5 ;  /* 0x0000000537377221 */ /* 0x000fe20000000000 */
[----:B------:R-:W-:Y:S01]  /*1470*/  IMAD.MOV.U32 R7, RZ, RZ, 0x3d9d89d9 ;  /* 0x3d9d89d9ff077424 */ /* 0x000fe200078e00ff */
[----:B------:R-:W-:Y:S02]  /*1480*/  BSSY.RECONVERGENT B2, `(.L_x_2784) ;  /* 0x0000010000027945 */ /* 0x000fe40003800200 */
[----:B------:R-:W-:-:S04]  /*1490*/  FADD R5, R74, -R55 ;  /* 0x800000374a057221 */ /* 0x000fc80000000000 */
[----:B------:R-:W-:Y:S01]  /*14a0*/  FFMA R80, R4, R5, R63 ;  /* 0x0000000504507223 */ /* 0x000fe2000000003f */
[----:B------:R-:W-:-:S04]  /*14b0*/  FFMA R2, R7, -R2, 1 ;  /* 0x3f80000007027423 */ /* 0x000fc80000000802 */
[----:B------:R-:W-:Y:S01]  /*14c0*/  FFMA R2, R2, R7, 0.076923079788684844971 ;  /* 0x3d9d89d902027423 */ /* 0x000fe20000000007 */
        /* <DEDUP_REMOVED lines=11> */
.L_x_2785:
[----:B------:R-:W-:Y:S05]  /*1580*/  BSYNC.RECONVERGENT B2 ;  /* 0x0000000000027941 */ /* 0x000fea0003800200 */
.L_x_2784:
[----:B------:R-:W-:Y:S02]  /*1590*/  R2UR UR4, R32 ;  /* 0x00000000200472ca */ /* 0x000fe400000e0000 */
[----:B------:R-:W-:-:S13]  /*15a0*/  R2UR UR5, R33 ;  /* 0x00000000210572ca */ /* 0x000fda00000e0000 */
[----:B------:R-:W2:Y:S01]  /*15b0*/  LDG.E R78, desc[UR4][R8.64+0x280] ;  /* 0x00028004084e7981 */ /* 0x000ea2000c1e1900 */
[----:B------:R-:W-:Y:S02]  /*15c0*/  HFMA2 R4, -RZ, RZ, 2.6875, 0 ;  /* 0x41600000ff047431 */ /* 0x000fe400000001ff */
[----:B------:R-:W-:Y:S01]  /*15d0*/  FADD R55, R55, R2 ;  /* 0x0000000237377221 */ /* 0x000fe20000000000 */
[----:B------:R-:W-:Y:S01]  /*15e0*/  MOV R5, 0x3d924925 ;  /* 0x3d92492500057802 */ /* 0x000fe20000000f00 */
[----:B------:R-:W-:Y:S04]  /*15f0*/  BSSY.RECONVERGENT B2, `(.L_x_2786) ;  /* 0x0000010000027945 */ /* 0x000fe80003800200 */
[----:B------:R-:W-:-:S04]  /*1600*/  FFMA R4, R5, -R4, 1 ;  /* 0x3f80000005047423 */ /* 0x000fc80000000804 */
[----:B------:R-:W-:Y:S01]  /*1610*/  FFMA R5, R4, R5, 0.071428574621677398682 ;  /* 0x3d92492504057423 */ /* 0x000fe20000000005 */
        /* <DEDUP_REMOVED lines=13> */
.L_x_2787:
[----:B------:R-:W-:Y:S05]  /*16f0*/  BSYNC.RECONVERGENT B2 ;  /* 0x0000000000027941 */ /* 0x000fea0003800200 */
.L_x_2786:
[----:B------:R-:W-:Y:S02]  /*1700*/  R2UR UR4, R32 ;  /* 0x00000000200472ca */ /* 0x000fe400000e0000 */
[----:B------:R-:W-:-:S13]  /*1710*/  R2UR UR5, R33 ;  /* 0x00000000210572ca */ /* 0x000fda00000e0000 */
[----:B------:R-:W2:Y:S01]  /*1720*/  LDG.E R80, desc[UR4][R8.64+0x300] ;  /* 0x0003000408507981 */ /* 0x000ea2000c1e1900 */
[----:B------:R-:W-:Y:S02]  /*1730*/  HFMA2 R7, -RZ, RZ, 1.3828125, -0.00013840198516845703125 ;  /* 0x3d888889ff077431 */ /* 0x000fe400000001ff */
[----:B------:R-:W-:Y:S01]  /*1740*/  FADD R65, R55, R5 ;  /* 0x0000000537417221 */ /* 0x000fe20000000000 */
[----:B------:R-:W-:Y:S01]  /*1750*/  MOV R4, 0x41700000 ;  /* 0x4170000000047802 */ /* 0x000fe20000000f00 */
[----:B------:R-:W-:Y:S02]  /*1760*/  BSSY.RECONVERGENT B2, `(.L_x_2788) ;  /* 0x0000010000027945 */ /* 0x000fe40003800200 */
[----:B------:R-:W-:-:S04]  /*1770*/  FADD R5, R78, -R65 ;  /* 0x800000414e057221 */ /* 0x000fc80000000000 */
[----:B------:R-:W-:Y:S01]  /*1780*/  FFMA R84, R2, R5, R63 ;  /* 0x0000000502547223 */ /* 0x000fe2000000003f */
[----:B------:R-:W-:-:S04]  /*1790*/  FFMA R4, R7, -R4, 1 ;  /* 0x3f80000007047423 */ /* 0x000fc80000000804 */
[----:B------:R-:W-:Y:S01]  /*17a0*/  FFMA R4, R4, R7, 0.066666670143604278564 ;  /* 0x3d88888904047423 */ /* 0x000fe20000000007 */
        /* <DEDUP_REMOVED lines=11> */
.L_x_2789:
[----:B------:R-:W-:Y:S05]  /*1860*/  BSYNC.RECONVERGENT B2 ;  /* 0x0000000000027941 */ /* 0x000fea0003800200 */
.L_x_2788:
        /* <DEDUP_REMOVED lines=8> */
[----:B------:R-:W-:-:S04]  /*18f0*/  FFMA R2, R5, 0.0625, R4 ;  /* 0x3d80000005027823 */ /* 0x000fc80000000004 */
[----:B------:R-:W-:-:S04]  /*1900*/  FADD R4, R55, -R2 ;  /* 0x8000000237047221 */ /* 0x000fc80000000000 */
[----:B------:R-:W-:Y:S01]  /*1910*/  FFMA R3, R5, R4, R3 ;  /* 0x0000000405037223 */ /* 0x000fe20000000003 */
[----:B------:R-:W-:Y:S06]  /*1920*/  BRA.DIV UR4, `(.L_x_2790) ;  /* 0x0000001204287947 */ /* 0x000fec000b800000 */
[----:B------:R-:W-:Y:S01]  /*1930*/  HFMA2 R4, -RZ, RZ, 2.75, 0 ;  /* 0x41800000ff047431 */ /* 0x000fe200000001ff */
[----:B------:R1:W2:Y:S04]  /*1940*/  SHFL.DOWN PT, R7, R2, 0x10, 0x1f ;  /* 0x0a001f0002077f89 */ /* 0x0002a800000e0000 */
[----:B------:R1:W3:Y:S04]  /*1950*/  SHFL.DOWN PT, R5, R3, 0x10, 0x1f ;  /* 0x0a001f0003057f89 */ /* 0x0002e800000e0000 */
[----:B------:R1:W4:Y:S02]  /*1960*/  SHFL.DOWN PT, R14, R4, 0x10, 0x1f ;  /* 0x0a001f00040e7f89 */ /* 0x00032400000e0000 */
.L_x_2812:
[----:B----4-:R-:W-:Y:S01]  /*1970*/  FSETP.NEU.AND P0, PT, R14, RZ, PT ;  /* 0x000000ff0e00720b */ /* 0x010fe20003f0d000 */
[----:B-1----:R-:W-:-:S12]  /*1980*/  IMAD.MOV.U32 R4, RZ, RZ, 0x41800000 ;  /* 0x41800000ff047424 */ /* 0x002fd800078e00ff */
        /* <DEDUP_REMOVED lines=14> */
[----:B0-23-5:R-:W-:Y:S05]  /*1a70*/  CALL.REL.NOINC `($__internal_24_$__cuda_sm3x_div_rn_noftz_f32_slowpath) ;  /* 0x0000001800007944 */ /* 0x02dfea0003c00000 */
.L_x_2792:
[----:B--2---:R-:W-:-:S04]  /*1a80*/  FADD R7, R7, -R2 ;  /* 0x8000000207077221 */ /* 0x004fc80000000000 */
[C---:B------:R-:W-:Y:S01]  /*1a90*/  FMUL R10, R7.reuse, R7 ;  /* 0x00000007070a7220 */ /* 0x040fe20000400000 */
[----:B------:R-:W-:-:S03]  /*1aa0*/  FFMA R2, R7, R6, R2 ;  /* 0x0000000607027223 */ /* 0x000fc60000000002 */
[----:B------:R-:W-:-:S04]  /*1ab0*/  FMUL R10, R10, 16 ;  /* 0x418000000a0a7820 */ /* 0x000fc80000400000 */
[----:B---3--:R-:W-:-:S04]  /*1ac0*/  FFMA R10, R10, R6, R5 ;  /* 0x000000060a0a7223 */ /* 0x008fc80000000005 */
[----:B------:R-:W-:-:S07]  /*1ad0*/  FADD R3, R3, R10 ;  /* 0x0000000a03037221 */ /* 0x000fce0000000000 */
.L_x_2791:
[----:B------:R-:W-:-:S03]  /*1ae0*/  UMOV UR4, 0xffffffff ;  /* 0xffffffff00047882 */ /* 0x000fc60000000000 */
[----:B------:R-:W-:Y:S05]  /*1af0*/  BRA.DIV UR4, `(.L_x_2793) ;  /* 0x0000001204147947 */ /* 0x000fea000b800000 */
[----:B--2---:R1:W2:Y:S04]  /*1b00*/  SHFL.DOWN PT, R7, R2, 0x8, 0x1f ;  /* 0x09001f0002077f89 */ /* 0x0042a800000e0000 */
[----:B---3--:R1:W3:Y:S04]  /*1b10*/  SHFL.DOWN PT, R5, R3, 0x8, 0x1f ;  /* 0x09001f0003057f89 */ /* 0x0082e800000e0000 */
[----:B------:R1:W4:Y:S02]  /*1b20*/  SHFL.DOWN PT, R14, R4, 0x8, 0x1f ;  /* 0x09001f00040e7f89 */ /* 0x00032400000e0000 */
.L_x_2817:
        /* <DEDUP_REMOVED lines=14> */
[----:B-123-5:R-:W-:Y:S05]  /*1c10*/  CALL.REL.NOINC `($__internal_24_$__cuda_sm3x_div_rn_noftz_f32_slowpath) ;  /* 0x0000001400987944 */ /* 0x02efea0003c00000 */
.L_x_2795:
[----:B--2---:R-:W-:-:S04]  /*1c20*/  FADD R7, -R2, R7 ;  /* 0x0000000702077221 */ /* 0x004fc80000000100 */
[C---:B------:R-:W-:Y:S01]  /*1c30*/  FMUL R11, R7.reuse, R7 ;  /* 0x00000007070b7220 */ /* 0x040fe20000400000 */
[----:B-1----:R-:W-:-:S03]  /*1c40*/  FFMA R2, R7, R6, R2 ;  /* 0x0000000607027223 */ /* 0x002fc60000000002 */
[----:B------:R-:W-:-:S04]  /*1c50*/  FMUL R4, R4, R11 ;  /* 0x0000000b04047220 */ /* 0x000fc80000400000 */
[----:B---3--:R-:W-:Y:S01]  /*1c60*/  FFMA R10, R4, R6, R5 ;  /* 0x00000006040a7223 */ /* 0x008fe20000000005 */
[----:B------:R-:W-:-:S03]  /*1c70*/  MOV R4, R63 ;  /* 0x0000003f00047202 */ /* 0x000fc60000000f00 */
[----:B------:R-:W-:-:S07]  /*1c80*/  FADD R3, R3, R10 ;  /* 0x0000000a03037221 */ /* 0x000fce0000000000 */
.L_x_2794:
[----:B------:R-:W-:-:S03]  /*1c90*/  UMOV UR4, 0xffffffff ;  /* 0xffffffff00047882 */ /* 0x000fc60000000000 */
[----:B------:R-:W-:Y:S05]  /*1ca0*/  BRA.DIV UR4, `(.L_x_2796) ;  /* 0x0000001204047947 */ /* 0x000fea000b800000 */
[----:B--2---:R2:W4:Y:S04]  /*1cb0*/  SHFL.DOWN PT, R7, R2, 0x4, 0x1f ;  /* 0x08801f0002077f89 */ /* 0x00452800000e0000 */
[----:B---3--:R2:W3:Y:S04]  /*1cc0*/  SHFL.DOWN PT, R5, R3, 0x4, 0x1f ;  /* 0x08801f0003057f89 */ /* 0x0084e800000e0000 */
[----:B------:R2:W0:Y:S02]  /*1cd0*/  SHFL.DOWN PT, R14, R4, 0x4, 0x1f ;  /* 0x08801f00040e7f89 */ /* 0x00042400000e0000 */
.L_x_2822:
        /* <DEDUP_REMOVED lines=14> */
[----:B--2345:R-:W-:Y:S05]  /*1dc0*/  CALL.REL.NOINC `($__internal_24_$__cuda_sm3x_div_rn_noftz_f32_slowpath) ;  /* 0x00000014002c7944 */ /* 0x03cfea0003c00000 */
.L_x_2798:
[----:B----4-:R-:W-:-:S04]  /*1dd0*/  FADD R7, -R2, R7 ;  /* 0x0000000702077221 */ /* 0x010fc80000000100 */
[C---:B------:R-:W-:Y:S01]  /*1de0*/  FMUL R11, R7.reuse, R7 ;  /* 0x00000007070b7220 */ /* 0x040fe20000400000 */
[----:B--2---:R-:W-:-:S03]  /*1df0*/  FFMA R2, R7, R6, R2 ;  /* 0x0000000607027223 */ /* 0x004fc60000000002 */
[----:B------:R-:W-:-:S04]  /*1e00*/  FMUL R4, R4, R11 ;  /* 0x0000000b04047220 */ /* 0x000fc80000400000 */
[----:B---3--:R-:W-:Y:S01]  /*1e10*/  FFMA R10, R4, R6, R5 ;  /* 0x00000006040a7223 */ /* 0x008fe20000000005 */
[----:B------:R-:W-:-:S03]  /*1e20*/  MOV R4, R63 ;  /* 0x0000003f00047202 */ /* 0x000fc60000000f00 */
[----:B------:R-:W-:-:S07]  /*1e30*/  FADD R3, R3, R10 ;  /* 0x0000000a03037221 */ /* 0x000fce0000000000 */
.L_x_2797:
[----:B------:R-:W-:-:S03]  /*1e40*/  UMOV UR4, 0xffffffff ;  /* 0xffffffff00047882 */ /* 0x000fc60000000000 */
[----:B------:R-:W-:Y:S05]  /*1e50*/  BRA.DIV UR4, `(.L_x_2799) ;  /* 0x0000000e04f47947 */ /* 0x000fea000b800000 */
[----:B----4-:R0:W4:Y:S04]  /*1e60*/  SHFL.DOWN PT, R7, R2, 0x2, 0x1f ;  /* 0x08401f0002077f89 */ /* 0x01012800000e0000 */
[----:B---3--:R0:W3:Y:S04]  /*1e70*/  SHFL.DOWN PT, R5, R3, 0x2, 0x1f ;  /* 0x08401f0003057f89 */ /* 0x0080e800000e0000 */
[----:B------:R0:W0:Y:S02]  /*1e80*/  SHFL.DOWN PT, R14, R4, 0x2, 0x1f ;  /* 0x08401f00040e7f89 */ /* 0x00002400000e0000 */
.L_x_2827:
        /* <DEDUP_REMOVED lines=14> */
[----:B--2345:R-:W-:Y:S05]  /*1f70*/  CALL.REL.NOINC `($__internal_24_$__cuda_sm3x_div_rn_noftz_f32_slowpath) ;  /* 0x0000001000c07944 */ /* 0x03cfea0003c00000 */
.L_x_2801:
[----:B----4-:R-:W-:-:S04]  /*1f80*/  FADD R7, -R2, R7 ;  /* 0x0000000702077221 */ /* 0x010fc80000000100 */
[C---:B------:R-:W-:Y:S01]  /*1f90*/  FMUL R11, R7.reuse, R7 ;  /* 0x00000007070b7220 */ /* 0x040fe20000400000 */
[----:B--2---:R-:W-:-:S03]  /*1fa0*/  FFMA R2, R7, R6, R2 ;  /* 0x0000000607027223 */ /* 0x004fc60000000002 */
[----:B------:R-:W-:-:S04]  /*1fb0*/  FMUL R4, R4, R11 ;  /* 0x0000000b04047220 */ /* 0x000fc80000400000 */
[----:B---3--:R-:W-:Y:S01]  /*1fc0*/  FFMA R10, R4, R6, R5 ;  /* 0x00000006040a7223 */ /* 0x008fe20000000005 */
[----:B------:R-:W-:-:S03]  /*1fd0*/  IMAD.MOV.U32 R4, RZ, RZ, R63 ;  /* 0x000000ffff047224 */ /* 0x000fc600078e003f */
[----:B------:R-:W-:-:S07]  /*1fe0*/  FADD R3, R3, R10 ;  /* 0x0000000a03037221 */ /* 0x000fce0000000000 */
.L_x_2800:
[----:B------:R-:W-:-:S03]  /*1ff0*/  UMOV UR4, 0xffffffff ;  /* 0xffffffff00047882 */ /* 0x000fc60000000000 */
[----:B------:R-:W-:Y:S05]  /*2000*/  BRA.DIV UR4, `(.L_x_2802) ;  /* 0x0000000e04e47947 */ /* 0x000fea000b800000 */
[----:B----4-:R0:W4:Y:S04]  /*2010*/  SHFL.DOWN PT, R7, R2, 0x1, 0x1f ;  /* 0x08201f0002077f89 */ /* 0x01012800000e0000 */
[----:B---3--:R0:W3:Y:S04]  /*2020*/  SHFL.DOWN PT, R5, R3, 0x1, 0x1f ;  /* 0x08201f0003057f89 */ /* 0x0080e800000e0000 */
[----:B------:R0:W0:Y:S02]  /*2030*/  SHFL.DOWN PT, R14, R4, 0x1, 0x1f ;  /* 0x08201f00040e7f89 */ /* 0x00002400000e0000 */
.L_x_2832:
        /* <DEDUP_REMOVED lines=15> */
.L_x_2804:
[----:B----4-:R-:W-:-:S04]  /*2130*/  FADD R7, -R2, R7 ;  /* 0x0000000702077221 */ /* 0x010fc80000000100 */
[C---:B------:R-:W-:Y:S01]  /*2140*/  FMUL R11, R7.reuse, R7 ;  /* 0x00000007070b7220 */ /* 0x040fe20000400000 */
[----:B--2---:R-:W-:-:S03]  /*2150*/  FFMA R2, R7, R6, R2 ;  /* 0x0000000607027223 */ /* 0x004fc60000000002 */
[----:B------:R-:W-:-:S04]  /*2160*/  FMUL R4, R4, R11 ;  /* 0x0000000b04047220 */ /* 0x000fc80000400000 */
[----:B---3--:R-:W-:Y:S01]  /*2170*/  FFMA R10, R4, R6, R5 ;  /* 0x00000006040a7223 */ /* 0x008fe20000000005 */
[----:B------:R-:W-:-:S03]  /*2180*/  MOV R4, R63 ;  /* 0x0000003f00047202 */ /* 0x000fc60000000f00 */
[----:B------:R-:W-:-:S07]  /*2190*/  FADD R3, R3, R10 ;  /* 0x0000000a03037221 */ /* 0x000fce0000000000 */
.L_x_2803:
[----:B------:R-:W-:-:S03]  /*21a0*/  UMOV UR4, 0xffffffff ;  /* 0xffffffff00047882 */ /* 0x000fc60000000000 */
[----:B------:R-:W-:Y:S05]  /*21b0*/  BRA.DIV UR4, `(.L_x_2805) ;  /* 0x0000000e04d47947 */ /* 0x000fea000b800000 */
[----:B---3--:R0:W3:Y:S04]  /*21c0*/  SHFL.IDX PT, R5, R2, RZ, 0x1f ;  /* 0x00001fff02057589 */ /* 0x0080e800000e0000 */
[----:B-12---:R-:W1:Y:S04]  /*21d0*/  SHFL.IDX PT, R3, R3, RZ, 0x1f ;  /* 0x00001fff03037589 */ /* 0x006e6800000e0000 */
[----:B------:R0:W2:Y:S02]  /*21e0*/  SHFL.IDX PT, R14, R4, RZ, 0x1f ;  /* 0x00001fff040e7589 */ /* 0x0000a400000e0000 */
.L_x_2837:
[----:B--2-4-:R-:W0:Y:S08]  /*21f0*/  MUFU.RCP R7, R14 ;  /* 0x0000000e00077308 */ /* 0x014e300000001000 */
[----:B-1----:R-:W1:Y:S01]  /*2200*/  FCHK P0, R3, R14 ;  /* 0x0000000e03007302 */ /* 0x002e620000000000 */
        /* <DEDUP_REMOVED lines=8> */
[----:B---3-5:R-:W-:Y:S05]  /*2290*/  CALL.REL.NOINC `($__internal_24_$__cuda_sm3x_div_rn_noftz_f32_slowpath) ;  /* 0x0000000c00f87944 */ /* 0x028fea0003c00000 */
[----:B------:R-:W-:-:S07]  /*22a0*/  MOV R2, R6 ;  /* 0x0000000600027202 */ /* 0x000fce0000000f00 */
.L_x_2806:
[----:B------:R-:W0:Y:S01]  /*22b0*/  F2F.F32.F64 R3, UR36 ;  /* 0x0000002400037d10 */ /* 0x000e220008301000 */
[----:B------:R-:W-:Y:S01]  /*22c0*/  FMNMX R2, RZ, R2, !PT ;  /* 0x00000002ff027209 */ /* 0x000fe20007800000 */
[----:B---3--:R-:W-:Y:S01]  /*22d0*/  FADD R11, R0, -R5 ;  /* 0x80000005000b7221 */ /* 0x008fe20000000000 */
[----:B------:R-:W-:Y:S01]  /*22e0*/  SHF.R.S32.HI R4, RZ, 0x1f, R53 ;  /* 0x0000001fff047819 */ /* 0x000fe20000011435 */
[--C-:B------:R-:W-:Y:S01]  /*22f0*/  FADD R13, R54, -R5.reuse ;  /* 0x80000005360d7221 */ /* 0x100fe20000000000 */
[----:B------:R-:W-:Y:S01]  /*2300*/  R2UR UR4, R32 ;  /* 0x00000000200472ca */ /* 0x000fe200000e0000 */
[--C-:B------:R-:W-:Y:S01]  /*2310*/  FADD R15, R56, -R5.reuse ;  /* 0x80000005380f7221 */ /* 0x100fe20000000000 */
[C---:B------:R-:W-:Y:S01]  /*2320*/  R2UR UR5, R33.reuse ;  /* 0x00000000210572ca */ /* 0x040fe200000e0000 */
[----:B------:R-:W-:Y:S01]  /*2330*/  IMAD R4, R4, UR42, RZ ;  /* 0x0000002a04047c24 */ /* 0x000fe2000f8e02ff */
[----:B------:R-:W-:Y:S01]  /*2340*/  R2UR UR6, R32 ;  /* 0x00000000200672ca */ /* 0x000fe200000e0000 */
[----:B------:R-:W-:Y:S01]  /*2350*/  FADD R57, R60, -R5 ;  /* 0x800000053c397221 */ /* 0x000fe20000000000 */
[----:B------:R-:W-:Y:S01]  /*2360*/  R2UR UR7, R33 ;  /* 0x00000000210772ca */ /* 0x000fe200000e0000 */
[----:B------:R-:W-:-:S02]  /*2370*/  IMAD R77, R53, UR43, R4 ;  /* 0x0000002b354d7c24 */ /* 0x000fc4000f8e0204 */
[--C-:B------:R-:W-:Y:S01]  /*2380*/  FADD R59, R58, -R5.reuse ;  /* 0x800000053a3b7221 */ /* 0x100fe20000000000 */
[----:B------:R-:W-:Y:S01]  /*2390*/  FADD R61, R62, -R5 ;  /* 0x800000053e3d7221 */ /* 0x000fe20000000000 */
[----:B0-----:R-:W-:Y:S01]  /*23a0*/  FADD R3, R2, R3 ;  /* 0x0000000302037221 */ /* 0x001fe20000000000 */
[--C-:B------:R-:W-:Y:S01]  /*23b0*/  FADD R63, R64, -R5.reuse ;  /* 0x80000005403f7221 */ /* 0x100fe20000000000 */
[----:B------:R-:W0:Y:S01]  /*23c0*/  S2R R2, SR_TID.X ;  /* 0x0000000000027919 */ /* 0x000e220000002100 */
[--C-:B------:R-:W-:Y:S01]  /*23d0*/  FADD R65, R66, -R5.reuse ;  /* 0x8000000542417221 */ /* 0x100fe20000000000 */
[--C-:B------:R-:W-:Y:S01]  /*23e0*/  FADD R67, R68, -R5.reuse ;  /* 0x8000000544437221 */ /* 0x100fe20000000000 */
[----:B------:R-:W-:Y:S01]  /*23f0*/  FSETP.GEU.AND P0, PT, |R3|, 1.175494350822287508e-38, PT ;  /* 0x008000000300780b */ /* 0x000fe20003f0e200 */
[--C-:B------:R-:W-:Y:S01]  /*2400*/  FADD R69, R70, -R5.reuse ;  /* 0x8000000546457221 */ /* 0x100fe20000000000 */
[--C-:B------:R-:W-:Y:S01]  /*2410*/  FADD R71, R72, -R5.reuse ;  /* 0x8000000548477221 */ /* 0x100fe20000000000 */
[--C-:B------:R-:W-:Y:S01]  /*2420*/  FADD R73, R74, -R5.reuse ;  /* 0x800000054a497221 */ /* 0x100fe20000000000 */
[----:B------:R-:W-:Y:S01]  /*2430*/  FADD R75, R76, -R5 ;  /* 0x800000054c4b7221 */ /* 0x000fe20000000000 */
[----:B------:R-:W-:-:S02]  /*2440*/  R2UR UR8, R32 ;  /* 0x00000000200872ca */ /* 0x000fc400000e0000 */
[C---:B------:R-:W-:Y:S02]  /*2450*/  R2UR UR9, R33.reuse ;  /* 0x00000000210972ca */ /* 0x040fe400000e0000 */
[C---:B------:R-:W-:Y:S02]  /*2460*/  R2UR UR10, R32.reuse ;  /* 0x00000000200a72ca */ /* 0x040fe400000e0000 */
[----:B------:R-:W-:Y:S02]  /*2470*/  R2UR UR11, R33 ;  /* 0x00000000210b72ca */ /* 0x000fe400000e0000 */
[----:B------:R-:W-:Y:S01]  /*2480*/  @!P0 FMUL R3, R3, 16777216 ;  /* 0x4b80000003038820 */ /* 0x000fe20000400000 */
[C---:B------:R-:W-:Y:S02]  /*2490*/  R2UR UR12, R32.reuse ;  /* 0x00000000200c72ca */ /* 0x040fe400000e0000 */
[----:B------:R-:W-:Y:S01]  /*24a0*/  R2UR UR13, R33 ;  /* 0x00000000210d72ca */ /* 0x000fe200000e0000 */
[----:B------:R1:W2:Y:S01]  /*24b0*/  MUFU.RSQ R0, R3 ;  /* 0x0000000300007308 */ /* 0x0002a20000001400 */
[----:B------:R-:W-:-:S02]  /*24c0*/  R2UR UR14, R32 ;  /* 0x00000000200e72ca */ /* 0x000fc400000e0000 */
[C---:B------:R-:W-:Y:S02]  /*24d0*/  R2UR UR15, R33.reuse ;  /* 0x00000000210f72ca */ /* 0x040fe400000e0000 */
[C---:B------:R-:W-:Y:S02]  /*24e0*/  R2UR UR16, R32.reuse ;  /* 0x00000000201072ca */ /* 0x040fe400000e0000 */
[C---:B------:R-:W-:Y:S01]  /*24f0*/  R2UR UR17, R33.reuse ;  /* 0x00000000211172ca */ /* 0x040fe200000e0000 */
[----:B-1----:R-:W-:Y:S01]  /*2500*/  HFMA2 R3, -RZ, RZ, 0, 0 ;  /* 0x00000000ff037431 */ /* 0x002fe200000001ff */
[C---:B------:R-:W-:Y:S02]  /*2510*/  R2UR UR18, R32.reuse ;  /* 0x00000000201272ca */ /* 0x040fe400000e0000 */
[----:B------:R-:W-:Y:S02]  /*2520*/  R2UR UR19, R33 ;  /* 0x00000000211372ca */ /* 0x000fe400000e0000 */
[----:B------:R-:W-:-:S02]  /*2530*/  R2UR UR20, R32 ;  /* 0x00000000201472ca */ /* 0x000fc400000e0000 */
[----:B------:R-:W-:Y:S01]  /*2540*/  R2UR UR21, R33 ;  /* 0x00000000211572ca */ /* 0x000fe200000e0000 */
[----:B--2---:R-:W-:Y:S01]  /*2550*/  @!P0 FMUL R0, R0, 4096 ;  /* 0x4580000000008820 */ /* 0x004fe20000400000 */
[----:B0-----:R-:W-:-:S04]  /*2560*/  IMAD.WIDE.U32 R6, R53, UR42, R2 ;  /* 0x0000002a35067c25 */ /* 0x001fc8000f8e0002 */
[C---:B------:R-:W-:Y:S01]  /*2570*/  FMUL R11, R0.reuse, R11 ;  /* 0x0000000b000b7220 */ /* 0x040fe20000400000 */
[C---:B------:R-:W-:Y:S01]  /*2580*/  FMUL R13, R0.reuse, R13 ;  /* 0x0000000d000d7220 */ /* 0x040fe20000400000 */
[----:B------:R-:W-:Y:S01]  /*2590*/  FMUL R15, R0, R15 ;  /* 0x0000000f000f7220 */ /* 0x000fe20000400000 */
[----:B------:R-:W-:Y:S01]  /*25a0*/  IADD3 R3, PT, PT, R7, R77, RZ ;  /* 0x0000004d07037210 */ /* 0x000fe20007ffe0ff */
[----:B-----5:R-:W-:Y:S01]  /*25b0*/  FFMA R11, R35, R11, R16 ;  /* 0x0000000b230b7223 */ /* 0x020fe20000000010 */
[----:B------:R-:W-:Y:S01]  /*25c0*/  LEA R2, P1, R6, UR40, 0x2 ;  /* 0x0000002806027c11 */ /* 0x000fe2000f8210ff */
[----:B------:R-:W-:Y:S01]  /*25d0*/  FFMA R13, R34, R13, R17 ;  /* 0x0000000d220d7223 */ /* 0x000fe20000000011 */
[--C-:B------:R-:W-:Y:S01]  /*25e0*/  FADD R7, R78, -R5.reuse ;  /* 0x800000054e077221 */ /* 0x100fe20000000000 */
[----:B------:R-:W-:Y:S01]  /*25f0*/  FADD R77, R80, -R5 ;  /* 0x80000005504d7221 */ /* 0x000fe20000000000 */
[----:B------:R-:W-:Y:S01]  /*2600*/  LEA.HI.X R3, R6, UR41, R3, 0x2, P1 ;  /* 0x0000002906037c11 */ /* 0x000fe200088f1403 */
[----:B------:R-:W-:Y:S01]  /*2610*/  FADD R5, R55, -R5 ;  /* 0x8000000537057221 */ /* 0x000fe20000000000 */
[C---:B------:R-:W-:Y:S01]  /*2620*/  FMUL R57, R0.reuse, R57 ;  /* 0x0000003900397220 */ /* 0x040fe20000400000 */
[C---:B------:R-:W-:Y:S01]  /*2630*/  FMUL R59, R0.reuse, R59 ;  /* 0x0000003b003b7220 */ /* 0x040fe20000400000 */
[C---:B------:R-:W-:Y:S01]  /*2640*/  FMUL R61, R0.reuse, R61 ;  /* 0x0000003d003d7220 */ /* 0x040fe20000400000 */
[----:B------:R0:W-:Y:S01]  /*2650*/  STG.E desc[UR4][R2.64], R11 ;  /* 0x0000000b02007986 */ /* 0x0001e2000c101904 */
[----:B------:R-:W1:Y:S01]  /*2660*/  LDCU UR4, c[0x0][0x370] ;  /* 0x00006e00ff0477ac */ /* 0x000e620008000800 */
[C---:B------:R-:W-:Y:S01]  /*2670*/  FMUL R5, R0.reuse, R5 ;  /* 0x0000000500057220 */ /* 0x040fe20000400000 */
[C---:B------:R-:W-:Y:S01]  /*2680*/  FMUL R63, R0.reuse, R63 ;  /* 0x0000003f003f7220 */ /* 0x040fe20000400000 */
[----:B------:R2:W-:Y:S01]  /*2690*/  STG.E desc[UR6][R2.64+0x80], R13 ;  /* 0x0000800d02007986 */ /* 0x0005e2000c101906 */
[----:B------:R-:W1:Y:S01]  /*26a0*/  LDCU UR5, c[0x0][0x364] ;  /* 0x00006c80ff0577ac */ /* 0x000e620008000800 */
        /* <DEDUP_REMOVED lines=8> */
[----:B0-----:R-:W-:Y:S01]  /*2730*/  FFMA R11, R48, R5, R31 ;  /* 0x00000005300b7223 */ /* 0x001fe2000000001f */
[----:B------:R-:W-:Y:S01]  /*2740*/  FFMA R15, R37, R15, R18 ;  /* 0x0000000f250f7223 */ /* 0x000fe20000000012 */
[----:B--2---:R-:W0:Y:S01]  /*2750*/  LDC.64 R12, c[0x0][0x398] ;  /* 0x0000e600ff0c7b82 */ /* 0x004e220000000a00 */
[----:B------:R-:W-:Y:S01]  /*2760*/  FFMA R57, R36, R57, R19 ;  /* 0x0000003924397223 */ /* 0x000fe20000000013 */
[----:B------:R-:W-:Y:S01]  /*2770*/  FFMA R59, R39, R59, R20 ;  /* 0x0000003b273b7223 */ /* 0x000fe20000000014 */
[----:B------:R-:W-:Y:S01]  /*2780*/  FFMA R61, R38, R61, R21 ;  /* 0x0000003d263d7223 */ /* 0x000fe20000000015 */
[----:B------:R-:W-:Y:S01]  /*2790*/  FFMA R63, R41, R63, R22 ;  /* 0x0000003f293f7223 */ /* 0x000fe20000000016 */
[----:B------:R-:W-:Y:S01]  /*27a0*/  FFMA R65, R40, R65, R23 ;  /* 0x0000004128417223 */ /* 0x000fe20000000017 */
[----:B------:R-:W-:Y:S01]  /*27b0*/  FFMA R67, R43, R67, R24 ;  /* 0x000000432b437223 */ /* 0x000fe20000000018 */
[----:B-1----:R-:W-:Y:S01]  /*27c0*/  UIMAD UR4, UR4, UR5, URZ ;  /* 0x00000005040472a4 */ /* 0x002fe2000f8e02ff */
[----:B------:R-:W-:Y:S01]  /*27d0*/  FFMA R69, R42, R69, R25 ;  /* 0x000000452a457223 */ /* 0x000fe20000000019 */
[----:B------:R-:W-:Y:S01]  /*27e0*/  FFMA R71, R45, R71, R26 ;  /* 0x000000472d477223 */ /* 0x000fe2000000001a */
[----:B------:R-:W-:Y:S01]  /*27f0*/  FFMA R73, R44, R73, R27 ;  /* 0x000000492c497223 */ /* 0x000fe2000000001b */
[----:B------:R-:W-:Y:S01]  /*2800*/  FFMA R75, R47, R75, R28 ;  /* 0x0000004b2f4b7223 */ /* 0x000fe2000000001c */
[----:B------:R-:W-:Y:S01]  /*2810*/  FFMA R7, R46, R7, R29 ;  /* 0x000000072e077223 */ /* 0x000fe2000000001d */
[----:B------:R-:W-:Y:S01]  /*2820*/  IADD3 R51, P0, PT, R51, UR4, RZ ;  /* 0x0000000433337c10 */ /* 0x000fe2000ff1e0ff */
[----:B------:R-:W-:Y:S01]  /*2830*/  FFMA R77, R49, R77, R30 ;  /* 0x0000004d314d7223 */ /* 0x000fe2000000001e */
[----:B------:R-:W-:Y:S01]  /*2840*/  IADD3 R52, P1, PT, RZ, R52, RZ ;  /* 0x00000034ff347210 */ /* 0x000fe20007f3e0ff */
[----:B------:R1:W-:Y:S02]  /*2850*/  STG.E desc[UR8][R2.64+0x100], R15 ;  /* 0x0001000f02007986 */ /* 0x0003e4000c101908 */
[----:B------:R-:W-:Y:S01]  /*2860*/  IMAD.X R50, RZ, RZ, R50, P0 ;  /* 0x000000ffff327224 */ /* 0x000fe200000e0632 */
[----:B------:R-:W-:Y:S01]  /*2870*/  ISETP.GE.U32.AND P0, PT, R51, UR38, PT ;  /* 0x0000002633007c0c */ /* 0x000fe2000bf06070 */
[----:B------:R1:W-:Y:S01]  /*2880*/  STG.E desc[UR10][R2.64+0x180], R57 ;  /* 0x0001803902007986 */ /* 0x0003e2000c10190a */
[----:B------:R-:W-:-:S02]  /*2890*/  IADD3.X R53, PT, PT, R53, UR4, RZ, P1, !PT ;  /* 0x0000000435357c10 */ /* 0x000fc40008ffe4ff */
[----:B------:R-:W-:Y:S01]  /*28a0*/  ISETP.GE.AND.EX P0, PT, R50, UR39, PT, P0 ;  /* 0x0000002732007c0c */ /* 0x000fe2000bf06300 */
[----:B0-----:R-:W-:Y:S01]  /*28b0*/  IMAD.WIDE.U32 R4, R12, UR4, RZ ;  /* 0x000000040c047c25 */ /* 0x001fe2000f8e00ff */
[----:B------:R1:W-:Y:S03]  /*28c0*/  STG.E desc[UR12][R2.64+0x200], R59 ;  /* 0x0002003b02007986 */ /* 0x0003e6000c10190c */
[----:B------:R-:W-:Y:S01]  /*28d0*/  IMAD R5, R13, UR4, R5 ;  /* 0x000000040d057c24 */ /* 0x000fe2000f8e0205 */
[C---:B------:R-:W-:Y:S01]  /*28e0*/  LEA R8, P2, R4.reuse, R8, 0x2 ;  /* 0x0000000804087211 */ /* 0x040fe200078410ff */
[----:B------:R1:W-:Y:S03]  /*28f0*/  STG.E desc[UR14][R2.64+0x280], R61 ;  /* 0x0002803d02007986 */ /* 0x0003e6000c10190e */
        /* <DEDUP_REMOVED lines=13> */
.L_x_2790:
        /* <DEDUP_REMOVED lines=9> */
.L_x_2809:
[----:B------:R-:W-:Y:S05]  /*2a60*/  BSYNC B0 ;  /* 0x0000000000007941 */ /* 0x000fea0003800000 */
.L_x_2808:
        /* <DEDUP_REMOVED lines=8> */
.L_x_2810:
[----:B------:R-:W-:Y:S01]  /*2af0*/  IMAD.MOV.U32 R13, RZ, RZ, R4 ;  /* 0x000000ffff0d7224 */ /* 0x000fe200078e0004 */
[----:B------:R-:W-:-:S07]  /*2b00*/  MOV R5, R14 ;  /* 0x0000000e00057202 */ /* 0x000fce0000000f00 */
[----:B------:R-:W-:Y:S05]  /*2b10*/  WARPSYNC.COLLECTIVE R15, `(.L_x_2811) ;  /* 0x000000000f087348 */ /* 0x000fea0003c00000 */
[----:B------:R0:W1:Y:S02]  /*2b20*/  SHFL.DOWN P6, R14, R13, R12, R11 ;  /* 0x0800000c0d0e7389 */ /* 0x00006400000c000b */
[----:B01----:R-:W-:Y:S05]  /*2b30*/  ENDCOLLECTIVE ;  /* 0x000000000000791b */ /* 0x003fea0003800000 */
.L_x_2811:
[----:B------:R-:W-:Y:S05]  /*2b40*/  BRA `(.L_x_2812) ;  /* 0xffffffec00887947 */ /* 0x000fea000383ffff */
.L_x_2793:
[----:B------:R-:W-:Y:S01]  /*2b50*/  HFMA2 R12, -RZ, RZ, 0, 4.76837158203125e-07 ;  /* 0x00000008ff0c7431 */ /* 0x000fe200000001ff */
[----:B------:R-:W-:Y:S01]  /*2b60*/  BSSY B0, `(.L_x_2813) ;  /* 0x0000007000007945 */ /* 0x000fe20003800000 */
[----:B------:R-:W-:Y:S01]  /*2b70*/  MOV R13, R2 ;  /* 0x00000002000d7202 */ /* 0x000fe20000000f00 */
[----:B------:R-:W-:Y:S01]  /*2b80*/  IMAD.MOV.U32 R15, RZ, RZ, -0x1 ;  /* 0xffffffffff0f7424 */ /* 0x000fe200078e00ff */
[----:B------:R-:W-:-:S07]  /*2b90*/  MOV R11, 0x1f ;  /* 0x0000001f000b7802 */ /* 0x000fce0000000f00 */
[----:B0-23-5:R-:W-:Y:S05]  /*2ba0*/  WARPSYNC.COLLECTIVE R15, `(.L_x_2814) ;  /* 0x000000000f087348 */ /* 0x02dfea0003c00000 */
[----:B------:R1:W4:Y:S02]  /*2bb0*/  SHFL.DOWN P6, R14, R13, R12, R11 ;  /* 0x0800000c0d0e7389 */ /* 0x00032400000c000b */
[----:B012345:R-:W-:Y:S05]  /*2bc0*/  ENDCOLLECTIVE ;  /* 0x000000000000791b */ /* 0x03ffea0003800000 */
.L_x_2814:
[----:B------:R-:W-:Y:S05]  /*2bd0*/  BSYNC B0 ;  /* 0x0000000000007941 */ /* 0x000fea0003800000 */
.L_x_2813:
        /* <DEDUP_REMOVED lines=8> */
.L_x_2815:
[----:B------:R-:W-:Y:S02]  /*2c60*/  MOV R13, R4 ;  /* 0x00000004000d7202 */ /* 0x000fe40000000f00 */
[----:B------:R-:W-:-:S07]  /*2c70*/  MOV R5, R14 ;  /* 0x0000000e00057202 */ /* 0x000fce0000000f00 */
[----:B------:R-:W-:Y:S05]  /*2c80*/  WARPSYNC.COLLECTIVE R15, `(.L_x_2816) ;  /* 0x000000000f087348 */ /* 0x000fea0003c00000 */
[----:B------:R0:W1:Y:S02]  /*2c90*/  SHFL.DOWN P6, R14, R13, R12, R11 ;  /* 0x0800000c0d0e7389 */ /* 0x00006400000c000b */
[----:B01----:R-:W-:Y:S05]  /*2ca0*/  ENDCOLLECTIVE ;  /* 0x000000000000791b */ /* 0x003fea0003800000 */
.L_x_2816:
[----:B------:R-:W-:Y:S05]  /*2cb0*/  BRA `(.L_x_2817) ;  /* 0xffffffec009c7947 */ /* 0x000fea000383ffff */
.L_x_2796:
        /* <DEDUP_REMOVED lines=8> */
.L_x_2819:
[----:B------:R-:W-:Y:S05]  /*2d40*/  BSYNC B0 ;  /* 0x0000000000007941 */ /* 0x000fea0003800000 */
.L_x_2818:
[----:B------:R-:W-:Y:S01]  /*2d50*/  HFMA2 R12, -RZ, RZ, 0, 2.384185791015625e-07 ;  /* 0x00000004ff0c7431 */ /* 0x000fe200000001ff */
[----:B------:R-:W-:Y:S01]  /*2d60*/  MOV R13, R3 ;  /* 0x00000003000d7202 */ /* 0x000fe20000000f00 */
[----:B------:R-:W-:Y:S01]  /*2d70*/  IMAD.MOV.U32 R15, RZ, RZ, -0x1 ;  /* 0xffffffffff0f7424 */ /* 0x000fe200078e00ff */
[----:B------:R-:W-:Y:S01]  /*2d80*/  MOV R11, 0x1f ;  /* 0x0000001f000b7802 */ /* 0x000fe20000000f00 */
[----:B------:R-:W-:-:S07]  /*2d90*/  IMAD.MOV.U32 R7, RZ, RZ, R14 ;  /* 0x000000ffff077224 */ /* 0x000fce00078e000e */
[----:B------:R-:W-:Y:S05]  /*2da0*/  WARPSYNC.COLLECTIVE R15, `(.L_x_2820) ;  /* 0x000000000f087348 */ /* 0x000fea0003c00000 */
[----:B------:R0:W1:Y:S02]  /*2db0*/  SHFL.DOWN P6, R14, R13, R12, R11 ;  /* 0x0800000c0d0e7389 */ /* 0x00006400000c000b */
[----:B01----:R-:W-:Y:S05]  /*2dc0*/  ENDCOLLECTIVE ;  /* 0x000000000000791b */ /* 0x003fea0003800000 */
.L_x_2820:
[----:B------:R-:W-:Y:S02]  /*2dd0*/  MOV R13, R4 ;  /* 0x00000004000d7202 */ /* 0x000fe40000000f00 */
[----:B------:R-:W-:-:S07]  /*2de0*/  MOV R5, R14 ;  /* 0x0000000e00057202 */ /* 0x000fce0000000f00 */
[----:B------:R-:W-:Y:S05]  /*2df0*/  WARPSYNC.COLLECTIVE R15, `(.L_x_2821) ;  /* 0x000000000f087348 */ /* 0x000fea0003c00000 */
[----:B------:R0:W1:Y:S02]  /*2e00*/  SHFL.DOWN P6, R14, R13, R12, R11 ;  /* 0x0800000c0d0e7389 */ /* 0x00006400000c000b */
[----:B01----:R-:W-:Y:S05]  /*2e10*/  ENDCOLLECTIVE ;  /* 0x000000000000791b */ /* 0x003fea0003800000 */
.L_x_2821:
[----:B------:R-:W-:Y:S05]  /*2e20*/  BRA `(.L_x_2822) ;  /* 0xffffffec00ac7947 */ /* 0x000fea000383ffff */
.L_x_2799:
        /* <DEDUP_REMOVED lines=8> */
.L_x_2824:
[----:B------:R-:W-:Y:S05]  /*2eb0*/  BSYNC B0 ;  /* 0x0000000000007941 */ /* 0x000fea0003800000 */
.L_x_2823:
        /* <DEDUP_REMOVED lines=8> */
.L_x_2825:
[----:B------:R-:W-:Y:S01]  /*2f40*/  MOV R13, R4 ;  /* 0x00000004000d7202 */ /* 0x000fe20000000f00 */
[----:B------:R-:W-:-:S07]  /*2f50*/  IMAD.MOV.U32 R5, RZ, RZ, R14 ;  /* 0x000000ffff057224 */ /* 0x000fce00078e000e */
[----:B------:R-:W-:Y:S05]  /*2f60*/  WARPSYNC.COLLECTIVE R15, `(.L_x_2826) ;  /* 0x000000000f087348 */ /* 0x000fea0003c00000 */
[----:B------:R0:W1:Y:S02]  /*2f70*/  SHFL.DOWN P6, R14, R13, R12, R11 ;  /* 0x0800000c0d0e7389 */ /* 0x00006400000c000b */
[----:B01----:R-:W-:Y:S05]  /*2f80*/  ENDCOLLECTIVE ;  /* 0x000000000000791b */ /* 0x003fea0003800000 */
.L_x_2826:
[----:B------:R-:W-:Y:S05]  /*2f90*/  BRA `(.L_x_2827) ;  /* 0xffffffec00bc7947 */ /* 0x000fea000383ffff */
.L_x_2802:
        /* <DEDUP_REMOVED lines=8> */
.L_x_2829:
[----:B------:R-:W-:Y:S05]  /*3020*/  BSYNC B0 ;  /* 0x0000000000007941 */ /* 0x000fea0003800000 */
.L_x_2828:
        /* <DEDUP_REMOVED lines=8> */
.L_x_2830:
[----:B------:R-:W-:Y:S01]  /*30b0*/  IMAD.MOV.U32 R13, RZ, RZ, R4 ;  /* 0x000000ffff0d7224 */ /* 0x000fe200078e0004 */
[----:B------:R-:W-:-:S07]  /*30c0*/  MOV R5, R14 ;  /* 0x0000000e00057202 */ /* 0x000fce0000000f00 */
[----:B------:R-:W-:Y:S05]  /*30d0*/  WARPSYNC.COLLECTIVE R15, `(.L_x_2831) ;  /* 0x000000000f087348 */ /* 0x000fea0003c00000 */
[----:B------:R0:W1:Y:S02]  /*30e0*/  SHFL.DOWN P6, R14, R13, R12, R11 ;  /* 0x0800000c0d0e7389 */ /* 0x00006400000c000b */
[----:B01----:R-:W-:Y:S05]  /*30f0*/  ENDCOLLECTIVE ;  /* 0x000000000000791b */ /* 0x003fea0003800000 */
.L_x_2831:
[----:B------:R-:W-:Y:S05]  /*3100*/  BRA `(.L_x_2832) ;  /* 0xffffffec00cc7947 */ /* 0x000fea000383ffff */
.L_x_2805:
        /* <DEDUP_REMOVED lines=8> */
.L_x_2834:
[----:B------:R-:W-:Y:S05]  /*3190*/  BSYNC B0 ;  /* 0x0000000000007941 */ /* 0x000fea0003800000 */
.L_x_2833:
        /* <DEDUP_REMOVED lines=8> */
.L_x_2835:
[----:B------:R-:W-:Y:S02]  /*3220*/  MOV R13, R4 ;  /* 0x00000004000d7202 */ /* 0x000fe40000000f00 */
[----:B------:R-:W-:-:S07]  /*3230*/  MOV R3, R14 ;  /* 0x0000000e00037202 */ /* 0x000fce0000000f00 */
[----:B------:R-:W-:Y:S05]  /*3240*/  WARPSYNC.COLLECTIVE R15, `(.L_x_2836) ;  /* 0x000000000f087348 */ /* 0x000fea0003c00000 */
[----:B------:R0:W1:Y:S02]  /*3250*/  SHFL.IDX P6, R14, R13, R12, R11 ;  /* 0x0000000c0d0e7389 */ /* 0x00006400000c000b */
[----:B01----:R-:W-:Y:S05]  /*3260*/  ENDCOLLECTIVE ;  /* 0x000000000000791b */ /* 0x003fea0003800000 */
.L_x_2836:
[----:B------:R-:W-:Y:S05]  /*3270*/  BRA `(.L_x_2837) ;  /* 0xffffffec00dc7947 */ /* 0x000fea000383ffff */
        .weak           $__internal_24_$__cuda_sm3x_div_rn_noftz_f32_slowpath
        .type           $__internal_24_$__cuda_sm3x_div_rn_noftz_f32_slowpath,@function
        .size           $__internal_24_$__cuda_sm3x_div_rn_noftz_f32_slowpath,(.L_x_7647 - $__internal_24_$__cuda_sm3x_div_rn_noftz_f32_slowpath)
$__internal_24_$__cuda_sm3x_div_rn_noftz_f32_slowpath:
        /* <DEDUP_REMOVED lines=34> */
.L_x_2839:
[----:B------:R-:W-:Y:S01]  /*34a0*/  LEA R13, R12, 0xc0800000, 0x17 ;  /* 0xc08000000c0d7811 */ /* 0x000fe200078eb8ff */
[----:B------:R-:W-:Y:S01]  /*34b0*/  BSSY B1, `(.L_x_2844) ;  /* 0x0000036000017945 */ /* 0x000fe20003800000 */
[----:B------:R-:W-:Y:S02]  /*34c0*/  IADD3 R15, PT, PT, R15, -0x7f, RZ ;  /* 0xffffff810f0f7810 */ /* 0x000fe40007ffe0ff */
[----:B------:R-:W-:Y:S02]  /*34d0*/  IADD3 R57, PT, PT, -R13, R14, RZ ;  /* 0x0000000e0d397210 */ /* 0x000fe40007ffe1ff */
[C---:B------:R-:W-:Y:S01]  /*34e0*/  IADD3 R82, PT, PT, R15.reuse, 0x7f, -R12 ;  /* 0x0000007f0f527810 */ /* 0x040fe20007ffe80c */
[----:B------:R-:W-:Y:S01]  /*34f0*/  IMAD R6, R15, -0x800000, R6 ;  /* 0xff8000000f067824 */ /* 0x000fe200078e0206 */
[----:B------:R-:W0:Y:S01]  /*3500*/  MUFU.RCP R13, R57 ;  /* 0x00000039000d7308 */ /* 0x000e220000001000 */
[----:B------:R-:W-:Y:S02]  /*3510*/  FADD.FTZ R59, -R57, -RZ ;  /* 0x800000ff393b7221 */ /* 0x000fe40000010100 */
[----:B------:R-:W-:-:S02]  /*3520*/  IMAD.IADD R11, R82, 0x1, R11 ;  /* 0x00000001520b7824 */ /* 0x000fc400078e020b */
        /* <DEDUP_REMOVED lines=21> */
[C---:B------:R-:W-:Y:S02]  /*3680*/  ISETP.NE.AND P2, PT, R15.reuse, RZ, PT ;  /* 0x000000ff0f00720c */ /* 0x040fe40003f45270 */
[----:B------:R-:W-:Y:S02]  /*3690*/  ISETP.NE.AND P1, PT, R15, RZ, PT ;  /* 0x000000ff0f00720c */ /* 0x000fe40003f25270 */
[----:B------:R-:W-:Y:S01]  /*36a0*/  LOP3.LUT R12, R11, 0x7fffff, RZ, 0xc0, !PT ;  /* 0x007fffff0b0c7812 */ /* 0x000fe200078ec0ff */
[CCC-:B------:R-:W-:Y:S01]  /*36b0*/  FFMA.RP R11, R13.reuse, R59.reuse, R14.reuse ;  /* 0x0000003b0d0b7223 */ /* 0x1c0fe2000000800e */
[----:B------:R-:W-:Y:S01]  /*36c0*/  FFMA.RM R14, R13, R59, R14 ;  /* 0x0000003b0d0e7223 */ /* 0x000fe2000000400e */
[----:B------:R-:W-:Y:S01]  /*36d0*/  IADD3 R13, PT, PT, R15, 0x20, RZ ;  /* 0x000000200f0d7810 */ /* 0x000fe20007ffe0ff */
[----:B------:R-:W-:Y:S01]  /*36e0*/  IMAD.MOV R15, RZ, RZ, -R15 ;  /* 0x000000ffff0f7224 */ /* 0x000fe200078e0a0f */
        /* <DEDUP_REMOVED lines=14> */
.L_x_2846:
[----:B------:R-:W-:-:S04]  /*37d0*/  LOP3.LUT R6, R6, 0x80000000, RZ, 0xc0, !PT ;  /* 0x8000000006067812 */ /* 0x000fc800078ec0ff */
[----:B------:R-:W-:Y:S01]  /*37e0*/  LOP3.LUT R6, R6, 0x7f800000, RZ, 0xfc, !PT ;  /* 0x7f80000006067812 */ /* 0x000fe200078efcff */
[----:B------:R-:W-:Y:S06]  /*37f0*/  BRA `(.L_x_2847) ;  /* 0x0000000000047947 */ /* 0x000fec0003800000 */
.L_x_2845:
[----:B------:R-:W-:-:S07]  /*3800*/  LEA R6, R11, R6, 0x17 ;  /* 0x000000060b067211 */ /* 0x000fce00078eb8ff */
.L_x_2847:
[----:B------:R-:W-:Y:S05]  /*3810*/  BSYNC B1 ;  /* 0x0000000000017941 */ /* 0x000fea0003800000 */
.L_x_2844:
[----:B------:R-:W-:Y:S05]  /*3820*/  BRA `(.L_x_2848) ;  /* 0x0000000000207947 */ /* 0x000fea0003800000 */
.L_x_2843:
[----:B------:R-:W-:-:S04]  /*3830*/  LOP3.LUT R6, R14, 0x80000000, R6, 0x48, !PT ;  /* 0x800000000e067812 */ /* 0x000fc800078e4806 */
[----:B------:R-:W-:Y:S01]  /*3840*/  LOP3.LUT R6, R6, 0x7f800000, RZ, 0xfc, !PT ;  /* 0x7f80000006067812 */ /* 0x000fe200078efcff */
[----:B------:R-:W-:Y:S06]  /*3850*/  BRA `(.L_x_2848) ;  /* 0x0000000000147947 */ /* 0x000fec0003800000 */
.L_x_2842:
[----:B------:R-:W-:Y:S01]  /*3860*/  LOP3.LUT R6, R14, 0x80000000, R6, 0x48, !PT ;  /* 0x800000000e067812 */ /* 0x000fe200078e4806 */
[----:B------:R-:W-:Y:S06]  /*3870*/  BRA `(.L_x_2848) ;  /* 0x00000000000c7947 */ /* 0x000fec0003800000 */
.L_x_2841:
[----:B------:R-:W0:Y:S01]  /*3880*/  MUFU.RSQ R6, -QNAN ;  /* 0xffc0000000067908 */ /* 0x000e220000001400 */
[----:B------:R-:W-:Y:S05]  /*3890*/  BRA `(.L_x_2848) ;  /* 0x0000000000047947 */ /* 0x000fea0003800000 */
.L_x_2840:
[----:B------:R-:W-:-:S07]  /*38a0*/  FADD.FTZ R6, R6, R14 ;  /* 0x0000000e06067221 */ /* 0x000fce0000010000 */
.L_x_2848:
[----:B------:R-:W-:Y:S05]  /*38b0*/  BSYNC B0 ;  /* 0x0000000000007941 */ /* 0x000fea0003800000 */
.L_x_2838:
[----:B------:R-:W-:-:S04]  /*38c0*/  HFMA2 R11, -RZ, RZ, 0, 0 ;  /* 0x00000000ff0b7431 */ /* 0x000fc800000001ff */
[----:B0-----:R-:W-:Y:S05]  /*38d0*/  RET.REL.NODEC R10 `(_Z17LayerNormWarpImplI10DirectLoadIffE11DirectStoreIffEfLi1ELi16ELi16ELi32ELi1ELb0EEvT_T0_lld) ;  /* 0xffffffc40ac87950 */ /* 0x001fea0003c3ffff */
.L_x_2849:
        /* <DEDUP_REMOVED lines=10> */
.L_x_7647:


//--------------------- .text._Z17LayerNormWarpImplI10DirectLoadIffE11DirectStoreIffEfLi1ELi12ELi8ELi32ELi1ELb1EEvT_T0_lld --------------------------
	.section	.text._Z17LayerNormWarpImplI10DirectLoadIffE11DirectStoreIffEfLi1ELi12ELi8ELi32ELi1ELb1EEvT_T0_lld,"ax",@progbits
	.align	128
        .global         _Z17LayerNormWarpImplI10DirectLoadIffE11DirectStoreIffEfLi1ELi12ELi8ELi32ELi1ELb1EEvT_T0_lld
        .type           _Z17LayerNormWarpImplI10DirectLoadIffE11DirectStoreIffEfLi1ELi12ELi8ELi32ELi1ELb1EEvT_T0_lld,@function
        .size           _Z17LayerNormWarpImplI10DirectLoadIffE11DirectStoreIffEfLi1ELi12ELi8ELi32ELi1ELb1EEvT_T0_lld,(.L_x_7648 - _Z17LayerNormWarpImplI10DirectLoadIffE11DirectStoreIffEfLi1ELi12ELi8ELi32ELi1ELb1EEvT_T0_lld)
        .other          _Z17LayerNormWarpImplI10DirectLoadIffE11DirectStoreIffEfLi1ELi12ELi8ELi32ELi1ELb1EEvT_T0_lld,@"STO_CUDA_ENTRY STV_DEFAULT"
_Z17LayerNormWarpImplI10DirectLoadIffE11DirectStoreIffEfLi1ELi12ELi8ELi32ELi1ELb1EEvT_T0_lld:
.text._Z17LayerNormWarpImplI10DirectLoadIffE11DirectStoreIffEfLi1ELi12ELi8ELi32ELi1ELb1EEvT_T0_lld:
        /* <DEDUP_REMOVED lines=25> */
.L_x_2850:
        /* <DEDUP_REMOVED lines=29> */
[----:B------:R-:W5:Y:S01]  /*0360*/  LDG.E R30, desc[UR20][R2.64+0x180] ;  /* 0x00018014021e7981 */ /* 0x000f62000c1e1900 */
[----:B--2---:R-:W-:-:S02]  /*0370*/  LEA R4, P0, R16, UR4, 0x2 ;  /* 0x0000000410047c11 */ /* 0x004fc4000f8010ff */
[----:B------:R-:W-:Y:S01]  /*0380*/  R2UR UR4, R24 ;  /* 0x00000000180472ca */ /* 0x000fe200000e0000 */
[----:B------:R-:W5:Y:S01]  /*0390*/  LDG.E R29, desc[UR24][R2.64+0x200] ;  /* 0x00020018021d7981 */ /* 0x000f62000c1e1900 */
[----:B------:R-:W-:Y:S02]  /*03a0*/  LEA.HI.X R5, R16, UR5, RZ, 0x2, P0 ;  /* 0x0000000510057c11 */ /* 0x000fe400080f14ff */
[C---:B------:R-:W-:Y:S01]  /*03b0*/  R2UR UR5, R25.reuse ;  /* 0x00000000190572ca */ /* 0x040fe200000e0000 */
[----:B------:R-:W5:Y:S01]  /*03c0*/  LDG.E R27, desc[UR30][R2.64+0x300] ;  /* 0x0003001e021b7981 */ /* 0x000f62000c1e1900 */
[C---:B------:R-:W-:Y:S02]  /*03d0*/  R2UR UR8, R24.reuse ;  /* 0x00000000180872ca */ /* 0x040fe400000e0000 */
[----:B------:R-:W-:Y:S01]  /*03e0*/  R2UR UR9, R25 ;  /* 0x00000000190972ca */ /* 0x000fe200000e0000 */
[----:B------:R-:W5:Y:S01]  /*03f0*/  LDG.E R26, desc[UR34][R2.64+0x380] ;  /* 0x00038022021a7981 */ /* 0x000f62000c1e1900 */
[----:B------:R-:W-:-:S02]  /*0400*/  R2UR UR10, R24 ;  /* 0x00000000180a72ca */ /* 0x000fc400000e0000 */
[C---:B------:R-:W-:Y:S02]  /*0410*/  R2UR UR11, R25.reuse ;  /* 0x00000000190b72ca */ /* 0x040fe400000e0000 */
[C---:B------:R-:W-:Y:S02]  /*0420*/  R2UR UR14, R24.reuse ;  /* 0x00000000180e72ca */ /* 0x040fe400000e0000 */
        /* <DEDUP_REMOVED lines=42> */
.L_x_2902:
        /* <DEDUP_REMOVED lines=10> */
[----:B0-----:R-:W-:Y:S01]  /*0770*/  IMAD.MOV.U32 R9, RZ, RZ, 0x3eaaaaab ;  /* 0x3eaaaaabff097424 */ /* 0x001fe200078e00ff */
        /* <DEDUP_REMOVED lines=21> */
[----:B-----5:R-:W-:Y:S05]  /*08d0*/  CALL.REL.NOINC `($__internal_25_$__cuda_sm3x_div_rn_noftz_f32_slowpath) ;  /* 0x0000002400a47944 */ /* 0x020fea0003c00000 */
[----:B------:R-:W-:-:S07]  /*08e0*/  IMAD.MOV.U32 R6, RZ, RZ, R12 ;  /* 0x000000ffff067224 */ /* 0x000fce00078e000c */
.L_x_2852:
[----:B------:R-:W-:Y:S05]  /*08f0*/  BSYNC.RECONVERGENT B2 ;  /* 0x0000000000027941 */ /* 0x000fea0003800200 */
.L_x_2851:
        /* <DEDUP_REMOVED lines=27> */
[----:B-----5:R-:W-:Y:S05]  /*0ab0*/  CALL.REL.NOINC `($__internal_25_$__cuda_sm3x_div_rn_noftz_f32_slowpath) ;  /* 0x00000024002c7944 */ /* 0x020fea0003c00000 */
[----:B------:R-:W-:-:S07]  /*0ac0*/  MOV R4, R12 ;  /* 0x0000000c00047202 */ /* 0x000fce0000000f00 */
.L_x_2854:
[----:B------:R-:W-:Y:S05]  /*0ad0*/  BSYNC.RECONVERGENT B2 ;  /* 0x0000000000027941 */ /* 0x000fea0003800200 */
.L_x_2853:
        /* <DEDUP_REMOVED lines=20> */
[----:B-----5:R-:W-:Y:S05]  /*0c20*/  CALL.REL.NOINC `($__internal_25_$__cuda_sm3x_div_rn_noftz_f32_slowpath) ;  /* 0x0000002000d07944 */ /* 0x020fea0003c00000 */
[----:B------:R-:W-:-:S07]  /*0c30*/  IMAD.MOV.U32 R6, RZ, RZ, R12 ;  /* 0x000000ffff067224 */ /* 0x000fce00078e000c */
.L_x_2856:
[----:B------:R-:W-:Y:S05]  /*0c40*/  BSYNC.RECONVERGENT B2 ;  /* 0x0000000000027941 */ /* 0x000fea0003800200 */
.L_x_2855:
[----:B------:R-:W-:Y:S02]  /*0c50*/  R2UR UR4, R24 ;  /* 0x00000000180472ca */ /* 0x000fe400000e0000 */
[----:B------:R-:W-:-:S13]  /*0c60*/  R2UR UR5, R25 ;  /* 0x00000000190572ca */ /* 0x000fda00000e0000 */
[----:B------:R-:W2:Y:S01]  /*0c70*/  LDG.E R54, desc[UR4][R18.64] ;  /* 0x0000000412367981 */ /* 0x000ea2000c1e1900 */
[----:B------:R-:W-:Y:S01]  /*0c80*/  MOV R7, 0x3e124925 ;  /* 0x3e12492500077802 */ /* 0x000fe20000000f00 */
[----:B------:R-:W-:Y:S02]  /*0c90*/  IMAD.MOV.U32 R4, RZ, RZ, 0x40e00000 ;  /* 0x40e00000ff047424 */ /* 0x000fe400078e00ff */
[----:B------:R-:W-:Y:S01]  /*0ca0*/  FADD R5, R5, R6 ;  /* 0x0000000605057221 */ /* 0x000fe20000000000 */
[----:B------:R-:W-:Y:S01]  /*0cb0*/  BSSY.RECONVERGENT B2, `(.L_x_2857) ;  /* 0x0000010000027945 */ /* 0x000fe20003800200 */
[----:B------:R-:W-:-:S04]  /*0cc0*/  FFMA R6, R7, -R4, 1 ;  /* 0x3f80000007067423 */ /* 0x000fc80000000804 */
[----:B------:R-:W-:Y:S01]  /*0cd0*/  FFMA R7, R6, R7, 0.14285714924335479736 ;  /* 0x3e12492506077423 */ /* 0x000fe20000000007 */
        /* <DEDUP_REMOVED lines=13> */
.L_x_2858:
[----:B------:R-:W-:Y:S05]  /*0db0*/  BSYNC.RECONVERGENT B2 ;  /* 0x0000000000027941 */ /* 0x000fea0003800200 */
.L_x_2857:
        /* <DEDUP_REMOVED lines=9> */
[----:B------:R-:W-:-:S04]  /*0e50*/  FFMA R2, R6, 0.125, R8 ;  /* 0x3e00000006027823 */ /* 0x000fc80000000008 */
[----:B------:R-:W-:-:S04]  /*0e60*/  FADD R5, R43, -R2 ;  /* 0x800000022b057221 */ /* 0x000fc80000000000 */
[----:B------:R-:W-:Y:S01]  /*0e70*/  FFMA R3, R6, R5, R3 ;  /* 0x0000000506037223 */ /* 0x000fe20000000003 */
[----:B------:R-:W-:Y:S06]  /*0e80*/  @P0 BRA `(.L_x_2860) ;  /* 0x00000000005c0947 */ /* 0x000fec0003800000 */
[----:B------:R-:W-:Y:S02]  /*0e90*/  R2UR UR4, R24 ;  /* 0x00000000180472ca */ /* 0x000fe400000e0000 */
[----:B------:R-:W-:-:S13]  /*0ea0*/  R2UR UR5, R25 ;  /* 0x00000000190572ca */ /* 0x000fda00000e0000 */
[----:B------:R-:W2:Y:S01]  /*0eb0*/  LDG.E R5, desc[UR4][R18.64+0x100] ;  /* 0x0001000412057981 */ /* 0x000ea2000c1e1900 */
[----:B------:R-:W-:Y:S02]  /*0ec0*/  HFMA2 R7, -RZ, RZ, 1.4716796875, -0.0003798007965087890625 ;  /* 0x3de38e39ff077431 */ /* 0x000fe400000001ff */
[----:B------:R-:W-:Y:S01]  /*0ed0*/  IMAD.MOV.U32 R4, RZ, RZ, 0x41100000 ;  /* 0x41100000ff047424 */ /* 0x000fe200078e00ff */
[----:B------:R-:W-:Y:S03]  /*0ee0*/  BSSY.RECONVERGENT B3, `(.L_x_2861) ;  /* 0x000000d000037945 */ /* 0x000fe60003800200 */
[----:B------:R-:W-:-:S04]  /*0ef0*/  FFMA R4, R7, -R4, 1 ;  /* 0x3f80000007047423 */ /* 0x000fc80000000804 */
[----:B------:R-:W-:Y:S01]  /*0f00*/  FFMA R7, R4, R7, 0.11111111193895339966 ;  /* 0x3de38e3904077423 */ /* 0x000fe20000000007 */
[----:B--2---:R-:W-:-:S04]  /*0f10*/  FADD R6, -R2, R5 ;  /* 0x0000000502067221 */ /* 0x004fc80000000100 */
[----:B------:R-:W0:Y:S01]  /*0f20*/  FCHK P0, R6, 9 ;  /* 0x4110000006007902 */ /* 0x000e220000000000 */
[----:B------:R-:W-:-:S04]  /*0f30*/  FFMA R4, R6, R7, RZ ;  /* 0x0000000706047223 */ /* 0x000fc800000000ff */
[----:B------:R-:W-:-:S04]  /*0f40*/  FFMA R8, R4, -9, R6 ;  /* 0xc110000004087823 */ /* 0x000fc80000000006 */
[----:B------:R-:W-:Y:S01]  /*0f50*/  FFMA R7, R7, R8, R4 ;  /* 0x0000000807077223 */ /* 0x000fe20000000004 */
[----:B0-----:R-:W-:Y:S06]  /*0f60*/  @!P0 BRA `(.L_x_2862) ;  /* 0x0000000000108947 */ /* 0x001fec0003800000 */
[----:B------:R-:W-:Y:S02]  /*0f70*/  MOV R14, 0x41100000 ;  /* 0x41100000000e7802 */ /* 0x000fe40000000f00 */
[----:B------:R-:W-:-:S07]  /*0f80*/  MOV R11, 0xfa0 ;  /* 0x00000fa0000b7802 */ /* 0x000fce0000000f00 */
[----:B-----5:R-:W-:Y:S05]  /*0f90*/  CALL.REL.NOINC `($__internal_25_$__cuda_sm3x_div_rn_noftz_f32_slowpath) ;  /* 0x0000001c00f47944 */ /* 0x020fea0003c00000 */
[----:B------:R-:W-:-:S07]  /*0fa0*/  IMAD.MOV.U32 R7, RZ, RZ, R12 ;  /* 0x000000ffff077224 */ /* 0x000fce00078e000c */
.L_x_2862:
[----:B------:R-:W-:Y:S05]  /*0fb0*/  BSYNC.RECONVERGENT B3 ;  /* 0x0000000000037941 */ /* 0x000fea0003800200 */
.L_x_2861:
[----:B------:R-:W-:Y:S01]  /*0fc0*/  FADD R2, R2, R7 ;  /* 0x0000000702027221 */ /* 0x000fe20000000000 */
[----:B------:R-:W-:-:S03]  /*0fd0*/  MOV R4, 0x41100000 ;  /* 0x4110000000047802 */ /* 0x000fc60000000f00 */
[----:B------:R-:W-:-:S04]  /*0fe0*/  FADD R5, R5, -R2 ;  /* 0x8000000205057221 */ /* 0x000fc80000000000 */
[----:B------:R-:W-:-:S07]  /*0ff0*/  FFMA R3, R6, R5, R3 ;  /* 0x0000000506037223 */ /* 0x000fce0000000003 */
.L_x_2860:
[----:B------:R-:W-:Y:S05]  /*1000*/  BSYNC.RECONVERGENT B2 ;  /* 0x0000000000027941 */ /* 0x000fea0003800200 */
.L_x_2859:
        /* <DEDUP_REMOVED lines=21> */
[----:B-----5:R-:W-:Y:S05]  /*1160*/  CALL.REL.NOINC `($__internal_25_$__cuda_sm3x_div_rn_noftz_f32_slowpath) ;  /* 0x0000001c00807944 */ /* 0x020fea0003c00000 */
[----:B------:R-:W-:-:S07]  /*1170*/  IMAD.MOV.U32 R7, RZ, RZ, R12 ;  /* 0x000000ffff077224 */ /* 0x000fce00078e000c */
.L_x_2866:
[----:B------:R-:W-:Y:S05]  /*1180*/  BSYNC.RECONVERGENT B3 ;  /* 0x0000000000037941 */ /* 0x000fea0003800200 */
.L_x_2865:
[----:B------:R-:W-:-:S04]  /*1190*/  FADD R2, R2, R7 ;  /* 0x0000000702027221 */ /* 0x000fc80000000000 */
[----:B------:R-:W-:-:S04]  /*11a0*/  FADD R5, R5, -R2 ;  /* 0x8000000205057221 */ /* 0x000fc80000000000 */
[----:B------:R-:W-:-:S07]  /*11b0*/  FFMA R3, R6, R5, R3 ;  /* 0x0000000506037223 */ /* 0x000fce0000000003 */
.L_x_2864:
[----:B------:R-:W-:Y:S05]  /*11c0*/  BSYNC.RECONVERGENT B2 ;  /* 0x0000000000027941 */ /* 0x000fea0003800200 */
.L_x_2863:
        /* <DEDUP_REMOVED lines=20> */
[----:B------:R-:W-:-:S07]  /*1310*/  MOV R11, 0x1330 ;  /* 0x00001330000b7802 */ /* 0x000fce0000000f00 */
[----:B-----5:R-:W-:Y:S05]  /*1320*/  CALL.REL.NOINC `($__internal_25_$__cuda_sm3x_div_rn_noftz_f32_slowpath) ;  /* 0x0000001c00107944 */ /* 0x020fea0003c00000 */
[----:B------:R-:W-:-:S07]  /*1330*/  MOV R7, R12 ;  /* 0x0000000c00077202 */ /* 0x000fce0000000f00 */
.L_x_2870:
[----:B------:R-:W-:Y:S05]  /*1340*/  BSYNC.RECONVERGENT B3 ;  /* 0x0000000000037941 */ /* 0x000fea0003800200 */
.L_x_2869:
[----:B------:R-:W-:-:S04]  /*1350*/  FADD R2, R2, R7 ;  /* 0x0000000702027221 */ /* 0x000fc80000000000 */
[----:B------:R-:W-:-:S04]  /*1360*/  FADD R5, R5, -R2 ;  /* 0x8000000205057221 */ /* 0x000fc80000000000 */
[----:B------:R-:W-:-:S07]  /*1370*/  FFMA R3, R6, R5, R3 ;  /* 0x0000000506037223 */ /* 0x000fce0000000003 */
.L_x_2868:
[----:B------:R-:W-:Y:S05]  /*1380*/  BSYNC.RECONVERGENT B2 ;  /* 0x0000000000027941 */ /* 0x000fea0003800200 */
.L_x_2867:
        /* <DEDUP_REMOVED lines=23> */
.L_x_2874:
[----:B------:R-:W-:Y:S05]  /*1500*/  BSYNC.RECONVERGENT B3 ;  /* 0x0000000000037941 */ /* 0x000fea0003800200 */
.L_x_2873:
[----:B------:R-:W-:-:S04]  /*1510*/  FADD R2, R2, R7 ;  /* 0x0000000702027221 */ /* 0x000fc80000000000 */
[----:B------:R-:W-:-:S04]  /*1520*/  FADD R5, R5, -R2 ;  /* 0x8000000205057221 */ /* 0x000fc80000000000 */
[----:B------:R-:W-:-:S07]  /*1530*/  FFMA R3, R6, R5, R3 ;  /* 0x0000000506037223 */ /* 0x000fce0000000003 */
.L_x_2872:
[----:B------:R-:W-:Y:S05]  /*1540*/  BSYNC.RECONVERGENT B2 ;  /* 0x0000000000027941 */ /* 0x000fea0003800200 */
.L_x_2871:
[----:B------:R-:W-:-:S03]  /*1550*/  UMOV UR4, 0xffffffff ;  /* 0xffffffff00047882 */ /* 0x000fc60000000000 */
[----:B------:R-:W-:Y:S05]  /*1560*/  BRA.DIV UR4, `(.L_x_2875) ;  /* 0x0000001204587947 */ /* 0x000fea000b800000 */
[----:B------:R0:W1:Y:S04]  /*1570*/  SHFL.DOWN PT, R7, R2, 0x10, 0x1f ;  /* 0x0a001f0002077f89 */ /* 0x00006800000e0000 */
[----:B------:R0:W2:Y:S04]  /*1580*/  SHFL.DOWN PT, R5, R3, 0x10, 0x1f ;  /* 0x0a001f0003057f89 */ /* 0x0000a800000e0000 */
[----:B------:R0:W3:Y:S02]  /*1590*/  SHFL.DOWN PT, R14, R4, 0x10, 0x1f ;  /* 0x0a001f00040e7f89 */ /* 0x0000e400000e0000 */
.L_x_2907:
        /* <DEDUP_REMOVED lines=16> */
[----:B012--5:R-:W-:Y:S05]  /*16a0*/  CALL.REL.NOINC `($__internal_25_$__cuda_sm3x_div_rn_noftz_f32_slowpath) ;  /* 0x0000001800307944 */ /* 0x027fea0003c00000 */
[----:B------:R-:W-:-:S07]  /*16b0*/  MOV R6, R12 ;  /* 0x0000000c00067202 */ /* 0x000fce0000000f00 */
.L_x_2879:
[----:B------:R-:W-:Y:S05]  /*16c0*/  BSYNC.RECONVERGENT B3 ;  /* 0x0000000000037941 */ /* 0x000fea0003800200 */
.L_x_2878:
[----:B-1----:R-:W-:-:S04]  /*16d0*/  FADD R7, -R2, R7 ;  /* 0x0000000702077221 */ /* 0x002fc80000000100 */
[C---:B------:R-:W-:Y:S01]  /*16e0*/  FMUL R9, R7.reuse, R7 ;  /* 0x0000000707097220 */ /* 0x040fe20000400000 */
[----:B0-----:R-:W-:-:S03]  /*16f0*/  FFMA R2, R7, R6, R2 ;  /* 0x0000000607027223 */ /* 0x001fc60000000002 */
[----:B------:R-:W-:-:S04]  /*1700*/  FMUL R4, R4, R9 ;  /* 0x0000000904047220 */ /* 0x000fc80000400000 */
[----:B--2---:R-:W-:Y:S01]  /*1710*/  FFMA R8, R4, R6, R5 ;  /* 0x0000000604087223 */ /* 0x004fe20000000005 */
[----:B------:R-:W-:-:S03]  /*1720*/  IMAD.MOV.U32 R4, RZ, RZ, R15 ;  /* 0x000000ffff047224 */ /* 0x000fc600078e000f */
[----:B------:R-:W-:-:S07]  /*1730*/  FADD R3, R3, R8 ;  /* 0x0000000803037221 */ /* 0x000fce0000000000 */
.L_x_2877:
[----:B------:R-:W-:Y:S05]  /*1740*/  BSYNC.RECONVERGENT B2 ;  /* 0x0000000000027941 */ /* 0x000fea0003800200 */
.L_x_2876:
[----:B------:R-:W-:-:S03]  /*1750*/  UMOV UR4, 0xffffffff ;  /* 0xffffffff00047882 */ /* 0x000fc60000000000 */
[----:B------:R-:W-:Y:S05]  /*1760*/  BRA.DIV UR4, `(.L_x_2880) ;  /* 0x0000001204347947 */ /* 0x000fea000b800000 */
[----:B-1----:R1:W3:Y:S04]  /*1770*/  SHFL.DOWN PT, R7, R2, 0x8, 0x1f ;  /* 0x09001f0002077f89 */ /* 0x0022e800000e0000 */
[----:B--2---:R1:W2:Y:S04]  /*1780*/  SHFL.DOWN PT, R5, R3, 0x8, 0x1f ;  /* 0x09001f0003057f89 */ /* 0x0042a800000e0000 */
[----:B------:R1:W4:Y:S02]  /*1790*/  SHFL.DOWN PT, R14, R4, 0x8, 0x1f ;  /* 0x09001f00040e7f89 */ /* 0x00032400000e0000 */
.L_x_2912:
        /* <DEDUP_REMOVED lines=16> */
[----:B-123-5:R-:W-:Y:S05]  /*18a0*/  CALL.REL.NOINC `($__internal_25_$__cuda_sm3x_div_rn_noftz_f32_slowpath) ;  /* 0x0000001400b07944 */ /* 0x02efea0003c00000 */
[----:B------:R-:W-:-:S07]  /*18b0*/  MOV R6, R12 ;  /* 0x0000000c00067202 */ /* 0x000fce0000000f00 */
.L_x_2884:
[----:B------:R-:W-:Y:S05]  /*18c0*/  BSYNC.RECONVERGENT B3 ;  /* 0x0000000000037941 */ /* 0x000fea0003800200 */
.L_x_2883:
[----:B---3--:R-:W-:-:S04]  /*18d0*/  FADD R7, -R2, R7 ;  /* 0x0000000702077221 */ /* 0x008fc80000000100 */
[C---:B------:R-:W-:Y:S01]  /*18e0*/  FMUL R9, R7.reuse, R7 ;  /* 0x0000000707097220 */ /* 0x040fe20000400000 */
[----:B-1----:R-:W-:-:S03]  /*18f0*/  FFMA R2, R7, R6, R2 ;  /* 0x0000000607027223 */ /* 0x002fc60000000002 */
[----:B------:R-:W-:-:S04]  /*1900*/  FMUL R4, R4, R9 ;  /* 0x0000000904047220 */ /* 0x000fc80000400000 */
[----:B--2---:R-:W-:Y:S01]  /*1910*/  FFMA R8, R4, R6, R5 ;  /* 0x0000000604087223 */ /* 0x004fe20000000005 */
[----:B------:R-:W-:-:S03]  /*1920*/  IMAD.MOV.U32 R4, RZ, RZ, R15 ;  /* 0x000000ffff047224 */ /* 0x000fc600078e000f */
[----:B------:R-:W-:-:S07]  /*1930*/  FADD R3, R3, R8 ;  /* 0x0000000803037221 */ /* 0x000fce0000000000 */
.L_x_2882:
[----:B------:R-:W-:Y:S05]  /*1940*/  BSYNC.RECONVERGENT B2 ;  /* 0x0000000000027941 */ /* 0x000fea0003800200 */
.L_x_2881:
[----:B------:R-:W-:-:S03]  /*1950*/  UMOV UR4, 0xffffffff ;  /* 0xffffffff00047882 */ /* 0x000fc60000000000 */
[----:B------:R-:W-:Y:S05]  /*1960*/  BRA.DIV UR4, `(.L_x_2885) ;  /* 0x0000001204107947 */ /* 0x000fea000b800000 */
[----:B---3--:R3:W4:Y:S04]  /*1970*/  SHFL.DOWN PT, R7, R2, 0x4, 0x1f ;  /* 0x08801f0002077f89 */ /* 0x00872800000e0000 */
[----:B--2---:R3:W2:Y:S04]  /*1980*/  SHFL.DOWN PT, R5, R3, 0x4, 0x1f ;  /* 0x08801f0003057f89 */ /* 0x0046a800000e0000 */
[----:B------:R3:W0:Y:S02]  /*1990*/  SHFL.DOWN PT, R14, R4, 0x4, 0x1f ;  /* 0x08801f00040e7f89 */ /* 0x00062400000e0000 */
.L_x_2917:
        /* <DEDUP_REMOVED lines=16> */
[----:B--2345:R-:W-:Y:S05]  /*1aa0*/  CALL.REL.NOINC `($__internal_25_$__cuda_sm3x_div_rn_noftz_f32_slowpath) ;  /* 0x0000001400307944 */ /* 0x03cfea0003c00000 */
[----:B------:R-:W-:-:S07]  /*1ab0*/  MOV R6, R12 ;  /* 0x0000000c00067202 */ /* 0x000fce0000000f00 */
.L_x_2889:
[----:B------:R-:W-:Y:S05]  /*1ac0*/  BSYNC.RECONVERGENT B3 ;  /* 0x0000000000037941 */ /* 0x000fea0003800200 */
.L_x_2888:
[----:B----4-:R-:W-:-:S04]  /*1ad0*/  FADD R7, -R2, R7 ;  /* 0x0000000702077221 */ /* 0x010fc80000000100 */
[C---:B------:R-:W-:Y:S01]  /*1ae0*/  FMUL R9, R7.reuse, R7 ;  /* 0x0000000707097220 */ /* 0x040fe20000400000 */
[----:B---3--:R-:W-:-:S03]  /*1af0*/  FFMA R2, R7, R6, R2 ;  /* 0x0000000607027223 */ /* 0x008fc60000000002 */
[----:B------:R-:W-:-:S04]  /*1b00*/  FMUL R4, R4, R9 ;  /* 0x0000000904047220 */ /* 0x000fc80000400000 */
[----:B--2---:R-:W-:Y:S01]  /*1b10*/  FFMA R8, R4, R6, R5 ;  /* 0x0000000604087223 */ /* 0x004fe20000000005 */
[----:B------:R-:W-:-:S03]  /*1b20*/  IMAD.MOV.U32 R4, RZ, RZ, R15 ;  /* 0x000000ffff047224 */ /* 0x000fc600078e000f */
[----:B------:R-:W-:-:S07]  /*1b30*/  FADD R3, R3, R8 ;  /* 0x0000000803037221 */ /* 0x000fce0000000000 */
.L_x_2887:
[----:B------:R-:W-:Y:S05]  /*1b40*/  BSYNC.RECONVERGENT B2 ;  /* 0x0000000000027941 */ /* 0x000fea0003800200 */
.L_x_2886:
[----:B------:R-:W-:-:S03]  /*1b50*/  UMOV UR4, 0xffffffff ;  /* 0xffffffff00047882 */ /* 0x000fc60000000000 */
[----:B------:R-:W-:Y:S05]  /*1b60*/  BRA.DIV UR4, `(.L_x_2890) ;  /* 0x0000000e04ec7947 */ /* 0x000fea000b800000 */
[----:B----4-:R0:W4:Y:S04]  /*1b70*/  SHFL.DOWN PT, R7, R2, 0x2, 0x1f ;  /* 0x08401f0002077f89 */ /* 0x01012800000e0000 */
[----:B--2---:R0:W2:Y:S04]  /*1b80*/  SHFL.DOWN PT, R5, R3, 0x2, 0x1f ;  /* 0x08401f0003057f89 */ /* 0x0040a800000e0000 */
[----:B------:R0:W0:Y:S02]  /*1b90*/  SHFL.DOWN PT, R14, R4, 0x2, 0x1f ;  /* 0x08401f00040e7f89 */ /* 0x00002400000e0000 */
.L_x_2922:
        /* <DEDUP_REMOVED lines=18> */
.L_x_2894:
[----:B------:R-:W-:Y:S05]  /*1cc0*/  BSYNC.RECONVERGENT B3 ;  /* 0x0000000000037941 */ /* 0x000fea0003800200 */
.L_x_2893:
[----:B----4-:R-:W-:-:S04]  /*1cd0*/  FADD R7, -R2, R7 ;  /* 0x0000000702077221 */ /* 0x010fc80000000100 */
[C---:B------:R-:W-:Y:S01]  /*1ce0*/  FMUL R9, R7.reuse, R7 ;  /* 0x0000000707097220 */ /* 0x040fe20000400000 */
[----:B---3--:R-:W-:-:S03]  /*1cf0*/  FFMA R2, R7, R6, R2 ;  /* 0x0000000607027223 */ /* 0x008fc60000000002 */
[----:B------:R-:W-:-:S04]  /*1d00*/  FMUL R4, R4, R9 ;  /* 0x0000000904047220 */ /* 0x000fc80000400000 */
[----:B--2---:R-:W-:Y:S01]  /*1d10*/  FFMA R8, R4, R6, R5 ;  /* 0x0000000604087223 */ /* 0x004fe20000000005 */
[----:B------:R-:W-:-:S03]  /*1d20*/  IMAD.MOV.U32 R4, RZ, RZ, R15 ;  /* 0x000000ffff047224 */ /* 0x000fc600078e000f */
[----:B------:R-:W-:-:S07]  /*1d30*/  FADD R3, R3, R8 ;  /* 0x0000000803037221 */ /* 0x000fce0000000000 */
.L_x_2892:
[----:B------:R-:W-:Y:S05]  /*1d40*/  BSYNC.RECONVERGENT B2 ;  /* 0x0000000000027941 */ /* 0x000fea0003800200 */
.L_x_2891:
[----:B------:R-:W-:-:S03]  /*1d50*/  UMOV UR4, 0xffffffff ;  /* 0xffffffff00047882 */ /* 0x000fc60000000000 */
[----:B------:R-:W-:Y:S05]  /*1d60*/  BRA.DIV UR4, `(.L_x_2895) ;  /* 0x0000000e04c87947 */ /* 0x000fea000b800000 */
[----:B----4-:R0:W4:Y:S04]  /*1d70*/  SHFL.DOWN PT, R7, R2, 0x1, 0x1f ;  /* 0x08201f0002077f89 */ /* 0x01012800000e0000 */
[----:B--2---:R0:W2:Y:S04]  /*1d80*/  SHFL.DOWN PT, R5, R3, 0x1, 0x1f ;  /* 0x08201f0003057f89 */ /* 0x0040a800000e0000 */
[----:B------:R0:W0:Y:S02]  /*1d90*/  SHFL.DOWN PT, R14, R4, 0x1, 0x1f ;  /* 0x08201f00040e7f89 */ /* 0x00002400000e0000 */
.L_x_2927:
        /* <DEDUP_REMOVED lines=18> */
.L_x_2899:
[----:B------:R-:W-:Y:S05]  /*1ec0*/  BSYNC.RECONVERGENT B3 ;  /* 0x0000000000037941 */ /* 0x000fea0003800200 */
.L_x_2898:
[----:B----4-:R-:W-:-:S04]  /*1ed0*/  FADD R7, -R2, R7 ;  /* 0x0000000702077221 */ /* 0x010fc80000000100 */
[C---:B------:R-:W-:Y:S01]  /*1ee0*/  FMUL R9, R7.reuse, R7 ;  /* 0x0000000707097220 */ /* 0x040fe20000400000 */
[----:B---3--:R-:W-:-:S03]  /*1ef0*/  FFMA R2, R7, R6, R2 ;  /* 0x0000000607027223 */ /* 0x008fc60000000002 */
[----:B------:R-:W-:-:S04]  /*1f00*/  FMUL R4, R4, R9 ;  /* 0x0000000904047220 */ /* 0x000fc80000400000 */
[----:B--2---:R-:W-:Y:S01]  /*1f10*/  FFMA R8, R4, R6, R5 ;  /* 0x0000000604087223 */ /* 0x004fe20000000005 */
[----:B------:R-:W-:-:S03]  /*1f20*/  IMAD.MOV.U32 R4, RZ, RZ, R15 ;  /* 0x000000ffff047224 */ /* 0x000fc600078e000f */
[----:B------:R-:W-:-:S07]  /*1f30*/  FADD R3, R3, R8 ;  /* 0x0000000803037221 */ /* 0x000fce0000000000 */
.L_x_2897:
[----:B------:R-:W-:Y:S05]  /*1f40*/  BSYNC.RECONVERGENT B2 ;  /* 0x0000000000027941 */ /* 0x000fea0003800200 */
.L_x_2896:
[----:B------:R-:W-:Y:S01]  /*1f50*/  IADD3 R51, PT, PT, R16, 0x100, RZ ;  /* 0x0000010010337810 */ /* 0x000fe20007ffe0ff */
[----:B------:R-:W-:-:S03]  /*1f60*/  UMOV UR4, 0xffffffff ;  /* 0xffffffff00047882 */ /* 0x000fc60000000000 */
[----:B------:R-:W-:-:S04]  /*1f70*/  ISETP.GE.U32.AND P0, PT, R51, UR40, PT ;  /* 0x0000002833007c0c */ /* 0x000fc8000bf06070 */
[----:B------:R-:W-:Y:S01]  /*1f80*/  ISETP.GE.AND.EX P0, PT, RZ, UR41, PT, P0 ;  /* 0x00000029ff007c0c */ /* 0x000fe2000bf06300 */
[----:B------:R-:W-:-:S12]  /*1f90*/  BRA.DIV UR4, `(.L_x_2900) ;  /* 0x0000000e04987947 */ /* 0x000fd8000b800000 */
[----:B--2---:R0:W2:Y:S04]  /*1fa0*/  SHFL.IDX PT, R5, R2, RZ, 0x1f ;  /* 0x00001fff02057589 */ /* 0x0040a800000e0000 */
[----:B-1-3--:R-:W1:Y:S04]  /*1fb0*/  SHFL.IDX PT, R3, R3, RZ, 0x1f ;  /* 0x00001fff03037589 */ /* 0x00ae6800000e0000 */
[----:B------:R0:W3:Y:S02]  /*1fc0*/  SHFL.IDX PT, R14, R4, RZ, 0x1f ;  /* 0x00001fff040e7589 */ /* 0x0000e400000e0000 */
.L_x_2932:
[----:B---34-:R-:W0:Y:S08]  /*1fd0*/  MUFU.RCP R7, R14 ;  /* 0x0000000e00077308 */ /* 0x018e300000001000 */
        /* <DEDUP_REMOVED lines=9> */
[----:B--2--5:R-:W-:Y:S05]  /*2070*/  CALL.REL.NOINC `($__internal_25_$__cuda_sm3x_div_rn_noftz_f32_slowpath) ;  /* 0x0000000c00bc7944 */ /* 0x024fea0003c00000 */
[----:B------:R-:W-:-:S07]  /*2080*/  MOV R2, R12 ;  /* 0x0000000c00027202 */ /* 0x000fce0000000f00 */
.L_x_2901:
[----:B------:R-:W-:Y:S01]  /*2090*/  FMNMX R2, RZ, R2, !PT ;  /* 0x00000002ff027209 */ /* 0x000fe20007800000 */
[C---:B------:R-:W-:Y:S01]  /*20a0*/  VIADD R49, R16.reuse, 0x120 ;  /* 0x0000012010317836 */ /* 0x040fe20000000000 */
[C---:B------:R-:W-:Y:S01]  /*20b0*/  IADD3 R47, PT, PT, R16.reuse, 0x140, RZ ;  /* 0x00000140102f7810 */ /* 0x040fe20007ffe0ff */
[----:B------:R-:W-:Y:S02]  /*20c0*/  VIADD R15, R16, 0x160 ;  /* 0x00000160100f7836 */ /* 0x000fe40000000000 */
[--C-:B--2---:R-:W-:Y:S01]  /*20d0*/  FADD R9, R0, -R5.reuse ;  /* 0x8000000500097221 */ /* 0x104fe20000000000 */
[----:B------:R-:W-:Y:S01]  /*20e0*/  FADD R4, R21, R2 ;  /* 0x0000000215047221 */ /* 0x000fe20000000000 */
[----:B------:R-:W-:Y:S01]  /*20f0*/  SHF.R.S32.HI R0, RZ, 0x1f, R10 ;  /* 0x0000001fff007819 */ /* 0x000fe2000001140a */
[----:B------:R-:W-:Y:S01]  /*2100*/  IMAD.MOV.U32 R7, RZ, RZ, RZ ;  /* 0x000000ffff077224 */ /* 0x000fe200078e00ff */
[----:B------:R-:W-:Y:S01]  /*2110*/  ISETP.GE.U32.AND P2, PT, R49, UR40, PT ;  /* 0x0000002831007c0c */ /* 0x000fe2000bf46070 */
[--C-:B------:R-:W-:Y:S01]  /*2120*/  FADD R11, R52, -R5.reuse ;  /* 0x80000005340b7221 */ /* 0x100fe20000000000 */
[----:B------:R-:W-:Y:S01]  /*2130*/  FSETP.GEU.AND P4, PT, |R4|, 1.175494350822287508e-38, PT ;  /* 0x008000000400780b */ /* 0x000fe20003f8e200 */
[----:B------:R-:W-:Y:S01]  /*2140*/  IMAD R3, R0, UR38, RZ ;  /* 0x0000002600037c24 */ /* 0x000fe2000f8e02ff */
[----:B------:R-:W-:Y:S01]  /*2150*/  ISETP.GE.U32.AND P3, PT, R47, UR40, PT ;  /* 0x000000282f007c0c */ /* 0x000fe2000bf66070 */
[----:B------:R-:W-:Y:S01]  /*2160*/  FADD R13, R50, -R5 ;  /* 0x80000005320d7221 */ /* 0x000fe20000000000 */
[----:B------:R-:W-:Y:S01]  /*2170*/  ISETP.GE.U32.AND P1, PT, R15, UR40, PT ;  /* 0x000000280f007c0c */ /* 0x000fe2000bf26070 */
[----:B------:R-:W-:Y:S01]  /*2180*/  IMAD R3, R10, UR39, R3 ;  /* 0x000000270a037c24 */ /* 0x000fe2000f8e0203 */
[----:B------:R-:W-:Y:S01]  /*2190*/  MOV R6, R16 ;  /* 0x0000001000067202 */ /* 0x000fe20000000f00 */
[--C-:B------:R-:W-:Y:S01]  /*21a0*/  FADD R45, R48, -R5.reuse ;  /* 0x80000005302d7221 */ /* 0x100fe20000000000 */
[----:B------:R-:W-:Y:S01]  /*21b0*/  ISETP.GE.AND.EX P2, PT, RZ, UR41, PT, P2 ;  /* 0x00000029ff007c0c */ /* 0x000fe2000bf46320 */
[----:B------:R-:W-:Y:S01]  /*21c0*/  FADD R53, R44, -R5 ;  /* 0x800000052c357221 */ /* 0x000fe20000000000 */
[----:B------:R-:W-:Y:S01]  /*21d0*/  ISETP.GE.AND.EX P3, PT, RZ, UR41, PT, P3 ;  /* 0x00000029ff007c0c */ /* 0x000fe2000bf66330 */
[----:B------:R-:W-:Y:S01]  /*21e0*/  IMAD.WIDE.U32 R6, R10, UR38, R6 ;  /* 0x000000260a067c25 */ /* 0x000fe2000f8e0006 */
[----:B------:R-:W-:-:S03]  /*21f0*/  ISETP.GE.AND.EX P1, PT, RZ, UR41, PT, P1 ;  /* 0x00000029ff007c0c */ /* 0x000fc6000bf26310 */
[----:B------:R-:W-:Y:S01]  /*2200*/  @!P4 FMUL R4, R4, 16777216 ;  /* 0x4b8000000404c820 */ /* 0x000fe20000400000 */
[----:B------:R-:W-:Y:S01]  /*2210*/  @!P0 R2UR UR4, R24 ;  /* 0x00000000180482ca */ /* 0x000fe200000e0000 */
[--C-:B------:R-:W-:Y:S01]  /*2220*/  FADD R55, R54, -R5.reuse ;  /* 0x8000000536377221 */ /* 0x100fe20000000000 */
[----:B------:R-:W-:Y:S02]  /*2230*/  @!P0 R2UR UR5, R25 ;  /* 0x00000000190582ca */ /* 0x000fe400000e0000 */
[----:B------:R-:W-:Y:S01]  /*2240*/  LEA R2, P5, R6, UR36, 0x2 ;  /* 0x0000002406027c11 */ /* 0x000fe2000f8a10ff */
[----:B------:R-:W0:Y:S01]  /*2250*/  MUFU.RSQ R4, R4 ;  /* 0x0000000400047308 */ /* 0x000e220000001400 */
[----:B------:R-:W-:Y:S01]  /*2260*/  IADD3 R3, PT, PT, R7, R3, RZ ;  /* 0x0000000307037210 */ /* 0x000fe20007ffe0ff */
[--C-:B------:R-:W-:Y:S01]  /*2270*/  FADD R7, R46, -R5.reuse ;  /* 0x800000052e077221 */ /* 0x100fe20000000000 */
[----:B------:R-:W-:Y:S01]  /*2280*/  FADD R5, R43, -R5 ;  /* 0x800000052b057221 */ /* 0x000fe20000000000 */
[----:B------:R-:W-:Y:S01]  /*2290*/  @!P0 IMAD.MOV.U32 R43, RZ, RZ, 0x7fc00000 ;  /* 0x7fc00000ff2b8424 */ /* 0x000fe200078e00ff */
[----:B------:R-:W-:Y:S01]  /*22a0*/  LEA.HI.X R3, R6, UR37, R3, 0x2, P5 ;  /* 0x0000002506037c11 */ /* 0x000fe2000a8f1403 */
[----:B------:R-:W-:Y:S01]  /*22b0*/  @!P3 IMAD.MOV.U32 R59, RZ, RZ, 0x7fc00000 ;  /* 0x7fc00000ff3bb424 */ /* 0x000fe200078e00ff */
[----:B------:R-:W-:-:S02]  /*22c0*/  @!P2 R2UR UR6, R24 ;  /* 0x000000001806a2ca */ /* 0x000fc400000e0000 */
[C---:B------:R-:W-:Y:S01]  /*22d0*/  @!P2 R2UR UR7, R25.reuse ;  /* 0x000000001907a2ca */ /* 0x040fe200000e0000 */
[----:B------:R1:W-:Y:S01]  /*22e0*/  @!P0 STG.E desc[UR4][R2.64+0x400], R43 ;  /* 0x0004002b02008986 */ /* 0x0003e2000c101904 */
[C---:B------:R-:W-:Y:S02]  /*22f0*/  @!P3 R2UR UR10, R24.reuse ;  /* 0x00000000180ab2ca */ /* 0x040fe400000e0000 */
[C---:B------:R-:W-:Y:S02]  /*2300*/  @!P3 R2UR UR11, R25.reuse ;  /* 0x00000000190bb2ca */ /* 0x040fe400000e0000 */
[----:B------:R-:W-:Y:S02]  /*2310*/  @!P1 R2UR UR12, R24 ;  /* 0x00000000180c92ca */ /* 0x000fe400000e0000 */
[----:B------:R-:W-:Y:S01]  /*2320*/  @!P1 R2UR UR13, R25 ;  /* 0x00000000190d92ca */ /* 0x000fe200000e0000 */
[----:B0-----:R-:W-:Y:S01]  /*2330*/  @!P4 FMUL R4, R4, 4096 ;  /* 0x458000000404c820 */ /* 0x001fe20000400000 */
[----:B------:R-:W-:-:S02]  /*2340*/  IADD3 R23, P0, PT, R42, R23, RZ ;  /* 0x000000172a177210 */ /* 0x000fc40007f1e0ff */
[----:B------:R-:W-:Y:S01]  /*2350*/  @!P2 MOV R57, 0x7fc00000 ;  /* 0x7fc000000039a802 */ /* 0x000fe20000000f00 */
[----:B------:R-:W-:Y:S01]  /*2360*/  FMUL R5, R4, R5 ;  /* 0x0000000504057220 */ /* 0x000fe20000400000 */
[----:B------:R-:W-:Y:S01]  /*2370*/  @!P1 MOV R61, 0x7fc00000 ;  /* 0x7fc00000003d9802 */ /* 0x000fe20000000f00 */
[----:B------:R-:W-:Y:S01]  /*2380*/  IMAD.X R22, RZ, RZ, R22, P0 ;  /* 0x000000ffff167224 */ /* 0x000fe200000e0616 */
[----:B------:R-:W-:Y:S01]  /*2390*/  ISETP.GE.U32.AND P0, PT, R23, UR42, PT ;  /* 0x0000002a17007c0c */ /* 0x000fe2000bf06070 */
[----:B------:R0:W-:Y:S01]  /*23a0*/  @!P2 STG.E desc[UR6][R2.64+0x480], R57 ;  /* 0x000480390200a986 */ /* 0x0001e2000c101906 */
[----:B------:R-:W-:Y:S01]  /*23b0*/  R2UR UR4, R24 ;  /* 0x00000000180472ca */ /* 0x000fe200000e0000 */
[----:B------:R-:W-:Y:S01]  /*23c0*/  FMUL R9, R4, R9 ;  /* 0x0000000904097220 */ /* 0x000fe20000400000 */
[C---:B------:R-:W-:Y:S01]  /*23d0*/  R2UR UR5, R25.reuse ;  /* 0x00000000190572ca */ /* 0x040fe200000e0000 */
[----:B------:R0:W-:Y:S01]  /*23e0*/  @!P3 STG.E desc[UR10][R2.64+0x500], R59 ;  /* 0x0005003b0200b986 */ /* 0x0001e2000c10190a */
[----:B------:R-:W-:Y:S01]  /*23f0*/  R2UR UR6, R24 ;  /* 0x00000000180672ca */ /* 0x000fe200000e0000 */
[----:B------:R-:W-:Y:S01]  /*2400*/  FMUL R11, R4, R11 ;  /* 0x0000000b040b7220 */ /* 0x000fe20000400000 */
[C---:B------:R-:W-:Y:S01]  /*2410*/  R2UR UR7, R25.reuse ;  /* 0x00000000190772ca */ /* 0x040fe200000e0000 */
[----:B------:R0:W-:Y:S01]  /*2420*/  @!P1 STG.E desc[UR12][R2.64+0x580], R61 ;  /* 0x0005803d02009986 */ /* 0x0001e2000c10190c */
        /* <DEDUP_REMOVED lines=10> */
[C---:B------:R-:W-:Y:S01]  /*24d0*/  R2UR UR13, R25.reuse ;  /* 0x00000000190d72ca */ /* 0x040fe200000e0000 */
[----:B-1---5:R-:W-:Y:S01]  /*24e0*/  FFMA R43, R26, R5, R35 ;  /* 0x000000051a2b7223 */ /* 0x022fe20000000023 */
[----:B------:R-:W-:Y:S01]  /*24f0*/  R2UR UR14, R24 ;  /* 0x00000000180e72ca */ /* 0x000fe200000e0000 */
[----:B------:R-:W-:Y:S01]  /*2500*/  IMAD.WIDE.U32 R4, R42, UR44, RZ ;  /* 0x0000002c2a047c25 */ /* 0x000fe2000f8e00ff */
[----:B------:R-:W-:-:S03]  /*2510*/  R2UR UR15, R25 ;  /* 0x00000000190f72ca */ /* 0x000fc600000e0000 */
[----:B------:R-:W-:Y:S01]  /*2520*/  FFMA R9, R33, R9, R40 ;  /* 0x0000000921097223 */ /* 0x000fe20000000028 */
[----:B------:R-:W-:Y:S01]  /*2530*/  R2UR UR16, R24 ;  /* 0x00000000181072ca */ /* 0x000fe200000e0000 */
[----:B------:R-:W-:Y:S01]  /*2540*/  FFMA R11, R32, R11, R41 ;  /* 0x0000000b200b7223 */ /* 0x000fe20000000029 */
[----:B------:R-:W-:Y:S01]  /*2550*/  R2UR UR17, R25 ;  /* 0x00000000191172ca */ /* 0x000fe200000e0000 */
[----:B------:R-:W-:Y:S01]  /*2560*/  FFMA R13, R31, R13, R38 ;  /* 0x0000000d1f0d7223 */ /* 0x000fe20000000026 */
[----:B------:R-:W-:Y:S01]  /*2570*/  R2UR UR18, R24 ;  /* 0x00000000181272ca */ /* 0x000fe200000e0000 */
[----:B------:R-:W-:Y:S01]  /*2580*/  FFMA R45, R30, R45, R39 ;  /* 0x0000002d1e2d7223 */ /* 0x000fe20000000027 */
[----:B------:R-:W-:Y:S01]  /*2590*/  R2UR UR19, R25 ;  /* 0x00000000191372ca */ /* 0x000fe200000e0000 */
[----:B------:R-:W-:Y:S01]  /*25a0*/  FFMA R53, R29, R53, R36 ;  /* 0x000000351d357223 */ /* 0x000fe20000000024 */
[----:B------:R-:W-:Y:S01]  /*25b0*/  ISETP.GE.AND.EX P0, PT, R22, UR43, PT, P0 ;  /* 0x0000002b16007c0c */ /* 0x000fe2000bf06300 */
        /* <DEDUP_REMOVED lines=17> */
.L_x_2875:
[----:B------:R-:W-:Y:S01]  /*26d0*/  HFMA2 R12, -RZ, RZ, 0, 9.5367431640625e-07 ;  /* 0x00000010ff0c7431 */ /* 0x000fe200000001ff */
[----:B------:R-:W-:Y:S01]  /*26e0*/  BSSY B0, `(.L_x_2903) ;  /* 0x0000007000007945 */ /* 0x000fe20003800000 */
[----:B------:R-:W-:Y:S01]  /*26f0*/  IMAD.MOV.U32 R13, RZ, RZ, R2 ;  /* 0x000000ffff0d7224 */ /* 0x000fe200078e0002 */
[----:B------:R-:W-:Y:S01]  /*2700*/  MOV R15, 0xffffffff ;  /* 0xffffffff000f7802 */ /* 0x000fe20000000f00 */
[----:B------:R-:W-:-:S07]  /*2710*/  IMAD.MOV.U32 R11, RZ, RZ, 0x1f ;  /* 0x0000001fff0b7424 */ /* 0x000fce00078e00ff */
[----:B-----5:R-:W-:Y:S05]  /*2720*/  WARPSYNC.COLLECTIVE R15, `(.L_x_2904) ;  /* 0x000000000f087348 */ /* 0x020fea0003c00000 */
[----:B------:R0:W1:Y:S02]  /*2730*/  SHFL.DOWN P6, R14, R13, R12, R11 ;  /* 0x0800000c0d0e7389 */ /* 0x00006400000c000b */
[----:B01---5:R-:W-:Y:S05]  /*2740*/  ENDCOLLECTIVE ;  /* 0x000000000000791b */ /* 0x023fea0003800000 */
.L_x_2904:
[----:B------:R-:W-:Y:S05]  /*2750*/  BSYNC B0 ;  /* 0x0000000000007941 */ /* 0x000fea0003800000 */
.L_x_2903:
        /* <DEDUP_REMOVED lines=8> */
.L_x_2905:
[----:B------:R-:W-:Y:S01]  /*27e0*/  IMAD.MOV.U32 R13, RZ, RZ, R4 ;  /* 0x000000ffff0d7224 */ /* 0x000fe200078e0004 */
[----:B------:R-:W-:-:S07]  /*27f0*/  MOV R5, R14 ;  /* 0x0000000e00057202 */ /* 0x000fce0000000f00 */
[----:B------:R-:W-:Y:S05]  /*2800*/  WARPSYNC.COLLECTIVE R15, `(.L_x_2906) ;  /* 0x000000000f087348 */ /* 0x000fea0003c00000 */
[----:B------:R0:W1:Y:S02]  /*2810*/  SHFL.DOWN P6, R14, R13, R12, R11 ;  /* 0x0800000c0d0e7389 */ /* 0x00006400000c000b */
[----:B01----:R-:W-:Y:S05]  /*2820*/  ENDCOLLECTIVE ;  /* 0x000000000000791b */ /* 0x003fea0003800000 */
.L_x_2906:
[----:B------:R-:W-:Y:S05]  /*2830*/  BRA `(.L_x_2907) ;  /* 0xffffffec00587947 */ /* 0x000fea000383ffff */
.L_x_2880:
        /* <DEDUP_REMOVED lines=8> */
.L_x_2909:
[----:B------:R-:W-:Y:S05]  /*28c0*/  BSYNC B0 ;  /* 0x0000000000007941 */ /* 0x000fea0003800000 */
.L_x_2908:
        /* <DEDUP_REMOVED lines=8> */
.L_x_2910:
[----:B------:R-:W-:Y:S02]  /*2950*/  MOV R13, R4 ;  /* 0x00000004000d7202 */ /* 0x000fe40000000f00 */
[----:B------:R-:W-:-:S07]  /*2960*/  MOV R5, R14 ;  /* 0x0000000e00057202 */ /* 0x000fce0000000f00 */
[----:B------:R-:W-:Y:S05]  /*2970*/  WARPSYNC.COLLECTIVE R15, `(.L_x_2911) ;  /* 0x000000000f087348 */ /* 0x000fea0003c00000 */
[----:B------:R0:W1:Y:S02]  /*2980*/  SHFL.DOWN P6, R14, R13, R12, R11 ;  /* 0x0800000c0d0e7389 */ /* 0x00006400000c000b */
[----:B01----:R-:W-:Y:S05]  /*2990*/  ENDCOLLECTIVE ;  /* 0x000000000000791b */ /* 0x003fea0003800000 */
.L_x_2911:
[----:B------:R-:W-:Y:S05]  /*29a0*/  BRA `(.L_x_2912) ;  /* 0xffffffec007c7947 */ /* 0x000fea000383ffff */
.L_x_2885:
        /* <DEDUP_REMOVED lines=8> */
.L_x_2914:
[----:B------:R-:W-:Y:S05]  /*2a30*/  BSYNC B0 ;  /* 0x0000000000007941 */ /* 0x000fea0003800000 */
.L_x_2913:
        /* <DEDUP_REMOVED lines=8> */
.L_x_2915:
[----:B------:R-:W-:Y:S01]  /*2ac0*/  MOV R13, R4 ;  /* 0x00000004000d7202 */ /* 0x000fe20000000f00 */
[----:B------:R-:W-:-:S07]  /*2ad0*/  IMAD.MOV.U32 R5, RZ, RZ, R14 ;  /* 0x000000ffff057224 */ /* 0x000fce00078e000e */
[----:B------:R-:W-:Y:S05]  /*2ae0*/  WARPSYNC.COLLECTIVE R15, `(.L_x_2916) ;  /* 0x000000000f087348 */ /* 0x000fea0003c00000 */
[----:B------:R0:W1:Y:S02]  /*2af0*/  SHFL.DOWN P6, R14, R13, R12, R11 ;  /* 0x0800000c0d0e7389 */ /* 0x00006400000c000b */
[----:B01----:R-:W-:Y:S05]  /*2b00*/  ENDCOLLECTIVE ;  /* 0x000000000000791b */ /* 0x003fea0003800000 */
.L_x_2916:
[----:B------:R-:W-:Y:S05]  /*2b10*/  BRA `(.L_x_2917) ;  /* 0xffffffec00a07947 */ /* 0x000fea000383ffff */
.L_x_2890:
        /* <DEDUP_REMOVED lines=8> */
.L_x_2919:
[----:B------:R-:W-:Y:S05]  /*2ba0*/  BSYNC B0 ;  /* 0x0000000000007941 */ /* 0x000fea0003800000 */
.L_x_2918:
        /* <DEDUP_REMOVED lines=8> */
.L_x_2920:
[----:B------:R-:W-:Y:S01]  /*2c30*/  IMAD.MOV.U32 R13, RZ, RZ, R4 ;  /* 0x000000ffff0d7224 */ /* 0x000fe200078e0004 */
[----:B------:R-:W-:-:S07]  /*2c40*/  MOV R5, R14 ;  /* 0x0000000e00057202 */ /* 0x000fce0000000f00 */
[----:B------:R-:W-:Y:S05]  /*2c50*/  WARPSYNC.COLLECTIVE R15, `(.L_x_2921) ;  /* 0x000000000f087348 */ /* 0x000fea0003c00000 */
[----:B------:R0:W1:Y:S02]  /*2c60*/  SHFL.DOWN P6, R14, R13, R12, R11 ;  /* 0x0800000c0d0e7389 */ /* 0x00006400000c000b */
[----:B01----:R-:W-:Y:S05]  /*2c70*/  ENDCOLLECTIVE ;  /* 0x000000000000791b */ /* 0x003fea0003800000 */
.L_x_2921:
[----:B------:R-:W-:Y:S05]  /*2c80*/  BRA `(.L_x_2922) ;  /* 0xffffffec00c47947 */ /* 0x000fea000383ffff */
.L_x_2895:
        /* <DEDUP_REMOVED lines=8> */
.L_x_2924:
[----:B------:R-:W-:Y:S05]  /*2d10*/  BSYNC B0 ;  /* 0x0000000000007941 */ /* 0x000fea0003800000 */
.L_x_2923:
        /* <DEDUP_REMOVED lines=8> */
.L_x_2925:
[----:B------:R-:W-:Y:S02]  /*2da0*/  MOV R13, R4 ;  /* 0x00000004000d7202 */ /* 0x000fe40000000f00 */
[----:B------:R-:W-:-:S07]  /*2db0*/  MOV R5, R14 ;  /* 0x0000000e00057202 */ /* 0x000fce0000000f00 */
[----:B------:R-:W-:Y:S05]  /*2dc0*/  WARPSYNC.COLLECTIVE R15, `(.L_x_2926) ;  /* 0x000000000f087348 */ /* 0x000fea0003c00000 */
[----:B------:R0:W1:Y:S02]  /*2dd0*/  SHFL.DOWN P6, R14, R13, R12, R11 ;  /* 0x0800000c0d0e7389 */ /* 0x00006400000c000b */
[----:B01----:R-:W-:Y:S05]  /*2de0*/  ENDCOLLECTIVE ;  /* 0x000000000000791b */ /* 0x003fea0003800000 */
.L_x_2926:
[----:B------:R-:W-:Y:S05]  /*2df0*/  BRA `(.L_x_2927) ;  /* 0xffffffec00e87947 */ /* 0x000fea000383ffff */
.L_x_2900:
        /* <DEDUP_REMOVED lines=8> */
.L_x_2929:
[----:B------:R-:W-:Y:S05]  /*2e80*/  BSYNC B0 ;  /* 0x0000000000007941 */ /* 0x000fea0003800000 */
.L_x_2928:
        /* <DEDUP_REMOVED lines=8> */
.L_x_2930:
[----:B------:R-:W-:Y:S01]  /*2f10*/  MOV R13, R4 ;  /* 0x00000004000d7202 */ /* 0x000fe20000000f00 */
[----:B------:R-:W-:-:S07]  /*2f20*/  IMAD.MOV.U32 R3, RZ, RZ, R14 ;  /* 0x000000ffff037224 */ /* 0x000fce00078e000e */
[----:B------:R-:W-:Y:S05]  /*2f30*/  WARPSYNC.COLLECTIVE R15, `(.L_x_2931) ;  /* 0x000000000f087348 */ /* 0x000fea0003c00000 */
[----:B------:R0:W1:Y:S02]  /*2f40*/  SHFL.IDX P6, R14, R13, R12, R11 ;  /* 0x0000000c0d0e7389 */ /* 0x00006400000c000b */
[----:B01----:R-:W-:Y:S05]  /*2f50*/  ENDCOLLECTIVE ;  /* 0x000000000000791b */ /* 0x003fea0003800000 */
.L_x_2931:
[----:B------:R-:W-:Y:S05]  /*2f60*/  BRA `(.L_x_2932) ;  /* 0xfffffff000187947 */ /* 0x000fea000383ffff */
        .weak           $__internal_25_$__cuda_sm3x_div_rn_noftz_f32_slowpath
        .type           $__internal_25_$__cuda_sm3x_div_rn_noftz_f32_slowpath,@function
        .size           $__internal_25_$__cuda_sm3x_div_rn_noftz_f32_slowpath,(.L_x_7648 - $__internal_25_$__cuda_sm3x_div_rn_noftz_f32_slowpath)
$__internal_25_$__cuda_sm3x_div_rn_noftz_f32_slowpath:
[----:B------:R-:W-:Y:S01]  /*2f70*/  SHF.R.U32.HI R9, RZ, 0x17, R14 ;  /* 0x00000017ff097819 */ /* 0x000fe2000001160e */
[----:B------:R-:W-:Y:S01]  /*2f80*/  BSSY B0, `(.L_x_2933) ;  /* 0x0000063000007945 */ /* 0x000fe20003800000 */
        /* <DEDUP_REMOVED lines=33> */
.L_x_2934:
[----:B------:R-:W-:Y:S01]  /*31a0*/  LEA R13, R9, 0xc0800000, 0x17 ;  /* 0xc0800000090d7811 */ /* 0x000fe200078eb8ff */
[----:B------:R-:W-:Y:S01]  /*31b0*/  BSSY B1, `(.L_x_2939) ;  /* 0x0000036000017945 */ /* 0x000fe20003800000 */
[----:B------:R-:W-:-:S03]  /*31c0*/  IADD3 R53, PT, PT, R53, -0x7f, RZ ;  /* 0xffffff8135357810 */ /* 0x000fc60007ffe0ff */
[----:B------:R-:W-:Y:S01]  /*31d0*/  IMAD.IADD R55, R14, 0x1, -R13 ;  /* 0x000000010e377824 */ /* 0x000fe200078e0a0d */
[C---:B------:R-:W-:Y:S01]  /*31e0*/  IADD3 R9, PT, PT, R53.reuse, 0x7f, -R9 ;  /* 0x0000007f35097810 */ /* 0x040fe20007ffe809 */
[----:B------:R-:W-:Y:S02]  /*31f0*/  IMAD R8, R53, -0x800000, R8 ;  /* 0xff80000035087824 */ /* 0x000fe400078e0208 */
        /* <DEDUP_REMOVED lines=26> */
[----:B------:R-:W-:Y:S01]  /*33a0*/  IMAD.MOV R13, RZ, RZ, -R53 ;  /* 0x000000ffff0d7224 */ /* 0x000fe200078e0a35 */
[----:B------:R-:W-:Y:S02]  /*33b0*/  ISETP.NE.AND P3, PT, R53, RZ, PT ;  /* 0x000000ff3500720c */ /* 0x000fe40003f65270 */
[----:B------:R-:W-:Y:S02]  /*33c0*/  LOP3.LUT R12, R12, 0x7fffff, RZ, 0xc0, !PT ;  /* 0x007fffff0c0c7812 */ /* 0x000fe400078ec0ff */
[----:B------:R-:W-:Y:S02]  /*33d0*/  FSETP.NEU.FTZ.AND P1, PT, R9, R14, PT ;  /* 0x0000000e0900720b */ /* 0x000fe40003f3d000 */
[----:B------:R-:W-:-:S02]  /*33e0*/  IADD3 R9, PT, PT, R53, 0x20, RZ ;  /* 0x0000002035097810 */ /* 0x000fc40007ffe0ff */
[----:B------:R-:W-:Y:S02]  /*33f0*/  LOP3.LUT R12, R12, 0x800000, RZ, 0xfc, !PT ;  /* 0x008000000c0c7812 */ /* 0x000fe400078efcff */
[----:B------:R-:W-:Y:S02]  /*3400*/  ISETP.NE.AND P2, PT, R53, RZ, PT ;  /* 0x000000ff3500720c */ /* 0x000fe40003f45270 */
        /* <DEDUP_REMOVED lines=12> */
.L_x_2941:
[----:B------:R-:W-:-:S04]  /*34d0*/  LOP3.LUT R8, R8, 0x80000000, RZ, 0xc0, !PT ;  /* 0x8000000008087812 */ /* 0x000fc800078ec0ff */
[----:B------:R-:W-:Y:S01]  /*34e0*/  LOP3.LUT R8, R8, 0x7f800000, RZ, 0xfc, !PT ;  /* 0x7f80000008087812 */ /* 0x000fe200078efcff */
[----:B------:R-:W-:Y:S06]  /*34f0*/  BRA `(.L_x_2942) ;  /* 0x0000000000047947 */ /* 0x000fec0003800000 */
.L_x_2940:
[----:B------:R-:W-:-:S07]  /*3500*/  LEA R8, R12, R8, 0x17 ;  /* 0x000000080c087211 */ /* 0x000fce00078eb8ff */
.L_x_2942:
[----:B------:R-:W-:Y:S05]  /*3510*/  BSYNC B1 ;  /* 0x0000000000017941 */ /* 0x000fea0003800000 */
.L_x_2939:
[----:B------:R-:W-:Y:S05]  /*3520*/  BRA `(.L_x_2943) ;  /* 0x0000000000207947 */ /* 0x000fea0003800000 */
.L_x_2938:
[----:B------:R-:W-:-:S04]  /*3530*/  LOP3.LUT R8, R14, 0x80000000, R8, 0x48, !PT ;  /* 0x800000000e087812 */ /* 0x000fc800078e4808 */
[----:B------:R-:W-:Y:S01]  /*3540*/  LOP3.LUT R8, R8, 0x7f800000, RZ, 0xfc, !PT ;  /* 0x7f80000008087812 */ /* 0x000fe200078efcff */
[----:B------:R-:W-:Y:S06]  /*3550*/  BRA `(.L_x_2943) ;  /* 0x0000000000147947 */ /* 0x000fec0003800000 */
.L_x_2937:
[----:B------:R-:W-:Y:S01]  /*3560*/  LOP3.LUT R8, R14, 0x80000000, R8, 0x48, !PT ;  /* 0x800000000e087812 */ /* 0x000fe200078e4808 */
[----:B------:R-:W-:Y:S06]  /*3570*/  BRA `(.L_x_2943) ;  /* 0x00000000000c7947 */ /* 0x000fec0003800000 */
.L_x_2936:
[----:B------:R-:W0:Y:S01]  /*3580*/  MUFU.RSQ R8, -QNAN ;  /* 0xffc0000000087908 */ /* 0x000e220000001400 */
[----:B------:R-:W-:Y:S05]  /*3590*/  BRA `(.L_x_2943) ;  /* 0x0000000000047947 */ /* 0x000fea0003800000 */
.L_x_2935:
[----:B------:R-:W-:-:S07]  /*35a0*/  FADD.FTZ R8, R6, R14 ;  /* 0x0000000e06087221 */ /* 0x000fce0000010000 */
.L_x_2943:
[----:B------:R-:W-:Y:S05]  /*35b0*/  BSYNC B0 ;  /* 0x0000000000007941 */ /* 0x000fea0003800000 */
.L_x_2933:
[----:B------:R-:W-:Y:S02]  /*35c0*/  HFMA2 R9, -RZ, RZ, 0, 0 ;  /* 0x00000000ff097431 */ /* 0x000fe400000001ff */
[----:B0-----:R-:W-:Y:S01]  /*35d0*/  IMAD.MOV.U32 R12, RZ, RZ, R8 ;  /* 0x000000ffff0c7224 */ /* 0x001fe200078e0008 */
[----:B------:R-:W-:-:S04]  /*35e0*/  MOV R8, R11 ;  /* 0x0000000b00087202 */ /* 0x000fc80000000f00 */
[----:B------:R-:W-:Y:S05]  /*35f0*/  RET.REL.NODEC R8 `(_Z17LayerNormWarpImplI10DirectLoadIffE11DirectStoreIffEfLi1ELi12ELi8ELi32ELi1ELb1EEvT_T0_lld) ;  /* 0xffffffc808807950 */ /* 0x000fea0003c3ffff */
.L_x_2944:
        /* <DEDUP_REMOVED lines=16> */
.L_x_7648:


//--------------------- .text._Z17LayerNormWarpImplI10DirectLoadIffE11DirectStoreIffEfLi1ELi12ELi12ELi32ELi1ELb0EEvT_T0_lld --------------------------
	.section	.text._Z17LayerNormWarpImplI10DirectLoadIffE11DirectStoreIffEfLi1ELi12ELi12ELi32ELi1ELb0EEvT_T0_lld,"ax",@progbits
	.align	128
        .global         _Z17LayerNormWarpImplI10DirectLoadIffE11DirectStoreIffEfLi1ELi12ELi12ELi32ELi1ELb0EEvT_T0_lld
        .type           _Z17LayerNormWarpImplI10DirectLoadIffE11DirectStoreIffEfLi1ELi12ELi12ELi32ELi1ELb0EEvT_T0_lld,@function
        .size           _Z17LayerNormWarpImplI10DirectLoadIffE11DirectStoreIffEfLi1ELi12ELi12ELi32ELi1ELb0EEvT_T0_lld,(.L_x_7649 - _Z17LayerNormWarpImplI10DirectLoadIffE11DirectStoreIffEfLi1ELi12ELi12ELi32ELi1ELb0EEvT_T0_lld)
        .other          _Z17LayerNormWarpImplI10DirectLoadIffE11DirectStoreIffEfLi1ELi12ELi12ELi32ELi1ELb0EEvT_T0_lld,@"STO_CUDA_ENTRY STV_DEFAULT"
_Z17LayerNormWarpImplI10DirectLoadIffE11DirectStoreIffEfLi1ELi12ELi12ELi32ELi1ELb0EEvT_T0_lld:
.text._Z17LayerNormWarpImplI10DirectLoadIffE11DirectStoreIffEfLi1ELi12ELi12ELi32ELi1ELb0EEvT_T0_lld:
[----:B------:R-:W0:Y:S01]  /*0000*/  LDC R1, c[0x0][0x37c] ;  /* 0x0000df00ff017b82 */ /* 0x000e220000000800 */
[----:B------:R-:W1:Y:S01]  /*0010*/  LDCU.64 UR4, c[0x0][0x3b8] ;  /* 0x00007700ff0477ac */ /* 0x000e620008000a00 */
[----:B------:R-:W2:Y:S01]  /*0020*/  LDCU.64 UR40, c[0x0][0x3b0] ;  /* 0x00007600ff2877ac */ /* 0x000ea20008000a00 */
[----:B------:R-:W3:Y:S01]  /*0030*/  LDCU.128 UR36, c[0x0][0x3a0] ;  /* 0x00007400ff2477ac */ /* 0x000ee20008000c00 */
[----:B-1----:R-:W-:-:S04]  /*0040*/  UISETP.GE.U32.AND UP0, UPT, UR4, 0x181, UPT ;  /* 0x000001810400788c */ /* 0x002fc8000bf06070 */
[----:B------:R-:W-:-:S09]  /*0050*/  UISETP.GE.AND.EX UP0, UPT, UR5, URZ, UPT, UP0 ;  /* 0x000000ff0500728c */ /* 0x000fd2000bf06300 */
[----:B--23--:R-:W-:Y:S05]  /*0060*/  BRA.U !UP0, `(.L_x_2945) ;  /* 0x0000000108407547 */ /* 0x00cfea000b800000 */
        /* <DEDUP_REMOVED lines=16> */
.L_x_2945:
        /* <DEDUP_REMOVED lines=18> */
[C---:B-1----:R-:W-:Y:S01]  /*0290*/  LEA R4, P0, R16.reuse, UR4, 0x2 ;  /* 0x0000000410047c11 */ /* 0x042fe2000f8010ff */
[----:B---3--:R-:W-:Y:S01]  /*02a0*/  IMAD.WIDE.U32 R2, R16, 0x4, R2 ;  /* 0x0000000410027825 */ /* 0x008fe200078e0002 */
[----:B------:R-:W-:Y:S02]  /*02b0*/  R2UR UR4, R40 ;  /* 0x00000000280472ca */ /* 0x000fe400000e0000 */
[----:B------:R-:W-:-:S02]  /*02c0*/  LEA.HI.X R5, R16, UR5, RZ, 0x2, P0 ;  /* 0x0000000510057c11 */ /* 0x000fc400080f14ff */
        /* <DEDUP_REMOVED lines=11> */
[C---:B------:R-:W-:Y:S01]  /*0380*/  R2UR UR23, R41.reuse ;  /* 0x00000000291772ca */ /* 0x040fe200000e0000 */
[----:B------:R-:W5:Y:S01]  /*0390*/  LDG.E R32, desc[UR4][R4.64+0x500] ;  /* 0x0005000404207981 */ /* 0x000f62000c1e1900 */
[----:B------:R-:W2:Y:S01]  /*03a0*/  LDCU.64 UR4, c[0x0][0x3c0] ;  /* 0x00007800ff0477ac */ /* 0x000ea20008000a00 */
        /* <DEDUP_REMOVED lines=35> */
[----:B------:R-:W-:Y:S01]  /*05e0*/  R2UR UR57, R41 ;  /* 0x00000000293972ca */ /* 0x000fe200000e0000 */
[----:B------:R-:W-:Y:S01]  /*05f0*/  IMAD R7, R46, UR6, RZ ;  /* 0x000000062e077c24 */ /* 0x000fe2000f8e02ff */
[----:B------:R-:W5:Y:S01]  /*0600*/  LDG.E R22, desc[UR14][R4.64+0x80] ;  /* 0x0000800e04167981 */ /* 0x000f62000c1e1900 */
[----:B--2---:R-:W2:Y:S02]  /*0610*/  F2F.F32.F64 R50, UR4 ;  /* 0x0000000400327d10 */ /* 0x004ea40008301000 */
[----:B------:R-:W-:Y:S01]  /*0620*/  IMAD R7, R48, UR7, R7 ;  /* 0x0000000730077c24 */ /* 0x000fe2000f8e0207 */
        /* <DEDUP_REMOVED lines=8> */
[----:B------:R3:W5:Y:S01]  /*06b0*/  LDG.E R33, desc[UR58][R4.64+0x580] ;  /* 0x0005803a04217981 */ /* 0x000762000c1e1900 */
[----:B------:R-:W-:-:S03]  /*06c0*/  IMAD.WIDE.U32 R18, R23, UR6, RZ ;  /* 0x0000000617127c25 */ /* 0x000fc6000f8e00ff */
[----:B------:R-:W5:Y:S04]  /*06d0*/  LDG.E R37, desc[UR12][R2.64+0x80] ;  /* 0x0000800c02257981 */ /* 0x000f68000c1e1900 */
[----:B------:R-:W5:Y:S01]  /*06e0*/  LDG.E R39, desc[UR16][R2.64+0x100] ;  /* 0x0001001002277981 */ /* 0x000f62000c1e1900 */
[----:B---3--:R-:W-:-:S03]  /*06f0*/  IMAD.WIDE.U32 R4, R48, UR6, R16 ;  /* 0x0000000630047c25 */ /* 0x008fc6000f8e0010 */
[----:B------:R-:W5:Y:S04]  /*0700*/  LDG.E R34, desc[UR20][R2.64+0x180] ;  /* 0x0001801402227981 */ /* 0x000f68000c1e1900 */
[----:B------:R-:W5:Y:S01]  /*0710*/  LDG.E R43, desc[UR24][R2.64+0x200] ;  /* 0x00020018022b7981 */ /* 0x000f62000c1e1900 */
[----:B-1----:R-:W-:-:S03]  /*0720*/  LEA R20, P0, R4, UR8, 0x2 ;  /* 0x0000000804147c11 */ /* 0x002fc6000f8010ff */
[----:B------:R-:W5:Y:S04]  /*0730*/  LDG.E R36, desc[UR28][R2.64+0x280] ;  /* 0x0002801c02247981 */ /* 0x000f68000c1e1900 */
[----:B------:R-:W5:Y:S04]  /*0740*/  LDG.E R45, desc[UR32][R2.64+0x300] ;  /* 0x00030020022d7981 */ /* 0x000f68000c1e1900 */
[----:B------:R-:W5:Y:S04]  /*0750*/  LDG.E R38, desc[UR42][R2.64+0x380] ;  /* 0x0003802a02267981 */ /* 0x000f68000c1e1900 */
[----:B------:R-:W5:Y:S04]  /*0760*/  LDG.E R47, desc[UR46][R2.64+0x400] ;  /* 0x0004002e022f7981 */ /* 0x000f68000c1e1900 */
[----:B------:R-:W5:Y:S04]  /*0770*/  LDG.E R42, desc[UR50][R2.64+0x480] ;  /* 0x00048032022a7981 */ /* 0x000f68000c1e1900 */
[----:B------:R-:W5:Y:S04]  /*0780*/  LDG.E R49, desc[UR54][R2.64+0x500] ;  /* 0x0005003602317981 */ /* 0x000f68000c1e1900 */
[----:B------:R1:W5:Y:S01]  /*0790*/  LDG.E R44, desc[UR56][R2.64+0x580] ;  /* 0x00058038022c7981 */ /* 0x000362000c1e1900 */
[----:B------:R-:W-:Y:S01]  /*07a0*/  IMAD R51, R23, UR7, R19 ;  /* 0x0000000717337c24 */ /* 0x000fe2000f8e0213 */
[----:B------:R-:W-:Y:S01]  /*07b0*/  IADD3 R20, P1, PT, R20, 0x300, RZ ;  /* 0x0000030014147810 */ /* 0x000fe20007f3e0ff */
[----:B-1----:R-:W-:Y:S01]  /*07c0*/  IMAD.IADD R3, R5, 0x1, R7 ;  /* 0x0000000105037824 */ /* 0x002fe200078e0207 */
[----:B------:R-:W-:-:S04]  /*07d0*/  MOV R53, RZ ;  /* 0x000000ff00357202 */ /* 0x000fc80000000f00 */
[----:B------:R-:W-:Y:S01]  /*07e0*/  LEA.HI.X R4, R4, UR9, R3, 0x2, P0 ;  /* 0x0000000904047c11 */ /* 0x000fe200080f1403 */
[----:B------:R-:W-:Y:S01]  /*07f0*/  IMAD.MOV.U32 R52, RZ, RZ, R48 ;  /* 0x000000ffff347224 */ /* 0x000fe200078e0030 */
[----:B------:R-:W-:Y:S02]  /*0800*/  SHF.L.U64.HI R51, R18, 0x2, R51 ;  /* 0x0000000212337819 */ /* 0x000fe40000010233 */
[----:B--2---:R-:W-:-:S07]  /*0810*/  IADD3.X R21, PT, PT, RZ, R4, RZ, P1, !PT ;  /* 0x00000004ff157210 */ /* 0x004fce0000ffe4ff */
.L_x_2979:
        /* <DEDUP_REMOVED lines=9> */
[----:B-1----:R-:W-:Y:S01]  /*08b0*/  MOV R5, 0x40400000 ;  /* 0x4040000000057802 */ /* 0x002fe20000000f00 */
[----:B------:R-:W-:Y:S01]  /*08c0*/  IMAD.MOV.U32 R6, RZ, RZ, 0x3eaaaaab ;  /* 0x3eaaaaabff067424 */ /* 0x000fe200078e00ff */
[----:B------:R-:W-:Y:S03]  /*08d0*/  BSSY.RECONVERGENT B0, `(.L_x_2946) ;  /* 0x0000015000007945 */ /* 0x000fe60003800200 */
[----:B------:R-:W-:-:S04]  /*08e0*/  FFMA R5, R6, -R5, 1 ;  /* 0x3f80000006057423 */ /* 0x000fc80000000805 */
        /* <DEDUP_REMOVED lines=17> */
[----:B0----5:R-:W-:Y:S05]  /*0a00*/  CALL.REL.NOINC `($__internal_26_$__cuda_sm3x_div_rn_noftz_f32_slowpath) ;  /* 0x0000002000dc7944 */ /* 0x021fea0003c00000 */
[----:B------:R-:W-:-:S07]  /*0a10*/  IMAD.MOV.U32 R6, RZ, RZ, R12 ;  /* 0x000000ffff067224 */ /* 0x000fce00078e000c */
.L_x_2947:
[----:B------:R-:W-:Y:S05]  /*0a20*/  BSYNC.RECONVERGENT B0 ;  /* 0x0000000000007941 */ /* 0x000fea0003800200 */
.L_x_2946:
        /* <DEDUP_REMOVED lines=24> */
[----:B------:R-:W-:Y:S01]  /*0bb0*/  MOV R8, R3 ;  /* 0x0000000300087202 */ /* 0x000fe20000000f00 */
[----:B------:R-:W-:Y:S01]  /*0bc0*/  IMAD.MOV.U32 R14, RZ, RZ, 0x40a00000 ;  /* 0x40a00000ff0e7424 */ /* 0x000fe200078e00ff */
[----:B------:R-:W-:-:S07]  /*0bd0*/  MOV R11, 0xbf0 ;  /* 0x00000bf0000b7802 */ /* 0x000fce0000000f00 */
[----:B0----5:R-:W-:Y:S05]  /*0be0*/  CALL.REL.NOINC `($__internal_26_$__cuda_sm3x_div_rn_noftz_f32_slowpath) ;  /* 0x0000002000647944 */ /* 0x021fea0003c00000 */
[----:B------:R-:W-:-:S07]  /*0bf0*/  MOV R6, R12 ;  /* 0x0000000c00067202 */ /* 0x000fce0000000f00 */
.L_x_2949:
[----:B------:R-:W-:Y:S05]  /*0c00*/  BSYNC.RECONVERGENT B0 ;  /* 0x0000000000007941 */ /* 0x000fea0003800200 */
.L_x_2948:
        /* <DEDUP_REMOVED lines=20> */
[----:B0----5:R-:W-:Y:S05]  /*0d50*/  CALL.REL.NOINC `($__internal_26_$__cuda_sm3x_div_rn_noftz_f32_slowpath) ;  /* 0x0000002000087944 */ /* 0x021fea0003c00000 */
[----:B------:R-:W-:-:S07]  /*0d60*/  IMAD.MOV.U32 R5, RZ, RZ, R12 ;  /* 0x000000ffff057224 */ /* 0x000fce00078e000c */
.L_x_2951:
[----:B------:R-:W-:Y:S05]  /*0d70*/  BSYNC.RECONVERGENT B0 ;  /* 0x0000000000007941 */ /* 0x000fea0003800200 */
.L_x_2950:
        /* <DEDUP_REMOVED lines=22> */
.L_x_2953:
[----:B------:R-:W-:Y:S05]  /*0ee0*/  BSYNC.RECONVERGENT B0 ;  /* 0x0000000000007941 */ /* 0x000fea0003800200 */
.L_x_2952:
        /* <DEDUP_REMOVED lines=29> */
.L_x_2955:
[----:B------:R-:W-:Y:S05]  /*10c0*/  BSYNC.RECONVERGENT B0 ;  /* 0x0000000000007941 */ /* 0x000fea0003800200 */
.L_x_2954:
        /* <DEDUP_REMOVED lines=22> */
.L_x_2957:
[----:B------:R-:W-:Y:S05]  /*1230*/  BSYNC.RECONVERGENT B0 ;  /* 0x0000000000007941 */ /* 0x000fea0003800200 */
.L_x_2956:
        /* <DEDUP_REMOVED lines=20> */
[----:B0----5:R-:W-:Y:S05]  /*1380*/  CALL.REL.NOINC `($__internal_26_$__cuda_sm3x_div_rn_noftz_f32_slowpath) ;  /* 0x00000018007c7944 */ /* 0x021fea0003c00000 */
[----:B------:R-:W-:-:S07]  /*1390*/  IMAD.MOV.U32 R5, RZ, RZ, R12 ;  /* 0x000000ffff057224 */ /* 0x000fce00078e000c */
.L_x_2959:
[----:B------:R-:W-:Y:S05]  /*13a0*/  BSYNC.RECONVERGENT B0 ;  /* 0x0000000000007941 */ /* 0x000fea0003800200 */
.L_x_2958:
        /* <DEDUP_REMOVED lines=21> */
[----:B------:R-:W-:-:S07]  /*1500*/  MOV R2, R12 ;  /* 0x0000000c00027202 */ /* 0x000fce0000000f00 */
.L_x_2961:
[----:B------:R-:W-:Y:S05]  /*1510*/  BSYNC.RECONVERGENT B0 ;  /* 0x0000000000007941 */ /* 0x000fea0003800200 */
.L_x_2960:
        /* <DEDUP_REMOVED lines=9> */
.L_x_2984:
[----:B----4-:R-:W-:Y:S01]  /*15b0*/  FSETP.NEU.AND P0, PT, R14, RZ, PT ;  /* 0x000000ff0e00720b */ /* 0x010fe20003f0d000 */
[----:B-1----:R-:W-:-:S12]  /*15c0*/  HFMA2 R4, -RZ, RZ, 2.625, 0 ;  /* 0x41400000ff047431 */ /* 0x002fd800000001ff */
        /* <DEDUP_REMOVED lines=14> */
[----:B0-23-5:R-:W-:Y:S05]  /*16b0*/  CALL.REL.NOINC `($__internal_26_$__cuda_sm3x_div_rn_noftz_f32_slowpath) ;  /* 0x0000001400b07944 */ /* 0x02dfea0003c00000 */
[----:B------:R-:W-:-:S07]  /*16c0*/  MOV R6, R12 ;  /* 0x0000000c00067202 */ /* 0x000fce0000000f00 */
.L_x_2964:
[----:B--2---:R-:W-:-:S04]  /*16d0*/  FADD R7, R7, -R2 ;  /* 0x8000000207077221 */ /* 0x004fc80000000000 */
[C---:B------:R-:W-:Y:S01]  /*16e0*/  FMUL R8, R7.reuse, R7 ;  /* 0x0000000707087220 */ /* 0x040fe20000400000 */
[----:B------:R-:W-:-:S03]  /*16f0*/  FFMA R2, R7, R6, R2 ;  /* 0x0000000607027223 */ /* 0x000fc60000000002 */
[----:B------:R-:W-:-:S04]  /*1700*/  FMUL R8, R8, 12 ;  /* 0x4140000008087820 */ /* 0x000fc80000400000 */
[----:B---3--:R-:W-:-:S04]  /*1710*/  FFMA R8, R8, R6, R5 ;  /* 0x0000000608087223 */ /* 0x008fc80000000005 */
[----:B------:R-:W-:-:S07]  /*1720*/  FADD R3, R3, R8 ;  /* 0x0000000803037221 */ /* 0x000fce0000000000 */
.L_x_2963:
[----:B------:R-:W-:-:S03]  /*1730*/  UMOV UR4, 0xffffffff ;  /* 0xffffffff00047882 */ /* 0x000fc60000000000 */
[----:B------:R-:W-:Y:S05]  /*1740*/  BRA.DIV UR4, `(.L_x_2965) ;  /* 0x0000000e04c07947 */ /* 0x000fea000b800000 */
[----:B---3--:R1:W3:Y:S04]  /*1750*/  SHFL.DOWN PT, R5, R2, 0x8, 0x1f ;  /* 0x09001f0002057f89 */ /* 0x0082e800000e0000 */
[----:B------:R1:W4:Y:S04]  /*1760*/  SHFL.DOWN PT, R6, R3, 0x8, 0x1f ;  /* 0x09001f0003067f89 */ /* 0x00032800000e0000 */
[----:B------:R1:W0:Y:S02]  /*1770*/  SHFL.DOWN PT, R14, R4, 0x8, 0x1f ;  /* 0x09001f00040e7f89 */ /* 0x00022400000e0000 */
.L_x_2989:
[----:B0-----:R-:W-:-:S13]  /*1780*/  FSETP.NEU.AND P0, PT, R14, RZ, PT ;  /* 0x000000ff0e00720b */ /* 0x001fda0003f0d000 */
[----:B------:R-:W-:Y:S05]  /*1790*/  @!P0 BRA `(.L_x_2966) ;  /* 0x0000000000548947 */ /* 0x000fea0003800000 */
[----:B------:R-:W-:-:S04]  /*17a0*/  FADD R59, R4, R14 ;  /* 0x0000000e043b7221 */ /* 0x000fc80000000000 */
[----:B--2---:R-:W0:Y:S08]  /*17b0*/  MUFU.RCP R7, R59 ;  /* 0x0000003b00077308 */ /* 0x004e300000001000 */
[----:B------:R-:W2:Y:S01]  /*17c0*/  FCHK P0, R14, R59 ;  /* 0x0000003b0e007302 */ /* 0x000ea20000000000 */
[----:B0-----:R-:W-:-:S04]  /*17d0*/  FFMA R8, -R59, R7, 1 ;  /* 0x3f8000003b087423 */ /* 0x001fc80000000107 */
[----:B------:R-:W-:-:S04]  /*17e0*/  FFMA R7, R7, R8, R7 ;  /* 0x0000000807077223 */ /* 0x000fc80000000007 */
[----:B------:R-:W-:-:S04]  /*17f0*/  FFMA R8, R14, R7, RZ ;  /* 0x000000070e087223 */ /* 0x000fc800000000ff */
[----:B------:R-:W-:-:S04]  /*1800*/  FFMA R9, -R59, R8, R14 ;  /* 0x000000083b097223 */ /* 0x000fc8000000010e */
[----:B------:R-:W-:Y:S01]  /*1810*/  FFMA R7, R7, R9, R8 ;  /* 0x0000000907077223 */ /* 0x000fe20000000008 */
[----:B--2---:R-:W-:Y:S06]  /*1820*/  @!P0 BRA `(.L_x_2967) ;  /* 0x0000000000148947 */ /* 0x004fec0003800000 */
[----:B------:R-:W-:Y:S01]  /*1830*/  IMAD.MOV.U32 R8, RZ, RZ, R14 ;  /* 0x000000ffff087224 */ /* 0x000fe200078e000e */
[----:B------:R-:W-:Y:S02]  /*1840*/  MOV R14, R59 ;  /* 0x0000003b000e7202 */ /* 0x000fe40000000f00 */
[----:B------:R-:W-:-:S07]  /*1850*/  MOV R11, 0x1870 ;  /* 0x00001870000b7802 */ /* 0x000fce0000000f00 */
[----:B-1-345:R-:W-:Y:S05]  /*1860*/  CALL.REL.NOINC `($__internal_26_$__cuda_sm3x_div_rn_noftz_f32_slowpath) ;  /* 0x0000001400447944 */ /* 0x03afea0003c00000 */
[----:B------:R-:W-:-:S07]  /*1870*/  MOV R7, R12 ;  /* 0x0000000c00077202 */ /* 0x000fce0000000f00 */
.L_x_2967:
[----:B---3--:R-:W-:-:S04]  /*1880*/  FADD R5, -R2, R5 ;  /* 0x0000000502057221 */ /* 0x008fc80000000100 */
[C---:B------:R-:W-:Y:S01]  /*1890*/  FMUL R9, R5.reuse, R5 ;  /* 0x0000000505097220 */ /* 0x040fe20000400000 */
[----:B-1----:R-:W-:-:S03]  /*18a0*/  FFMA R2, R5, R7, R2 ;  /* 0x0000000705027223 */ /* 0x002fc60000000002 */
[----:B------:R-:W-:Y:S01]  /*18b0*/  FMUL R9, R4, R9 ;  /* 0x0000000904097220 */ /* 0x000fe20000400000 */
[----:B------:R-:W-:-:S03]  /*18c0*/  IMAD.MOV.U32 R4, RZ, RZ, R59 ;  /* 0x000000ffff047224 */ /* 0x000fc600078e003b */
[----:B----4-:R-:W-:-:S04]  /*18d0*/  FFMA R6, R9, R7, R6 ;  /* 0x0000000709067223 */ /* 0x010fc80000000006 */
[----:B------:R-:W-:-:S07]  /*18e0*/  FADD R3, R3, R6 ;  /* 0x0000000603037221 */ /* 0x000fce0000000000 */
.L_x_2966:
[----:B------:R-:W-:-:S03]  /*18f0*/  UMOV UR4, 0xffffffff ;  /* 0xffffffff00047882 */ /* 0x000fc60000000000 */
[----:B------:R-:W-:Y:S05]  /*1900*/  BRA.DIV UR4, `(.L_x_2968) ;  /* 0x0000000e04ac7947 */ /* 0x000fea000b800000 */
[----:B---3--:R0:W3:Y:S04]  /*1910*/  SHFL.DOWN PT, R5, R2, 0x4, 0x1f ;  /* 0x08801f0002057f89 */ /* 0x0080e800000e0000 */
[----:B----4-:R0:W4:Y:S04]  /*1920*/  SHFL.DOWN PT, R6, R3, 0x4, 0x1f ;  /* 0x08801f0003067f89 */ /* 0x01012800000e0000 */
[----:B------:R0:W0:Y:S02]  /*1930*/  SHFL.DOWN PT, R14, R4, 0x4, 0x1f ;  /* 0x08801f00040e7f89 */ /* 0x00002400000e0000 */
.L_x_2994:
        /* <DEDUP_REMOVED lines=11> */
[----:B------:R-:W-:Y:S02]  /*19f0*/  MOV R8, R14 ;  /* 0x0000000e00087202 */ /* 0x000fe40000000f00 */
[----:B------:R-:W-:Y:S02]  /*1a00*/  MOV R14, R59 ;  /* 0x0000003b000e7202 */ /* 0x000fe40000000f00 */
[----:B------:R-:W-:-:S07]  /*1a10*/  MOV R11, 0x1a30 ;  /* 0x00001a30000b7802 */ /* 0x000fce0000000f00 */
[----:B-1-345:R-:W-:Y:S05]  /*1a20*/  CALL.REL.NOINC `($__internal_26_$__cuda_sm3x_div_rn_noftz_f32_slowpath) ;  /* 0x0000001000d47944 */ /* 0x03afea0003c00000 */
[----:B------:R-:W-:-:S07]  /*1a30*/  IMAD.MOV.U32 R7, RZ, RZ, R12 ;  /* 0x000000ffff077224 */ /* 0x000fce00078e000c */
.L_x_2970:
[----:B---3--:R-:W-:-:S04]  /*1a40*/  FADD R5, -R2, R5 ;  /* 0x0000000502057221 */ /* 0x008fc80000000100 */
[C---:B------:R-:W-:Y:S01]  /*1a50*/  FMUL R9, R5.reuse, R5 ;  /* 0x0000000505097220 */ /* 0x040fe20000400000 */
[----:B-1----:R-:W-:-:S03]  /*1a60*/  FFMA R2, R5, R7, R2 ;  /* 0x0000000705027223 */ /* 0x002fc60000000002 */
[----:B------:R-:W-:Y:S01]  /*1a70*/  FMUL R9, R4, R9 ;  /* 0x0000000904097220 */ /* 0x000fe20000400000 */
[----:B------:R-:W-:-:S03]  /*1a80*/  MOV R4, R59 ;  /* 0x0000003b00047202 */ /* 0x000fc60000000f00 */
[----:B----4-:R-:W-:-:S04]  /*1a90*/  FFMA R6, R9, R7, R6 ;  /* 0x0000000709067223 */ /* 0x010fc80000000006 */
[----:B------:R-:W-:-:S07]  /*1aa0*/  FADD R3, R3, R6 ;  /* 0x0000000603037221 */ /* 0x000fce0000000000 */
.L_x_2969:
[----:B------:R-:W-:-:S03]  /*1ab0*/  UMOV UR4, 0xffffffff ;  /* 0xffffffff00047882 */ /* 0x000fc60000000000 */
[----:B------:R-:W-:Y:S05]  /*1ac0*/  BRA.DIV UR4, `(.L_x_2971) ;  /* 0x0000000e04987947 */ /* 0x000fea000b800000 */
[----:B---3--:R0:W3:Y:S04]  /*1ad0*/  SHFL.DOWN PT, R5, R2, 0x2, 0x1f ;  /* 0x08401f0002057f89 */ /* 0x0080e800000e0000 */
[----:B----4-:R0:W4:Y:S04]  /*1ae0*/  SHFL.DOWN PT, R6, R3, 0x2, 0x1f ;  /* 0x08401f0003067f89 */ /* 0x01012800000e0000 */
[----:B------:R0:W0:Y:S02]  /*1af0*/  SHFL.DOWN PT, R14, R4, 0x2, 0x1f ;  /* 0x08401f00040e7f89 */ /* 0x00002400000e0000 */
.L_x_2999:
        /* <DEDUP_REMOVED lines=11> */
[----:B------:R-:W-:Y:S01]  /*1bb0*/  MOV R8, R14 ;  /* 0x0000000e00087202 */ /* 0x000fe20000000f00 */
[----:B------:R-:W-:Y:S01]  /*1bc0*/  IMAD.MOV.U32 R14, RZ, RZ, R59 ;  /* 0x000000ffff0e7224 */ /* 0x000fe200078e003b */
[----:B------:R-:W-:-:S07]  /*1bd0*/  MOV R11, 0x1bf0 ;  /* 0x00001bf0000b7802 */ /* 0x000fce0000000f00 */
[----:B-1-345:R-:W-:Y:S05]  /*1be0*/  CALL.REL.NOINC `($__internal_26_$__cuda_sm3x_div_rn_noftz_f32_slowpath) ;  /* 0x0000001000647944 */ /* 0x03afea0003c00000 */
[----:B------:R-:W-:-:S07]  /*1bf0*/  MOV R7, R12 ;  /* 0x0000000c00077202 */ /* 0x000fce0000000f00 */
.L_x_2973:
[----:B---3--:R-:W-:-:S04]  /*1c00*/  FADD R5, -R2, R5 ;  /* 0x0000000502057221 */ /* 0x008fc80000000100 */
[C---:B------:R-:W-:Y:S01]  /*1c10*/  FMUL R9, R5.reuse, R5 ;  /* 0x0000000505097220 */ /* 0x040fe20000400000 */
[----:B-1----:R-:W-:-:S03]  /*1c20*/  FFMA R2, R5, R7, R2 ;  /* 0x0000000705027223 */ /* 0x002fc60000000002 */
[----:B------:R-:W-:Y:S01]  /*1c30*/  FMUL R9, R4, R9 ;  /* 0x0000000904097220 */ /* 0x000fe20000400000 */
[----:B------:R-:W-:-:S03]  /*1c40*/  MOV R4, R59 ;  /* 0x0000003b00047202 */ /* 0x000fc60000000f00 */
[----:B----4-:R-:W-:-:S04]  /*1c50*/  FFMA R6, R9, R7, R6 ;  /* 0x0000000709067223 */ /* 0x010fc80000000006 */
[----:B------:R-:W-:-:S07]  /*1c60*/  FADD R3, R3, R6 ;  /* 0x0000000603037221 */ /* 0x000fce0000000000 */
.L_x_2972:
[----:B------:R-:W-:-:S03]  /*1c70*/  UMOV UR4, 0xffffffff ;  /* 0xffffffff00047882 */ /* 0x000fc60000000000 */
[----:B------:R-:W-:Y:S05]  /*1c80*/  BRA.DIV UR4, `(.L_x_2974) ;  /* 0x0000000e04847947 */ /* 0x000fea000b800000 */
[----:B---3--:R0:W3:Y:S04]  /*1c90*/  SHFL.DOWN PT, R5, R2, 0x1, 0x1f ;  /* 0x08201f0002057f89 */ /* 0x0080e800000e0000 */
[----:B----4-:R0:W4:Y:S04]  /*1ca0*/  SHFL.DOWN PT, R6, R3, 0x1, 0x1f ;  /* 0x08201f0003067f89 */ /* 0x01012800000e0000 */
[----:B------:R0:W0:Y:S02]  /*1cb0*/  SHFL.DOWN PT, R14, R4, 0x1, 0x1f ;  /* 0x08201f00040e7f89 */ /* 0x00002400000e0000 */
.L_x_3004:
        /* <DEDUP_REMOVED lines=16> */
.L_x_2976:
[----:B---3--:R-:W-:-:S04]  /*1dc0*/  FADD R5, -R2, R5 ;  /* 0x0000000502057221 */ /* 0x008fc80000000100 */
[C---:B------:R-:W-:Y:S01]  /*1dd0*/  FMUL R9, R5.reuse, R5 ;  /* 0x0000000505097220 */ /* 0x040fe20000400000 */
[----:B-1----:R-:W-:-:S03]  /*1de0*/  FFMA R2, R5, R7, R2 ;  /* 0x0000000705027223 */ /* 0x002fc60000000002 */
[----:B------:R-:W-:Y:S01]  /*1df0*/  FMUL R9, R4, R9 ;  /* 0x0000000904097220 */ /* 0x000fe20000400000 */
[----:B------:R-:W-:-:S03]  /*1e00*/  IMAD.MOV.U32 R4, RZ, RZ, R59 ;  /* 0x000000ffff047224 */ /* 0x000fc600078e003b */
[----:B----4-:R-:W-:-:S04]  /*1e10*/  FFMA R6, R9, R7, R6 ;  /* 0x0000000709067223 */ /* 0x010fc80000000006 */
[----:B------:R-:W-:-:S07]  /*1e20*/  FADD R3, R3, R6 ;  /* 0x0000000603037221 */ /* 0x000fce0000000000 */
.L_x_2975:
[----:B------:R-:W-:-:S03]  /*1e30*/  UMOV UR4, 0xffffffff ;  /* 0xffffffff00047882 */ /* 0x000fc60000000000 */
[----:B------:R-:W-:Y:S05]  /*1e40*/  BRA.DIV UR4, `(.L_x_2977) ;  /* 0x0000000e04707947 */ /* 0x000fea000b800000 */
[----:B---3--:R0:W3:Y:S04]  /*1e50*/  SHFL.IDX PT, R5, R2, RZ, 0x1f ;  /* 0x00001fff02057589 */ /* 0x0080e800000e0000 */
[----:B-1----:R-:W1:Y:S04]  /*1e60*/  SHFL.IDX PT, R3, R3, RZ, 0x1f ;  /* 0x00001fff03037589 */ /* 0x002e6800000e0000 */
[----:B------:R0:W0:Y:S02]  /*1e70*/  SHFL.IDX PT, R14, R4, RZ, 0x1f ;  /* 0x00001fff040e7589 */ /* 0x00002400000e0000 */
.L_x_3009:
[----:B0-2---:R-:W0:Y:S08]  /*1e80*/  MUFU.RCP R7, R14 ;  /* 0x0000000e00077308 */ /* 0x005e300000001000 */
        /* <DEDUP_REMOVED lines=9> */
[----:B---345:R-:W-:Y:S05]  /*1f20*/  CALL.REL.NOINC `($__internal_26_$__cuda_sm3x_div_rn_noftz_f32_slowpath) ;  /* 0x0000000c00947944 */ /* 0x038fea0003c00000 */
[----:B------:R-:W-:-:S07]  /*1f30*/  MOV R2, R12 ;  /* 0x0000000c00027202 */ /* 0x000fce0000000f00 */
.L_x_2978:
[----:B------:R-:W-:Y:S01]  /*1f40*/  FMNMX R3, RZ, R2, !PT ;  /* 0x00000002ff037209 */ /* 0x000fe20007800000 */
[----:B---3--:R-:W-:Y:S01]  /*1f50*/  FADD R9, R0, -R5 ;  /* 0x8000000500097221 */ /* 0x008fe20000000000 */
[----:B------:R-:W-:Y:S01]  /*1f60*/  HFMA2 R7, -RZ, RZ, 0, 0 ;  /* 0x00000000ff077431 */ /* 0x000fe200000001ff */
[----:B------:R-:W-:Y:S01]  /*1f70*/  SHF.R.S32.HI R0, RZ, 0x1f, R52 ;  /* 0x0000001fff007819 */ /* 0x000fe20000011434 */
[----:B----4-:R-:W-:Y:S02]  /*1f80*/  IMAD.MOV.U32 R6, RZ, RZ, R16 ;  /* 0x000000ffff067224 */ /* 0x010fe400078e0010 */
[----:B------:R-:W-:Y:S01]  /*1f90*/  FADD R4, R50, R3 ;  /* 0x0000000332047221 */ /* 0x000fe20000000000 */
[--C-:B------:R-:W-:Y:S01]  /*1fa0*/  FADD R11, R56, -R5.reuse ;  /* 0x80000005380b7221 */ /* 0x100fe20000000000 */
[--C-:B------:R-:W-:Y:S01]  /*1fb0*/  FADD R13, R54, -R5.reuse ;  /* 0x80000005360d7221 */ /* 0x100fe20000000000 */
[----:B------:R-:W-:Y:S02]  /*1fc0*/  IMAD R3, R0, UR38, RZ ;  /* 0x0000002600037c24 */ /* 0x000fe4000f8e02ff */
[--C-:B------:R-:W-:Y:S01]  /*1fd0*/  FADD R15, R58, -R5.reuse ;  /* 0x800000053a0f7221 */ /* 0x100fe20000000000 */
[----:B------:R-:W-:Y:S01]  /*1fe0*/  FSETP.GEU.AND P0, PT, |R4|, 1.175494350822287508e-38, PT ;  /* 0x008000000400780b */ /* 0x000fe20003f0e200 */
[----:B------:R-:W-:Y:S01]  /*1ff0*/  FADD R57, R60, -R5 ;  /* 0x800000053c397221 */ /* 0x000fe20000000000 */
[----:B------:R-:W-:-:S04]  /*2000*/  IMAD.WIDE.U32 R6, R52, UR38, R6 ;  /* 0x0000002634067c25 */ /* 0x000fc8000f8e0006 */
[--C-:B------:R-:W-:Y:S01]  /*2010*/  FADD R59, R62, -R5.reuse ;  /* 0x800000053e3b7221 */ /* 0x100fe20000000000 */
[--C-:B------:R-:W-:Y:S01]  /*2020*/  FADD R61, R64, -R5.reuse ;  /* 0x80000005403d7221 */ /* 0x100fe20000000000 */
[----:B------:R-:W-:Y:S01]  /*2030*/  FADD R63, R68, -R5 ;  /* 0x80000005443f7221 */ /* 0x000fe20000000000 */
[----:B------:R-:W-:Y:S02]  /*2040*/  IMAD R3, R52, UR39, R3 ;  /* 0x0000002734037c24 */ /* 0x000fe4000f8e0203 */
[--C-:B------:R-:W-:Y:S01]  /*2050*/  FADD R65, R66, -R5.reuse ;  /* 0x8000000542417221 */ /* 0x100fe20000000000 */
[--C-:B------:R-:W-:Y:S01]  /*2060*/  FADD R67, R72, -R5.reuse ;  /* 0x8000000548437221 */ /* 0x100fe20000000000 */
[----:B------:R-:W-:Y:S02]  /*2070*/  R2UR UR4, R40 ;  /* 0x00000000280472ca */ /* 0x000fe400000e0000 */
[----:B------:R-:W-:Y:S01]  /*2080*/  IADD3 R3, PT, PT, R7, R3, RZ ;  /* 0x0000000307037210 */ /* 0x000fe20007ffe0ff */
[--C-:B------:R-:W-:Y:S01]  /*2090*/  FADD R7, R70, -R5.reuse ;  /* 0x8000000546077221 */ /* 0x100fe20000000000 */
[----:B------:R-:W-:Y:S01]  /*20a0*/  @!P0 FMUL R4, R4, 16777216 ;  /* 0x4b80000004048820 */ /* 0x000fe20000400000 */
[----:B------:R-:W-:Y:S01]  /*20b0*/  FADD R5, R55, -R5 ;  /* 0x8000000537057221 */ /* 0x000fe20000000000 */
[----:B------:R-:W-:-:S02]  /*20c0*/  R2UR UR5, R41 ;  /* 0x00000000290572ca */ /* 0x000fc400000e0000 */
        /* <DEDUP_REMOVED lines=12> */
[C---:B------:R-:W-:Y:S01]  /*2190*/  R2UR UR15, R41.reuse ;  /* 0x00000000290f72ca */ /* 0x040fe200000e0000 */
[----:B------:R-:W-:Y:S01]  /*21a0*/  FMUL R9, R4, R9 ;  /* 0x0000000904097220 */ /* 0x000fe20000400000 */
[----:B------:R-:W-:Y:S01]  /*21b0*/  R2UR UR16, R40 ;  /* 0x00000000281072ca */ /* 0x000fe200000e0000 */
[----:B------:R-:W-:Y:S01]  /*21c0*/  IMAD.X R46, RZ, RZ, R46, P0 ;  /* 0x000000ffff2e7224 */ /* 0x000fe200000e062e */
[----:B------:R-:W-:Y:S01]  /*21d0*/  ISETP.GE.U32.AND P0, PT, R48, UR40, PT ;  /* 0x0000002830007c0c */ /* 0x000fe2000bf06070 */
        /* <DEDUP_REMOVED lines=8> */
[----:B------:R-:W-:Y:S01]  /*2260*/  FMUL R59, R4, R59 ;  /* 0x0000003b043b7220 */ /* 0x000fe20000400000 */
[----:B------:R-:W-:Y:S01]  /*2270*/  LEA R2, P1, R6, UR36, 0x2 ;  /* 0x0000002406027c11 */ /* 0x000fe2000f8210ff */
[C---:B------:R-:W-:Y:S01]  /*2280*/  FMUL R61, R4.reuse, R61 ;  /* 0x0000003d043d7220 */ /* 0x040fe20000400000 */
[C---:B------:R-:W-:Y:S01]  /*2290*/  FMUL R63, R4.reuse, R63 ;  /* 0x0000003f043f7220 */ /* 0x040fe20000400000 */
[C---:B------:R-:W-:Y:S01]  /*22a0*/  FMUL R65, R4.reuse, R65 ;  /* 0x0000004104417220 */ /* 0x040fe20000400000 */
[C---:B------:R-:W-:Y:S01]  /*22b0*/  FMUL R7, R4.reuse, R7 ;  /* 0x0000000704077220 */ /* 0x040fe20000400000 */
[C---:B------:R-:W-:Y:S01]  /*22c0*/  FMUL R67, R4.reuse, R67 ;  /* 0x0000004304437220 */ /* 0x040fe20000400000 */
[----:B------:R-:W-:Y:S01]  /*22d0*/  FMUL R5, R4, R5 ;  /* 0x0000000504057220 */ /* 0x000fe20000400000 */
[----:B------:R-:W-:Y:S01]  /*22e0*/  LEA.HI.X R3, R6, UR37, R3, 0x2, P1 ;  /* 0x0000002506037c11 */ /* 0x000fe200088f1403 */
[----:B-----5:R-:W-:Y:S01]  /*22f0*/  FFMA R9, R35, R9, R10 ;  /* 0x0000000923097223 */ /* 0x020fe2000000000a */
        /* <DEDUP_REMOVED lines=12> */
[----:B------:R1:W-:Y:S01]  /*23c0*/  STG.E desc[UR4][R2.64], R9 ;  /* 0x0000000902007986 */ /* 0x0003e2000c101904 */
[----:B------:R-:W-:-:S02]  /*23d0*/  LEA R20, P2, R18, R20, 0x2 ;  /* 0x0000001412147211 */ /* 0x000fc400078410ff */
[----:B------:R-:W-:Y:S01]  /*23e0*/  IADD3.X R52, PT, PT, R23, R52, RZ, P1, !PT ;  /* 0x0000003417347210 */ /* 0x000fe20000ffe4ff */
[----:B------:R1:W-:Y:S01]  /*23f0*/  STG.E desc[UR6][R2.64+0x80], R11 ;  /* 0x0000800b02007986 */ /* 0x0003e2000c101906 */
[----:B------:R-:W-:-:S03]  /*2400*/  IADD3.X R21, PT, PT, R21, R51, RZ, P2, !PT ;  /* 0x0000003315157210 */ /* 0x000fc600017fe4ff */
        /* <DEDUP_REMOVED lines=12> */
.L_x_2962:
[----:B------:R-:W-:Y:S01]  /*24d0*/  HFMA2 R12, -RZ, RZ, 0, 9.5367431640625e-07 ;  /* 0x00000010ff0c7431 */ /* 0x000fe200000001ff */
[----:B------:R-:W-:Y:S01]  /*24e0*/  BSSY B0, `(.L_x_2980) ;  /* 0x0000008000007945 */ /* 0x000fe20003800000 */
[----:B------:R-:W-:Y:S01]  /*24f0*/  IMAD.MOV.U32 R4, RZ, RZ, 0x41400000 ;  /* 0x41400000ff047424 */ /* 0x000fe200078e00ff */
[----:B------:R-:W-:Y:S01]  /*2500*/  MOV R13, R2 ;  /* 0x00000002000d7202 */ /* 0x000fe20000000f00 */
[----:B------:R-:W-:Y:S01]  /*2510*/  IMAD.MOV.U32 R11, RZ, RZ, 0x1f ;  /* 0x0000001fff0b7424 */ /* 0x000fe200078e00ff */
[----:B------:R-:W-:-:S07]  /*2520*/  MOV R15, 0xffffffff ;  /* 0xffffffff000f7802 */ /* 0x000fce0000000f00 */
[----:B0----5:R-:W-:Y:S05]  /*2530*/  WARPSYNC.COLLECTIVE R15, `(.L_x_2981) ;  /* 0x000000000f087348 */ /* 0x021fea0003c00000 */
[----:B------:R1:W2:Y:S02]  /*2540*/  SHFL.DOWN P6, R14, R13, R12, R11 ;  /* 0x0800000c0d0e7389 */ /* 0x0002a400000c000b */
[----:B012--5:R-:W-:Y:S05]  /*2550*/  ENDCOLLECTIVE ;  /* 0x000000000000791b */ /* 0x027fea0003800000 */
.L_x_2981:
[----:B------:R-:W-:Y:S05]  /*2560*/  BSYNC B0 ;  /* 0x0000000000007941 */ /* 0x000fea0003800000 */
.L_x_2980:
[----:B------:R-:W-:Y:S02]  /*2570*/  HFMA2 R12, -RZ, RZ, 0, 9.5367431640625e-07 ;  /* 0x00000010ff0c7431 */ /* 0x000fe400000001ff */
[----:B------:R-:W-:Y:S01]  /*2580*/  IMAD.MOV.U32 R13, RZ, RZ, R3 ;  /* 0x000000ffff0d7224 */ /* 0x000fe200078e0003 */
[----:B------:R-:W-:Y:S01]  /*2590*/  MOV R11, 0x1f ;  /* 0x0000001f000b7802 */ /* 0x000fe20000000f00 */
[----:B------:R-:W-:Y:S01]  /*25a0*/  IMAD.MOV.U32 R15, RZ, RZ, -0x1 ;  /* 0xffffffffff0f7424 */ /* 0x000fe200078e00ff */
[----:B------:R-:W-:-:S07]  /*25b0*/  MOV R7, R14 ;  /* 0x0000000e00077202 */ /* 0x000fce0000000f00 */
[----:B------:R-:W-:Y:S05]  /*25c0*/  WARPSYNC.COLLECTIVE R15, `(.L_x_2982) ;  /* 0x000000000f087348 */ /* 0x000fea0003c00000 */
[----:B------:R0:W1:Y:S02]  /*25d0*/  SHFL.DOWN P6, R14, R13, R12, R11 ;  /* 0x0800000c0d0e7389 */ /* 0x00006400000c000b */
[----:B01----:R-:W-:Y:S05]  /*25e0*/  ENDCOLLECTIVE ;  /* 0x000000000000791b */ /* 0x003fea0003800000 */
.L_x_2982:
[----:B------:R-:W-:Y:S02]  /*25f0*/  MOV R13, R4 ;  /* 0x00000004000d7202 */ /* 0x000fe40000000f00 */
[----:B------:R-:W-:-:S07]  /*2600*/  MOV R5, R14 ;  /* 0x0000000e00057202 */ /* 0x000fce0000000f00 */
[----:B------:R-:W-:Y:S05]  /*2610*/  WARPSYNC.COLLECTIVE R15, `(.L_x_2983) ;  /* 0x000000000f087348 */ /* 0x000fea0003c00000 */
[----:B------:R0:W1:Y:S02]  /*2620*/  SHFL.DOWN P6, R14, R13, R12, R11 ;  /* 0x0800000c0d0e7389 */ /* 0x00006400000c000b */
[----:B01----:R-:W-:Y:S05]  /*2630*/  ENDCOLLECTIVE ;  /* 0x000000000000791b */ /* 0x003fea0003800000 */
.L_x_2983:
[----:B------:R-:W-:Y:S05]  /*2640*/  BRA `(.L_x_2984) ;  /* 0xffffffec00d87947 */ /* 0x000fea000383ffff */
.L_x_2965:
[----:B------:R-:W-:Y:S01]  /*2650*/  HFMA2 R12, -RZ, RZ, 0, 4.76837158203125e-07 ;  /* 0x00000008ff0c7431 */ /* 0x000fe200000001ff */
[----:B------:R-:W-:Y:S01]  /*2660*/  BSSY B0, `(.L_x_2985) ;  /* 0x0000007000007945 */ /* 0x000fe20003800000 */
[----:B------:R-:W-:Y:S01]  /*2670*/  IMAD.MOV.U32 R13, RZ, RZ, R2 ;  /* 0x000000ffff0d7224 */ /* 0x000fe200078e0002 */
[----:B------:R-:W-:Y:S01]  /*2680*/  MOV R11, 0x1f ;  /* 0x0000001f000b7802 */ /* 0x000fe20000000f00 */
[----:B------:R-:W-:-:S07]  /*2690*/  IMAD.MOV.U32 R15, RZ, RZ, -0x1 ;  /* 0xffffffffff0f7424 */ /* 0x000fce00078e00ff */
[----:B0-23-5:R-:W-:Y:S05]  /*26a0*/  WARPSYNC.COLLECTIVE R15, `(.L_x_2986) ;  /* 0x000000000f087348 */ /* 0x02dfea0003c00000 */
[----:B------:R1:W4:Y:S02]  /*26b0*/  SHFL.DOWN P6, R14, R13, R12, R11 ;  /* 0x0800000c0d0e7389 */ /* 0x00032400000c000b */
[----:B012345:R-:W-:Y:S05]  /*26c0*/  ENDCOLLECTIVE ;  /* 0x000000000000791b */ /* 0x03ffea0003800000 */
.L_x_2986:
[----:B------:R-:W-:Y:S05]  /*26d0*/  BSYNC B0 ;  /* 0x0000000000007941 */ /* 0x000fea0003800000 */
.L_x_2985:
        /* <DEDUP_REMOVED lines=8> */
.L_x_2987:
[----:B------:R-:W-:Y:S01]  /*2760*/  MOV R13, R4 ;  /* 0x00000004000d7202 */ /* 0x000fe20000000f00 */
[----:B------:R-:W-:-:S07]  /*2770*/  IMAD.MOV.U32 R6, RZ, RZ, R14 ;  /* 0x000000ffff067224 */ /* 0x000fce00078e000e */
[----:B------:R-:W-:Y:S05]  /*2780*/  WARPSYNC.COLLECTIVE R15, `(.L_x_2988) ;  /* 0x000000000f087348 */ /* 0x000fea0003c00000 */
[----:B------:R0:W1:Y:S02]  /*2790*/  SHFL.DOWN P6, R14, R13, R12, R11 ;  /* 0x0800000c0d0e7389 */ /* 0x00006400000c000b */
[----:B01----:R-:W-:Y:S05]  /*27a0*/  ENDCOLLECTIVE ;  /* 0x000000000000791b */ /* 0x003fea0003800000 */
.L_x_2988:
[----:B------:R-:W-:Y:S05]  /*27b0*/  BRA `(.L_x_2989) ;  /* 0xffffffec00f07947 */ /* 0x000fea000383ffff */
.L_x_2968:
        /* <DEDUP_REMOVED lines=8> */
.L_x_2991:
[----:B------:R-:W-:Y:S05]  /*2840*/  BSYNC B0 ;  /* 0x0000000000007941 */ /* 0x000fea0003800000 */
.L_x_2990:
        /* <DEDUP_REMOVED lines=8> */
.L_x_2992:
[----:B------:R-:W-:Y:S01]  /*28d0*/  IMAD.MOV.U32 R13, RZ, RZ, R4 ;  /* 0x000000ffff0d7224 */ /* 0x000fe200078e0004 */
[----:B------:R-:W-:-:S07]  /*28e0*/  MOV R6, R14 ;  /* 0x0000000e00067202 */ /* 0x000fce0000000f00 */
[----:B------:R-:W-:Y:S05]  /*28f0*/  WARPSYNC.COLLECTIVE R15, `(.L_x_2993) ;  /* 0x000000000f087348 */ /* 0x000fea0003c00000 */
[----:B------:R0:W1:Y:S02]  /*2900*/  SHFL.DOWN P6, R14, R13, R12, R11 ;  /* 0x0800000c0d0e7389 */ /* 0x00006400000c000b */
[----:B01----:R-:W-:Y:S05]  /*2910*/  ENDCOLLECTIVE ;  /* 0x000000000000791b */ /* 0x003fea0003800000 */
.L_x_2993:
[----:B------:R-:W-:Y:S05]  /*2920*/  BRA `(.L_x_2994) ;  /* 0xfffffff000047947 */ /* 0x000fea000383ffff */
.L_x_2971:
        /* <DEDUP_REMOVED lines=8> */
.L_x_2996:
[----:B------:R-:W-:Y:S05]  /*29b0*/  BSYNC B0 ;  /* 0x0000000000007941 */ /* 0x000fea0003800000 */
.L_x_2995:
        /* <DEDUP_REMOVED lines=8> */
.L_x_2997:
[----:B------:R-:W-:Y:S02]  /*2a40*/  MOV R13, R4 ;  /* 0x00000004000d7202 */ /* 0x000fe40000000f00 */
[----:B------:R-:W-:-:S07]  /*2a50*/  MOV R6, R14 ;  /* 0x0000000e00067202 */ /* 0x000fce0000000f00 */
[----:B------:R-:W-:Y:S05]  /*2a60*/  WARPSYNC.COLLECTIVE R15, `(.L_x_2998) ;  /* 0x000000000f087348 */ /* 0x000fea0003c00000 */
[----:B------:R0:W1:Y:S02]  /*2a70*/  SHFL.DOWN P6, R14, R13, R12, R11 ;  /* 0x0800000c0d0e7389 */ /* 0x00006400000c000b */
[----:B01----:R-:W-:Y:S05]  /*2a80*/  ENDCOLLECTIVE ;  /* 0x000000000000791b */ /* 0x003fea0003800000 */
.L_x_2998:
[----:B------:R-:W-:Y:S05]  /*2a90*/  BRA `(.L_x_2999) ;  /* 0xfffffff000187947 */ /* 0x000fea000383ffff */
.L_x_2974:
[----:B------:R-:W-:Y:S01]  /*2aa0*/  HFMA2 R12, -RZ, RZ, 0, 5.9604644775390625e-08 ;  /* 0x00000001ff0c7431 */ /* 0x000fe200000001ff */
[----:B------:R-:W-:Y:S01]  /*2ab0*/  BSSY B0, `(.L_x_3000) ;  /* 0x0000007000007945 */ /* 0x000fe20003800000 */
[----:B------:R-:W-:Y:S01]  /*2ac0*/  IMAD.MOV.U32 R13, RZ, RZ, R2 ;  /* 0x000000ffff0d7224 */ /* 0x000fe200078e0002 */
[----:B------:R-:W-:Y:S01]  /*2ad0*/  MOV R11, 0x1f ;  /* 0x0000001f000b7802 */ /* 0x000fe20000000f00 */
[----:B------:R-:W-:-:S07]  /*2ae0*/  IMAD.MOV.U32 R15, RZ, RZ, -0x1 ;  /* 0xffffffffff0f7424 */ /* 0x000fce00078e00ff */
[----:B-12345:R-:W-:Y:S05]  /*2af0*/  WARPSYNC.COLLECTIVE R15, `(.L_x_3001) ;  /* 0x000000000f087348 */ /* 0x03efea0003c00000 */
[----:B------:R0:W0:Y:S02]  /*2b00*/  SHFL.DOWN P6, R14, R13, R12, R11 ;  /* 0x0800000c0d0e7389 */ /* 0x00002400000c000b */
[----:B012345:R-:W-:Y:S05]  /*2b10*/  ENDCOLLECTIVE ;  /* 0x000000000000791b */ /* 0x03ffea0003800000 */
.L_x_3001:
[----:B------:R-:W-:Y:S05]  /*2b20*/  BSYNC B0 ;  /* 0x0000000000007941 */ /* 0x000fea0003800000 */
.L_x_3000:
        /* <DEDUP_REMOVED lines=8> */
.L_x_3002:
[----:B------:R-:W-:Y:S01]  /*2bb0*/  MOV R13, R4 ;  /* 0x00000004000d7202 */ /* 0x000fe20000000f00 */
[----:B------:R-:W-:-:S07]  /*2bc0*/  IMAD.MOV.U32 R6, RZ, RZ, R14 ;  /* 0x000000ffff067224 */ /* 0x000fce00078e000e */
[----:B------:R-:W-:Y:S05]  /*2bd0*/  WARPSYNC.COLLECTIVE R15, `(.L_x_3003) ;  /* 0x000000000f087348 */ /* 0x000fea0003c00000 */
[----:B------:R0:W1:Y:S02]  /*2be0*/  SHFL.DOWN P6, R14, R13, R12, R11 ;  /* 0x0800000c0d0e7389 */ /* 0x00006400000c000b */
[----:B01----:R-:W-:Y:S05]  /*2bf0*/  ENDCOLLECTIVE ;  /* 0x000000000000791b */ /* 0x003fea0003800000 */
.L_x_3003:
[----:B------:R-:W-:Y:S05]  /*2c00*/  BRA `(.L_x_3004) ;  /* 0xfffffff0002c7947 */ /* 0x000fea000383ffff */
.L_x_2977:
        /* <DEDUP_REMOVED lines=8> */
.L_x_3006:
[----:B------:R-:W-:Y:S05]  /*2c90*/  BSYNC B0 ;  /* 0x0000000000007941 */ /* 0x000fea0003800000 */
.L_x_3005:
[----:B------:R-:W-:Y:S01]  /*2ca0*/  HFMA2 R12, -RZ, RZ, 0, 0 ;  /* 0x00000000ff0c7431 */ /* 0x000fe200000001ff */
[----:B------:R-:W-:Y:S01]  /*2cb0*/  MOV R13, R3 ;  /* 0x00000003000d7202 */ /* 0x000fe20000000f00 */
[----:B------:R-:W-:Y:S01]  /*2cc0*/  IMAD.MOV.U32 R11, RZ, RZ, 0x1f ;  /* 0x0000001fff0b7424 */ /* 0x000fe200078e00ff */
[----:B------:R-:W-:Y:S01]  /*2cd0*/  MOV R15, 0xffffffff ;  /* 0xffffffff000f7802 */ /* 0x000fe20000000f00 */
[----:B------:R-:W-:-:S07]  /*2ce0*/  IMAD.MOV.U32 R5, RZ, RZ, R14 ;  /* 0x000000ffff057224 */ /* 0x000fce00078e000e */
[----:B------:R-:W-:Y:S05]  /*2cf0*/  WARPSYNC.COLLECTIVE R15, `(.L_x_3007) ;  /* 0x000000000f087348 */ /* 0x000fea0003c00000 */
[----:B------:R0:W1:Y:S02]  /*2d00*/  SHFL.IDX P6, R14, R13, R12, R11 ;  /* 0x0000000c0d0e7389 */ /* 0x00006400000c000b */
[----:B01----:R-:W-:Y:S05]  /*2d10*/  ENDCOLLECTIVE ;  /* 0x000000000000791b */ /* 0x003fea0003800000 */
.L_x_3007:
[----:B------:R-:W-:Y:S01]  /*2d20*/  IMAD.MOV.U32 R13, RZ, RZ, R4 ;  /* 0x000000ffff0d7224 */ /* 0x000fe200078e0004 */
[----:B------:R-:W-:-:S07]  /*2d30*/  MOV R3, R14 ;  /* 0x0000000e00037202 */ /* 0x000fce0000000f00 */
[----:B------:R-:W-:Y:S05]  /*2d40*/  WARPSYNC.COLLECTIVE R15, `(.L_x_3008) ;  /* 0x000000000f087348 */ /* 0x000fea0003c00000 */
[----:B------:R0:W1:Y:S02]  /*2d50*/  SHFL.IDX P6, R14, R13, R12, R11 ;  /* 0x0000000c0d0e7389 */ /* 0x00006400000c000b */
[----:B01----:R-:W-:Y:S05]  /*2d60*/  ENDCOLLECTIVE ;  /* 0x000000000000791b */ /* 0x003fea0003800000 */
.L_x_3008:
[----:B------:R-:W-:Y:S05]  /*2d70*/  BRA `(.L_x_3009) ;  /* 0xfffffff000407947 */ /* 0x000fea000383ffff */
        .weak           $__internal_26_$__cuda_sm3x_div_rn_noftz_f32_slowpath
        .type           $__internal_26_$__cuda_sm3x_div_rn_noftz_f32_slowpath,@function
        .size           $__internal_26_$__cuda_sm3x_div_rn_noftz_f32_slowpath,(.L_x_7649 - $__internal_26_$__cuda_sm3x_div_rn_noftz_f32_slowpath)
$__internal_26_$__cuda_sm3x_div_rn_noftz_f32_slowpath:
[----:B------:R-:W-:Y:S01]  /*2d80*/  SHF.R.U32.HI R9, RZ, 0x17, R14 ;  /* 0x00000017ff097819 */ /* 0x000fe2000001160e */
[----:B------:R-:W-:Y:S03]  /*2d90*/  BSSY B1, `(.L_x_3010) ;  /* 0x0000062000017945 */ /* 0x000fe60003800000 */
[----:B------:R-:W-:Y:S02]  /*2da0*/  LOP3.LUT R76, R9, 0xff, RZ, 0xc0, !PT ;  /* 0x000000ff094c7812 */ /* 0x000fe400078ec0ff */
[----:B------:R-:W-:Y:S02]  /*2db0*/  SHF.R.U32.HI R9, RZ, 0x17, R8 ;  /* 0x00000017ff097819 */ /* 0x000fe40000011608 */
[----:B------:R-:W-:Y:S02]  /*2dc0*/  IADD3 R13, PT, PT, R76, -0x1, RZ ;  /* 0xffffffff4c0d7810 */ /* 0x000fe40007ffe0ff */
[----:B------:R-:W-:-:S02]  /*2dd0*/  LOP3.LUT R57, R9, 0xff, RZ, 0xc0, !PT ;  /* 0x000000ff09397812 */ /* 0x000fc400078ec0ff */
[----:B------:R-:W-:Y:S02]  /*2de0*/  ISETP.GT.U32.AND P0, PT, R13, 0xfd, PT ;  /* 0x000000fd0d00780c */ /* 0x000fe40003f04070 */
[----:B------:R-:W-:-:S04]  /*2df0*/  IADD3 R12, PT, PT, R57, -0x1, RZ ;  /* 0xffffffff390c7810 */ /* 0x000fc80007ffe0ff */
        /* <DEDUP_REMOVED lines=26> */
.L_x_3011:
[----:B------:R-:W-:Y:S01]  /*2fa0*/  LEA R13, R76, 0xc0800000, 0x17 ;  /* 0xc08000004c0d7811 */ /* 0x000fe200078eb8ff */
[----:B------:R-:W-:Y:S03]  /*2fb0*/  BSSY B2, `(.L_x_3016) ;  /* 0x0000036000027945 */ /* 0x000fe60003800000 */
[----:B------:R-:W-:Y:S02]  /*2fc0*/  IADD3 R14, PT, PT, -R13, R14, RZ ;  /* 0x0000000e0d0e7210 */ /* 0x000fe40007ffe1ff */
[----:B------:R-:W-:Y:S02]  /*2fd0*/  IADD3 R13, PT, PT, R57, -0x7f, RZ ;  /* 0xffffff81390d7810 */ /* 0x000fe40007ffe0ff */
[----:B------:R-:W0:Y:S01]  /*2fe0*/  MUFU.RCP R12, R14 ;  /* 0x0000000e000c7308 */ /* 0x000e220000001000 */
[----:B------:R-:W-:Y:S02]  /*2ff0*/  FADD.FTZ R15, -R14, -RZ ;  /* 0x800000ff0e0f7221 */ /* 0x000fe40000010100 */
[----:B------:R-:W-:-:S02]  /*3000*/  IMAD R8, R13, -0x800000, R8 ;  /* 0xff8000000d087824 */ /* 0x000fc400078e0208 */
[----:B0-----:R-:W-:-:S04]  /*3010*/  FFMA R57, R12, R15, 1 ;  /* 0x3f8000000c397423 */ /* 0x001fc8000000000f */
[----:B------:R-:W-:-:S04]  /*3020*/  FFMA R63, R12, R57, R12 ;  /* 0x000000390c3f7223 */ /* 0x000fc8000000000c */
[----:B------:R-:W-:-:S04]  /*3030*/  FFMA R12, R8, R63, RZ ;  /* 0x0000003f080c7223 */ /* 0x000fc800000000ff */
[----:B------:R-:W-:-:S04]  /*3040*/  FFMA R57, R15, R12, R8 ;  /* 0x0000000c0f397223 */ /* 0x000fc80000000008 */
[----:B------:R-:W-:-:S04]  /*3050*/  FFMA R78, R63, R57, R12 ;  /* 0x000000393f4e7223 */ /* 0x000fc8000000000c */
[----:B------:R-:W-:Y:S01]  /*3060*/  FFMA R15, R15, R78, R8 ;  /* 0x0000004e0f0f7223 */ /* 0x000fe20000000008 */
[----:B------:R-:W-:-:S03]  /*3070*/  IADD3 R8, PT, PT, R13, 0x7f, -R76 ;  /* 0x0000007f0d087810 */ /* 0x000fc60007ffe84c */
[----:B------:R-:W-:Y:S02]  /*3080*/  FFMA R12, R63, R15, R78 ;  /* 0x0000000f3f0c7223 */ /* 0x000fe4000000004e */
[----:B------:R-:W-:-:S03]  /*3090*/  IMAD.IADD R9, R8, 0x1, R9 ;  /* 0x0000000108097824 */ /* 0x000fc600078e0209 */
        /* <DEDUP_REMOVED lines=18> */
[----:B------:R-:W-:Y:S01]  /*31c0*/  FSETP.NEU.FTZ.AND P0, PT, R8, R9, PT ;  /* 0x000000090800720b */ /* 0x000fe20003f1d000 */
[C---:B------:R-:W-:Y:S01]  /*31d0*/  VIADD R8, R14.reuse, 0x20 ;  /* 0x000000200e087836 */ /* 0x040fe20000000000 */
[----:B------:R-:W-:Y:S02]  /*31e0*/  LOP3.LUT R13, R13, 0x800000, RZ, 0xfc, !PT ;  /* 0x008000000d0d7812 */ /* 0x000fe400078efcff */
[----:B------:R-:W-:-:S02]  /*31f0*/  ISETP.NE.AND P1, PT, R14, RZ, PT ;  /* 0x000000ff0e00720c */ /* 0x000fc40003f25270 */
[----:B------:R-:W-:Y:S02]  /*3200*/  IADD3 R14, PT, PT, -R14, RZ, RZ ;  /* 0x000000ff0e0e7210 */ /* 0x000fe40007ffe1ff */
        /* <DEDUP_REMOVED lines=12> */
.L_x_3018:
[----:B------:R-:W-:-:S04]  /*32d0*/  LOP3.LUT R12, R12, 0x80000000, RZ, 0xc0, !PT ;  /* 0x800000000c0c7812 */ /* 0x000fc800078ec0ff */
[----:B------:R-:W-:Y:S01]  /*32e0*/  LOP3.LUT R12, R12, 0x7f800000, RZ, 0xfc, !PT ;  /* 0x7f8000000c0c7812 */ /* 0x000fe200078efcff */
[----:B------:R-:W-:Y:S06]  /*32f0*/  BRA `(.L_x_3019) ;  /* 0x0000000000047947 */ /* 0x000fec0003800000 */
.L_x_3017:
[----:B------:R-:W-:-:S07]  /*3300*/  IMAD R12, R9, 0x800000, R12 ;  /* 0x00800000090c7824 */ /* 0x000fce00078e020c */
.L_x_3019:
[----:B------:R-:W-:Y:S05]  /*3310*/  BSYNC B2 ;  /* 0x0000000000027941 */ /* 0x000fea0003800000 */
.L_x_3016:
[----:B------:R-:W-:Y:S05]  /*3320*/  BRA `(.L_x_3020) ;  /* 0x0000000000207947 */ /* 0x000fea0003800000 */
.L_x_3015:
[----:B------:R-:W-:-:S04]  /*3330*/  LOP3.LUT R8, R14, 0x80000000, R8, 0x48, !PT ;  /* 0x800000000e087812 */ /* 0x000fc800078e4808 */
[----:B------:R-:W-:Y:S01]  /*3340*/  LOP3.LUT R12, R8, 0x7f800000, RZ, 0xfc, !PT ;  /* 0x7f800000080c7812 */ /* 0x000fe200078efcff */
[----:B------:R-:W-:Y:S06]  /*3350*/  BRA `(.L_x_3020) ;  /* 0x0000000000147947 */ /* 0x000fec0003800000 */
.L_x_3014:
[----:B------:R-:W-:Y:S01]  /*3360*/  LOP3.LUT R12, R14, 0x80000000, R8, 0x48, !PT ;  /* 0x800000000e0c7812 */ /* 0x000fe200078e4808 */
[----:B------:R-:W-:Y:S06]  /*3370*/  BRA `(.L_x_3020) ;  /* 0x00000000000c7947 */ /* 0x000fec0003800000 */
.L_x_3013:
[----:B------:R-:W0:Y:S01]  /*3380*/  MUFU.RSQ R12, -QNAN ;  /* 0xffc00000000c7908 */ /* 0x000e220000001400 */
[----:B------:R-:W-:Y:S05]  /*3390*/  BRA `(.L_x_3020) ;  /* 0x0000000000047947 */ /* 0x000fea0003800000 */
.L_x_3012:
[----:B------:R-:W-:-:S07]  /*33a0*/  FADD.FTZ R12, R8, R14 ;  /* 0x0000000e080c7221 */ /* 0x000fce0000010000 */
.L_x_3020:
[----:B------:R-:W-:Y:S05]  /*33b0*/  BSYNC B1 ;  /* 0x0000000000017941 */ /* 0x000fea0003800000 */
.L_x_3010:
[----:B------:R-:W-:Y:S01]  /*33c0*/  HFMA2 R9, -RZ, RZ, 0, 0 ;  /* 0x00000000ff097431 */ /* 0x000fe200000001ff */
[----:B------:R-:W-:-:S04]  /*33d0*/  MOV R8, R11 ;  /* 0x0000000b00087202 */ /* 0x000fc80000000f00 */
[----:B0-----:R-:W-:Y:S05]  /*33e0*/  RET.REL.NODEC R8 `(_Z17LayerNormWarpImplI10DirectLoadIffE11DirectStoreIffEfLi1ELi12ELi12ELi32ELi1ELb0EEvT_T0_lld) ;  /* 0xffffffcc08047950 */ /* 0x001fea0003c3ffff */
.L_x_3021:
        /* <DEDUP_REMOVED lines=9> */
.L_x_7649:


//--------------------- .text._Z17LayerNormWarpImplI10DirectLoadIffE11DirectStoreIffEfLi1ELi8ELi4ELi32ELi1ELb1EEvT_T0_lld --------------------------
	.section	.text._Z17LayerNormWarpImplI10DirectLoadIffE11DirectStoreIffEfLi1ELi8ELi4ELi32ELi1ELb1EEvT_T0_lld,"ax",@progbits
	.align	128
        .global         _Z17LayerNormWarpImplI10DirectLoadIffE11DirectStoreIffEfLi1ELi8ELi4ELi32ELi1ELb1EEvT_T0_lld
        .type           _Z17LayerNormWarpImplI10DirectLoadIffE11DirectStoreIffEfLi1ELi8ELi4ELi32ELi1ELb1EEvT_T0_lld,@function
        .size           _Z17LayerNormWarpImplI10DirectLoadIffE11DirectStoreIffEfLi1ELi8ELi4ELi32ELi1ELb1EEvT_T0_lld,(.L_x_7650 - _Z17LayerNormWarpImplI10DirectLoadIffE11DirectStoreIffEfLi1ELi8ELi4ELi32ELi1ELb1EEvT_T0_lld)
        .other          _Z17LayerNormWarpImplI10DirectLoadIffE11DirectStoreIffEfLi1ELi8ELi4ELi32ELi1ELb1EEvT_T0_lld,@"STO_CUDA_ENTRY STV_DEFAULT"
_Z17LayerNormWarpImplI10DirectLoadIffE11DirectStoreIffEfLi1ELi8ELi4ELi32ELi1ELb1EEvT_T0_lld:
.text._Z17LayerNormWarpImplI10DirectLoadIffE11DirectStoreIffEfLi1ELi8ELi4ELi32ELi1ELb1EEvT_T0_lld:
        /* <DEDUP_REMOVED lines=24> */
.L_x_3022:
        /* <DEDUP_REMOVED lines=12> */
[----:B------:R-:W3:Y:S07]  /*0240*/  LDCU.128 UR4, c[0x0][0x390] ;  /* 0x00007200ff0477ac */ /* 0x000eee0008000c00 */
[----:B------:R-:W1:Y:S01]  /*0250*/  LDC.64 R2, c[0x0][0x388] ;  /* 0x0000e200ff027b82 */ /* 0x000e620000000a00 */
[----:B--2---:R-:W-:-:S02]  /*0260*/  R2UR UR12, R22 ;  /* 0x00000000160c72ca */ /* 0x004fc400000e0000 */
        /* <DEDUP_REMOVED lines=9> */
[----:B---3--:R-:W-:Y:S02]  /*0300*/  LEA R4, P0, R20, UR4, 0x2 ;  /* 0x0000000414047c11 */ /* 0x008fe4000f8010ff */
[----:B------:R-:W-:Y:S01]  /*0310*/  R2UR UR10, R22 ;  /* 0x00000000160a72ca */ /* 0x000fe200000e0000 */
[----:B------:R-:W5:Y:S01]  /*0320*/  LDG.E R33, desc[UR16][R2.64+0x100] ;  /* 0x0001001002217981 */ /* 0x000f62000c1e1900 */
[----:B------:R-:W-:Y:S01]  /*0330*/  LEA.HI.X R5, R20, UR5, RZ, 0x2, P0 ;  /* 0x0000000514057c11 */ /* 0x000fe200080f14ff */
[----:B------:R-:W1:Y:S01]  /*0340*/  LDCU.64 UR4, c[0x0][0x3c0] ;  /* 0x00007800ff0477ac */ /* 0x000e620008000a00 */
[----:B------:R-:W-:Y:S01]  /*0350*/  R2UR UR11, R23 ;  /* 0x00000000170b72ca */ /* 0x000fe200000e0000 */
[----:B------:R-:W5:Y:S01]  /*0360*/  LDG.E R32, desc[UR20][R2.64+0x180] ;  /* 0x0001801402207981 */ /* 0x000f62000c1e1900 */
[----:B------:R-:W-:-:S02]  /*0370*/  R2UR UR14, R22 ;  /* 0x00000000160e72ca */ /* 0x000fc400000e0000 */
[C---:B------:R-:W-:Y:S01]  /*0380*/  R2UR UR15, R23.reuse ;  /* 0x00000000170f72ca */ /* 0x040fe200000e0000 */
[----:B------:R-:W5:Y:S01]  /*0390*/  LDG.E R35, desc[UR8][R2.64] ;  /* 0x0000000802237981 */ /* 0x000f62000c1e1900 */
[C---:B------:R-:W-:Y:S01]  /*03a0*/  R2UR UR18, R22.reuse ;  /* 0x00000000161272ca */ /* 0x040fe200000e0000 */
[----:B------:R-:W2:Y:S01]  /*03b0*/  LDCU.64 UR8, c[0x0][0x380] ;  /* 0x00007000ff0877ac */ /* 0x000ea20008000a00 */
[C---:B------:R-:W-:Y:S02]  /*03c0*/  R2UR UR19, R23.reuse ;  /* 0x00000000171372ca */ /* 0x040fe400000e0000 */
[----:B------:R-:W-:Y:S02]  /*03d0*/  R2UR UR22, R22 ;  /* 0x00000000161672ca */ /* 0x000fe400000e0000 */
[----:B------:R-:W-:Y:S01]  /*03e0*/  R2UR UR23, R23 ;  /* 0x00000000171772ca */ /* 0x000fe200000e0000 */
[----:B------:R-:W-:Y:S02]  /*03f0*/  HFMA2 R21, -RZ, RZ, 0, 0 ;  /* 0x00000000ff157431 */ /* 0x000fe400000001ff */
[----:B------:R-:W-:Y:S01]  /*0400*/  IMAD.MOV.U32 R30, RZ, RZ, RZ ;  /* 0x000000ffff1e7224 */ /* 0x000fe200078e00ff */
[----:B------:R-:W5:Y:S03]  /*0410*/  LDG.E R38, desc[UR10][R4.64] ;  /* 0x0000000a04267981 */ /* 0x000f66000c1e1900 */
[----:B------:R-:W-:Y:S01]  /*0420*/  IMAD R0, R30, UR6, RZ ;  /* 0x000000061e007c24 */ /* 0x000fe2000f8e02ff */
[----:B------:R-:W5:Y:S01]  /*0430*/  LDG.E R39, desc[UR14][R4.64+0x80] ;  /* 0x0000800e04277981 */ /* 0x000f62000c1e1900 */
[----:B-1----:R-:W1:Y:S02]  /*0440*/  F2F.F32.F64 R28, UR4 ;  /* 0x00000004001c7d10 */ /* 0x002e640008301000 */
[----:B------:R-:W-:Y:S01]  /*0450*/  IMAD R7, R31, UR7, R0 ;  /* 0x000000071f077c24 */ /* 0x000fe2000f8e0200 */
[----:B------:R-:W5:Y:S04]  /*0460*/  LDG.E R36, desc[UR18][R4.64+0x100] ;  /* 0x0001001204247981 */ /* 0x000f68000c1e1900 */
[----:B------:R3:W5:Y:S01]  /*0470*/  LDG.E R37, desc[UR22][R4.64+0x180] ;  /* 0x0001801604257981 */ /* 0x000762000c1e1900 */
[----:B------:R-:W-:-:S04]  /*0480*/  IMAD.WIDE.U32 R18, R40, UR6, RZ ;  /* 0x0000000628127c25 */ /* 0x000fc8000f8e00ff */
[----:B---3--:R-:W-:-:S04]  /*0490*/  IMAD.WIDE.U32 R4, R31, UR6, R20 ;  /* 0x000000061f047c25 */ /* 0x008fc8000f8e0014 */
[----:B------:R-:W-:Y:S01]  /*04a0*/  IMAD.IADD R5, R5, 0x1, R7 ;  /* 0x0000000105057824 */ /* 0x000fe200078e0207 */
[----:B--2---:R-:W-:Y:S01]  /*04b0*/  LEA R16, P0, R4, UR8, 0x2 ;  /* 0x0000000804107c11 */ /* 0x004fe2000f8010ff */
[----:B------:R-:W-:-:S03]  /*04c0*/  IMAD R25, R40, UR7, R19 ;  /* 0x0000000728197c24 */ /* 0x000fc6000f8e0213 */
        /* <DEDUP_REMOVED lines=8> */
[----:B------:R-:W-:-:S02]  /*0550*/  SHF.L.U64.HI R25, R18, 0x2, R25 ;  /* 0x0000000212197819 */ /* 0x000fc40000010219 */
[----:B-1----:R-:W-:-:S07]  /*0560*/  IADD3.X R17, PT, PT, RZ, R4, RZ, P0, !PT ;  /* 0x00000004ff117210 */ /* 0x002fce00007fe4ff */
.L_x_3068:
        /* <DEDUP_REMOVED lines=32> */
[----:B0----5:R-:W-:Y:S05]  /*0770*/  CALL.REL.NOINC `($__internal_27_$__cuda_sm3x_div_rn_noftz_f32_slowpath) ;  /* 0x0000001c00e47944 */ /* 0x021fea0003c00000 */
[----:B------:R-:W-:-:S07]  /*0780*/  IMAD.MOV.U32 R6, RZ, RZ, R12 ;  /* 0x000000ffff067224 */ /* 0x000fce00078e000c */
.L_x_3024:
[----:B------:R-:W-:Y:S05]  /*0790*/  BSYNC.RECONVERGENT B2 ;  /* 0x0000000000027941 */ /* 0x000fea0003800200 */
.L_x_3023:
[----:B------:R-:W-:Y:S02]  /*07a0*/  R2UR UR4, R22 ;  /* 0x00000000160472ca */ /* 0x000fe400000e0000 */
[----:B------:R-:W-:-:S13]  /*07b0*/  R2UR UR5, R23 ;  /* 0x00000000170572ca */ /* 0x000fda00000e0000 */
[----:B------:R-:W2:Y:S01]  /*07c0*/  LDG.E R10, desc[UR4][R16.64+-0x80] ;  /* 0xffff8004100a7981 */ /* 0x000ea2000c1e1900 */
[----:B------:R-:W-:Y:S01]  /*07d0*/  FADD R5, R5, R6 ;  /* 0x0000000605057221 */ /* 0x000fe20000000000 */
[----:B------:R-:W-:Y:S03]  /*07e0*/  BSSY.RECONVERGENT B2, `(.L_x_3025) ;  /* 0x0000020000027945 */ /* 0x000fe60003800200 */
[----:B------:R-:W-:-:S04]  /*07f0*/  FADD R6, R24, -R5 ;  /* 0x8000000518067221 */ /* 0x000fc80000000000 */
[----:B------:R-:W-:Y:S01]  /*0800*/  FFMA R3, R3, R6, R4 ;  /* 0x0000000603037223 */ /* 0x000fe20000000004 */
[----:B------:R-:W-:Y:S01]  /*0810*/  MOV R4, 0x40800000 ;  /* 0x4080000000047802 */ /* 0x000fe20000000f00 */
[----:B--2---:R-:W-:-:S04]  /*0820*/  FADD R8, -R5, R10 ;  /* 0x0000000a05087221 */ /* 0x004fc80000000100 */
[----:B------:R-:W-:-:S04]  /*0830*/  FFMA R2, R8, 0.25, R5 ;  /* 0x3e80000008027823 */ /* 0x000fc80000000005 */
[----:B------:R-:W-:-:S04]  /*0840*/  FADD R5, R10, -R2 ;  /* 0x800000020a057221 */ /* 0x000fc80000000000 */
[----:B------:R-:W-:Y:S01]  /*0850*/  FFMA R3, R8, R5, R3 ;  /* 0x0000000508037223 */ /* 0x000fe20000000003 */
[----:B------:R-:W-:Y:S06]  /*0860*/  @P2 BRA `(.L_x_3026) ;  /* 0x00000000005c2947 */ /* 0x000fec0003800000 */
[----:B------:R-:W-:Y:S02]  /*0870*/  R2UR UR4, R22 ;  /* 0x00000000160472ca */ /* 0x000fe400000e0000 */
[----:B------:R-:W-:-:S13]  /*0880*/  R2UR UR5, R23 ;  /* 0x00000000170572ca */ /* 0x000fda00000e0000 */
[----:B------:R-:W2:Y:S01]  /*0890*/  LDG.E R5, desc[UR4][R16.64] ;  /* 0x0000000410057981 */ /* 0x000ea2000c1e1900 */
[----:B------:R-:W-:Y:S02]  /*08a0*/  HFMA2 R4, -RZ, RZ, 2.3125, 0 ;  /* 0x40a00000ff047431 */ /* 0x000fe400000001ff */
[----:B------:R-:W-:Y:S01]  /*08b0*/  IMAD.MOV.U32 R7, RZ, RZ, 0x3e4ccccd ;  /* 0x3e4ccccdff077424 */ /* 0x000fe200078e00ff */
[----:B------:R-:W-:Y:S03]  /*08c0*/  BSSY.RECONVERGENT B3, `(.L_x_3027) ;  /* 0x000000d000037945 */ /* 0x000fe60003800200 */
[----:B------:R-:W-:-:S04]  /*08d0*/  FFMA R4, R7, -R4, 1 ;  /* 0x3f80000007047423 */ /* 0x000fc80000000804 */
[----:B------:R-:W-:Y:S01]  /*08e0*/  FFMA R7, R4, R7, 0.20000000298023223877 ;  /* 0x3e4ccccd04077423 */ /* 0x000fe20000000007 */
[----:B--2---:R-:W-:-:S04]  /*08f0*/  FADD R6, -R2, R5 ;  /* 0x0000000502067221 */ /* 0x004fc80000000100 */
[----:B------:R-:W1:Y:S01]  /*0900*/  FCHK P0, R6, 5 ;  /* 0x40a0000006007902 */ /* 0x000e620000000000 */
[----:B------:R-:W-:-:S04]  /*0910*/  FFMA R4, R6, R7, RZ ;  /* 0x0000000706047223 */ /* 0x000fc800000000ff */
[----:B------:R-:W-:-:S04]  /*0920*/  FFMA R8, R4, -5, R6 ;  /* 0xc0a0000004087823 */ /* 0x000fc80000000006 */
[----:B------:R-:W-:Y:S01]  /*0930*/  FFMA R7, R7, R8, R4 ;  /* 0x0000000807077223 */ /* 0x000fe20000000004 */
[----:B-1----:R-:W-:Y:S06]  /*0940*/  @!P0 BRA `(.L_x_3028) ;  /* 0x0000000000108947 */ /* 0x002fec0003800000 */
[----:B------:R-:W-:Y:S01]  /*0950*/  IMAD.MOV.U32 R14, RZ, RZ, 0x40a00000 ;  /* 0x40a00000ff0e7424 */ /* 0x000fe200078e00ff */
[----:B------:R-:W-:-:S07]  /*0960*/  MOV R11, 0x980 ;  /* 0x00000980000b7802 */ /* 0x000fce0000000f00 */
[----:B0----5:R-:W-:Y:S05]  /*0970*/  CALL.REL.NOINC `($__internal_27_$__cuda_sm3x_div_rn_noftz_f32_slowpath) ;  /* 0x0000001c00647944 */ /* 0x021fea0003c00000 */
[----:B------:R-:W-:-:S07]  /*0980*/  MOV R7, R12 ;  /* 0x0000000c00077202 */ /* 0x000fce0000000f00 */
.L_x_3028:
[----:B------:R-:W-:Y:S05]  /*0990*/  BSYNC.RECONVERGENT B3 ;  /* 0x0000000000037941 */ /* 0x000fea0003800200 */
.L_x_3027:
[----:B------:R-:W-:Y:S01]  /*09a0*/  FADD R2, R2, R7 ;  /* 0x0000000702027221 */ /* 0x000fe20000000000 */
[----:B------:R-:W-:-:S03]  /*09b0*/  IMAD.MOV.U32 R4, RZ, RZ, 0x40a00000 ;  /* 0x40a00000ff047424 */ /* 0x000fc600078e00ff */
[----:B------:R-:W-:-:S04]  /*09c0*/  FADD R5, R5, -R2 ;  /* 0x8000000205057221 */ /* 0x000fc80000000000 */
[----:B------:R-:W-:-:S07]  /*09d0*/  FFMA R3, R6, R5, R3 ;  /* 0x0000000506037223 */ /* 0x000fce0000000003 */
.L_x_3026:
[----:B------:R-:W-:Y:S05]  /*09e0*/  BSYNC.RECONVERGENT B2 ;  /* 0x0000000000027941 */ /* 0x000fea0003800200 */
.L_x_3025:
        /* <DEDUP_REMOVED lines=9> */
[----:B------:R-:W1:Y:S02]  /*0a80*/  MUFU.RCP R4, R11 ;  /* 0x0000000b00047308 */ /* 0x000e640000001000 */
[----:B-1----:R-:W-:-:S04]  /*0a90*/  FFMA R7, -R11, R4, 1 ;  /* 0x3f8000000b077423 */ /* 0x002fc80000000104 */
[----:B------:R-:W-:Y:S01]  /*0aa0*/  FFMA R7, R4, R7, R4 ;  /* 0x0000000704077223 */ /* 0x000fe20000000004 */
[----:B------:R-:W-:Y:S01]  /*0ab0*/  MOV R4, R11 ;  /* 0x0000000b00047202 */ /* 0x000fe20000000f00 */
[----:B--2---:R-:W-:-:S04]  /*0ac0*/  FADD R6, -R2, R5 ;  /* 0x0000000502067221 */ /* 0x004fc80000000100 */
[----:B------:R-:W1:Y:S01]  /*0ad0*/  FCHK P0, R6, R11 ;  /* 0x0000000b06007302 */ /* 0x000e620000000000 */
[----:B------:R-:W-:-:S04]  /*0ae0*/  FFMA R8, R6, R7, RZ ;  /* 0x0000000706087223 */ /* 0x000fc800000000ff */
[----:B------:R-:W-:-:S04]  /*0af0*/  FFMA R9, -R11, R8, R6 ;  /* 0x000000080b097223 */ /* 0x000fc80000000106 */
[----:B------:R-:W-:Y:S01]  /*0b00*/  FFMA R7, R7, R9, R8 ;  /* 0x0000000907077223 */ /* 0x000fe20000000008 */
[----:B-1----:R-:W-:Y:S06]  /*0b10*/  @!P0 BRA `(.L_x_3032) ;  /* 0x0000000000108947 */ /* 0x002fec0003800000 */
[----:B------:R-:W-:Y:S01]  /*0b20*/  IMAD.MOV.U32 R14, RZ, RZ, R11 ;  /* 0x000000ffff0e7224 */ /* 0x000fe200078e000b */
[----:B------:R-:W-:-:S07]  /*0b30*/  MOV R11, 0xb50 ;  /* 0x00000b50000b7802 */ /* 0x000fce0000000f00 */
[----:B0----5:R-:W-:Y:S05]  /*0b40*/  CALL.REL.NOINC `($__internal_27_$__cuda_sm3x_div_rn_noftz_f32_slowpath) ;  /* 0x0000001800f07944 */ /* 0x021fea0003c00000 */
[----:B------:R-:W-:-:S07]  /*0b50*/  MOV R7, R12 ;  /* 0x0000000c00077202 */ /* 0x000fce0000000f00 */
.L_x_3032:
[----:B------:R-:W-:Y:S05]  /*0b60*/  BSYNC.RECONVERGENT B3 ;  /* 0x0000000000037941 */ /* 0x000fea0003800200 */
.L_x_3031:
[----:B------:R-:W-:-:S04]  /*0b70*/  FADD R2, R2, R7 ;  /* 0x0000000702027221 */ /* 0x000fc80000000000 */
[----:B------:R-:W-:-:S04]  /*0b80*/  FADD R5, R5, -R2 ;  /* 0x8000000205057221 */ /* 0x000fc80000000000 */
[----:B------:R-:W-:-:S07]  /*0b90*/  FFMA R3, R6, R5, R3 ;  /* 0x0000000506037223 */ /* 0x000fce0000000003 */
.L_x_3030:
[----:B------:R-:W-:Y:S05]  /*0ba0*/  BSYNC.RECONVERGENT B2 ;  /* 0x0000000000027941 */ /* 0x000fea0003800200 */
.L_x_3029:
        /* <DEDUP_REMOVED lines=12> */
[----:B------:R-:W-:Y:S02]  /*0c70*/  IMAD.MOV.U32 R4, RZ, RZ, R11 ;  /* 0x000000ffff047224 */ /* 0x000fe400078e000b */
[----:B--2---:R-:W-:-:S04]  /*0c80*/  FADD R6, -R2, R5 ;  /* 0x0000000502067221 */ /* 0x004fc80000000100 */
[----:B------:R-:W1:Y:S01]  /*0c90*/  FCHK P3, R6, R11 ;  /* 0x0000000b06007302 */ /* 0x000e620000060000 */
[----:B------:R-:W-:-:S04]  /*0ca0*/  FFMA R8, R6, R7, RZ ;  /* 0x0000000706087223 */ /* 0x000fc800000000ff */
[----:B------:R-:W-:-:S04]  /*0cb0*/  FFMA R9, -R11, R8, R6 ;  /* 0x000000080b097223 */ /* 0x000fc80000000106 */
[----:B------:R-:W-:Y:S01]  /*0cc0*/  FFMA R7, R7, R9, R8 ;  /* 0x0000000907077223 */ /* 0x000fe20000000008 */
[----:B-1----:R-:W-:Y:S06]  /*0cd0*/  @!P3 BRA `(.L_x_3036) ;  /* 0x000000000010b947 */ /* 0x002fec0003800000 */
[----:B------:R-:W-:Y:S02]  /*0ce0*/  MOV R14, R11 ;  /* 0x0000000b000e7202 */ /* 0x000fe40000000f00 */
[----:B------:R-:W-:-:S07]  /*0cf0*/  MOV R11, 0xd10 ;  /* 0x00000d10000b7802 */ /* 0x000fce0000000f00 */
[----:B0----5:R-:W-:Y:S05]  /*0d00*/  CALL.REL.NOINC `($__internal_27_$__cuda_sm3x_div_rn_noftz_f32_slowpath) ;  /* 0x0000001800807944 */ /* 0x021fea0003c00000 */
[----:B------:R-:W-:-:S07]  /*0d10*/  IMAD.MOV.U32 R7, RZ, RZ, R12 ;  /* 0x000000ffff077224 */ /* 0x000fce00078e000c */
.L_x_3036:
[----:B------:R-:W-:Y:S05]  /*0d20*/  BSYNC.RECONVERGENT B3 ;  /* 0x0000000000037941 */ /* 0x000fea0003800200 */
.L_x_3035:
[----:B------:R-:W-:-:S04]  /*0d30*/  FADD R2, R2, R7 ;  /* 0x0000000702027221 */ /* 0x000fc80000000000 */
[----:B------:R-:W-:-:S04]  /*0d40*/  FADD R5, R5, -R2 ;  /* 0x8000000205057221 */ /* 0x000fc80000000000 */
[----:B------:R-:W-:-:S07]  /*0d50*/  FFMA R3, R6, R5, R3 ;  /* 0x0000000506037223 */ /* 0x000fce0000000003 */
.L_x_3034:
[----:B------:R-:W-:Y:S05]  /*0d60*/  BSYNC.RECONVERGENT B2 ;  /* 0x0000000000027941 */ /* 0x000fea0003800200 */
.L_x_3033:
        /* <DEDUP_REMOVED lines=23> */
.L_x_3040:
[----:B------:R-:W-:Y:S05]  /*0ee0*/  BSYNC.RECONVERGENT B3 ;  /* 0x0000000000037941 */ /* 0x000fea0003800200 */
.L_x_3039:
[----:B------:R-:W-:-:S04]  /*0ef0*/  FADD R2, R2, R7 ;  /* 0x0000000702027221 */ /* 0x000fc80000000000 */
[----:B------:R-:W-:-:S04]  /*0f00*/  FADD R5, R5, -R2 ;  /* 0x8000000205057221 */ /* 0x000fc80000000000 */
[----:B------:R-:W-:-:S07]  /*0f10*/  FFMA R3, R6, R5, R3 ;  /* 0x0000000506037223 */ /* 0x000fce0000000003 */
.L_x_3038:
[----:B------:R-:W-:Y:S05]  /*0f20*/  BSYNC.RECONVERGENT B2 ;  /* 0x0000000000027941 */ /* 0x000fea0003800200 */
.L_x_3037:
[----:B------:R-:W-:-:S03]  /*0f30*/  UMOV UR4, 0xffffffff ;  /* 0xffffffff00047882 */ /* 0x000fc60000000000 */
[----:B------:R-:W-:Y:S05]  /*0f40*/  BRA.DIV UR4, `(.L_x_3041) ;  /* 0x0000000e04c87947 */ /* 0x000fea000b800000 */
[----:B------:R1:W2:Y:S04]  /*0f50*/  SHFL.DOWN PT, R7, R2, 0x10, 0x1f ;  /* 0x0a001f0002077f89 */ /* 0x0002a800000e0000 */
[----:B------:R1:W3:Y:S04]  /*0f60*/  SHFL.DOWN PT, R5, R3, 0x10, 0x1f ;  /* 0x0a001f0003057f89 */ /* 0x0002e800000e0000 */
[----:B------:R1:W4:Y:S02]  /*0f70*/  SHFL.DOWN PT, R14, R4, 0x10, 0x1f ;  /* 0x0a001f00040e7f89 */ /* 0x00032400000e0000 */
.L_x_3073:
        /* <DEDUP_REMOVED lines=16> */
[----:B-123-5:R-:W-:Y:S05]  /*1080*/  CALL.REL.NOINC `($__internal_27_$__cuda_sm3x_div_rn_noftz_f32_slowpath) ;  /* 0x0000001400a07944 */ /* 0x02efea0003c00000 */
[----:B------:R-:W-:-:S07]  /*1090*/  IMAD.MOV.U32 R6, RZ, RZ, R12 ;  /* 0x000000ffff067224 */ /* 0x000fce00078e000c */
.L_x_3045:
[----:B------:R-:W-:Y:S05]  /*10a0*/  BSYNC.RECONVERGENT B3 ;  /* 0x0000000000037941 */ /* 0x000fea0003800200 */
.L_x_3044:
[----:B--2---:R-:W-:-:S04]  /*10b0*/  FADD R7, -R2, R7 ;  /* 0x0000000702077221 */ /* 0x004fc80000000100 */
[C---:B------:R-:W-:Y:S01]  /*10c0*/  FMUL R9, R7.reuse, R7 ;  /* 0x0000000707097220 */ /* 0x040fe20000400000 */
[----:B-1----:R-:W-:-:S03]  /*10d0*/  FFMA R2, R7, R6, R2 ;  /* 0x0000000607027223 */ /* 0x002fc60000000002 */
[----:B------:R-:W-:-:S04]  /*10e0*/  FMUL R4, R4, R9 ;  /* 0x0000000904047220 */ /* 0x000fc80000400000 */
[----:B---3--:R-:W-:Y:S01]  /*10f0*/  FFMA R8, R4, R6, R5 ;  /* 0x0000000604087223 */ /* 0x008fe20000000005 */
[----:B------:R-:W-:-:S03]  /*1100*/  MOV R4, R13 ;  /* 0x0000000d00047202 */ /* 0x000fc60000000f00 */
[----:B------:R-:W-:-:S07]  /*1110*/  FADD R3, R3, R8 ;  /* 0x0000000803037221 */ /* 0x000fce0000000000 */
.L_x_3043:
[----:B------:R-:W-:Y:S05]  /*1120*/  BSYNC.RECONVERGENT B2 ;  /* 0x0000000000027941 */ /* 0x000fea0003800200 */
.L_x_3042:
[----:B------:R-:W-:-:S03]  /*1130*/  UMOV UR4, 0xffffffff ;  /* 0xffffffff00047882 */ /* 0x000fc60000000000 */
[----:B------:R-:W-:Y:S05]  /*1140*/  BRA.DIV UR4, `(.L_x_3046) ;  /* 0x0000000e04a47947 */ /* 0x000fea000b800000 */
[----:B--2---:R2:W4:Y:S04]  /*1150*/  SHFL.DOWN PT, R7, R2, 0x8, 0x1f ;  /* 0x09001f0002077f89 */ /* 0x00452800000e0000 */
[----:B---3--:R2:W3:Y:S04]  /*1160*/  SHFL.DOWN PT, R5, R3, 0x8, 0x1f ;  /* 0x09001f0003057f89 */ /* 0x0084e800000e0000 */
[----:B------:R2:W0:Y:S02]  /*1170*/  SHFL.DOWN PT, R14, R4, 0x8, 0x1f ;  /* 0x09001f00040e7f89 */ /* 0x00042400000e0000 */
.L_x_3078:
        /* <DEDUP_REMOVED lines=16> */
[----:B--2345:R-:W-:Y:S05]  /*1280*/  CALL.REL.NOINC `($__internal_27_$__cuda_sm3x_div_rn_noftz_f32_slowpath) ;  /* 0x0000001400207944 */ /* 0x03cfea0003c00000 */
[----:B------:R-:W-:-:S07]  /*1290*/  IMAD.MOV.U32 R6, RZ, RZ, R12 ;  /* 0x000000ffff067224 */ /* 0x000fce00078e000c */
.L_x_3050:
[----:B------:R-:W-:Y:S05]  /*12a0*/  BSYNC.RECONVERGENT B3 ;  /* 0x0000000000037941 */ /* 0x000fea0003800200 */
.L_x_3049:
[----:B----4-:R-:W-:-:S04]  /*12b0*/  FADD R7, -R2, R7 ;  /* 0x0000000702077221 */ /* 0x010fc80000000100 */
[C---:B------:R-:W-:Y:S01]  /*12c0*/  FMUL R9, R7.reuse, R7 ;  /* 0x0000000707097220 */ /* 0x040fe20000400000 */
[----:B--2---:R-:W-:-:S03]  /*12d0*/  FFMA R2, R7, R6, R2 ;  /* 0x0000000607027223 */ /* 0x004fc60000000002 */
[----:B------:R-:W-:-:S04]  /*12e0*/  FMUL R4, R4, R9 ;  /* 0x0000000904047220 */ /* 0x000fc80000400000 */
[----:B---3--:R-:W-:Y:S01]  /*12f0*/  FFMA R8, R4, R6, R5 ;  /* 0x0000000604087223 */ /* 0x008fe20000000005 */
[----:B------:R-:W-:-:S03]  /*1300*/  MOV R4, R13 ;  /* 0x0000000d00047202 */ /* 0x000fc60000000f00 */
[----:B------:R-:W-:-:S07]  /*1310*/  FADD R3, R3, R8 ;  /* 0x0000000803037221 */ /* 0x000fce0000000000 */
.L_x_3048:
[----:B------:R-:W-:Y:S05]  /*1320*/  BSYNC.RECONVERGENT B2 ;  /* 0x0000000000027941 */ /* 0x000fea0003800200 */
.L_x_3047:
[----:B------:R-:W-:-:S03]  /*1330*/  UMOV UR4, 0xffffffff ;  /* 0xffffffff00047882 */ /* 0x000fc60000000000 */
[----:B------:R-:W-:Y:S05]  /*1340*/  BRA.DIV UR4, `(.L_x_3051) ;  /* 0x0000000e04807947 */ /* 0x000fea000b800000 */
[----:B----4-:R0:W4:Y:S04]  /*1350*/  SHFL.DOWN PT, R7, R2, 0x4, 0x1f ;  /* 0x08801f0002077f89 */ /* 0x01012800000e0000 */
[----:B---3--:R0:W3:Y:S04]  /*1360*/  SHFL.DOWN PT, R5, R3, 0x4, 0x1f ;  /* 0x08801f0003057f89 */ /* 0x0080e800000e0000 */
[----:B------:R0:W0:Y:S02]  /*1370*/  SHFL.DOWN PT, R14, R4, 0x4, 0x1f ;  /* 0x08801f00040e7f89 */ /* 0x00002400000e0000 */
.L_x_3083:
        /* <DEDUP_REMOVED lines=18> */
.L_x_3055:
[----:B------:R-:W-:Y:S05]  /*14a0*/  BSYNC.RECONVERGENT B3 ;  /* 0x0000000000037941 */ /* 0x000fea0003800200 */
.L_x_3054:
[----:B----4-:R-:W-:-:S04]  /*14b0*/  FADD R7, -R2, R7 ;  /* 0x0000000702077221 */ /* 0x010fc80000000100 */
[C---:B------:R-:W-:Y:S01]  /*14c0*/  FMUL R9, R7.reuse, R7 ;  /* 0x0000000707097220 */ /* 0x040fe20000400000 */
[----:B--2---:R-:W-:-:S03]  /*14d0*/  FFMA R2, R7, R6, R2 ;  /* 0x0000000607027223 */ /* 0x004fc60000000002 */
[----:B------:R-:W-:-:S04]  /*14e0*/  FMUL R4, R4, R9 ;  /* 0x0000000904047220 */ /* 0x000fc80000400000 */
[----:B---3--:R-:W-:Y:S01]  /*14f0*/  FFMA R8, R4, R6, R5 ;  /* 0x0000000604087223 */ /* 0x008fe20000000005 */
[----:B------:R-:W-:-:S03]  /*1500*/  MOV R4, R13 ;  /* 0x0000000d00047202 */ /* 0x000fc60000000f00 */
[----:B------:R-:W-:-:S07]  /*1510*/  FADD R3, R3, R8 ;  /* 0x0000000803037221 */ /* 0x000fce0000000000 */
.L_x_3053:
[----:B------:R-:W-:Y:S05]  /*1520*/  BSYNC.RECONVERGENT B2 ;  /* 0x0000000000027941 */ /* 0x000fea0003800200 */
.L_x_3052:
[----:B------:R-:W-:-:S03]  /*1530*/  UMOV UR4, 0xffffffff ;  /* 0xffffffff00047882 */ /* 0x000fc60000000000 */
[----:B------:R-:W-:Y:S05]  /*1540*/  BRA.DIV UR4, `(.L_x_3056) ;  /* 0x0000000e045c7947 */ /* 0x000fea000b800000 */
[----:B----4-:R0:W4:Y:S04]  /*1550*/  SHFL.DOWN PT, R7, R2, 0x2, 0x1f ;  /* 0x08401f0002077f89 */ /* 0x01012800000e0000 */
[----:B---3--:R0:W3:Y:S04]  /*1560*/  SHFL.DOWN PT, R5, R3, 0x2, 0x1f ;  /* 0x08401f0003057f89 */ /* 0x0080e800000e0000 */
[----:B------:R0:W0:Y:S02]  /*1570*/  SHFL.DOWN PT, R14, R4, 0x2, 0x1f ;  /* 0x08401f00040e7f89 */ /* 0x00002400000e0000 */
.L_x_3088:
        /* <DEDUP_REMOVED lines=18> */
.L_x_3060:
[----:B------:R-:W-:Y:S05]  /*16a0*/  BSYNC.RECONVERGENT B3 ;  /* 0x0000000000037941 */ /* 0x000fea0003800200 */
.L_x_3059:
[----:B----4-:R-:W-:-:S04]  /*16b0*/  FADD R7, -R2, R7 ;  /* 0x0000000702077221 */ /* 0x010fc80000000100 */
[C---:B------:R-:W-:Y:S01]  /*16c0*/  FMUL R9, R7.reuse, R7 ;  /* 0x0000000707097220 */ /* 0x040fe20000400000 */
[----:B--2---:R-:W-:-:S03]  /*16d0*/  FFMA R2, R7, R6, R2 ;  /* 0x0000000607027223 */ /* 0x004fc60000000002 */
[----:B------:R-:W-:-:S04]  /*16e0*/  FMUL R4, R4, R9 ;  /* 0x0000000904047220 */ /* 0x000fc80000400000 */
[----:B---3--:R-:W-:Y:S01]  /*16f0*/  FFMA R8, R4, R6, R5 ;  /* 0x0000000604087223 */ /* 0x008fe20000000005 */
[----:B------:R-:W-:-:S03]  /*1700*/  MOV R4, R13 ;  /* 0x0000000d00047202 */ /* 0x000fc60000000f00 */
[----:B------:R-:W-:-:S07]  /*1710*/  FADD R3, R3, R8 ;  /* 0x0000000803037221 */ /* 0x000fce0000000000 */
.L_x_3058:
[----:B------:R-:W-:Y:S05]  /*1720*/  BSYNC.RECONVERGENT B2 ;  /* 0x0000000000027941 */ /* 0x000fea0003800200 */
.L_x_3057:
[----:B------:R-:W-:-:S03]  /*1730*/  UMOV UR4, 0xffffffff ;  /* 0xffffffff00047882 */ /* 0x000fc60000000000 */
[----:B------:R-:W-:Y:S05]  /*1740*/  BRA.DIV UR4, `(.L_x_3061) ;  /* 0x0000000e04387947 */ /* 0x000fea000b800000 */
[----:B----4-:R0:W4:Y:S04]  /*1750*/  SHFL.DOWN PT, R7, R2, 0x1, 0x1f ;  /* 0x08201f0002077f89 */ /* 0x01012800000e0000 */
[----:B---3--:R0:W3:Y:S04]  /*1760*/  SHFL.DOWN PT, R5, R3, 0x1, 0x1f ;  /* 0x08201f0003057f89 */ /* 0x0080e800000e0000 */
[----:B------:R0:W0:Y:S02]  /*1770*/  SHFL.DOWN PT, R14, R4, 0x1, 0x1f ;  /* 0x08201f00040e7f89 */ /* 0x00002400000e0000 */
.L_x_3093:
        /* <DEDUP_REMOVED lines=18> */
.L_x_3065:
[----:B------:R-:W-:Y:S05]  /*18a0*/  BSYNC.RECONVERGENT B3 ;  /* 0x0000000000037941 */ /* 0x000fea0003800200 */
.L_x_3064:
[----:B----4-:R-:W-:-:S04]  /*18b0*/  FADD R7, -R2, R7 ;  /* 0x0000000702077221 */ /* 0x010fc80000000100 */
[C---:B------:R-:W-:Y:S01]  /*18c0*/  FMUL R9, R7.reuse, R7 ;  /* 0x0000000707097220 */ /* 0x040fe20000400000 */
[----:B--2---:R-:W-:-:S03]  /*18d0*/  FFMA R2, R7, R6, R2 ;  /* 0x0000000607027223 */ /* 0x004fc60000000002 */
[----:B------:R-:W-:-:S04]  /*18e0*/  FMUL R4, R4, R9 ;  /* 0x0000000904047220 */ /* 0x000fc80000400000 */
[----:B---3--:R-:W-:Y:S01]  /*18f0*/  FFMA R8, R4, R6, R5 ;  /* 0x0000000604087223 */ /* 0x008fe20000000005 */
[----:B------:R-:W-:-:S03]  /*1900*/  MOV R4, R13 ;  /* 0x0000000d00047202 */ /* 0x000fc60000000f00 */
[----:B------:R-:W-:-:S07]  /*1910*/  FADD R3, R3, R8 ;  /* 0x0000000803037221 */ /* 0x000fce0000000000 */
.L_x_3063:
[----:B------:R-:W-:Y:S05]  /*1920*/  BSYNC.RECONVERGENT B2 ;  /* 0x0000000000027941 */ /* 0x000fea0003800200 */
.L_x_3062:
[----:B------:R-:W-:-:S03]  /*1930*/  UMOV UR4, 0xffffffff ;  /* 0xffffffff00047882 */ /* 0x000fc60000000000 */
[----:B------:R-:W-:Y:S05]  /*1940*/  BRA.DIV UR4, `(.L_x_3066) ;  /* 0x0000000e04147947 */ /* 0x000fea000b800000 */
[----:B---3--:R0:W3:Y:S04]  /*1950*/  SHFL.IDX PT, R5, R2, RZ, 0x1f ;  /* 0x00001fff02057589 */ /* 0x0080e800000e0000 */
[----:B-12---:R-:W1:Y:S04]  /*1960*/  SHFL.IDX PT, R3, R3, RZ, 0x1f ;  /* 0x00001fff03037589 */ /* 0x006e6800000e0000 */
[----:B------:R0:W2:Y:S02]  /*1970*/  SHFL.IDX PT, R14, R4, RZ, 0x1f ;  /* 0x00001fff040e7589 */ /* 0x0000a400000e0000 */
.L_x_3098:
        /* <DEDUP_REMOVED lines=10> */
[----:B---3-5:R-:W-:Y:S05]  /*1a20*/  CALL.REL.NOINC `($__internal_27_$__cuda_sm3x_div_rn_noftz_f32_slowpath) ;  /* 0x0000000c00387944 */ /* 0x028fea0003c00000 */
[----:B------:R-:W-:-:S07]  /*1a30*/  MOV R2, R12 ;  /* 0x0000000c00027202 */ /* 0x000fce0000000f00 */
.L_x_3067:
[----:B------:R-:W-:Y:S01]  /*1a40*/  FMNMX R3, RZ, R2, !PT ;  /* 0x00000002ff037209 */ /* 0x000fe20007800000 */
[----:B------:R-:W-:Y:S01]  /*1a50*/  HFMA2 R7, -RZ, RZ, 0, 0 ;  /* 0x00000000ff077431 */ /* 0x000fe200000001ff */
[----:B------:R-:W-:Y:S01]  /*1a60*/  SHF.R.S32.HI R2, RZ, 0x1f, R27 ;  /* 0x0000001fff027819 */ /* 0x000fe2000001141b */
[----:B------:R-:W-:Y:S01]  /*1a70*/  IMAD.MOV.U32 R6, RZ, RZ, R20 ;  /* 0x000000ffff067224 */ /* 0x000fe200078e0014 */
[----:B------:R-:W-:Y:S01]  /*1a80*/  @!P0 R2UR UR8, R22 ;  /* 0x00000000160882ca */ /* 0x000fe200000e0000 */
[----:B------:R-:W-:Y:S01]  /*1a90*/  FADD R4, R28, R3 ;  /* 0x000000031c047221 */ /* 0x000fe20000000000 */
[----:B------:R-:W-:Y:S01]  /*1aa0*/  @!P0 R2UR UR9, R23 ;  /* 0x00000000170982ca */ /* 0x000fe200000e0000 */
[----:B------:R-:W-:Y:S01]  /*1ab0*/  IMAD R2, R2, UR38, RZ ;  /* 0x0000002602027c24 */ /* 0x000fe2000f8e02ff */
[----:B------:R-:W-:Y:S01]  /*1ac0*/  ISETP.GE.U32.AND P3, PT, R41, UR40, PT ;  /* 0x0000002829007c0c */ /* 0x000fe2000bf66070 */
[----:B------:R-:W-:Y:S01]  /*1ad0*/  @!P1 IMAD.MOV.U32 R15, RZ, RZ, 0x7fc00000 ;  /* 0x7fc00000ff0f9424 */ /* 0x000fe200078e00ff */
[----:B------:R-:W-:Y:S01]  /*1ae0*/  FSETP.GEU.AND P4, PT, |R4|, 1.175494350822287508e-38, PT ;  /* 0x008000000400780b */ /* 0x000fe20003f8e200 */
[----:B------:R-:W-:Y:S01]  /*1af0*/  IMAD.WIDE.U32 R6, R27, UR38, R6 ;  /* 0x000000261b067c25 */ /* 0x000fe2000f8e0006 */
[----:B------:R-:W-:-:S03]  /*1b00*/  @!P2 R2UR UR4, R22 ;  /* 0x000000001604a2ca */ /* 0x000fc600000e0000 */
[--C-:B---3--:R-:W-:Y:S01]  /*1b10*/  FADD R9, R26, -R5.reuse ;  /* 0x800000051a097221 */ /* 0x108fe20000000000 */
[----:B------:R-:W-:Y:S01]  /*1b20*/  @!P2 R2UR UR5, R23 ;  /* 0x000000001705a2ca */ /* 0x000fe200000e0000 */
[----:B------:R-:W-:Y:S01]  /*1b30*/  IMAD R3, R27, UR39, R2 ;  /* 0x000000271b037c24 */ /* 0x000fe2000f8e0202 */
[----:B------:R-:W-:Y:S01]  /*1b40*/  LEA R2, P5, R6, UR36, 0x2 ;  /* 0x0000002406027c11 */ /* 0x000fe2000f8a10ff */
[----:B------:R-:W-:Y:S01]  /*1b50*/  FADD R11, R24, -R5 ;  /* 0x80000005180b7221 */ /* 0x000fe20000000000 */
[----:B------:R-:W-:Y:S01]  /*1b60*/  @!P1 R2UR UR6, R22 ;  /* 0x00000000160692ca */ /* 0x000fe200000e0000 */
[----:B------:R-:W-:Y:S01]  /*1b70*/  IMAD.IADD R3, R7, 0x1, R3 ;  /* 0x0000000107037824 */ /* 0x000fe200078e0203 */
[----:B------:R-:W-:Y:S01]  /*1b80*/  @!P1 R2UR UR7, R23 ;  /* 0x00000000170792ca */ /* 0x000fe200000e0000 */
[----:B------:R-:W-:Y:S01]  /*1b90*/  FADD R7, R0, -R5 ;  /* 0x8000000500077221 */ /* 0x000fe20000000000 */
[----:B------:R-:W-:Y:S01]  /*1ba0*/  @!P0 MOV R45, 0x7fc00000 ;  /* 0x7fc00000002d8802 */ /* 0x000fe20000000f00 */
[----:B------:R-:W-:Y:S01]  /*1bb0*/  @!P4 FMUL R4, R4, 16777216 ;  /* 0x4b8000000404c820 */ /* 0x000fe20000400000 */
[----:B------:R-:W-:Y:S01]  /*1bc0*/  LEA.HI.X R3, R6, UR37, R3, 0x2, P5 ;  /* 0x0000002506037c11 */ /* 0x000fe2000a8f1403 */
[----:B------:R-:W-:Y:S01]  /*1bd0*/  FADD R5, R10, -R5 ;  /* 0x800000050a057221 */ /* 0x000fe20000000000 */
[----:B------:R-:W-:-:S02]  /*1be0*/  ISETP.GE.AND.EX P3, PT, RZ, UR41, PT, P3 ;  /* 0x00000029ff007c0c */ /* 0x000fc4000bf66330 */
[----:B------:R-:W-:Y:S01]  /*1bf0*/  @!P2 MOV R13, 0x7fc00000 ;  /* 0x7fc00000000da802 */ /* 0x000fe20000000f00 */
[----:B------:R-:W0:Y:S01]  /*1c00*/  MUFU.RSQ R4, R4 ;  /* 0x0000000400047308 */ /* 0x000e220000001400 */
[----:B------:R-:W-:Y:S01]  /*1c10*/  @!P0 STG.E desc[UR8][R2.64+0x300], R45 ;  /* 0x0003002d02008986 */ /* 0x000fe2000c101908 */
[----:B------:R-:W-:Y:S02]  /*1c20*/  IADD3 R31, P0, PT, R40, R31, RZ ;  /* 0x0000001f281f7210 */ /* 0x000fe40007f1e0ff */
[C---:B------:R-:W-:Y:S01]  /*1c30*/  R2UR UR8, R22.reuse ;  /* 0x00000000160872ca */ /* 0x040fe200000e0000 */
[----:B------:R1:W-:Y:S01]  /*1c40*/  @!P2 STG.E desc[UR4][R2.64+0x200], R13 ;  /* 0x0002000d0200a986 */ /* 0x0003e2000c101904 */
[----:B------:R-:W-:Y:S02]  /*1c50*/  IADD3.X R30, PT, PT, RZ, R30, RZ, P0, !PT ;  /* 0x0000001eff1e7210 */ /* 0x000fe400007fe4ff */
[----:B------:R-:W-:Y:S01]  /*1c60*/  ISETP.GE.U32.AND P0, PT, R31, UR42, PT ;  /* 0x0000002a1f007c0c */ /* 0x000fe2000bf06070 */
[----:B------:R2:W-:Y:S01]  /*1c70*/  @!P1 STG.E desc[UR6][R2.64+0x280], R15 ;  /* 0x0002800f02009986 */ /* 0x0005e2000c101906 */
[----:B------:R-:W-:-:S02]  /*1c80*/  R2UR UR4, R22 ;  /* 0x00000000160472ca */ /* 0x000fc400000e0000 */
[C---:B------:R-:W-:Y:S02]  /*1c90*/  R2UR UR5, R23.reuse ;  /* 0x00000000170572ca */ /* 0x040fe400000e0000 */
[----:B------:R-:W-:Y:S02]  /*1ca0*/  @!P3 R2UR UR12, R22 ;  /* 0x00000000160cb2ca */ /* 0x000fe400000e0000 */
[C---:B------:R-:W-:Y:S01]  /*1cb0*/  @!P3 R2UR UR13, R23.reuse ;  /* 0x00000000170db2ca */ /* 0x040fe200000e0000 */
[----:B0-----:R-:W-:Y:S01]  /*1cc0*/  @!P4 FMUL R4, R4, 4096 ;  /* 0x458000000404c820 */ /* 0x001fe20000400000 */
[----:B------:R-:W-:Y:S01]  /*1cd0*/  R2UR UR6, R22 ;  /* 0x00000000160672ca */ /* 0x000fe200000e0000 */
[----:B-1----:R-:W-:Y:S01]  /*1ce0*/  @!P3 IMAD.MOV.U32 R13, RZ, RZ, 0x7fc00000 ;  /* 0x7fc00000ff0db424 */ /* 0x002fe200078e00ff */
[C---:B------:R-:W-:Y:S01]  /*1cf0*/  R2UR UR7, R23.reuse ;  /* 0x00000000170772ca */ /* 0x040fe200000e0000 */
        /* <DEDUP_REMOVED lines=8> */
[----:B-----5:R-:W-:Y:S01]  /*1d80*/  FFMA R7, R35, R7, R38 ;  /* 0x0000000723077223 */ /* 0x020fe20000000026 */
[----:B------:R-:W-:Y:S01]  /*1d90*/  FFMA R9, R34, R9, R39 ;  /* 0x0000000922097223 */ /* 0x000fe20000000027 */
[----:B------:R-:W-:Y:S01]  /*1da0*/  FFMA R11, R33, R11, R36 ;  /* 0x0000000b210b7223 */ /* 0x000fe20000000024 */
[----:B------:R-:W-:Y:S01]  /*1db0*/  FFMA R5, R32, R5, R37 ;  /* 0x0000000520057223 */ /* 0x000fe20000000025 */
[----:B------:R-:W-:Y:S01]  /*1dc0*/  LEA R16, P2, R18, R16, 0x2 ;  /* 0x0000001012107211 */ /* 0x000fe200078410ff */
[----:B------:R2:W-:Y:S01]  /*1dd0*/  @!P3 STG.E desc[UR12][R2.64+0x380], R13 ;  /* 0x0003800d0200b986 */ /* 0x0005e2000c10190c */
[----:B------:R-:W-:-:S03]  /*1de0*/  IADD3 R29, P1, PT, RZ, R29, RZ ;  /* 0x0000001dff1d7210 */ /* 0x000fc60007f3e0ff */
[----:B------:R2:W-:Y:S01]  /*1df0*/  STG.E desc[UR4][R2.64], R7 ;  /* 0x0000000702007986 */ /* 0x0005e2000c101904 */
[----:B------:R-:W-:Y:S01]  /*1e00*/  IMAD.X R17, R17, 0x1, R25, P2 ;  /* 0x0000000111117824 */ /* 0x000fe200010e0619 */
[----:B------:R-:W-:Y:S02]  /*1e10*/  IADD3.X R27, PT, PT, R40, R27, RZ, P1, !PT ;  /* 0x0000001b281b7210 */ /* 0x000fe40000ffe4ff */
[----:B------:R2:W-:Y:S04]  /*1e20*/  STG.E desc[UR6][R2.64+0x80], R9 ;  /* 0x0000800902007986 */ /* 0x0005e8000c101906 */
[----:B------:R2:W-:Y:S04]  /*1e30*/  STG.E desc[UR8][R2.64+0x100], R11 ;  /* 0x0001000b02007986 */ /* 0x0005e8000c101908 */
[----:B------:R2:W-:Y:S01]  /*1e40*/  STG.E desc[UR10][R2.64+0x180], R5 ;  /* 0x0001800502007986 */ /* 0x0005e2000c10190a */
[----:B------:R-:W-:Y:S05]  /*1e50*/  @!P0 BRA `(.L_x_3068) ;  /* 0xffffffe400c48947 */ /* 0x000fea000383ffff */
[----:B------:R-:W-:Y:S05]  /*1e60*/  EXIT ;  /* 0x000000000000794d */ /* 0x000fea0003800000 */
.L_x_3041:
[----:B------:R-:W-:Y:S01]  /*1e70*/  HFMA2 R12, -RZ, RZ, 0, 9.5367431640625e-07 ;  /* 0x00000010ff0c7431 */ /* 0x000fe200000001ff */
[----:B------:R-:W-:Y:S01]  /*1e80*/  BSSY B0, `(.L_x_3069) ;  /* 0x0000007000007945 */ /* 0x000fe20003800000 */
[----:B------:R-:W-:Y:S01]  /*1e90*/  IMAD.MOV.U32 R13, RZ, RZ, R2 ;  /* 0x000000ffff0d7224 */ /* 0x000fe200078e0002 */
[----:B------:R-:W-:Y:S01]  /*1ea0*/  MOV R15, 0xffffffff ;  /* 0xffffffff000f7802 */ /* 0x000fe20000000f00 */
[----:B------:R-:W-:-:S07]  /*1eb0*/  IMAD.MOV.U32 R11, RZ, RZ, 0x1f ;  /* 0x0000001fff0b7424 */ /* 0x000fce00078e00ff */
[----:B0----5:R-:W-:Y:S05]  /*1ec0*/  WARPSYNC.COLLECTIVE R15, `(.L_x_3070) ;  /* 0x000000000f087348 */ /* 0x021fea0003c00000 */
[----:B------:R1:W2:Y:S02]  /*1ed0*/  SHFL.DOWN P6, R14, R13, R12, R11 ;  /* 0x0800000c0d0e7389 */ /* 0x0002a400000c000b */
[----:B012--5:R-:W-:Y:S05]  /*1ee0*/  ENDCOLLECTIVE ;  /* 0x000000000000791b */ /* 0x027fea0003800000 */
.L_x_3070:
[----:B------:R-:W-:Y:S05]  /*1ef0*/  BSYNC B0 ;  /* 0x0000000000007941 */ /* 0x000fea0003800000 */
.L_x_3069:
        /* <DEDUP_REMOVED lines=8> */
.L_x_3071:
[----:B------:R-:W-:Y:S01]  /*1f80*/  IMAD.MOV.U32 R13, RZ, RZ, R4 ;  /* 0x000000ffff0d7224 */ /* 0x000fe200078e0004 */
[----:B------:R-:W-:-:S07]  /*1f90*/  MOV R5, R14 ;  /* 0x0000000e00057202 */ /* 0x000fce0000000f00 */
[----:B------:R-:W-:Y:S05]  /*1fa0*/  WARPSYNC.COLLECTIVE R15, `(.L_x_3072) ;  /* 0x000000000f087348 */ /* 0x000fea0003c00000 */
[----:B------:R0:W1:Y:S02]  /*1fb0*/  SHFL.DOWN P6, R14, R13, R12, R11 ;  /* 0x0800000c0d0e7389 */ /* 0x00006400000c000b */
[----:B01----:R-:W-:Y:S05]  /*1fc0*/  ENDCOLLECTIVE ;  /* 0x000000000000791b */ /* 0x003fea0003800000 */
.L_x_3072:
[----:B------:R-:W-:Y:S05]  /*1fd0*/  BRA `(.L_x_3073) ;  /* 0xffffffec00e87947 */ /* 0x000fea000383ffff */
.L_x_3046:
[----:B------:R-:W-:Y:S01]  /*1fe0*/  HFMA2 R11, -RZ, RZ, 0, 1.847743988037109375e-06 ;  /* 0x0000001fff0b7431 */ /* 0x000fe200000001ff */
[----:B------:R-:W-:Y:S01]  /*1ff0*/  BSSY B0, `(.L_x_3074) ;  /* 0x0000007000007945 */ /* 0x000fe20003800000 */
[----:B------:R-:W-:Y:S01]  /*2000*/  MOV R13, R2 ;  /* 0x00000002000d7202 */ /* 0x000fe20000000f00 */
[----:B------:R-:W-:Y:S02]  /*2010*/  IMAD.MOV.U32 R12, RZ, RZ, 0x8 ;  /* 0x00000008ff0c7424 */ /* 0x000fe400078e00ff */
[----:B------:R-:W-:-:S07]  /*2020*/  IMAD.MOV.U32 R15, RZ, RZ, -0x1 ;  /* 0xffffffffff0f7424 */ /* 0x000fce00078e00ff */
[----:B0123-5:R-:W-:Y:S05]  /*2030*/  WARPSYNC.COLLECTIVE R15, `(.L_x_3075) ;  /* 0x000000000f087348 */ /* 0x02ffea0003c00000 */
[----:B------:R4:W0:Y:S02]  /*2040*/  SHFL.DOWN P6, R14, R13, R12, R11 ;  /* 0x0800000c0d0e7389 */ /* 0x00082400000c000b */
[----:B012345:R-:W-:Y:S05]  /*2050*/  ENDCOLLECTIVE ;  /* 0x000000000000791b */ /* 0x03ffea0003800000 */
.L_x_3075:
[----:B------:R-:W-:Y:S05]  /*2060*/  BSYNC B0 ;  /* 0x0000000000007941 */ /* 0x000fea0003800000 */
.L_x_3074:
        /* <DEDUP_REMOVED lines=8> */
.L_x_3076:
[----:B------:R-:W-:Y:S02]  /*20f0*/  MOV R13, R4 ;  /* 0x00000004000d7202 */ /* 0x000fe40000000f00 */
[----:B------:R-:W-:-:S07]  /*2100*/  MOV R5, R14 ;  /* 0x0000000e00057202 */ /* 0x000fce0000000f00 */
[----:B------:R-:W-:Y:S05]  /*2110*/  WARPSYNC.COLLECTIVE R15, `(.L_x_3077) ;  /* 0x000000000f087348 */ /* 0x000fea0003c00000 */
[----:B------:R0:W1:Y:S02]  /*2120*/  SHFL.DOWN P6, R14, R13, R12, R11 ;  /* 0x0800000c0d0e7389 */ /* 0x00006400000c000b */
[----:B01----:R-:W-:Y:S05]  /*2130*/  ENDCOLLECTIVE ;  /* 0x000000000000791b */ /* 0x003fea0003800000 */
.L_x_3077:
[----:B------:R-:W-:Y:S05]  /*2140*/  BRA `(.L_x_3078) ;  /* 0xfffffff0000c7947 */ /* 0x000fea000383ffff */
.L_x_3051:
[----:B------:R-:W-:Y:S01]  /*2150*/  HFMA2 R12, -RZ, RZ, 0, 2.384185791015625e-07 ;  /* 0x00000004ff0c7431 */ /* 0x000fe200000001ff */
[----:B------:R-:W-:Y:S01]  /*2160*/  BSSY B0, `(.L_x_3079) ;  /* 0x0000007000007945 */ /* 0x000fe20003800000 */
[----:B------:R-:W-:Y:S01]  /*2170*/  IMAD.MOV.U32 R13, RZ, RZ, R2 ;  /* 0x000000ffff0d7224 */ /* 0x000fe200078e0002 */
[----:B------:R-:W-:Y:S01]  /*2180*/  MOV R11, 0x1f ;  /* 0x0000001f000b7802 */ /* 0x000fe20000000f00 */
[----:B------:R-:W-:-:S07]  /*2190*/  IMAD.MOV.U32 R15, RZ, RZ, -0x1 ;  /* 0xffffffffff0f7424 */ /* 0x000fce00078e00ff */
[----:B-12345:R-:W-:Y:S05]  /*21a0*/  WARPSYNC.COLLECTIVE R15, `(.L_x_3080) ;  /* 0x000000000f087348 */ /* 0x03efea0003c00000 */
[----:B------:R0:W0:Y:S02]  /*21b0*/  SHFL.DOWN P6, R14, R13, R12, R11 ;  /* 0x0800000c0d0e7389 */ /* 0x00002400000c000b */
[----:B012345:R-:W-:Y:S05]  /*21c0*/  ENDCOLLECTIVE ;  /* 0x000000000000791b */ /* 0x03ffea0003800000 */
.L_x_3080:
[----:B------:R-:W-:Y:S05]  /*21d0*/  BSYNC B0 ;  /* 0x0000000000007941 */ /* 0x000fea0003800000 */
.L_x_3079:
        /* <DEDUP_REMOVED lines=8> */
.L_x_3081:
[----:B------:R-:W-:Y:S01]  /*2260*/  MOV R13, R4 ;  /* 0x00000004000d7202 */ /* 0x000fe20000000f00 */
[----:B------:R-:W-:-:S07]  /*2270*/  IMAD.MOV.U32 R5, RZ, RZ, R14 ;  /* 0x000000ffff057224 */ /* 0x000fce00078e000e */
[----:B------:R-:W-:Y:S05]  /*2280*/  WARPSYNC.COLLECTIVE R15, `(.L_x_3082) ;  /* 0x000000000f087348 */ /* 0x000fea0003c00000 */
[----:B------:R0:W1:Y:S02]  /*2290*/  SHFL.DOWN P6, R14, R13, R12, R11 ;  /* 0x0800000c0d0e7389 */ /* 0x00006400000c000b */
[----:B01----:R-:W-:Y:S05]  /*22a0*/  ENDCOLLECTIVE ;  /* 0x000000000000791b */ /* 0x003fea0003800000 */
.L_x_3082:
[----:B------:R-:W-:Y:S05]  /*22b0*/  BRA `(.L_x_3083) ;  /* 0xfffffff000307947 */ /* 0x000fea000383ffff */
.L_x_3056:
        /* <DEDUP_REMOVED lines=8> */
.L_x_3085:
[----:B------:R-:W-:Y:S05]  /*2340*/  BSYNC B0 ;  /* 0x0000000000007941 */ /* 0x000fea0003800000 */
.L_x_3084:
        /* <DEDUP_REMOVED lines=8> */
.L_x_3086:
[----:B------:R-:W-:Y:S01]  /*23d0*/  IMAD.MOV.U32 R13, RZ, RZ, R4 ;  /* 0x000000ffff0d7224 */ /* 0x000fe200078e0004 */
[----:B------:R-:W-:-:S07]  /*23e0*/  MOV R5, R14 ;  /* 0x0000000e00057202 */ /* 0x000fce0000000f00 */
[----:B------:R-:W-:Y:S05]  /*23f0*/  WARPSYNC.COLLECTIVE R15, `(.L_x_3087) ;  /* 0x000000000f087348 */ /* 0x000fea0003c00000 */
[----:B------:R0:W1:Y:S02]  /*2400*/  SHFL.DOWN P6, R14, R13, R12, R11 ;  /* 0x0800000c0d0e7389 */ /* 0x00006400000c000b */
[----:B01----:R-:W-:Y:S05]  /*2410*/  ENDCOLLECTIVE ;  /* 0x000000000000791b */ /* 0x003fea0003800000 */
.L_x_3087:
[----:B------:R-:W-:Y:S05]  /*2420*/  BRA `(.L_x_3088) ;  /* 0xfffffff000547947 */ /* 0x000fea000383ffff */
.L_x_3061:
        /* <DEDUP_REMOVED lines=8> */
.L_x_3090:
[----:B------:R-:W-:Y:S05]  /*24b0*/  BSYNC B0 ;  /* 0x0000000000007941 */ /* 0x000fea0003800000 */
.L_x_3089:
        /* <DEDUP_REMOVED lines=8> */
.L_x_3091:
[----:B------:R-:W-:Y:S02]  /*2540*/  MOV R13, R4 ;  /* 0x00000004000d7202 */ /* 0x000fe40000000f00 */
[----:B------:R-:W-:-:S07]  /*2550*/  MOV R5, R14 ;  /* 0x0000000e00057202 */ /* 0x000fce0000000f00 */
[----:B------:R-:W-:Y:S05]  /*2560*/  WARPSYNC.COLLECTIVE R15, `(.L_x_3092) ;  /* 0x000000000f087348 */ /* 0x000fea0003c00000 */
[----:B------:R0:W1:Y:S02]  /*2570*/  SHFL.DOWN P6, R14, R13, R12, R11 ;  /* 0x0800000c0d0e7389 */ /* 0x00006400000c000b */
[----:B01----:R-:W-:Y:S05]  /*2580*/  ENDCOLLECTIVE ;  /* 0x000000000000791b */ /* 0x003fea0003800000 */
.L_x_3092:
[----:B------:R-:W-:Y:S05]  /*2590*/  BRA `(.L_x_3093) ;  /* 0xfffffff000787947 */ /* 0x000fea000383ffff */
.L_x_3066:
        /* <DEDUP_REMOVED lines=8> */
.L_x_3095:
[----:B------:R-:W-:Y:S05]  /*2620*/  BSYNC B0 ;  /* 0x0000000000007941 */ /* 0x000fea0003800000 */
.L_x_3094:
        /* <DEDUP_REMOVED lines=8> */
.L_x_3096:
[----:B------:R-:W-:Y:S01]  /*26b0*/  MOV R13, R4 ;  /* 0x00000004000d7202 */ /* 0x000fe20000000f00 */
[----:B------:R-:W-:-:S07]  /*26c0*/  IMAD.MOV.U32 R3, RZ, RZ, R14 ;  /* 0x000000ffff037224 */ /* 0x000fce00078e000e */
[----:B------:R-:W-:Y:S05]  /*26d0*/  WARPSYNC.COLLECTIVE R15, `(.L_x_3097) ;  /* 0x000000000f087348 */ /* 0x000fea0003c00000 */
[----:B------:R0:W1:Y:S02]  /*26e0*/  SHFL.IDX P6, R14, R13, R12, R11 ;  /* 0x0000000c0d0e7389 */ /* 0x00006400000c000b */
[----:B01----:R-:W-:Y:S05]  /*26f0*/  ENDCOLLECTIVE ;  /* 0x000000000000791b */ /* 0x003fea0003800000 */
.L_x_3097:
[----:B------:R-:W-:Y:S05]  /*2700*/  BRA `(.L_x_3098) ;  /* 0xfffffff0009c7947 */ /* 0x000fea000383ffff */
        .weak           $__internal_27_$__cuda_sm3x_div_rn_noftz_f32_slowpath
        .type           $__internal_27_$__cuda_sm3x_div_rn_noftz_f32_slowpath,@function
        .size           $__internal_27_$__cuda_sm3x_div_rn_noftz_f32_slowpath,(.L_x_7650 - $__internal_27_$__cuda_sm3x_div_rn_noftz_f32_slowpath)
$__internal_27_$__cuda_sm3x_div_rn_noftz_f32_slowpath:
        /* <DEDUP_REMOVED lines=35> */
.L_x_3100:
[----:B------:R-:W-:Y:S01]  /*2940*/  LEA R15, R12, 0xc0800000, 0x17 ;  /* 0xc08000000c0f7811 */ /* 0x000fe200078eb8ff */
[----:B------:R-:W-:Y:S04]  /*2950*/  BSSY B1, `(.L_x_3105) ;  /* 0x0000036000017945 */ /* 0x000fe80003800000 */
[----:B------:R-:W-:Y:S01]  /*2960*/  IMAD.IADD R14, R14, 0x1, -R15 ;  /* 0x000000010e0e7824 */ /* 0x000fe200078e0a0f */
[----:B------:R-:W-:-:S03]  /*2970*/  IADD3 R15, PT, PT, R46, -0x7f, RZ ;  /* 0xffffff812e0f7810 */ /* 0x000fc60007ffe0ff */
[----:B------:R-:W0:Y:S01]  /*2980*/  MUFU.RCP R45, R14 ;  /* 0x0000000e002d7308 */ /* 0x000e220000001000 */
[----:B------:R-:W-:Y:S01]  /*2990*/  FADD.FTZ R47, -R14, -RZ ;  /* 0x800000ff0e2f7221 */ /* 0x000fe20000010100 */
[C---:B------:R-:W-:Y:S01]  /*29a0*/  IADD3 R46, PT, PT, R15.reuse, 0x7f, -R12 ;  /* 0x0000007f0f2e7810 */ /* 0x040fe20007ffe80c */
[----:B------:R-:W-:Y:S02]  /*29b0*/  IMAD R8, R15, -0x800000, R8 ;  /* 0xff8000000f087824 */ /* 0x000fe400078e0208 */
[----:B0-----:R-:W-:-:S04]  /*29c0*/  FFMA R12, R45, R47, 1 ;  /* 0x3f8000002d0c7423 */ /* 0x001fc8000000002f */
[----:B------:R-:W-:Y:S01]  /*29d0*/  FFMA R15, R45, R12, R45 ;  /* 0x0000000c2d0f7223 */ /* 0x000fe2000000002d */
[----:B------:R-:W-:-:S03]  /*29e0*/  IADD3 R45, PT, PT, R46, R9, RZ ;  /* 0x000000092e2d7210 */ /* 0x000fc60007ffe0ff */
        /* <DEDUP_REMOVED lines=18> */
[CCC-:B------:R-:W-:Y:S01]  /*2b10*/  FFMA.RP R9, R15.reuse, R47.reuse, R46.reuse ;  /* 0x0000002f0f097223 */ /* 0x1c0fe2000000802e */
[CCC-:B------:R-:W-:Y:S01]  /*2b20*/  FFMA.RM R12, R15.reuse, R47.reuse, R46.reuse ;  /* 0x0000002f0f0c7223 */ /* 0x1c0fe2000000402e */
[----:B------:R-:W-:Y:S01]  /*2b30*/  FFMA.RZ R15, R15, R47, R46 ;  /* 0x0000002f0f0f7223 */ /* 0x000fe2000000c02e */
[C---:B------:R-:W-:Y:S02]  /*2b40*/  ISETP.NE.AND P4, PT, R14.reuse, RZ, PT ;  /* 0x000000ff0e00720c */ /* 0x040fe40003f85270 */
[----:B------:R-:W-:Y:S02]  /*2b50*/  ISETP.NE.AND P5, PT, R14, RZ, PT ;  /* 0x000000ff0e00720c */ /* 0x000fe40003fa5270 */
[----:B------:R-:W-:Y:S02]  /*2b60*/  LOP3.LUT R15, R15, 0x7fffff, RZ, 0xc0, !PT ;  /* 0x007fffff0f0f7812 */ /* 0x000fe400078ec0ff */
[----:B------:R-:W-:Y:S01]  /*2b70*/  FSETP.NEU.FTZ.AND P3, PT, R9, R12, PT ;  /* 0x0000000c0900720b */ /* 0x000fe20003f7d000 */
[----:B------:R-:W-:Y:S01]  /*2b80*/  IMAD.MOV R9, RZ, RZ, -R14 ;  /* 0x000000ffff097224 */ /* 0x000fe200078e0a0e */
[----:B------:R-:W-:-:S02]  /*2b90*/  LOP3.LUT R15, R15, 0x800000, RZ, 0xfc, !PT ;  /* 0x008000000f0f7812 */ /* 0x000fc400078efcff */
[----:B------:R-:W-:-:S04]  /*2ba0*/  IADD3 R12, PT, PT, R14, 0x20, RZ ;  /* 0x000000200e0c7810 */ /* 0x000fc80007ffe0ff */
[----:B------:R-:W-:-:S04]  /*2bb0*/  SHF.L.U32 R12, R15, R12, RZ ;  /* 0x0000000c0f0c7219 */ /* 0x000fc800000006ff */
[----:B------:R-:W-:Y:S02]  /*2bc0*/  ISETP.NE.AND P4, PT, R12, RZ, P4 ;  /* 0x000000ff0c00720c */ /* 0x000fe40002785270 */
[----:B------:R-:W-:Y:S02]  /*2bd0*/  SEL R12, R9, RZ, P5 ;  /* 0x000000ff090c7207 */ /* 0x000fe40002800000 */
[----:B------:R-:W-:Y:S02]  /*2be0*/  PLOP3.LUT P3, PT, P3, P4, PT, 0xf8, 0x8f ;  /* 0x00000000008f781c */ /* 0x000fe40001f69f70 */
        /* <DEDUP_REMOVED lines=8> */
.L_x_3107:
[----:B------:R-:W-:-:S04]  /*2c70*/  LOP3.LUT R8, R8, 0x80000000, RZ, 0xc0, !PT ;  /* 0x8000000008087812 */ /* 0x000fc800078ec0ff */
[----:B------:R-:W-:Y:S01]  /*2c80*/  LOP3.LUT R8, R8, 0x7f800000, RZ, 0xfc, !PT ;  /* 0x7f80000008087812 */ /* 0x000fe200078efcff */
[----:B------:R-:W-:Y:S06]  /*2c90*/  BRA `(.L_x_3108) ;  /* 0x0000000000047947 */ /* 0x000fec0003800000 */
.L_x_3106:
[----:B------:R-:W-:-:S07]  /*2ca0*/  LEA R8, R45, R8, 0x17 ;  /* 0x000000082d087211 */ /* 0x000fce00078eb8ff */
.L_x_3108:
[----:B------:R-:W-:Y:S05]  /*2cb0*/  BSYNC B1 ;  /* 0x0000000000017941 */ /* 0x000fea0003800000 */
.L_x_3105:
[----:B------:R-:W-:Y:S05]  /*2cc0*/  BRA `(.L_x_3109) ;  /* 0x0000000000207947 */ /* 0x000fea0003800000 */
.L_x_3104:
[----:B------:R-:W-:-:S04]  /*2cd0*/  LOP3.LUT R8, R14, 0x80000000, R8, 0x48, !PT ;  /* 0x800000000e087812 */ /* 0x000fc800078e4808 */
[----:B------:R-:W-:Y:S01]  /*2ce0*/  LOP3.LUT R8, R8, 0x7f800000, RZ, 0xfc, !PT ;  /* 0x7f80000008087812 */ /* 0x000fe200078efcff */
[----:B------:R-:W-:Y:S06]  /*2cf0*/  BRA `(.L_x_3109) ;  /* 0x0000000000147947 */ /* 0x000fec0003800000 */
.L_x_3103:
[----:B------:R-:W-:Y:S01]  /*2d00*/  LOP3.LUT R8, R14, 0x80000000, R8, 0x48, !PT ;  /* 0x800000000e087812 */ /* 0x000fe200078e4808 */
[----:B------:R-:W-:Y:S06]  /*2d10*/  BRA `(.L_x_3109) ;  /* 0x00000000000c7947 */ /* 0x000fec0003800000 */
.L_x_3102:
[----:B------:R-:W0:Y:S01]  /*2d20*/  MUFU.RSQ R8, -QNAN ;  /* 0xffc0000000087908 */ /* 0x000e220000001400 */
[----:B------:R-:W-:Y:S05]  /*2d30*/  BRA `(.L_x_3109) ;  /* 0x0000000000047947 */ /* 0x000fea0003800000 */
.L_x_3101:
[----:B------:R-:W-:-:S07]  /*2d40*/  FADD.FTZ R8, R6, R14 ;  /* 0x0000000e06087221 */ /* 0x000fce0000010000 */
.L_x_3109:
[----:B------:R-:W-:Y:S05]  /*2d50*/  BSYNC B0 ;  /* 0x0000000000007941 */ /* 0x000fea0003800000 */
.L_x_3099:
[----:B------:R-:W-:Y:S02]  /*2d60*/  HFMA2 R9, -RZ, RZ, 0, 0 ;  /* 0x00000000ff097431 */ /* 0x000fe400000001ff */
[----:B0-----:R-:W-:Y:S01]  /*2d70*/  IMAD.MOV.U32 R12, RZ, RZ, R8 ;  /* 0x000000ffff0c7224 */ /* 0x001fe200078e0008 */
[----:B------:R-:W-:-:S04]  /*2d80*/  MOV R8, R11 ;  /* 0x0000000b00087202 */ /* 0x000fc80000000f00 */
[----:B------:R-:W-:Y:S05]  /*2d90*/  RET.REL.NODEC R8 `(_Z17LayerNormWarpImplI10DirectLoadIffE11DirectStoreIffEfLi1ELi8ELi4ELi32ELi1ELb1EEvT_T0_lld) ;  /* 0xffffffd008987950 */ /* 0x000fea0003c3ffff */
.L_x_3110:
        /* <DEDUP_REMOVED lines=14> */
.L_x_7650:


//--------------------- .text._Z17LayerNormWarpImplI10DirectLoadIffE11DirectStoreIffEfLi1ELi8ELi8ELi32ELi1ELb0EEvT_T0_lld --------------------------
	.section	.text._Z17LayerNormWarpImplI10DirectLoadIffE11DirectStoreIffEfLi1ELi8ELi8ELi32ELi1ELb0EEvT_T0_lld,"ax",@progbits
	.align	128
        .global         _Z17LayerNormWarpImplI10DirectLoadIffE11DirectStoreIffEfLi1ELi8ELi8ELi32ELi1ELb0EEvT_T0_lld
        .type           _Z17LayerNormWarpImplI10DirectLoadIffE11DirectStoreIffEfLi1ELi8ELi8ELi32ELi1ELb0EEvT_T0_lld,@function
        .size           _Z17LayerNormWarpImplI10DirectLoadIffE11DirectStoreIffEfLi1ELi8ELi8ELi32ELi1ELb0EEvT_T0_lld,(.L_x_7651 - _Z17LayerNormWarpImplI10DirectLoadIffE11DirectStoreIffEfLi1ELi8ELi8ELi32ELi1ELb0EEvT_T0_lld)
        .other          _Z17LayerNormWarpImplI10DirectLoadIffE11DirectStoreIffEfLi1ELi8ELi8ELi32ELi1ELb0EEvT_T0_lld,@"STO_CUDA_ENTRY STV_DEFAULT"
_Z17LayerNormWarpImplI10DirectLoadIffE11DirectStoreIffEfLi1ELi8ELi8ELi32ELi1ELb0EEvT_T0_lld:
.text._Z17LayerNormWarpImplI10DirectLoadIffE11DirectStoreIffEfLi1ELi8ELi8ELi32ELi1ELb0EEvT_T0_lld:
        /* <DEDUP_REMOVED lines=23> */
.L_x_3111:
        /* <DEDUP_REMOVED lines=83> */
.L_x_3137:
        /* <DEDUP_REMOVED lines=10> */
[----:B-1----:R-:W-:Y:S01]  /*0740*/  IMAD.MOV.U32 R11, RZ, RZ, 0x3eaaaaab ;  /* 0x3eaaaaabff0b7424 */ /* 0x002fe200078e00ff */
        /* <DEDUP_REMOVED lines=19> */
[----:B0----5:R-:W-:Y:S05]  /*0880*/  CALL.REL.NOINC `($__internal_28_$__cuda_sm3x_div_rn_noftz_f32_slowpath) ;  /* 0x0000001c00147944 */ /* 0x021fea0003c00000 */
.L_x_3113:
[----:B------:R-:W-:Y:S05]  /*0890*/  BSYNC.RECONVERGENT B0 ;  /* 0x0000000000007941 */ /* 0x000fea0003800200 */
.L_x_3112:
        /* <DEDUP_REMOVED lines=24> */
[----:B------:R-:W-:Y:S02]  /*0a20*/  HFMA2 R14, -RZ, RZ, 2.3125, 0 ;  /* 0x40a00000ff0e7431 */ /* 0x000fe400000001ff */
[----:B------:R-:W-:Y:S01]  /*0a30*/  IMAD.MOV.U32 R6, RZ, RZ, R2 ;  /* 0x000000ffff067224 */ /* 0x000fe200078e0002 */
[----:B------:R-:W-:-:S07]  /*0a40*/  MOV R10, 0xa60 ;  /* 0x00000a60000a7802 */ /* 0x000fce0000000f00 */
[----:B0----5:R-:W-:Y:S05]  /*0a50*/  CALL.REL.NOINC `($__internal_28_$__cuda_sm3x_div_rn_noftz_f32_slowpath) ;  /* 0x0000001800a07944 */ /* 0x021fea0003c00000 */
[----:B------:R-:W-:-:S07]  /*0a60*/  IMAD.MOV.U32 R4, RZ, RZ, R6 ;  /* 0x000000ffff047224 */ /* 0x000fce00078e0006 */
.L_x_3115:
[----:B------:R-:W-:Y:S05]  /*0a70*/  BSYNC.RECONVERGENT B0 ;  /* 0x0000000000007941 */ /* 0x000fea0003800200 */
.L_x_3114:
[----:B------:R-:W-:Y:S02]  /*0a80*/  R2UR UR4, R24 ;  /* 0x00000000180472ca */ /* 0x000fe400000e0000 */
[----:B------:R-:W-:-:S13]  /*0a90*/  R2UR UR5, R25 ;  /* 0x00000000190572ca */ /* 0x000fda00000e0000 */
[----:B------:R-:W2:Y:S01]  /*0aa0*/  LDG.E R46, desc[UR4][R18.64+0x80] ;  /* 0x00008004122e7981 */ /* 0x000ea2000c1e1900 */
[----:B------:R-:W-:Y:S01]  /*0ab0*/  FADD R5, R5, R4 ;  /* 0x0000000405057221 */ /* 0x000fe20000000000 */
[----:B------:R-:W-:Y:S01]  /*0ac0*/  MOV R11, 0x3e2aaaab ;  /* 0x3e2aaaab000b7802 */ /* 0x000fe20000000f00 */
        /* <DEDUP_REMOVED lines=15> */
[----:B0----5:R-:W-:Y:S05]  /*0bc0*/  CALL.REL.NOINC `($__internal_28_$__cuda_sm3x_div_rn_noftz_f32_slowpath) ;  /* 0x0000001800447944 */ /* 0x021fea0003c00000 */
.L_x_3117:
[----:B------:R-:W-:Y:S05]  /*0bd0*/  BSYNC.RECONVERGENT B0 ;  /* 0x0000000000007941 */ /* 0x000fea0003800200 */
.L_x_3116:
[----:B------:R-:W-:Y:S02]  /*0be0*/  R2UR UR4, R24 ;  /* 0x00000000180472ca */ /* 0x000fe400000e0000 */
[----:B------:R-:W-:-:S13]  /*0bf0*/  R2UR UR5, R25 ;  /* 0x00000000190572ca */ /* 0x000fda00000e0000 */
[----:B------:R-:W2:Y:S01]  /*0c00*/  LDG.E R54, desc[UR4][R18.64+0x100] ;  /* 0x0001000412367981 */ /* 0x000ea2000c1e1900 */
[----:B------:R-:W-:Y:S02]  /*0c10*/  HFMA2 R7, -RZ, RZ, 1.517578125, 10.2890625 ;  /* 0x3e124925ff077431 */ /* 0x000fe400000001ff */
        /* <DEDUP_REMOVED lines=17> */
[----:B------:R-:W-:-:S07]  /*0d30*/  MOV R10, R6 ;  /* 0x00000006000a7202 */ /* 0x000fce0000000f00 */
.L_x_3119:
[----:B------:R-:W-:Y:S05]  /*0d40*/  BSYNC.RECONVERGENT B0 ;  /* 0x0000000000007941 */ /* 0x000fea0003800200 */
.L_x_3118:
        /* <DEDUP_REMOVED lines=8> */
[----:B------:R-:W-:-:S04]  /*0dd0*/  FFMA R4, R7, 0.125, R10 ;  /* 0x3e00000007047823 */ /* 0x000fc8000000000a */
[----:B------:R-:W-:-:S04]  /*0de0*/  FADD R2, R47, -R4 ;  /* 0x800000042f027221 */ /* 0x000fc80000000000 */
[----:B------:R-:W-:Y:S01]  /*0df0*/  FFMA R3, R7, R2, R3 ;  /* 0x0000000207037223 */ /* 0x000fe20000000003 */
[----:B------:R-:W-:Y:S06]  /*0e00*/  BRA.DIV UR4, `(.L_x_3120) ;  /* 0x0000000e04847947 */ /* 0x000fec000b800000 */
[----:B------:R-:W-:Y:S01]  /*0e10*/  IMAD.MOV.U32 R6, RZ, RZ, 0x41000000 ;  /* 0x41000000ff067424 */ /* 0x000fe200078e00ff */
[----:B------:R1:W2:Y:S01]  /*0e20*/  SHFL.DOWN PT, R7, R4, 0x10, 0x1f ;  /* 0x0a001f0004077f89 */ /* 0x0002a200000e0000 */
[----:B------:R-:W-:-:S03]  /*0e30*/  MOV R2, R4 ;  /* 0x0000000400027202 */ /* 0x000fc60000000f00 */
[----:B------:R1:W3:Y:S04]  /*0e40*/  SHFL.DOWN PT, R5, R3, 0x10, 0x1f ;  /* 0x0a001f0003057f89 */ /* 0x0002e800000e0000 */
[----:B------:R1:W4:Y:S02]  /*0e50*/  SHFL.DOWN PT, R14, R6, 0x10, 0x1f ;  /* 0x0a001f00060e7f89 */ /* 0x00032400000e0000 */
.L_x_3142:
[----:B----4-:R-:W-:Y:S01]  /*0e60*/  FSETP.NEU.AND P0, PT, R14, RZ, PT ;  /* 0x000000ff0e00720b */ /* 0x010fe20003f0d000 */
[----:B-1----:R-:W-:-:S12]  /*0e70*/  IMAD.MOV.U32 R4, RZ, RZ, 0x41000000 ;  /* 0x41000000ff047424 */ /* 0x002fd800078e00ff */
        /* <DEDUP_REMOVED lines=11> */
[----:B------:R-:W-:Y:S01]  /*0f30*/  IMAD.MOV.U32 R6, RZ, RZ, R14 ;  /* 0x000000ffff067224 */ /* 0x000fe200078e000e */
[----:B------:R-:W-:Y:S02]  /*0f40*/  MOV R14, R11 ;  /* 0x0000000b000e7202 */ /* 0x000fe40000000f00 */
[----:B------:R-:W-:-:S07]  /*0f50*/  MOV R10, 0xf70 ;  /* 0x00000f70000a7802 */ /* 0x000fce0000000f00 */
[----:B0-23-5:R-:W-:Y:S05]  /*0f60*/  CALL.REL.NOINC `($__internal_28_$__cuda_sm3x_div_rn_noftz_f32_slowpath) ;  /* 0x00000014005c7944 */ /* 0x02dfea0003c00000 */
.L_x_3122:
[----:B--2---:R-:W-:-:S04]  /*0f70*/  FADD R7, R7, -R2 ;  /* 0x8000000207077221 */ /* 0x004fc80000000000 */
[C---:B------:R-:W-:Y:S01]  /*0f80*/  FMUL.M8 R10, R7.reuse, R7 ;  /* 0x00000007070a7220 */ /* 0x040fe20000700000 */
[----:B------:R-:W-:-:S03]  /*0f90*/  FFMA R2, R7, R6, R2 ;  /* 0x0000000607027223 */ /* 0x000fc60000000002 */
[----:B---3--:R-:W-:-:S04]  /*0fa0*/  FFMA R10, R10, R6, R5 ;  /* 0x000000060a0a7223 */ /* 0x008fc80000000005 */
[----:B------:R-:W-:-:S07]  /*0fb0*/  FADD R3, R3, R10 ;  /* 0x0000000a03037221 */ /* 0x000fce0000000000 */
.L_x_3121:
[----:B------:R-:W-:-:S03]  /*0fc0*/  UMOV UR4, 0xffffffff ;  /* 0xffffffff00047882 */ /* 0x000fc60000000000 */
[----:B------:R-:W-:Y:S05]  /*0fd0*/  BRA.DIV UR4, `(.L_x_3123) ;  /* 0x0000000e04747947 */ /* 0x000fea000b800000 */
[----:B--2---:R1:W2:Y:S04]  /*0fe0*/  SHFL.DOWN PT, R7, R2, 0x8, 0x1f ;  /* 0x09001f0002077f89 */ /* 0x0042a800000e0000 */
[----:B---3--:R1:W3:Y:S04]  /*0ff0*/  SHFL.DOWN PT, R5, R3, 0x8, 0x1f ;  /* 0x09001f0003057f89 */ /* 0x0082e800000e0000 */
[----:B------:R1:W4:Y:S02]  /*1000*/  SHFL.DOWN PT, R14, R4, 0x8, 0x1f ;  /* 0x09001f00040e7f89 */ /* 0x00032400000e0000 */
.L_x_3147:
        /* <DEDUP_REMOVED lines=14> */
[----:B-123-5:R-:W-:Y:S05]  /*10f0*/  CALL.REL.NOINC `($__internal_28_$__cuda_sm3x_div_rn_noftz_f32_slowpath) ;  /* 0x0000001000f87944 */ /* 0x02efea0003c00000 */
.L_x_3125:
[----:B--2---:R-:W-:-:S04]  /*1100*/  FADD R7, -R2, R7 ;  /* 0x0000000702077221 */ /* 0x004fc80000000100 */
[C---:B------:R-:W-:Y:S01]  /*1110*/  FMUL R11, R7.reuse, R7 ;  /* 0x00000007070b7220 */ /* 0x040fe20000400000 */
[----:B-1----:R-:W-:-:S03]  /*1120*/  FFMA R2, R7, R6, R2 ;  /* 0x0000000607027223 */ /* 0x002fc60000000002 */
[----:B------:R-:W-:-:S04]  /*1130*/  FMUL R4, R4, R11 ;  /* 0x0000000b04047220 */ /* 0x000fc80000400000 */
[----:B---3--:R-:W-:Y:S01]  /*1140*/  FFMA R10, R4, R6, R5 ;  /* 0x00000006040a7223 */ /* 0x008fe20000000005 */
[----:B------:R-:W-:-:S03]  /*1150*/  IMAD.MOV.U32 R4, RZ, RZ, R13 ;  /* 0x000000ffff047224 */ /* 0x000fc600078e000d */
[----:B------:R-:W-:-:S07]  /*1160*/  FADD R3, R3, R10 ;  /* 0x0000000a03037221 */ /* 0x000fce0000000000 */
.L_x_3124:
[----:B------:R-:W-:-:S03]  /*1170*/  UMOV UR4, 0xffffffff ;  /* 0xffffffff00047882 */ /* 0x000fc60000000000 */
[----:B------:R-:W-:Y:S05]  /*1180*/  BRA.DIV UR4, `(.L_x_3126) ;  /* 0x0000000e04647947 */ /* 0x000fea000b800000 */
[----:B--2---:R2:W4:Y:S04]  /*1190*/  SHFL.DOWN PT, R7, R2, 0x4, 0x1f ;  /* 0x08801f0002077f89 */ /* 0x00452800000e0000 */
[----:B---3--:R2:W3:Y:S04]  /*11a0*/  SHFL.DOWN PT, R5, R3, 0x4, 0x1f ;  /* 0x08801f0003057f89 */ /* 0x0084e800000e0000 */
[----:B------:R2:W0:Y:S02]  /*11b0*/  SHFL.DOWN PT, R14, R4, 0x4, 0x1f ;  /* 0x08801f00040e7f89 */ /* 0x00042400000e0000 */
.L_x_3152:
        /* <DEDUP_REMOVED lines=14> */
[----:B--2345:R-:W-:Y:S05]  /*12a0*/  CALL.REL.NOINC `($__internal_28_$__cuda_sm3x_div_rn_noftz_f32_slowpath) ;  /* 0x00000010008c7944 */ /* 0x03cfea0003c00000 */
.L_x_3128:
[----:B----4-:R-:W-:-:S04]  /*12b0*/  FADD R7, -R2, R7 ;  /* 0x0000000702077221 */ /* 0x010fc80000000100 */
[C---:B------:R-:W-:Y:S01]  /*12c0*/  FMUL R11, R7.reuse, R7 ;  /* 0x00000007070b7220 */ /* 0x040fe20000400000 */
[----:B--2---:R-:W-:-:S03]  /*12d0*/  FFMA R2, R7, R6, R2 ;  /* 0x0000000607027223 */ /* 0x004fc60000000002 */
[----:B------:R-:W-:-:S04]  /*12e0*/  FMUL R4, R4, R11 ;  /* 0x0000000b04047220 */ /* 0x000fc80000400000 */
[----:B---3--:R-:W-:Y:S01]  /*12f0*/  FFMA R10, R4, R6, R5 ;  /* 0x00000006040a7223 */ /* 0x008fe20000000005 */
[----:B------:R-:W-:-:S03]  /*1300*/  MOV R4, R13 ;  /* 0x0000000d00047202 */ /* 0x000fc60000000f00 */
[----:B------:R-:W-:-:S07]  /*1310*/  FADD R3, R3, R10 ;  /* 0x0000000a03037221 */ /* 0x000fce0000000000 */
.L_x_3127:
[----:B------:R-:W-:-:S03]  /*1320*/  UMOV UR4, 0xffffffff ;  /* 0xffffffff00047882 */ /* 0x000fc60000000000 */
[----:B------:R-:W-:Y:S05]  /*1330*/  BRA.DIV UR4, `(.L_x_3129) ;  /* 0x0000000e04547947 */ /* 0x000fea000b800000 */
[----:B----4-:R0:W4:Y:S04]  /*1340*/  SHFL.DOWN PT, R7, R2, 0x2, 0x1f ;  /* 0x08401f0002077f89 */ /* 0x01012800000e0000 */
[----:B---3--:R0:W3:Y:S04]  /*1350*/  SHFL.DOWN PT, R5, R3, 0x2, 0x1f ;  /* 0x08401f0003057f89 */ /* 0x0080e800000e0000 */
[----:B------:R0:W0:Y:S02]  /*1360*/  SHFL.DOWN PT, R14, R4, 0x2, 0x1f ;  /* 0x08401f00040e7f89 */ /* 0x00002400000e0000 */
.L_x_3157:
        /* <DEDUP_REMOVED lines=14> */
[----:B--2345:R-:W-:Y:S05]  /*1450*/  CALL.REL.NOINC `($__internal_28_$__cuda_sm3x_div_rn_noftz_f32_slowpath) ;  /* 0x0000001000207944 */ /* 0x03cfea0003c00000 */
.L_x_3131:
[----:B----4-:R-:W-:-:S04]  /*1460*/  FADD R7, -R2, R7 ;  /* 0x0000000702077221 */ /* 0x010fc80000000100 */
[C---:B------:R-:W-:Y:S01]  /*1470*/  FMUL R11, R7.reuse, R7 ;  /* 0x00000007070b7220 */ /* 0x040fe20000400000 */
[----:B--2---:R-:W-:-:S03]  /*1480*/  FFMA R2, R7, R6, R2 ;  /* 0x0000000607027223 */ /* 0x004fc60000000002 */
[----:B------:R-:W-:-:S04]  /*1490*/  FMUL R4, R4, R11 ;  /* 0x0000000b04047220 */ /* 0x000fc80000400000 */
[----:B---3--:R-:W-:Y:S01]  /*14a0*/  FFMA R10, R4, R6, R5 ;  /* 0x00000006040a7223 */ /* 0x008fe20000000005 */
[----:B------:R-:W-:-:S03]  /*14b0*/  IMAD.MOV.U32 R4, RZ, RZ, R13 ;  /* 0x000000ffff047224 */ /* 0x000fc600078e000d */
[----:B------:R-:W-:-:S07]  /*14c0*/  FADD R3, R3, R10 ;  /* 0x0000000a03037221 */ /* 0x000fce0000000000 */
.L_x_3130:
[----:B------:R-:W-:-:S03]  /*14d0*/  UMOV UR4, 0xffffffff ;  /* 0xffffffff00047882 */ /* 0x000fc60000000000 */
[----:B------:R-:W-:Y:S05]  /*14e0*/  BRA.DIV UR4, `(.L_x_3132) ;  /* 0x0000000e04447947 */ /* 0x000fea000b800000 */
[----:B----4-:R0:W4:Y:S04]  /*14f0*/  SHFL.DOWN PT, R7, R2, 0x1, 0x1f ;  /* 0x08201f0002077f89 */ /* 0x01012800000e0000 */
[----:B---3--:R0:W3:Y:S04]  /*1500*/  SHFL.DOWN PT, R5, R3, 0x1, 0x1f ;  /* 0x08201f0003057f89 */ /* 0x0080e800000e0000 */
[----:B------:R0:W0:Y:S02]  /*1510*/  SHFL.DOWN PT, R14, R4, 0x1, 0x1f ;  /* 0x08201f00040e7f89 */ /* 0x00002400000e0000 */
.L_x_3162:
        /* <DEDUP_REMOVED lines=15> */
.L_x_3134:
[----:B----4-:R-:W-:-:S04]  /*1610*/  FADD R7, -R2, R7 ;  /* 0x0000000702077221 */ /* 0x010fc80000000100 */
[C---:B------:R-:W-:Y:S01]  /*1620*/  FMUL R11, R7.reuse, R7 ;  /* 0x00000007070b7220 */ /* 0x040fe20000400000 */
[----:B--2---:R-:W-:-:S03]  /*1630*/  FFMA R2, R7, R6, R2 ;  /* 0x0000000607027223 */ /* 0x004fc60000000002 */
[----:B------:R-:W-:-:S04]  /*1640*/  FMUL R4, R4, R11 ;  /* 0x0000000b04047220 */ /* 0x000fc80000400000 */
[----:B---3--:R-:W-:Y:S01]  /*1650*/  FFMA R10, R4, R6, R5 ;  /* 0x00000006040a7223 */ /* 0x008fe20000000005 */
[----:B------:R-:W-:-:S03]  /*1660*/  MOV R4, R13 ;  /* 0x0000000d00047202 */ /* 0x000fc60000000f00 */
[----:B------:R-:W-:-:S07]  /*1670*/  FADD R3, R3, R10 ;  /* 0x0000000a03037221 */ /* 0x000fce0000000000 */
.L_x_3133:
[----:B------:R-:W-:-:S03]  /*1680*/  UMOV UR4, 0xffffffff ;  /* 0xffffffff00047882 */ /* 0x000fc60000000000 */
[----:B------:R-:W-:Y:S05]  /*1690*/  BRA.DIV UR4, `(.L_x_3135) ;  /* 0x0000000e04347947 */ /* 0x000fea000b800000 */
[----:B---3--:R0:W3:Y:S04]  /*16a0*/  SHFL.IDX PT, R5, R2, RZ, 0x1f ;  /* 0x00001fff02057589 */ /* 0x0080e800000e0000 */
[----:B-12---:R-:W1:Y:S04]  /*16b0*/  SHFL.IDX PT, R3, R3, RZ, 0x1f ;  /* 0x00001fff03037589 */ /* 0x006e6800000e0000 */
[----:B------:R0:W2:Y:S02]  /*16c0*/  SHFL.IDX PT, R14, R4, RZ, 0x1f ;  /* 0x00001fff040e7589 */ /* 0x0000a400000e0000 */
.L_x_3167:
        /* <DEDUP_REMOVED lines=10> */
[----:B---3-5:R-:W-:Y:S05]  /*1770*/  CALL.REL.NOINC `($__internal_28_$__cuda_sm3x_div_rn_noftz_f32_slowpath) ;  /* 0x0000000c00587944 */ /* 0x028fea0003c00000 */
[----:B------:R-:W-:-:S07]  /*1780*/  MOV R2, R6 ;  /* 0x0000000600027202 */ /* 0x000fce0000000f00 */
.L_x_3136:
[----:B------:R-:W-:Y:S01]  /*1790*/  FMNMX R2, RZ, R2, !PT ;  /* 0x00000002ff027209 */ /* 0x000fe20007800000 */
[----:B------:R-:W-:Y:S02]  /*17a0*/  HFMA2 R7, -RZ, RZ, 0, 0 ;  /* 0x00000000ff077431 */ /* 0x000fe400000001ff */
[----:B------:R-:W-:Y:S02]  /*17b0*/  IMAD.MOV.U32 R6, RZ, RZ, R8 ;  /* 0x000000ffff067224 */ /* 0x000fe400078e0008 */
[--C-:B---3--:R-:W-:Y:S01]  /*17c0*/  FADD R11, R0, -R5.reuse ;  /* 0x80000005000b7221 */ /* 0x108fe20000000000 */
[--C-:B------:R-:W-:Y:S01]  /*17d0*/  FADD R13, R52, -R5.reuse ;  /* 0x80000005340d7221 */ /* 0x100fe20000000000 */
[----:B------:R-:W-:Y:S01]  /*17e0*/  FADD R4, R23, R2 ;  /* 0x0000000217047221 */ /* 0x000fe20000000000 */
[----:B------:R-:W-:Y:S01]  /*17f0*/  SHF.R.S32.HI R2, RZ, 0x1f, R20 ;  /* 0x0000001fff027819 */ /* 0x000fe20000011414 */
[--C-:B------:R-:W-:Y:S01]  /*1800*/  FADD R15, R44, -R5.reuse ;  /* 0x800000052c0f7221 */ /* 0x100fe20000000000 */
[--C-:B------:R-:W-:Y:S01]  /*1810*/  FADD R49, R48, -R5.reuse ;  /* 0x8000000530317221 */ /* 0x100fe20000000000 */
[----:B------:R-:W-:Y:S01]  /*1820*/  FADD R51, R50, -R5 ;  /* 0x8000000532337221 */ /* 0x000fe20000000000 */
[----:B------:R-:W-:Y:S01]  /*1830*/  FSETP.GEU.AND P0, PT, |R4|, 1.175494350822287508e-38, PT ;  /* 0x008000000400780b */ /* 0x000fe20003f0e200 */
[----:B------:R-:W-:-:S02]  /*1840*/  IMAD R3, R2, UR38, RZ ;  /* 0x0000002602037c24 */ /* 0x000fc4000f8e02ff */
[----:B------:R-:W-:Y:S01]  /*1850*/  FADD R53, R54, -R5 ;  /* 0x8000000536357221 */ /* 0x000fe20000000000 */
[----:B------:R-:W-:Y:S01]  /*1860*/  IMAD.WIDE.U32 R6, R20, UR38, R6 ;  /* 0x0000002614067c25 */ /* 0x000fe2000f8e0006 */
[----:B------:R-:W-:Y:S02]  /*1870*/  R2UR UR4, R24 ;  /* 0x00000000180472ca */ /* 0x000fe400000e0000 */
[C---:B------:R-:W-:Y:S01]  /*1880*/  R2UR UR5, R25.reuse ;  /* 0x00000000190572ca */ /* 0x040fe200000e0000 */
[----:B------:R-:W-:Y:S01]  /*1890*/  IMAD R3, R20, UR39, R3 ;  /* 0x0000002714037c24 */ /* 0x000fe2000f8e0203 */
[----:B------:R-:W-:Y:S02]  /*18a0*/  R2UR UR6, R24 ;  /* 0x00000000180672ca */ /* 0x000fe400000e0000 */
[----:B------:R-:W-:Y:S01]  /*18b0*/  R2UR UR7, R25 ;  /* 0x00000000190772ca */ /* 0x000fe200000e0000 */
[----:B------:R-:W-:Y:S02]  /*18c0*/  IMAD.IADD R3, R7, 0x1, R3 ;  /* 0x0000000107037824 */ /* 0x000fe400078e0203 */
        /* <DEDUP_REMOVED lines=19> */
[C---:B------:R-:W-:Y:S01]  /*1a00*/  FMUL R13, R4.reuse, R13 ;  /* 0x0000000d040d7220 */ /* 0x040fe20000400000 */
[----:B------:R-:W-:Y:S01]  /*1a10*/  ISETP.GE.U32.AND P0, PT, R27, UR40, PT ;  /* 0x000000281b007c0c */ /* 0x000fe2000bf06070 */
        /* <DEDUP_REMOVED lines=18> */
[----:B------:R-:W-:Y:S01]  /*1b40*/  LEA R18, P2, R16, R18, 0x2 ;  /* 0x0000001210127211 */ /* 0x000fe200078410ff */
[----:B------:R1:W-:Y:S01]  /*1b50*/  STG.E desc[UR4][R2.64], R11 ;  /* 0x0000000b02007986 */ /* 0x0003e2000c101904 */
[----:B------:R-:W-:-:S03]  /*1b60*/  IADD3 R22, P1, PT, RZ, R22, RZ ;  /* 0x00000016ff167210 */ /* 0x000fc60007f3e0ff */
[----:B------:R1:W-:Y:S01]  /*1b70*/  STG.E desc[UR6][R2.64+0x80], R13 ;  /* 0x0000800d02007986 */ /* 0x0003e2000c101906 */
[----:B------:R-:W-:Y:S01]  /*1b80*/  IMAD.X R19, R19, 0x1, R21, P2 ;  /* 0x0000000113137824 */ /* 0x000fe200010e0615 */
[----:B------:R-:W-:Y:S02]  /*1b90*/  IADD3.X R20, PT, PT, R45, R20, RZ, P1, !PT ;  /* 0x000000142d147210 */ /* 0x000fe40000ffe4ff */
        /* <DEDUP_REMOVED lines=8> */
.L_x_3120:
[----:B------:R-:W-:Y:S01]  /*1c20*/  HFMA2 R11, -RZ, RZ, 0, 1.847743988037109375e-06 ;  /* 0x0000001fff0b7431 */ /* 0x000fe200000001ff */
[----:B------:R-:W-:Y:S01]  /*1c30*/  BSSY B0, `(.L_x_3138) ;  /* 0x0000008000007945 */ /* 0x000fe20003800000 */
[----:B------:R-:W-:Y:S01]  /*1c40*/  IMAD.MOV.U32 R6, RZ, RZ, 0x41000000 ;  /* 0x41000000ff067424 */ /* 0x000fe200078e00ff */
[----:B------:R-:W-:Y:S01]  /*1c50*/  MOV R13, R4 ;  /* 0x00000004000d7202 */ /* 0x000fe20000000f00 */
[----:B------:R-:W-:Y:S02]  /*1c60*/  IMAD.MOV.U32 R12, RZ, RZ, 0x10 ;  /* 0x00000010ff0c7424 */ /* 0x000fe400078e00ff */
[----:B------:R-:W-:-:S07]  /*1c70*/  IMAD.MOV.U32 R15, RZ, RZ, -0x1 ;  /* 0xffffffffff0f7424 */ /* 0x000fce00078e00ff */
[----:B0----5:R-:W-:Y:S05]  /*1c80*/  WARPSYNC.COLLECTIVE R15, `(.L_x_3139) ;  /* 0x000000000f087348 */ /* 0x021fea0003c00000 */
[----:B------:R1:W2:Y:S02]  /*1c90*/  SHFL.DOWN P6, R14, R13, R12, R11 ;  /* 0x0800000c0d0e7389 */ /* 0x0002a400000c000b */
[----:B012--5:R-:W-:Y:S05]  /*1ca0*/  ENDCOLLECTIVE ;  /* 0x000000000000791b */ /* 0x027fea0003800000 */
.L_x_3139:
[----:B------:R-:W-:Y:S05]  /*1cb0*/  BSYNC B0 ;  /* 0x0000000000007941 */ /* 0x000fea0003800000 */
.L_x_3138:
[----:B------:R-:W-:Y:S02]  /*1cc0*/  HFMA2 R12, -RZ, RZ, 0, 9.5367431640625e-07 ;  /* 0x00000010ff0c7431 */ /* 0x000fe400000001ff */
[----:B------:R-:W-:Y:S01]  /*1cd0*/  IMAD.MOV.U32 R13, RZ, RZ, R3 ;  /* 0x000000ffff0d7224 */ /* 0x000fe200078e0003 */
[----:B------:R-:W-:Y:S01]  /*1ce0*/  MOV R15, 0xffffffff ;  /* 0xffffffff000f7802 */ /* 0x000fe20000000f00 */
[----:B------:R-:W-:Y:S01]  /*1cf0*/  IMAD.MOV.U32 R11, RZ, RZ, 0x1f ;  /* 0x0000001fff0b7424 */ /* 0x000fe200078e00ff */
[----:B------:R-:W-:Y:S01]  /*1d00*/  MOV R7, R14 ;  /* 0x0000000e00077202 */ /* 0x000fe20000000f00 */
[----:B------:R-:W-:-:S07]  /*1d10*/  IMAD.MOV.U32 R2, RZ, RZ, R4 ;  /* 0x000000ffff027224 */ /* 0x000fce00078e0004 */
[----:B------:R-:W-:Y:S05]  /*1d20*/  WARPSYNC.COLLECTIVE R15, `(.L_x_3140) ;  /* 0x000000000f087348 */ /* 0x000fea0003c00000 */
[----:B------:R0:W1:Y:S02]  /*1d30*/  SHFL.DOWN P6, R14, R13, R12, R11 ;  /* 0x0800000c0d0e7389 */ /* 0x00006400000c000b */
[----:B01----:R-:W-:Y:S05]  /*1d40*/  ENDCOLLECTIVE ;  /* 0x000000000000791b */ /* 0x003fea0003800000 */
.L_x_3140:
[----:B------:R-:W-:Y:S01]  /*1d50*/  MOV R13, R6 ;  /* 0x00000006000d7202 */ /* 0x000fe20000000f00 */
[----:B------:R-:W-:-:S07]  /*1d60*/  IMAD.MOV.U32 R5, RZ, RZ, R14 ;  /* 0x000000ffff057224 */ /* 0x000fce00078e000e */
[----:B------:R-:W-:Y:S05]  /*1d70*/  WARPSYNC.COLLECTIVE R15, `(.L_x_3141) ;  /* 0x000000000f087348 */ /* 0x000fea0003c00000 */
[----:B------:R0:W1:Y:S02]  /*1d80*/  SHFL.DOWN P6, R14, R13, R12, R11 ;  /* 0x0800000c0d0e7389 */ /* 0x00006400000c000b */
[----:B01----:R-:W-:Y:S05]  /*1d90*/  ENDCOLLECTIVE ;  /* 0x000000000000791b */ /* 0x003fea0003800000 */
.L_x_3141:
[----:B------:R-:W-:Y:S05]  /*1da0*/  BRA `(.L_x_3142) ;  /* 0xfffffff0002c7947 */ /* 0x000fea000383ffff */
.L_x_3123:
[----:B------:R-:W-:Y:S01]  /*1db0*/  HFMA2 R11, -RZ, RZ, 0, 1.847743988037109375e-06 ;  /* 0x0000001fff0b7431 */ /* 0x000fe200000001ff */
[----:B------:R-:W-:Y:S01]  /*1dc0*/  BSSY B0, `(.L_x_3143) ;  /* 0x0000007000007945 */ /* 0x000fe20003800000 */
[----:B------:R-:W-:Y:S01]  /*1dd0*/  MOV R13, R2 ;  /* 0x00000002000d7202 */ /* 0x000fe20000000f00 */
[----:B------:R-:W-:Y:S02]  /*1de0*/  IMAD.MOV.U32 R12, RZ, RZ, 0x8 ;  /* 0x00000008ff0c7424 */ /* 0x000fe400078e00ff */
[----:B------:R-:W-:-:S07]  /*1df0*/  IMAD.MOV.U32 R15, RZ, RZ, -0x1 ;  /* 0xffffffffff0f7424 */ /* 0x000fce00078e00ff */
[----:B0-23-5:R-:W-:Y:S05]  /*1e00*/  WARPSYNC.COLLECTIVE R15, `(.L_x_3144) ;  /* 0x000000000f087348 */ /* 0x02dfea0003c00000 */
[----:B------:R1:W4:Y:S02]  /*1e10*/  SHFL.DOWN P6, R14, R13, R12, R11 ;  /* 0x0800000c0d0e7389 */ /* 0x00032400000c000b */
[----:B012345:R-:W-:Y:S05]  /*1e20*/  ENDCOLLECTIVE ;  /* 0x000000000000791b */ /* 0x03ffea0003800000 */
.L_x_3144:
[----:B------:R-:W-:Y:S05]  /*1e30*/  BSYNC B0 ;  /* 0x0000000000007941 */ /* 0x000fea0003800000 */
.L_x_3143:
        /* <DEDUP_REMOVED lines=8> */
.L_x_3145:
[----:B------:R-:W-:Y:S01]  /*1ec0*/  MOV R13, R4 ;  /* 0x00000004000d7202 */ /* 0x000fe20000000f00 */
[----:B------:R-:W-:-:S07]  /*1ed0*/  IMAD.MOV.U32 R5, RZ, RZ, R14 ;  /* 0x000000ffff057224 */ /* 0x000fce00078e000e */
[----:B------:R-:W-:Y:S05]  /*1ee0*/  WARPSYNC.COLLECTIVE R15, `(.L_x_3146) ;  /* 0x000000000f087348 */ /* 0x000fea0003c00000 */
[----:B------:R0:W1:Y:S02]  /*1ef0*/  SHFL.DOWN P6, R14, R13, R12, R11 ;  /* 0x0800000c0d0e7389 */ /* 0x00006400000c000b */
[----:B01----:R-:W-:Y:S05]  /*1f00*/  ENDCOLLECTIVE ;  /* 0x000000000000791b */ /* 0x003fea0003800000 */
.L_x_3146:
[----:B------:R-:W-:Y:S05]  /*1f10*/  BRA `(.L_x_3147) ;  /* 0xfffffff0003c7947 */ /* 0x000fea000383ffff */
.L_x_3126:
        /* <DEDUP_REMOVED lines=8> */
.L_x_3149:
[----:B------:R-:W-:Y:S05]  /*1fa0*/  BSYNC B0 ;  /* 0x0000000000007941 */ /* 0x000fea0003800000 */
.L_x_3148:
        /* <DEDUP_REMOVED lines=8> */
.L_x_3150:
[----:B------:R-:W-:Y:S01]  /*2030*/  IMAD.MOV.U32 R13, RZ, RZ, R4 ;  /* 0x000000ffff0d7224 */ /* 0x000fe200078e0004 */
[----:B------:R-:W-:-:S07]  /*2040*/  MOV R5, R14 ;  /* 0x0000000e00057202 */ /* 0x000fce0000000f00 */
[----:B------:R-:W-:Y:S05]  /*2050*/  WARPSYNC.COLLECTIVE R15, `(.L_x_3151) ;  /* 0x000000000f087348 */ /* 0x000fea0003c00000 */
[----:B------:R0:W1:Y:S02]  /*2060*/  SHFL.DOWN P6, R14, R13, R12, R11 ;  /* 0x0800000c0d0e7389 */ /* 0x00006400000c000b */
[----:B01----:R-:W-:Y:S05]  /*2070*/  ENDCOLLECTIVE ;  /* 0x000000000000791b */ /* 0x003fea0003800000 */
.L_x_3151:
[----:B------:R-:W-:Y:S05]  /*2080*/  BRA `(.L_x_3152) ;  /* 0xfffffff0004c7947 */ /* 0x000fea000383ffff */
.L_x_3129:
        /* <DEDUP_REMOVED lines=8> */
.L_x_3154:
[----:B------:R-:W-:Y:S05]  /*2110*/  BSYNC B0 ;  /* 0x0000000000007941 */ /* 0x000fea0003800000 */
.L_x_3153:
        /* <DEDUP_REMOVED lines=8> */
.L_x_3155:
[----:B------:R-:W-:Y:S02]  /*21a0*/  MOV R13, R4 ;  /* 0x00000004000d7202 */ /* 0x000fe40000000f00 */
[----:B------:R-:W-:-:S07]  /*21b0*/  MOV R5, R14 ;  /* 0x0000000e00057202 */ /* 0x000fce0000000f00 */
[----:B------:R-:W-:Y:S05]  /*21c0*/  WARPSYNC.COLLECTIVE R15, `(.L_x_3156) ;  /* 0x000000000f087348 */ /* 0x000fea0003c00000 */
[----:B------:R0:W1:Y:S02]  /*21d0*/  SHFL.DOWN P6, R14, R13, R12, R11 ;  /* 0x0800000c0d0e7389 */ /* 0x00006400000c000b */
[----:B01----:R-:W-:Y:S05]  /*21e0*/  ENDCOLLECTIVE ;  /* 0x000000000000791b */ /* 0x003fea0003800000 */
.L_x_3156:
[----:B------:R-:W-:Y:S05]  /*21f0*/  BRA `(.L_x_3157) ;  /* 0xfffffff0005c7947 */ /* 0x000fea000383ffff */
.L_x_3132:
        /* <DEDUP_REMOVED lines=8> */
.L_x_3159:
[----:B------:R-:W-:Y:S05]  /*2280*/  BSYNC B0 ;  /* 0x0000000000007941 */ /* 0x000fea0003800000 */
.L_x_3158:
        /* <DEDUP_REMOVED lines=8> */
.L_x_3160:
[----:B------:R-:W-:Y:S01]  /*2310*/  MOV R13, R4 ;  /* 0x00000004000d7202 */ /* 0x000fe20000000f00 */
[----:B------:R-:W-:-:S07]  /*2320*/  IMAD.MOV.U32 R5, RZ, RZ, R14 ;  /* 0x000000ffff057224 */ /* 0x000fce00078e000e */
[----:B------:R-:W-:Y:S05]  /*2330*/  WARPSYNC.COLLECTIVE R15, `(.L_x_3161) ;  /* 0x000000000f087348 */ /* 0x000fea0003c00000 */
[----:B------:R0:W1:Y:S02]  /*2340*/  SHFL.DOWN P6, R14, R13, R12, R11 ;  /* 0x0800000c0d0e7389 */ /* 0x00006400000c000b */
[----:B01----:R-:W-:Y:S05]  /*2350*/  ENDCOLLECTIVE ;  /* 0x000000000000791b */ /* 0x003fea0003800000 */
.L_x_3161:
[----:B------:R-:W-:Y:S05]  /*2360*/  BRA `(.L_x_3162) ;  /* 0xfffffff0006c7947 */ /* 0x000fea000383ffff */
.L_x_3135:
        /* <DEDUP_REMOVED lines=8> */
.L_x_3164:
[----:B------:R-:W-:Y:S05]  /*23f0*/  BSYNC B0 ;  /* 0x0000000000007941 */ /* 0x000fea0003800000 */
.L_x_3163:
        /* <DEDUP_REMOVED lines=8> */
.L_x_3165:
[----:B------:R-:W-:Y:S01]  /*2480*/  IMAD.MOV.U32 R13, RZ, RZ, R4 ;  /* 0x000000ffff0d7224 */ /* 0x000fe200078e0004 */
[----:B------:R-:W-:-:S07]  /*2490*/  MOV R3, R14 ;  /* 0x0000000e00037202 */ /* 0x000fce0000000f00 */
[----:B------:R-:W-:Y:S05]  /*24a0*/  WARPSYNC.COLLECTIVE R15, `(.L_x_3166) ;  /* 0x000000000f087348 */ /* 0x000fea0003c00000 */
[----:B------:R0:W1:Y:S02]  /*24b0*/  SHFL.IDX P6, R14, R13, R12, R11 ;  /* 0x0000000c0d0e7389 */ /* 0x00006400000c000b */
[----:B01----:R-:W-:Y:S05]  /*24c0*/  ENDCOLLECTIVE ;  /* 0x000000000000791b */ /* 0x003fea0003800000 */
.L_x_3166:
[----:B------:R-:W-:Y:S05]  /*24d0*/  BRA `(.L_x_3167) ;  /* 0xfffffff0007c7947 */ /* 0x000fea000383ffff */
        .weak           $__internal_28_$__cuda_sm3x_div_rn_noftz_f32_slowpath
        .type           $__internal_28_$__cuda_sm3x_div_rn_noftz_f32_slowpath,@function
        .size           $__internal_28_$__cuda_sm3x_div_rn_noftz_f32_slowpath,(.L_x_7651 - $__internal_28_$__cuda_sm3x_div_rn_noftz_f32_slowpath)
$__internal_28_$__cuda_sm3x_div_rn_noftz_f32_slowpath:
        /* <DEDUP_REMOVED lines=27> */
[----:B------:R-:W-:Y:S02]  /*2690*/  IADD3 R11, PT, PT, R49, -0x1, RZ ;  /* 0xffffffff310b7810 */ /* 0x000fe40007ffe0ff */
[----:B------:R-:W-:Y:S02]  /*26a0*/  ISETP.GE.AND P1, PT, R12, RZ, PT ;  /* 0x000000ff0c00720c */ /* 0x000fe40003f26270 */
[----:B------:R-:W-:-:S11]  /*26b0*/  ISETP.GE.AND P0, PT, R11, RZ, PT ;  /* 0x000000ff0b00720c */ /* 0x000fd60003f06270 */
[----:B------:R-:W-:Y:S02]  /*26c0*/  @!P1 FFMA R14, R14, 1.84467440737095516160e+19, RZ ;  /* 0x5f8000000e0e9823 */ /* 0x000fe400000000ff */
[----:B------:R-:W-:Y:S01]  /*26d0*/  @P0 MOV R11, RZ ;  /* 0x000000ff000b0202 */ /* 0x000fe20000000f00 */
[----:B------:R-:W-:Y:S02]  /*26e0*/  @!P0 IMAD.MOV.U32 R11, RZ, RZ, -0x40 ;  /* 0xffffffc0ff0b8424 */ /* 0x000fe400078e00ff */
[----:B------:R-:W-:-:S03]  /*26f0*/  @!P0 FFMA R6, R6, 1.84467440737095516160e+19, RZ ;  /* 0x5f80000006068823 */ /* 0x000fc600000000ff */
[----:B------:R-:W-:-:S07]  /*2700*/  @!P1 IADD3 R11, PT, PT, R11, 0x40, RZ ;  /* 0x000000400b0b9810 */ /* 0x000fce0007ffe0ff */
.L_x_3169:
        /* <DEDUP_REMOVED lines=35> */
[----:B------:R-:W-:Y:S02]  /*2940*/  FSETP.NEU.FTZ.AND P0, PT, R11, R12, PT ;  /* 0x0000000c0b00720b */ /* 0x000fe40003f1d000 */
[----:B------:R-:W-:-:S02]  /*2950*/  LOP3.LUT R14, R14, 0x800000, RZ, 0xfc, !PT ;  /* 0x008000000e0e7812 */ /* 0x000fc400078efcff */
[C---:B------:R-:W-:Y:S02]  /*2960*/  IADD3 R11, PT, PT, R49.reuse, 0x20, RZ ;  /* 0x00000020310b7810 */ /* 0x040fe40007ffe0ff */
[----:B------:R-:W-:Y:S02]  /*2970*/  IADD3 R12, PT, PT, -R49, RZ, RZ ;  /* 0x000000ff310c7210 */ /* 0x000fe40007ffe1ff */
        /* <DEDUP_REMOVED lines=8> */
[----:B------:R-:W-:-:S05]  /*2a00*/  LOP3.LUT R12, R12, R11, RZ, 0xc0, !PT ;  /* 0x0000000b0c0c7212 */ /* 0x000fca00078ec0ff */
[----:B------:R-:W-:-:S05]  /*2a10*/  IMAD.IADD R15, R15, 0x1, R12 ;  /* 0x000000010f0f7824 */ /* 0x000fca00078e020c */
[----:B------:R-:W-:Y:S01]  /*2a20*/  LOP3.LUT R6, R15, R6, RZ, 0xfc, !PT ;  /* 0x000000060f067212 */ /* 0x000fe200078efcff */
[----:B------:R-:W-:Y:S06]  /*2a30*/  BRA `(.L_x_3177) ;  /* 0x0000000000107947 */ /* 0x000fec0003800000 */
.L_x_3176:
[----:B------:R-:W-:-:S04]  /*2a40*/  LOP3.LUT R6, R6, 0x80000000, RZ, 0xc0, !PT ;  /* 0x8000000006067812 */ /* 0x000fc800078ec0ff */
[----:B------:R-:W-:Y:S01]  /*2a50*/  LOP3.LUT R6, R6, 0x7f800000, RZ, 0xfc, !PT ;  /* 0x7f80000006067812 */ /* 0x000fe200078efcff */
[----:B------:R-:W-:Y:S06]  /*2a60*/  BRA `(.L_x_3177) ;  /* 0x0000000000047947 */ /* 0x000fec0003800000 */
.L_x_3175:
[----:B------:R-:W-:-:S07]  /*2a70*/  LEA R6, R56, R6, 0x17 ;  /* 0x0000000638067211 */ /* 0x000fce00078eb8ff */
.L_x_3177:
[----:B------:R-:W-:Y:S05]  /*2a80*/  BSYNC B2 ;  /* 0x0000000000027941 */ /* 0x000fea0003800000 */
.L_x_3174:
[----:B------:R-:W-:Y:S05]  /*2a90*/  BRA `(.L_x_3178) ;  /* 0x0000000000207947 */ /* 0x000fea0003800000 */
.L_x_3173:
[----:B------:R-:W-:-:S04]  /*2aa0*/  LOP3.LUT R6, R14, 0x80000000, R6, 0x48, !PT ;  /* 0x800000000e067812 */ /* 0x000fc800078e4806 */
[----:B------:R-:W-:Y:S01]  /*2ab0*/  LOP3.LUT R6, R6, 0x7f800000, RZ, 0xfc, !PT ;  /* 0x7f80000006067812 */ /* 0x000fe200078efcff */
[----:B------:R-:W-:Y:S06]  /*2ac0*/  BRA `(.L_x_3178) ;  /* 0x0000000000147947 */ /* 0x000fec0003800000 */
.L_x_3172:
[----:B------:R-:W-:Y:S01]  /*2ad0*/  LOP3.LUT R6, R14, 0x80000000, R6, 0x48, !PT ;  /* 0x800000000e067812 */ /* 0x000fe200078e4806 */
[----:B------:R-:W-:Y:S06]  /*2ae0*/  BRA `(.L_x_3178) ;  /* 0x00000000000c7947 */ /* 0x000fec0003800000 */
.L_x_3171:
[----:B------:R-:W0:Y:S01]  /*2af0*/  MUFU.RSQ R6, -QNAN ;  /* 0xffc0000000067908 */ /* 0x000e220000001400 */
[----:B------:R-:W-:Y:S05]  /*2b00*/  BRA `(.L_x_3178) ;  /* 0x0000000000047947 */ /* 0x000fea0003800000 */
.L_x_3170:
[----:B------:R-:W-:-:S07]  /*2b10*/  FADD.FTZ R6, R6, R14 ;  /* 0x0000000e06067221 */ /* 0x000fce0000010000 */
.L_x_3178:
[----:B------:R-:W-:Y:S05]  /*2b20*/  BSYNC B1 ;  /* 0x0000000000017941 */ /* 0x000fea0003800000 */
.L_x_3168:
[----:B------:R-:W-:-:S04]  /*2b30*/  HFMA2 R11, -RZ, RZ, 0, 0 ;  /* 0x00000000ff0b7431 */ /* 0x000fc800000001ff */
[----:B0-----:R-:W-:Y:S05]  /*2b40*/  RET.REL.NODEC R10 `(_Z17LayerNormWarpImplI10DirectLoadIffE11DirectStoreIffEfLi1ELi8ELi8ELi32ELi1ELb0EEvT_T0_lld) ;  /* 0xffffffd40a2c7950 */ /* 0x001fea0003c3ffff */
.L_x_3179:
        /* <DEDUP_REMOVED lines=11> */
.L_x_7651:


//--------------------- .text._Z17LayerNormWarpImplI10DirectLoadIffE11DirectStoreIffEfLi1ELi4ELi2ELi32ELi1ELb1EEvT_T0_lld --------------------------
	.section	.text._Z17LayerNormWarpImplI10DirectLoadIffE11DirectStoreIffEfLi1ELi4ELi2ELi32ELi1ELb1EEvT_T0_lld,"ax",@progbits
	.align	128
        .global         _Z17LayerNormWarpImplI10DirectLoadIffE11DirectStoreIffEfLi1ELi4ELi2ELi32ELi1ELb1EEvT_T0_lld
        .type           _Z17LayerNormWarpImplI10DirectLoadIffE11DirectStoreIffEfLi1ELi4ELi2ELi32ELi1ELb1EEvT_T0_lld,@function
        .size           _Z17LayerNormWarpImplI10DirectLoadIffE11DirectStoreIffEfLi1ELi4ELi2ELi32ELi1ELb1EEvT_T0_lld,(.L_x_7652 - _Z17LayerNormWarpImplI10DirectLoadIffE11DirectStoreIffEfLi1ELi4ELi2ELi32ELi1ELb1EEvT_T0_lld)
        .other          _Z17LayerNormWarpImplI10DirectLoadIffE11DirectStoreIffEfLi1ELi4ELi2ELi32ELi1ELb1EEvT_T0_lld,@"STO_CUDA_ENTRY STV_DEFAULT"
_Z17LayerNormWarpImplI10DirectLoadIffE11DirectStoreIffEfLi1ELi4ELi2ELi32ELi1ELb1EEvT_T0_lld:
.text._Z17LayerNormWarpImplI10DirectLoadIffE11DirectStoreIffEfLi1ELi4ELi2ELi32ELi1ELb1EEvT_T0_lld:
        /* <DEDUP_REMOVED lines=24> */
.L_x_3180:
        /* <DEDUP_REMOVED lines=16> */
[----:B------:R-:W-:Y:S02]  /*0280*/  R2UR UR8, R20 ;  /* 0x00000000140872ca */ /* 0x000fe400000e0000 */
[----:B------:R-:W-:Y:S01]  /*0290*/  R2UR UR9, R21 ;  /* 0x00000000150972ca */ /* 0x000fe200000e0000 */
[C---:B-1----:R-:W-:Y:S01]  /*02a0*/  IMAD.WIDE.U32 R2, R18.reuse, 0x4, R2 ;  /* 0x0000000412027825 */ /* 0x042fe200078e0002 */
[----:B---3--:R-:W-:-:S03]  /*02b0*/  LEA R4, P0, R18, UR4, 0x2 ;  /* 0x0000000412047c11 */ /* 0x008fc6000f8010ff */
[----:B------:R-:W-:Y:S01]  /*02c0*/  HFMA2 R19, -RZ, RZ, 0, 0 ;  /* 0x00000000ff137431 */ /* 0x000fe200000001ff */
[----:B------:R-:W-:Y:S02]  /*02d0*/  R2UR UR10, R20 ;  /* 0x00000000140a72ca */ /* 0x000fe400000e0000 */
[----:B------:R-:W-:Y:S01]  /*02e0*/  LEA.HI.X R5, R18, UR5, RZ, 0x2, P0 ;  /* 0x0000000512057c11 */ /* 0x000fe200080f14ff */
[----:B------:R-:W1:Y:S01]  /*02f0*/  LDCU.64 UR4, c[0x0][0x3c0] ;  /* 0x00007800ff0477ac */ /* 0x000e620008000a00 */
[----:B------:R-:W5:Y:S01]  /*0300*/  LDG.E R29, desc[UR12][R2.64+0x80] ;  /* 0x0000800c021d7981 */ /* 0x000f62000c1e1900 */
[C---:B------:R-:W-:Y:S02]  /*0310*/  R2UR UR11, R21.reuse ;  /* 0x00000000150b72ca */ /* 0x040fe400000e0000 */
[----:B------:R-:W-:Y:S01]  /*0320*/  R2UR UR14, R20 ;  /* 0x00000000140e72ca */ /* 0x000fe200000e0000 */
[----:B------:R-:W5:Y:S01]  /*0330*/  LDG.E R30, desc[UR8][R2.64] ;  /* 0x00000008021e7981 */ /* 0x000f62000c1e1900 */
[----:B------:R-:W2:Y:S01]  /*0340*/  LDCU.64 UR8, c[0x0][0x380] ;  /* 0x00007000ff0877ac */ /* 0x000ea20008000a00 */
[----:B------:R-:W-:Y:S01]  /*0350*/  R2UR UR15, R21 ;  /* 0x00000000150f72ca */ /* 0x000fe200000e0000 */
[----:B------:R-:W-:-:S04]  /*0360*/  IMAD.MOV.U32 R28, RZ, RZ, RZ ;  /* 0x000000ffff1c7224 */ /* 0x000fc800078e00ff */
[----:B------:R-:W-:Y:S02]  /*0370*/  IMAD R0, R28, UR6, RZ ;  /* 0x000000061c007c24 */ /* 0x000fe4000f8e02ff */
[C---:B------:R-:W-:Y:S01]  /*0380*/  IMAD.WIDE.U32 R6, R27.reuse, UR6, R18 ;  /* 0x000000061b067c25 */ /* 0x040fe2000f8e0012 */
[----:B------:R-:W5:Y:S03]  /*0390*/  LDG.E R31, desc[UR10][R4.64] ;  /* 0x0000000a041f7981 */ /* 0x000f66000c1e1900 */
[----:B------:R-:W-:Y:S01]  /*03a0*/  IMAD R9, R27, UR7, R0 ;  /* 0x000000071b097c24 */ /* 0x000fe2000f8e0200 */
[----:B-1----:R-:W1:Y:S01]  /*03b0*/  F2F.F32.F64 R26, UR4 ;  /* 0x00000004001a7d10 */ /* 0x002e620008301000 */
[----:B------:R3:W5:Y:S01]  /*03c0*/  LDG.E R32, desc[UR14][R4.64+0x80] ;  /* 0x0000800e04207981 */ /* 0x000762000c1e1900 */
[----:B------:R-:W-:Y:S01]  /*03d0*/  IMAD.WIDE.U32 R16, R33, UR6, RZ ;  /* 0x0000000621107c25 */ /* 0x000fe2000f8e00ff */
[----:B--2---:R-:W-:-:S03]  /*03e0*/  LEA R8, P0, R6, UR8, 0x2 ;  /* 0x0000000806087c11 */ /* 0x004fc6000f8010ff */
[----:B------:R-:W-:Y:S02]  /*03f0*/  IMAD R23, R33, UR7, R17 ;  /* 0x0000000721177c24 */ /* 0x000fe4000f8e0211 */
[----:B---3--:R-:W-:-:S05]  /*0400*/  IMAD.IADD R5, R7, 0x1, R9 ;  /* 0x0000000107057824 */ /* 0x008fca00078e0209 */
[----:B------:R-:W-:Y:S02]  /*0410*/  LEA.HI.X R6, R6, UR9, R5, 0x2, P0 ;  /* 0x0000000906067c11 */ /* 0x000fe400080f1405 */
[----:B------:R-:W-:Y:S01]  /*0420*/  IADD3 R8, P0, PT, R8, 0x100, RZ ;  /* 0x0000010008087810 */ /* 0x000fe20007f1e0ff */
[C---:B------:R-:W-:Y:S01]  /*0430*/  VIADD R35, R18.reuse, 0x40 ;  /* 0x0000004012237836 */ /* 0x040fe20000000000 */
[----:B------:R-:W-:Y:S01]  /*0440*/  MOV R25, RZ ;  /* 0x000000ff00197202 */ /* 0x000fe20000000f00 */
[----:B------:R-:W-:Y:S01]  /*0450*/  IMAD.MOV.U32 R24, RZ, RZ, R27 ;  /* 0x000000ffff187224 */ /* 0x000fe200078e001b */
[----:B------:R-:W-:Y:S02]  /*0460*/  IADD3 R34, PT, PT, R18, 0x60, RZ ;  /* 0x0000006012227810 */ /* 0x000fe40007ffe0ff */
[----:B------:R-:W-:Y:S02]  /*0470*/  SHF.L.U64.HI R23, R16, 0x2, R23 ;  /* 0x0000000210177819 */ /* 0x000fe40000010217 */
[----:B-1----:R-:W-:-:S07]  /*0480*/  IADD3.X R9, PT, PT, RZ, R6, RZ, P0, !PT ;  /* 0x00000006ff097210 */ /* 0x002fce00007fe4ff */
.L_x_3216:
[C---:B------:R-:W-:Y:S02]  /*0490*/  R2UR UR4, R20.reuse ;  /* 0x00000000140472ca */ /* 0x040fe400000e0000 */
[C---:B------:R-:W-:Y:S02]  /*04a0*/  R2UR UR5, R21.reuse ;  /* 0x00000000150572ca */ /* 0x040fe400000e0000 */
[----:B------:R-:W-:Y:S02]  /*04b0*/  R2UR UR6, R20 ;  /* 0x00000000140672ca */ /* 0x000fe400000e0000 */
[----:B------:R-:W-:-:S09]  /*04c0*/  R2UR UR7, R21 ;  /* 0x00000000150772ca */ /* 0x000fd200000e0000 */
[----:B------:R-:W2:Y:S04]  /*04d0*/  LDG.E R0, desc[UR4][R8.64+-0x100] ;  /* 0xffff000408007981 */ /* 0x000ea8000c1e1900 */
[----:B------:R-:W3:Y:S01]  /*04e0*/  LDG.E R22, desc[UR6][R8.64+-0x80] ;  /* 0xffff800608167981 */ /* 0x000ee2000c1e1900 */
[----:B------:R-:W-:Y:S01]  /*04f0*/  ISETP.GE.U32.AND P1, PT, R35, UR40, PT ;  /* 0x0000002823007c0c */ /* 0x000fe2000bf26070 */
[----:B------:R-:W-:Y:S01]  /*0500*/  BSSY.RECONVERGENT B2, `(.L_x_3181) ;  /* 0x0000022000027945 */ /* 0x000fe20003800200 */
[----:B------:R-:W-:Y:S02]  /*0510*/  IMAD.MOV.U32 R2, RZ, RZ, 0x40000000 ;  /* 0x40000000ff027424 */ /* 0x000fe400078e00ff */
[----:B------:R-:W-:Y:S01]  /*0520*/  ISETP.GE.AND.EX P1, PT, RZ, UR41, PT, P1 ;  /* 0x00000029ff007c0c */ /* 0x000fe2000bf26310 */
[----:B-12---:R-:W-:-:S04]  /*0530*/  FADD R3, RZ, R0 ;  /* 0x00000000ff037221 */ /* 0x006fc80000000000 */
[----:B---3--:R-:W-:Y:S01]  /*0540*/  FADD R6, -R3, R22 ;  /* 0x0000001603067221 */ /* 0x008fe20000000100 */
[----:B------:R-:W-:-:S03]  /*0550*/  FADD R5, R0, -R3 ;  /* 0x8000000300057221 */ /* 0x000fc60000000000 */
[----:B------:R-:W-:Y:S01]  /*0560*/  FFMA R4, R6, 0.5, R3 ;  /* 0x3f00000006047823 */ /* 0x000fe20000000003 */
[----:B------:R-:W-:-:S03]  /*0570*/  FFMA R5, R0, R5, RZ ;  /* 0x0000000500057223 */ /* 0x000fc600000000ff */
[----:B------:R-:W-:-:S04]  /*0580*/  FADD R3, R22, -R4 ;  /* 0x8000000416037221 */ /* 0x000fc80000000000 */
[----:B------:R-:W-:Y:S01]  /*0590*/  FFMA R3, R6, R3, R5 ;  /* 0x0000000306037223 */ /* 0x000fe20000000005 */
[----:B------:R-:W-:Y:S06]  /*05a0*/  @P1 BRA `(.L_x_3182) ;  /* 0x00000000005c1947 */ /* 0x000fec0003800000 */
[----:B------:R-:W-:Y:S02]  /*05b0*/  R2UR UR4, R20 ;  /* 0x00000000140472ca */ /* 0x000fe400000e0000 */
[----:B------:R-:W-:-:S13]  /*05c0*/  R2UR UR5, R21 ;  /* 0x00000000150572ca */ /* 0x000fda00000e0000 */
[----:B------:R-:W2:Y:S01]  /*05d0*/  LDG.E R5, desc[UR4][R8.64] ;  /* 0x0000000408057981 */ /* 0x000ea2000c1e1900 */
[----:B------:R-:W-:Y:S02]  /*05e0*/  HFMA2 R7, -RZ, RZ, 1.666015625, -0.052093505859375 ;  /* 0x3eaaaaabff077431 */ /* 0x000fe400000001ff */
[----:B------:R-:W-:Y:S01]  /*05f0*/  IMAD.MOV.U32 R2, RZ, RZ, 0x40400000 ;  /* 0x40400000ff027424 */ /* 0x000fe200078e00ff */
[----:B------:R-:W-:Y:S03]  /*0600*/  BSSY.RECONVERGENT B3, `(.L_x_3183) ;  /* 0x000000d000037945 */ /* 0x000fe60003800200 */
[----:B------:R-:W-:-:S04]  /*0610*/  FFMA R2, R7, -R2, 1 ;  /* 0x3f80000007027423 */ /* 0x000fc80000000802 */
[----:B------:R-:W-:Y:S01]  /*0620*/  FFMA R7, R2, R7, 0.3333333432674407959 ;  /* 0x3eaaaaab02077423 */ /* 0x000fe20000000007 */
[----:B--2---:R-:W-:-:S04]  /*0630*/  FADD R6, -R4, R5 ;  /* 0x0000000504067221 */ /* 0x004fc80000000100 */
[----:B------:R-:W1:Y:S01]  /*0640*/  FCHK P0, R6, 3 ;  /* 0x4040000006007902 */ /* 0x000e620000000000 */
[----:B------:R-:W-:-:S04]  /*0650*/  FFMA R2, R6, R7, RZ ;  /* 0x0000000706027223 */ /* 0x000fc800000000ff */
[----:B------:R-:W-:-:S04]  /*0660*/  FFMA R10, R2, -3, R6 ;  /* 0xc0400000020a7823 */ /* 0x000fc80000000006 */
[----:B------:R-:W-:Y:S01]  /*0670*/  FFMA R7, R7, R10, R2 ;  /* 0x0000000a07077223 */ /* 0x000fe20000000002 */
[----:B-1----:R-:W-:Y:S06]  /*0680*/  @!P0 BRA `(.L_x_3184) ;  /* 0x0000000000108947 */ /* 0x002fec0003800000 */
[----:B------:R-:W-:Y:S02]  /*0690*/  MOV R14, 0x40400000 ;  /* 0x40400000000e7802 */ /* 0x000fe40000000f00 */
[----:B------:R-:W-:-:S07]  /*06a0*/  MOV R12, 0x6c0 ;  /* 0x000006c0000c7802 */ /* 0x000fce0000000f00 */
[----:B0----5:R-:W-:Y:S05]  /*06b0*/  CALL.REL.NOINC `($__internal_29_$__cuda_sm3x_div_rn_noftz_f32_slowpath) ;  /* 0x00000018002c7944 */ /* 0x021fea0003c00000 */
[----:B------:R-:W-:-:S07]  /*06c0*/  IMAD.MOV.U32 R7, RZ, RZ, R14 ;  /* 0x000000ffff077224 */ /* 0x000fce00078e000e */
.L_x_3184:
[----:B------:R-:W-:Y:S05]  /*06d0*/  BSYNC.RECONVERGENT B3 ;  /* 0x0000000000037941 */ /* 0x000fea0003800200 */
.L_x_3183:
[----:B------:R-:W-:Y:S01]  /*06e0*/  FADD R4, R4, R7 ;  /* 0x0000000704047221 */ /* 0x000fe20000000000 */
[----:B------:R-:W-:-:S03]  /*06f0*/  MOV R2, 0x40400000 ;  /* 0x4040000000027802 */ /* 0x000fc60000000f00 */
[----:B------:R-:W-:-:S04]  /*0700*/  FADD R5, R5, -R4 ;  /* 0x8000000405057221 */ /* 0x000fc80000000000 */
[----:B------:R-:W-:-:S07]  /*0710*/  FFMA R3, R6, R5, R3 ;  /* 0x0000000506037223 */ /* 0x000fce0000000003 */
.L_x_3182:
[----:B------:R-:W-:Y:S05]  /*0720*/  BSYNC.RECONVERGENT B2 ;  /* 0x0000000000027941 */ /* 0x000fea0003800200 */
.L_x_3181:
        /* <DEDUP_REMOVED lines=21> */
[----:B0----5:R-:W-:Y:S05]  /*0880*/  CALL.REL.NOINC `($__internal_29_$__cuda_sm3x_div_rn_noftz_f32_slowpath) ;  /* 0x0000001400b87944 */ /* 0x021fea0003c00000 */
[----:B------:R-:W-:-:S07]  /*0890*/  IMAD.MOV.U32 R7, RZ, RZ, R14 ;  /* 0x000000ffff077224 */ /* 0x000fce00078e000e */
.L_x_3188:
[----:B------:R-:W-:Y:S05]  /*08a0*/  BSYNC.RECONVERGENT B3 ;  /* 0x0000000000037941 */ /* 0x000fea0003800200 */
.L_x_3187:
[----:B------:R-:W-:-:S04]  /*08b0*/  FADD R4, R4, R7 ;  /* 0x0000000704047221 */ /* 0x000fc80000000000 */
[----:B------:R-:W-:-:S04]  /*08c0*/  FADD R5, R5, -R4 ;  /* 0x8000000405057221 */ /* 0x000fc80000000000 */
[----:B------:R-:W-:-:S07]  /*08d0*/  FFMA R3, R6, R5, R3 ;  /* 0x0000000506037223 */ /* 0x000fce0000000003 */
.L_x_3186:
[----:B------:R-:W-:Y:S05]  /*08e0*/  BSYNC.RECONVERGENT B2 ;  /* 0x0000000000027941 */ /* 0x000fea0003800200 */
.L_x_3185:
[----:B------:R-:W-:-:S03]  /*08f0*/  UMOV UR4, 0xffffffff ;  /* 0xffffffff00047882 */ /* 0x000fc60000000000 */
[----:B------:R-:W-:Y:S05]  /*0900*/  BRA.DIV UR4, `(.L_x_3189) ;  /* 0x0000000e04707947 */ /* 0x000fea000b800000 */
[----:B------:R1:W2:Y:S04]  /*0910*/  SHFL.DOWN PT, R7, R4, 0x10, 0x1f ;  /* 0x0a001f0004077f89 */ /* 0x0002a800000e0000 */
[----:B------:R1:W3:Y:S04]  /*0920*/  SHFL.DOWN PT, R5, R3, 0x10, 0x1f ;  /* 0x0a001f0003057f89 */ /* 0x0002e800000e0000 */
[----:B------:R1:W4:Y:S02]  /*0930*/  SHFL.DOWN PT, R14, R2, 0x10, 0x1f ;  /* 0x0a001f00020e7f89 */ /* 0x00032400000e0000 */
.L_x_3221:
        /* <DEDUP_REMOVED lines=16> */
[----:B-123-5:R-:W-:Y:S05]  /*0a40*/  CALL.REL.NOINC `($__internal_29_$__cuda_sm3x_div_rn_noftz_f32_slowpath) ;  /* 0x0000001400487944 */ /* 0x02efea0003c00000 */
[----:B------:R-:W-:-:S07]  /*0a50*/  MOV R6, R14 ;  /* 0x0000000e00067202 */ /* 0x000fce0000000f00 */
.L_x_3193:
[----:B------:R-:W-:Y:S05]  /*0a60*/  BSYNC.RECONVERGENT B3 ;  /* 0x0000000000037941 */ /* 0x000fea0003800200 */
.L_x_3192:
[----:B--2---:R-:W-:-:S04]  /*0a70*/  FADD R7, -R4, R7 ;  /* 0x0000000704077221 */ /* 0x004fc80000000100 */
[C---:B------:R-:W-:Y:S01]  /*0a80*/  FMUL R11, R7.reuse, R7 ;  /* 0x00000007070b7220 */ /* 0x040fe20000400000 */
[----:B-1----:R-:W-:-:S03]  /*0a90*/  FFMA R4, R7, R6, R4 ;  /* 0x0000000607047223 */ /* 0x002fc60000000004 */
[----:B------:R-:W-:-:S04]  /*0aa0*/  FMUL R2, R2, R11 ;  /* 0x0000000b02027220 */ /* 0x000fc80000400000 */
[----:B---3--:R-:W-:Y:S01]  /*0ab0*/  FFMA R10, R2, R6, R5 ;  /* 0x00000006020a7223 */ /* 0x008fe20000000005 */
[----:B------:R-:W-:-:S03]  /*0ac0*/  IMAD.MOV.U32 R2, RZ, RZ, R13 ;  /* 0x000000ffff027224 */ /* 0x000fc600078e000d */
[----:B------:R-:W-:-:S07]  /*0ad0*/  FADD R3, R3, R10 ;  /* 0x0000000a03037221 */ /* 0x000fce0000000000 */
.L_x_3191:
[----:B------:R-:W-:Y:S05]  /*0ae0*/  BSYNC.RECONVERGENT B2 ;  /* 0x0000000000027941 */ /* 0x000fea0003800200 */
.L_x_3190:
[----:B------:R-:W-:-:S03]  /*0af0*/  UMOV UR4, 0xffffffff ;  /* 0xffffffff00047882 */ /* 0x000fc60000000000 */
[----:B------:R-:W-:Y:S05]  /*0b00*/  BRA.DIV UR4, `(.L_x_3194) ;  /* 0x0000000e044c7947 */ /* 0x000fea000b800000 */
[----:B--2---:R2:W4:Y:S04]  /*0b10*/  SHFL.DOWN PT, R7, R4, 0x8, 0x1f ;  /* 0x09001f0004077f89 */ /* 0x00452800000e0000 */
[----:B---3--:R2:W3:Y:S04]  /*0b20*/  SHFL.DOWN PT, R5, R3, 0x8, 0x1f ;  /* 0x09001f0003057f89 */ /* 0x0084e800000e0000 */
[----:B------:R2:W0:Y:S02]  /*0b30*/  SHFL.DOWN PT, R14, R2, 0x8, 0x1f ;  /* 0x09001f00020e7f89 */ /* 0x00042400000e0000 */
.L_x_3226:
        /* <DEDUP_REMOVED lines=16> */
[----:B--2345:R-:W-:Y:S05]  /*0c40*/  CALL.REL.NOINC `($__internal_29_$__cuda_sm3x_div_rn_noftz_f32_slowpath) ;  /* 0x0000001000c87944 */ /* 0x03cfea0003c00000 */
[----:B------:R-:W-:-:S07]  /*0c50*/  MOV R6, R14 ;  /* 0x0000000e00067202 */ /* 0x000fce0000000f00 */
.L_x_3198:
[----:B------:R-:W-:Y:S05]  /*0c60*/  BSYNC.RECONVERGENT B3 ;  /* 0x0000000000037941 */ /* 0x000fea0003800200 */
.L_x_3197:
[----:B----4-:R-:W-:-:S04]  /*0c70*/  FADD R7, -R4, R7 ;  /* 0x0000000704077221 */ /* 0x010fc80000000100 */
[C---:B------:R-:W-:Y:S01]  /*0c80*/  FMUL R11, R7.reuse, R7 ;  /* 0x00000007070b7220 */ /* 0x040fe20000400000 */
[----:B--2---:R-:W-:-:S03]  /*0c90*/  FFMA R4, R7, R6, R4 ;  /* 0x0000000607047223 */ /* 0x004fc60000000004 */
[----:B------:R-:W-:-:S04]  /*0ca0*/  FMUL R2, R2, R11 ;  /* 0x0000000b02027220 */ /* 0x000fc80000400000 */
[----:B---3--:R-:W-:Y:S01]  /*0cb0*/  FFMA R10, R2, R6, R5 ;  /* 0x00000006020a7223 */ /* 0x008fe20000000005 */
[----:B------:R-:W-:-:S03]  /*0cc0*/  IMAD.MOV.U32 R2, RZ, RZ, R13 ;  /* 0x000000ffff027224 */ /* 0x000fc600078e000d */
[----:B------:R-:W-:-:S07]  /*0cd0*/  FADD R3, R3, R10 ;  /* 0x0000000a03037221 */ /* 0x000fce0000000000 */
.L_x_3196:
[----:B------:R-:W-:Y:S05]  /*0ce0*/  BSYNC.RECONVERGENT B2 ;  /* 0x0000000000027941 */ /* 0x000fea0003800200 */
.L_x_3195:
[----:B------:R-:W-:-:S03]  /*0cf0*/  UMOV UR4, 0xffffffff ;  /* 0xffffffff00047882 */ /* 0x000fc60000000000 */
[----:B------:R-:W-:Y:S05]  /*0d00*/  BRA.DIV UR4, `(.L_x_3199) ;  /* 0x0000000e04287947 */ /* 0x000fea000b800000 */
[----:B----4-:R0:W4:Y:S04]  /*0d10*/  SHFL.DOWN PT, R7, R4, 0x4, 0x1f ;  /* 0x08801f0004077f89 */ /* 0x01012800000e0000 */
[----:B---3--:R0:W3:Y:S04]  /*0d20*/  SHFL.DOWN PT, R5, R3, 0x4, 0x1f ;  /* 0x08801f0003057f89 */ /* 0x0080e800000e0000 */
[----:B------:R0:W0:Y:S02]  /*0d30*/  SHFL.DOWN PT, R14, R2, 0x4, 0x1f ;  /* 0x08801f00020e7f89 */ /* 0x00002400000e0000 */
.L_x_3231:
        /* <DEDUP_REMOVED lines=18> */
.L_x_3203:
[----:B------:R-:W-:Y:S05]  /*0e60*/  BSYNC.RECONVERGENT B3 ;  /* 0x0000000000037941 */ /* 0x000fea0003800200 */
.L_x_3202:
[----:B----4-:R-:W-:-:S04]  /*0e70*/  FADD R7, -R4, R7 ;  /* 0x0000000704077221 */ /* 0x010fc80000000100 */
[C---:B------:R-:W-:Y:S01]  /*0e80*/  FMUL R11, R7.reuse, R7 ;  /* 0x00000007070b7220 */ /* 0x040fe20000400000 */
[----:B--2---:R-:W-:-:S03]  /*0e90*/  FFMA R4, R7, R6, R4 ;  /* 0x0000000607047223 */ /* 0x004fc60000000004 */
[----:B------:R-:W-:-:S04]  /*0ea0*/  FMUL R2, R2, R11 ;  /* 0x0000000b02027220 */ /* 0x000fc80000400000 */
[----:B---3--:R-:W-:Y:S01]  /*0eb0*/  FFMA R10, R2, R6, R5 ;  /* 0x00000006020a7223 */ /* 0x008fe20000000005 */
[----:B------:R-:W-:-:S03]  /*0ec0*/  IMAD.MOV.U32 R2, RZ, RZ, R13 ;  /* 0x000000ffff027224 */ /* 0x000fc600078e000d */
[----:B------:R-:W-:-:S07]  /*0ed0*/  FADD R3, R3, R10 ;  /* 0x0000000a03037221 */ /* 0x000fce0000000000 */
.L_x_3201:
[----:B------:R-:W-:Y:S05]  /*0ee0*/  BSYNC.RECONVERGENT B2 ;  /* 0x0000000000027941 */ /* 0x000fea0003800200 */
.L_x_3200:
[----:B------:R-:W-:-:S03]  /*0ef0*/  UMOV UR4, 0xffffffff ;  /* 0xffffffff00047882 */ /* 0x000fc60000000000 */
[----:B------:R-:W-:Y:S05]  /*0f00*/  BRA.DIV UR4, `(.L_x_3204) ;  /* 0x0000000e04047947 */ /* 0x000fea000b800000 */
[----:B----4-:R0:W4:Y:S04]  /*0f10*/  SHFL.DOWN PT, R7, R4, 0x2, 0x1f ;  /* 0x08401f0004077f89 */ /* 0x01012800000e0000 */
[----:B---3--:R0:W3:Y:S04]  /*0f20*/  SHFL.DOWN PT, R5, R3, 0x2, 0x1f ;  /* 0x08401f0003057f89 */ /* 0x0080e800000e0000 */
[----:B------:R0:W0:Y:S02]  /*0f30*/  SHFL.DOWN PT, R14, R2, 0x2, 0x1f ;  /* 0x08401f00020e7f89 */ /* 0x00002400000e0000 */
.L_x_3236:
        /* <DEDUP_REMOVED lines=18> */
.L_x_3208:
[----:B------:R-:W-:Y:S05]  /*1060*/  BSYNC.RECONVERGENT B3 ;  /* 0x0000000000037941 */ /* 0x000fea0003800200 */
.L_x_3207:
[----:B----4-:R-:W-:-:S04]  /*1070*/  FADD R7, -R4, R7 ;  /* 0x0000000704077221 */ /* 0x010fc80000000100 */
[C---:B------:R-:W-:Y:S01]  /*1080*/  FMUL R11, R7.reuse, R7 ;  /* 0x00000007070b7220 */ /* 0x040fe20000400000 */
[----:B--2---:R-:W-:-:S03]  /*1090*/  FFMA R4, R7, R6, R4 ;  /* 0x0000000607047223 */ /* 0x004fc60000000004 */
[----:B------:R-:W-:-:S04]  /*10a0*/  FMUL R2, R2, R11 ;  /* 0x0000000b02027220 */ /* 0x000fc80000400000 */
[----:B---3--:R-:W-:Y:S01]  /*10b0*/  FFMA R10, R2, R6, R5 ;  /* 0x00000006020a7223 */ /* 0x008fe20000000005 */
[----:B------:R-:W-:-:S03]  /*10c0*/  IMAD.MOV.U32 R2, RZ, RZ, R13 ;  /* 0x000000ffff027224 */ /* 0x000fc600078e000d */
[----:B------:R-:W-:-:S07]  /*10d0*/  FADD R3, R3, R10 ;  /* 0x0000000a03037221 */ /* 0x000fce0000000000 */
.L_x_3206:
[----:B------:R-:W-:Y:S05]  /*10e0*/  BSYNC.RECONVERGENT B2 ;  /* 0x0000000000027941 */ /* 0x000fea0003800200 */
.L_x_3205:
[----:B------:R-:W-:-:S03]  /*10f0*/  UMOV UR4, 0xffffffff ;  /* 0xffffffff00047882 */ /* 0x000fc60000000000 */
[----:B------:R-:W-:Y:S05]  /*1100*/  BRA.DIV UR4, `(.L_x_3209) ;  /* 0x0000000a04e07947 */ /* 0x000fea000b800000 */
[----:B----4-:R0:W4:Y:S04]  /*1110*/  SHFL.DOWN PT, R7, R4, 0x1, 0x1f ;  /* 0x08201f0004077f89 */ /* 0x01012800000e0000 */
[----:B---3--:R0:W3:Y:S04]  /*1120*/  SHFL.DOWN PT, R5, R3, 0x1, 0x1f ;  /* 0x08201f0003057f89 */ /* 0x0080e800000e0000 */
[----:B------:R0:W0:Y:S02]  /*1130*/  SHFL.DOWN PT, R14, R2, 0x1, 0x1f ;  /* 0x08201f00020e7f89 */ /* 0x00002400000e0000 */
.L_x_3241:
        /* <DEDUP_REMOVED lines=18> */
.L_x_3213:
[----:B------:R-:W-:Y:S05]  /*1260*/  BSYNC.RECONVERGENT B3 ;  /* 0x0000000000037941 */ /* 0x000fea0003800200 */
.L_x_3212:
[----:B----4-:R-:W-:-:S04]  /*1270*/  FADD R7, -R4, R7 ;  /* 0x0000000704077221 */ /* 0x010fc80000000100 */
[C---:B------:R-:W-:Y:S01]  /*1280*/  FMUL R11, R7.reuse, R7 ;  /* 0x00000007070b7220 */ /* 0x040fe20000400000 */
[----:B--2---:R-:W-:-:S03]  /*1290*/  FFMA R4, R7, R6, R4 ;  /* 0x0000000607047223 */ /* 0x004fc60000000004 */
[----:B------:R-:W-:-:S04]  /*12a0*/  FMUL R2, R2, R11 ;  /* 0x0000000b02027220 */ /* 0x000fc80000400000 */
[----:B---3--:R-:W-:Y:S01]  /*12b0*/  FFMA R10, R2, R6, R5 ;  /* 0x00000006020a7223 */ /* 0x008fe20000000005 */
[----:B------:R-:W-:-:S03]  /*12c0*/  IMAD.MOV.U32 R2, RZ, RZ, R13 ;  /* 0x000000ffff027224 */ /* 0x000fc600078e000d */
[----:B------:R-:W-:-:S07]  /*12d0*/  FADD R3, R3, R10 ;  /* 0x0000000a03037221 */ /* 0x000fce0000000000 */
.L_x_3211:
[----:B------:R-:W-:Y:S05]  /*12e0*/  BSYNC.RECONVERGENT B2 ;  /* 0x0000000000027941 */ /* 0x000fea0003800200 */
.L_x_3210:
[----:B------:R-:W-:-:S03]  /*12f0*/  UMOV UR4, 0xffffffff ;  /* 0xffffffff00047882 */ /* 0x000fc60000000000 */
[----:B------:R-:W-:Y:S05]  /*1300*/  BRA.DIV UR4, `(.L_x_3214) ;  /* 0x0000000a04bc7947 */ /* 0x000fea000b800000 */
[----:B---3--:R0:W3:Y:S04]  /*1310*/  SHFL.IDX PT, R5, R4, RZ, 0x1f ;  /* 0x00001fff04057589 */ /* 0x0080e800000e0000 */
[----:B-12---:R-:W1:Y:S04]  /*1320*/  SHFL.IDX PT, R3, R3, RZ, 0x1f ;  /* 0x00001fff03037589 */ /* 0x006e6800000e0000 */
[----:B------:R0:W2:Y:S02]  /*1330*/  SHFL.IDX PT, R14, R2, RZ, 0x1f ;  /* 0x00001fff020e7589 */ /* 0x0000a400000e0000 */
.L_x_3246:
        /* <DEDUP_REMOVED lines=10> */
[----:B---3-5:R-:W-:Y:S05]  /*13e0*/  CALL.REL.NOINC `($__internal_29_$__cuda_sm3x_div_rn_noftz_f32_slowpath) ;  /* 0x0000000800e07944 */ /* 0x028fea0003c00000 */
[----:B------:R-:W-:-:S07]  /*13f0*/  IMAD.MOV.U32 R2, RZ, RZ, R14 ;  /* 0x000000ffff027224 */ /* 0x000fce00078e000e */
.L_x_3215:
[----:B------:R-:W-:Y:S01]  /*1400*/  FMNMX R3, RZ, R2, !PT ;  /* 0x00000002ff037209 */ /* 0x000fe20007800000 */
[--C-:B---3--:R-:W-:Y:S01]  /*1410*/  FADD R7, R0, -R5.reuse ;  /* 0x8000000500077221 */ /* 0x108fe20000000000 */
[----:B------:R-:W-:Y:S01]  /*1420*/  SHF.R.S32.HI R2, RZ, 0x1f, R24 ;  /* 0x0000001fff027819 */ /* 0x000fe20000011418 */
[----:B------:R-:W-:Y:S01]  /*1430*/  FADD R11, R22, -R5 ;  /* 0x80000005160b7221 */ /* 0x000fe20000000000 */
[----:B------:R-:W-:Y:S01]  /*1440*/  @!P0 R2UR UR10, R20 ;  /* 0x00000000140a82ca */ /* 0x000fe200000e0000 */
[----:B------:R-:W-:Y:S01]  /*1450*/  FADD R4, R26, R3 ;  /* 0x000000031a047221 */ /* 0x000fe20000000000 */
[----:B------:R-:W-:Y:S01]  /*1460*/  IMAD.MOV.U32 R3, RZ, RZ, RZ ;  /* 0x000000ffff037224 */ /* 0x000fe200078e00ff */
[C---:B------:R-:W-:Y:S01]  /*1470*/  @!P0 R2UR UR11, R21.reuse ;  /* 0x00000000150b82ca */ /* 0x040fe200000e0000 */
[----:B------:R-:W-:Y:S01]  /*1480*/  IMAD R13, R2, UR38, RZ ;  /* 0x00000026020d7c24 */ /* 0x000fe2000f8e02ff */
[----:B------:R-:W-:Y:S02]  /*1490*/  MOV R2, R18 ;  /* 0x0000001200027202 */ /* 0x000fe40000000f00 */
[----:B------:R-:W-:Y:S01]  /*14a0*/  FSETP.GEU.AND P2, PT, |R4|, 1.175494350822287508e-38, PT ;  /* 0x008000000400780b */ /* 0x000fe20003f4e200 */
[----:B------:R-:W-:Y:S01]  /*14b0*/  IMAD R13, R24, UR39, R13 ;  /* 0x00000027180d7c24 */ /* 0x000fe2000f8e020d */
[----:B------:R-:W-:Y:S01]  /*14c0*/  @!P1 R2UR UR8, R20 ;  /* 0x00000000140892ca */ /* 0x000fe200000e0000 */
[----:B------:R-:W-:Y:S01]  /*14d0*/  IMAD.WIDE.U32 R2, R24, UR38, R2 ;  /* 0x0000002618027c25 */ /* 0x000fe2000f8e0002 */
[----:B------:R-:W-:-:S02]  /*14e0*/  @!P1 R2UR UR9, R21 ;  /* 0x00000000150992ca */ /* 0x000fc400000e0000 */
[----:B------:R-:W-:Y:S02]  /*14f0*/  R2UR UR4, R20 ;  /* 0x00000000140472ca */ /* 0x000fe400000e0000 */
[----:B------:R-:W-:Y:S02]  /*1500*/  IADD3 R3, PT, PT, R3, R13, RZ ;  /* 0x0000000d03037210 */ /* 0x000fe40007ffe0ff */
[----:B------:R-:W-:Y:S02]  /*1510*/  @!P0 MOV R13, 0x7fc00000 ;  /* 0x7fc00000000d8802 */ /* 0x000fe40000000f00 */
[C---:B------:R-:W-:Y:S01]  /*1520*/  R2UR UR5, R21.reuse ;  /* 0x00000000150572ca */ /* 0x040fe200000e0000 */
[----:B------:R-:W-:Y:S01]  /*1530*/  @!P2 FMUL R4, R4, 16777216 ;  /* 0x4b8000000404a820 */ /* 0x000fe20000400000 */
[----:B------:R-:W-:Y:S02]  /*1540*/  R2UR UR6, R20 ;  /* 0x00000000140672ca */ /* 0x000fe400000e0000 */
[----:B------:R-:W-:Y:S01]  /*1550*/  R2UR UR7, R21 ;  /* 0x00000000150772ca */ /* 0x000fe200000e0000 */
[----:B------:R0:W1:Y:S02]  /*1560*/  MUFU.RSQ R6, R4 ;  /* 0x0000000400067308 */ /* 0x0000640000001400 */
[----:B0-----:R-:W-:-:S04]  /*1570*/  LEA R4, P3, R2, UR36, 0x2 ;  /* 0x0000002402047c11 */ /* 0x001fc8000f8610ff */
[----:B------:R-:W-:Y:S01]  /*1580*/  LEA.HI.X R5, R2, UR37, R3, 0x2, P3 ;  /* 0x0000002502057c11 */ /* 0x000fe200098f1403 */
[----:B------:R-:W-:Y:S02]  /*1590*/  @!P1 IMAD.MOV.U32 R3, RZ, RZ, 0x7fc00000 ;  /* 0x7fc00000ff039424 */ /* 0x000fe400078e00ff */
[----:B-1----:R-:W-:Y:S02]  /*15a0*/  @!P2 FMUL R6, R6, 4096 ;  /* 0x458000000606a820 */ /* 0x002fe40000400000 */
[----:B------:R1:W-:Y:S01]  /*15b0*/  @!P0 STG.E desc[UR10][R4.64+0x180], R13 ;  /* 0x0001800d04008986 */ /* 0x0003e2000c10190a */
[----:B------:R-:W-:Y:S01]  /*15c0*/  IADD3 R27, P0, PT, R33, R27, RZ ;  /* 0x0000001b211b7210 */ /* 0x000fe20007f1e0ff */
[C---:B------:R-:W-:Y:S01]  /*15d0*/  FMUL R7, R6.reuse, R7 ;  /* 0x0000000706077220 */ /* 0x040fe20000400000 */
[----:B------:R-:W-:Y:S01]  /*15e0*/  FMUL R11, R6, R11 ;  /* 0x0000000b060b7220 */ /* 0x000fe20000400000 */
[----:B------:R1:W-:Y:S02]  /*15f0*/  @!P1 STG.E desc[UR8][R4.64+0x100], R3 ;  /* 0x0001000304009986 */ /* 0x0003e4000c101908 */
[----:B------:R-:W-:Y:S01]  /*1600*/  IMAD.X R28, RZ, RZ, R28, P0 ;  /* 0x000000ffff1c7224 */ /* 0x000fe200000e061c */
[----:B------:R-:W-:Y:S01]  /*1610*/  ISETP.GE.U32.AND P0, PT, R27, UR42, PT ;  /* 0x0000002a1b007c0c */ /* 0x000fe2000bf06070 */
[----:B-----5:R-:W-:Y:S01]  /*1620*/  FFMA R7, R30, R7, R31 ;  /* 0x000000071e077223 */ /* 0x020fe2000000001f */
[----:B------:R-:W-:Y:S01]  /*1630*/  FFMA R11, R29, R11, R32 ;  /* 0x0000000b1d0b7223 */ /* 0x000fe20000000020 */
[----:B------:R-:W-:-:S02]  /*1640*/  IADD3 R25, P1, PT, RZ, R25, RZ ;  /* 0x00000019ff197210 */ /* 0x000fc40007f3e0ff */
[----:B------:R-:W-:Y:S01]  /*1650*/  ISETP.GE.AND.EX P0, PT, R28, UR43, PT, P0 ;  /* 0x0000002b1c007c0c */ /* 0x000fe2000bf06300 */
[----:B------:R1:W-:Y:S01]  /*1660*/  STG.E desc[UR4][R4.64], R7 ;  /* 0x0000000704007986 */ /* 0x0003e2000c101904 */
[----:B------:R-:W-:Y:S01]  /*1670*/  LEA R8, P2, R16, R8, 0x2 ;  /* 0x0000000810087211 */ /* 0x000fe200078410ff */
[----:B------:R-:W-:Y:S02]  /*1680*/  IMAD.X R24, R33, 0x1, R24, P1 ;  /* 0x0000000121187824 */ /* 0x000fe400008e0618 */
[----:B------:R1:W-:Y:S01]  /*1690*/  STG.E desc[UR6][R4.64+0x80], R11 ;  /* 0x0000800b04007986 */ /* 0x0003e2000c101906 */
[----:B------:R-:W-:-:S07]  /*16a0*/  IADD3.X R9, PT, PT, R9, R23, RZ, P2, !PT ;  /* 0x0000001709097210 */ /* 0x000fce00017fe4ff */
[----:B------:R-:W-:Y:S05]  /*16b0*/  @!P0 BRA `(.L_x_3216) ;  /* 0xffffffec00748947 */ /* 0x000fea000383ffff */
[----:B------:R-:W-:Y:S05]  /*16c0*/  EXIT ;  /* 0x000000000000794d */ /* 0x000fea0003800000 */
.L_x_3189:
[----:B------:R-:W-:Y:S01]  /*16d0*/  HFMA2 R11, -RZ, RZ, 0, 1.847743988037109375e-06 ;  /* 0x0000001fff0b7431 */ /* 0x000fe200000001ff */
[----:B------:R-:W-:Y:S01]  /*16e0*/  BSSY B0, `(.L_x_3217) ;  /* 0x0000007000007945 */ /* 0x000fe20003800000 */
[----:B------:R-:W-:Y:S01]  /*16f0*/  MOV R13, R4 ;  /* 0x00000004000d7202 */ /* 0x000fe20000000f00 */
[----:B------:R-:W-:Y:S02]  /*1700*/  IMAD.MOV.U32 R12, RZ, RZ, 0x10 ;  /* 0x00000010ff0c7424 */ /* 0x000fe400078e00ff */
[----:B------:R-:W-:-:S07]  /*1710*/  IMAD.MOV.U32 R15, RZ, RZ, -0x1 ;  /* 0xffffffffff0f7424 */ /* 0x000fce00078e00ff */
[----:B0----5:R-:W-:Y:S05]  /*1720*/  WARPSYNC.COLLECTIVE R15, `(.L_x_3218) ;  /* 0x000000000f087348 */ /* 0x021fea0003c00000 */
[----:B------:R1:W2:Y:S02]  /*1730*/  SHFL.DOWN P6, R14, R13, R12, R11 ;  /* 0x0800000c0d0e7389 */ /* 0x0002a400000c000b */
[----:B012--5:R-:W-:Y:S05]  /*1740*/  ENDCOLLECTIVE ;  /* 0x000000000000791b */ /* 0x027fea0003800000 */
.L_x_3218:
[----:B------:R-:W-:Y:S05]  /*1750*/  BSYNC B0 ;  /* 0x0000000000007941 */ /* 0x000fea0003800000 */
.L_x_3217:
[----:B------:R-:W-:Y:S02]  /*1760*/  HFMA2 R12, -RZ, RZ, 0, 9.5367431640625e-07 ;  /* 0x00000010ff0c7431 */ /* 0x000fe400000001ff */
[----:B------:R-:W-:Y:S01]  /*1770*/  IMAD.MOV.U32 R13, RZ, RZ, R3 ;  /* 0x000000ffff0d7224 */ /* 0x000fe200078e0003 */
[----:B------:R-:W-:Y:S01]  /*1780*/  MOV R15, 0xffffffff ;  /* 0xffffffff000f7802 */ /* 0x000fe20000000f00 */
[----:B------:R-:W-:Y:S01]  /*1790*/  IMAD.MOV.U32 R11, RZ, RZ, 0x1f ;  /* 0x0000001fff0b7424 */ /* 0x000fe200078e00ff */
[----:B------:R-:W-:-:S07]  /*17a0*/  MOV R7, R14 ;  /* 0x0000000e00077202 */ /* 0x000fce0000000f00 */
[----:B------:R-:W-:Y:S05]  /*17b0*/  WARPSYNC.COLLECTIVE R15, `(.L_x_3219) ;  /* 0x000000000f087348 */ /* 0x000fea0003c00000 */
[----:B------:R0:W1:Y:S02]  /*17c0*/  SHFL.DOWN P6, R14, R13, R12, R11 ;  /* 0x0800000c0d0e7389 */ /* 0x00006400000c000b */
[----:B01----:R-:W-:Y:S05]  /*17d0*/  ENDCOLLECTIVE ;  /* 0x000000000000791b */ /* 0x003fea0003800000 */
.L_x_3219:
[----:B------:R-:W-:Y:S01]  /*17e0*/  MOV R13, R2 ;  /* 0x00000002000d7202 */ /* 0x000fe20000000f00 */
[----:B------:R-:W-:-:S07]  /*17f0*/  IMAD.MOV.U32 R5, RZ, RZ, R14 ;  /* 0x000000ffff057224 */ /* 0x000fce00078e000e */
[----:B------:R-:W-:Y:S05]  /*1800*/  WARPSYNC.COLLECTIVE R15, `(.L_x_3220) ;  /* 0x000000000f087348 */ /* 0x000fea0003c00000 */
[----:B------:R0:W1:Y:S02]  /*1810*/  SHFL.DOWN P6, R14, R13, R12, R11 ;  /* 0x0800000c0d0e7389 */ /* 0x00006400000c000b */
[----:B01----:R-:W-:Y:S05]  /*1820*/  ENDCOLLECTIVE ;  /* 0x000000000000791b */ /* 0x003fea0003800000 */
.L_x_3220:
[----:B------:R-:W-:Y:S05]  /*1830*/  BRA `(.L_x_3221) ;  /* 0xfffffff000407947 */ /* 0x000fea000383ffff */
.L_x_3194:
[----:B------:R-:W-:Y:S01]  /*1840*/  HFMA2 R12, -RZ, RZ, 0, 4.76837158203125e-07 ;  /* 0x00000008ff0c7431 */ /* 0x000fe200000001ff */
[----:B------:R-:W-:Y:S01]  /*1850*/  BSSY B0, `(.L_x_3222) ;  /* 0x0000007000007945 */ /* 0x000fe20003800000 */
[----:B------:R-:W-:Y:S01]  /*1860*/  IMAD.MOV.U32 R13, RZ, RZ, R4 ;  /* 0x000000ffff0d7224 */ /* 0x000fe200078e0004 */
[----:B------:R-:W-:Y:S01]  /*1870*/  MOV R15, 0xffffffff ;  /* 0xffffffff000f7802 */ /* 0x000fe20000000f00 */
[----:B------:R-:W-:-:S07]  /*1880*/  IMAD.MOV.U32 R11, RZ, RZ, 0x1f ;  /* 0x0000001fff0b7424 */ /* 0x000fce00078e00ff */
[----:B0123-5:R-:W-:Y:S05]  /*1890*/  WARPSYNC.COLLECTIVE R15, `(.L_x_3223) ;  /* 0x000000000f087348 */ /* 0x02ffea0003c00000 */
[----:B------:R4:W0:Y:S02]  /*18a0*/  SHFL.DOWN P6, R14, R13, R12, R11 ;  /* 0x0800000c0d0e7389 */ /* 0x00082400000c000b */
[----:B012345:R-:W-:Y:S05]  /*18b0*/  ENDCOLLECTIVE ;  /* 0x000000000000791b */ /* 0x03ffea0003800000 */
.L_x_3223:
[----:B------:R-:W-:Y:S05]  /*18c0*/  BSYNC B0 ;  /* 0x0000000000007941 */ /* 0x000fea0003800000 */
.L_x_3222:
        /* <DEDUP_REMOVED lines=8> */
.L_x_3224:
[----:B------:R-:W-:Y:S01]  /*1950*/  IMAD.MOV.U32 R13, RZ, RZ, R2 ;  /* 0x000000ffff0d7224 */ /* 0x000fe200078e0002 */
[----:B------:R-:W-:-:S07]  /*1960*/  MOV R5, R14 ;  /* 0x0000000e00057202 */ /* 0x000fce0000000f00 */
[----:B------:R-:W-:Y:S05]  /*1970*/  WARPSYNC.COLLECTIVE R15, `(.L_x_3225) ;  /* 0x000000000f087348 */ /* 0x000fea0003c00000 */
[----:B------:R0:W1:Y:S02]  /*1980*/  SHFL.DOWN P6, R14, R13, R12, R11 ;  /* 0x0800000c0d0e7389 */ /* 0x00006400000c000b */
[----:B01----:R-:W-:Y:S05]  /*1990*/  ENDCOLLECTIVE ;  /* 0x000000000000791b */ /* 0x003fea0003800000 */
.L_x_3225:
[----:B------:R-:W-:Y:S05]  /*19a0*/  BRA `(.L_x_3226) ;  /* 0xfffffff000647947 */ /* 0x000fea000383ffff */
.L_x_3199:
[----:B------:R-:W-:Y:S01]  /*19b0*/  HFMA2 R11, -RZ, RZ, 0, 1.847743988037109375e-06 ;  /* 0x0000001fff0b7431 */ /* 0x000fe200000001ff */
[----:B------:R-:W-:Y:S01]  /*19c0*/  BSSY B0, `(.L_x_3227) ;  /* 0x0000007000007945 */ /* 0x000fe20003800000 */
[----:B------:R-:W-:Y:S01]  /*19d0*/  MOV R13, R4 ;  /* 0x00000004000d7202 */ /* 0x000fe20000000f00 */
[----:B------:R-:W-:Y:S02]  /*19e0*/  IMAD.MOV.U32 R12, RZ, RZ, 0x4 ;  /* 0x00000004ff0c7424 */ /* 0x000fe400078e00ff */
[----:B------:R-:W-:-:S07]  /*19f0*/  IMAD.MOV.U32 R15, RZ, RZ, -0x1 ;  /* 0xffffffffff0f7424 */ /* 0x000fce00078e00ff */
[----:B-12345:R-:W-:Y:S05]  /*1a00*/  WARPSYNC.COLLECTIVE R15, `(.L_x_3228) ;  /* 0x000000000f087348 */ /* 0x03efea0003c00000 */
[----:B------:R0:W0:Y:S02]  /*1a10*/  SHFL.DOWN P6, R14, R13, R12, R11 ;  /* 0x0800000c0d0e7389 */ /* 0x00002400000c000b */
[----:B012345:R-:W-:Y:S05]  /*1a20*/  ENDCOLLECTIVE ;  /* 0x000000000000791b */ /* 0x03ffea0003800000 */
.L_x_3228:
[----:B------:R-:W-:Y:S05]  /*1a30*/  BSYNC B0 ;  /* 0x0000000000007941 */ /* 0x000fea0003800000 */
.L_x_3227:
        /* <DEDUP_REMOVED lines=8> */
.L_x_3229:
[----:B------:R-:W-:Y:S01]  /*1ac0*/  MOV R13, R2 ;  /* 0x00000002000d7202 */ /* 0x000fe20000000f00 */
[----:B------:R-:W-:-:S07]  /*1ad0*/  IMAD.MOV.U32 R5, RZ, RZ, R14 ;  /* 0x000000ffff057224 */ /* 0x000fce00078e000e */
[----:B------:R-:W-:Y:S05]  /*1ae0*/  WARPSYNC.COLLECTIVE R15, `(.L_x_3230) ;  /* 0x000000000f087348 */ /* 0x000fea0003c00000 */
[----:B------:R0:W1:Y:S02]  /*1af0*/  SHFL.DOWN P6, R14, R13, R12, R11 ;  /* 0x0800000c0d0e7389 */ /* 0x00006400000c000b */
[----:B01----:R-:W-:Y:S05]  /*1b00*/  ENDCOLLECTIVE ;  /* 0x000000000000791b */ /* 0x003fea0003800000 */
.L_x_3230:
[----:B------:R-:W-:Y:S05]  /*1b10*/  BRA `(.L_x_3231) ;  /* 0xfffffff000887947 */ /* 0x000fea000383ffff */
.L_x_3204:
[----:B------:R-:W-:Y:S01]  /*1b20*/  HFMA2 R12, -RZ, RZ, 0, 1.1920928955078125e-07 ;  /* 0x00000002ff0c7431 */ /* 0x000fe200000001ff */
[----:B------:R-:W-:Y:S01]  /*1b30*/  BSSY B0, `(.L_x_3232) ;  /* 0x0000007000007945 */ /* 0x000fe20003800000 */
[----:B------:R-:W-:Y:S01]  /*1b40*/  IMAD.MOV.U32 R13, RZ, RZ, R4 ;  /* 0x000000ffff0d7224 */ /* 0x000fe200078e0004 */
[----:B------:R-:W-:Y:S01]  /*1b50*/  MOV R15, 0xffffffff ;  /* 0xffffffff000f7802 */ /* 0x000fe20000000f00 */
[----:B------:R-:W-:-:S07]  /*1b60*/  IMAD.MOV.U32 R11, RZ, RZ, 0x1f ;  /* 0x0000001fff0b7424 */ /* 0x000fce00078e00ff */
[----:B-12345:R-:W-:Y:S05]  /*1b70*/  WARPSYNC.COLLECTIVE R15, `(.L_x_3233) ;  /* 0x000000000f087348 */ /* 0x03efea0003c00000 */
[----:B------:R0:W0:Y:S02]  /*1b80*/  SHFL.DOWN P6, R14, R13, R12, R11 ;  /* 0x0800000c0d0e7389 */ /* 0x00002400000c000b */
[----:B012345:R-:W-:Y:S05]  /*1b90*/  ENDCOLLECTIVE ;  /* 0x000000000000791b */ /* 0x03ffea0003800000 */
.L_x_3233:
[----:B------:R-:W-:Y:S05]  /*1ba0*/  BSYNC B0 ;  /* 0x0000000000007941 */ /* 0x000fea0003800000 */
.L_x_3232:
        /* <DEDUP_REMOVED lines=8> */
.L_x_3234:
[----:B------:R-:W-:Y:S01]  /*1c30*/  IMAD.MOV.U32 R13, RZ, RZ, R2 ;  /* 0x000000ffff0d7224 */ /* 0x000fe200078e0002 */
[----:B------:R-:W-:-:S07]  /*1c40*/  MOV R5, R14 ;  /* 0x0000000e00057202 */ /* 0x000fce0000000f00 */
[----:B------:R-:W-:Y:S05]  /*1c50*/  WARPSYNC.COLLECTIVE R15, `(.L_x_3235) ;  /* 0x000000000f087348 */ /* 0x000fea0003c00000 */
[----:B------:R0:W1:Y:S02]  /*1c60*/  SHFL.DOWN P6, R14, R13, R12, R11 ;  /* 0x0800000c0d0e7389 */ /* 0x00006400000c000b */
[----:B01----:R-:W-:Y:S05]  /*1c70*/  ENDCOLLECTIVE ;  /* 0x000000000000791b */ /* 0x003fea0003800000 */
.L_x_3235:
[----:B------:R-:W-:Y:S05]  /*1c80*/  BRA `(.L_x_3236) ;  /* 0xfffffff000ac7947 */ /* 0x000fea000383ffff */
.L_x_3209:
        /* <DEDUP_REMOVED lines=8> */
.L_x_3238:
[----:B------:R-:W-:Y:S05]  /*1d10*/  BSYNC B0 ;  /* 0x0000000000007941 */ /* 0x000fea0003800000 */
.L_x_3237:
        /* <DEDUP_REMOVED lines=8> */
.L_x_3239:
[----:B------:R-:W-:Y:S02]  /*1da0*/  MOV R13, R2 ;  /* 0x00000002000d7202 */ /* 0x000fe40000000f00 */
[----:B------:R-:W-:-:S07]  /*1db0*/  MOV R5, R14 ;  /* 0x0000000e00057202 */ /* 0x000fce0000000f00 */
[----:B------:R-:W-:Y:S05]  /*1dc0*/  WARPSYNC.COLLECTIVE R15, `(.L_x_3240) ;  /* 0x000000000f087348 */ /* 0x000fea0003c00000 */
[----:B------:R0:W1:Y:S02]  /*1dd0*/  SHFL.DOWN P6, R14, R13, R12, R11 ;  /* 0x0800000c0d0e7389 */ /* 0x00006400000c000b */
[----:B01----:R-:W-:Y:S05]  /*1de0*/  ENDCOLLECTIVE ;  /* 0x000000000000791b */ /* 0x003fea0003800000 */
.L_x_3240:
[----:B------:R-:W-:Y:S05]  /*1df0*/  BRA `(.L_x_3241) ;  /* 0xfffffff000d07947 */ /* 0x000fea000383ffff */
.L_x_3214:
        /* <DEDUP_REMOVED lines=8> */
.L_x_3243:
[----:B------:R-:W-:Y:S05]  /*1e80*/  BSYNC B0 ;  /* 0x0000000000007941 */ /* 0x000fea0003800000 */
.L_x_3242:
        /* <DEDUP_REMOVED lines=8> */
.L_x_3244:
[----:B------:R-:W-:Y:S01]  /*1f10*/  MOV R13, R2 ;  /* 0x00000002000d7202 */ /* 0x000fe20000000f00 */
[----:B------:R-:W-:-:S07]  /*1f20*/  IMAD.MOV.U32 R3, RZ, RZ, R14 ;  /* 0x000000ffff037224 */ /* 0x000fce00078e000e */
[----:B------:R-:W-:Y:S05]  /*1f30*/  WARPSYNC.COLLECTIVE R15, `(.L_x_3245) ;  /* 0x000000000f087348 */ /* 0x000fea0003c00000 */
[----:B------:R0:W1:Y:S02]  /*1f40*/  SHFL.IDX P6, R14, R13, R12, R11 ;  /* 0x0000000c0d0e7389 */ /* 0x00006400000c000b */
[----:B01----:R-:W-:Y:S05]  /*1f50*/  ENDCOLLECTIVE ;  /* 0x000000000000791b */ /* 0x003fea0003800000 */
.L_x_3245:
[----:B------:R-:W-:Y:S05]  /*1f60*/  BRA `(.L_x_3246) ;  /* 0xfffffff000f47947 */ /* 0x000fea000383ffff */
        .weak           $__internal_29_$__cuda_sm3x_div_rn_noftz_f32_slowpath
        .type           $__internal_29_$__cuda_sm3x_div_rn_noftz_f32_slowpath,@function
        .size           $__internal_29_$__cuda_sm3x_div_rn_noftz_f32_slowpath,(.L_x_7652 - $__internal_29_$__cuda_sm3x_div_rn_noftz_f32_slowpath)
$__internal_29_$__cuda_sm3x_div_rn_noftz_f32_slowpath:
        /* <DEDUP_REMOVED lines=35> */
.L_x_3248:
[----:B------:R-:W-:Y:S01]  /*21a0*/  LEA R37, R15, 0xc0800000, 0x17 ;  /* 0xc08000000f257811 */ /* 0x000fe200078eb8ff */
[----:B------:R-:W-:Y:S04]  /*21b0*/  BSSY B1, `(.L_x_3253) ;  /* 0x0000036000017945 */ /* 0x000fe80003800000 */
[----:B------:R-:W-:Y:S01]  /*21c0*/  IMAD.IADD R37, R14, 0x1, -R37 ;  /* 0x000000010e257824 */ /* 0x000fe200078e0a25 */
[----:B------:R-:W-:-:S03]  /*21d0*/  IADD3 R14, PT, PT, R38, -0x7f, RZ ;  /* 0xffffff81260e7810 */ /* 0x000fc60007ffe0ff */
        /* <DEDUP_REMOVED lines=47> */
.L_x_3255:
[----:B------:R-:W-:-:S04]  /*24d0*/  LOP3.LUT R10, R10, 0x80000000, RZ, 0xc0, !PT ;  /* 0x800000000a0a7812 */ /* 0x000fc800078ec0ff */
[----:B------:R-:W-:Y:S01]  /*24e0*/  LOP3.LUT R10, R10, 0x7f800000, RZ, 0xfc, !PT ;  /* 0x7f8000000a0a7812 */ /* 0x000fe200078efcff */
[----:B------:R-:W-:Y:S06]  /*24f0*/  BRA `(.L_x_3256) ;  /* 0x0000000000047947 */ /* 0x000fec0003800000 */
.L_x_3254:
[----:B------:R-:W-:-:S07]  /*2500*/  LEA R10, R38, R10, 0x17 ;  /* 0x0000000a260a7211 */ /* 0x000fce00078eb8ff */
.L_x_3256:
[----:B------:R-:W-:Y:S05]  /*2510*/  BSYNC B1 ;  /* 0x0000000000017941 */ /* 0x000fea0003800000 */
.L_x_3253:
[----:B------:R-:W-:Y:S05]  /*2520*/  BRA `(.L_x_3257) ;  /* 0x0000000000207947 */ /* 0x000fea0003800000 */
.L_x_3252:
[----:B------:R-:W-:-:S04]  /*2530*/  LOP3.LUT R10, R14, 0x80000000, R10, 0x48, !PT ;  /* 0x800000000e0a7812 */ /* 0x000fc800078e480a */
[----:B------:R-:W-:Y:S01]  /*2540*/  LOP3.LUT R10, R10, 0x7f800000, RZ, 0xfc, !PT ;  /* 0x7f8000000a0a7812 */ /* 0x000fe200078efcff */
[----:B------:R-:W-:Y:S06]  /*2550*/  BRA `(.L_x_3257) ;  /* 0x0000000000147947 */ /* 0x000fec0003800000 */
.L_x_3251:
[----:B------:R-:W-:Y:S01]  /*2560*/  LOP3.LUT R10, R14, 0x80000000, R10, 0x48, !PT ;  /* 0x800000000e0a7812 */ /* 0x000fe200078e480a */
[----:B------:R-:W-:Y:S06]  /*2570*/  BRA `(.L_x_3257) ;  /* 0x00000000000c7947 */ /* 0x000fec0003800000 */
.L_x_3250:
[----:B------:R-:W0:Y:S01]  /*2580*/  MUFU.RSQ R10, -QNAN ;  /* 0xffc00000000a7908 */ /* 0x000e220000001400 */
[----:B------:R-:W-:Y:S05]  /*2590*/  BRA `(.L_x_3257) ;  /* 0x0000000000047947 */ /* 0x000fea0003800000 */
.L_x_3249:
[----:B------:R-:W-:-:S07]  /*25a0*/  FADD.FTZ R10, R6, R14 ;  /* 0x0000000e060a7221 */ /* 0x000fce0000010000 */
.L_x_3257:
[----:B------:R-:W-:Y:S05]  /*25b0*/  BSYNC B0 ;  /* 0x0000000000007941 */ /* 0x000fea0003800000 */
.L_x_3247:
[----:B------:R-:W-:Y:S02]  /*25c0*/  HFMA2 R11, -RZ, RZ, 0, 0 ;  /* 0x00000000ff0b7431 */ /* 0x000fe400000001ff */
[----:B0-----:R-:W-:Y:S01]  /*25d0*/  IMAD.MOV.U32 R14, RZ, RZ, R10 ;  /* 0x000000ffff0e7224 */ /* 0x001fe200078e000a */
[----:B------:R-:W-:-:S04]  /*25e0*/  MOV R10, R12 ;  /* 0x0000000c000a7202 */ /* 0x000fc80000000f00 */
[----:B------:R-:W-:Y:S05]  /*25f0*/  RET.REL.NODEC R10 `(_Z17LayerNormWarpImplI10DirectLoadIffE11DirectStoreIffEfLi1ELi4ELi2ELi32ELi1ELb1EEvT_T0_lld) ;  /* 0xffffffd80a807950 */ /* 0x000fea0003c3ffff */
.L_x_3258:
        /* <DEDUP_REMOVED lines=16> */
.L_x_7652:


//--------------------- .text._Z17LayerNormWarpImplI10DirectLoadIffE11DirectStoreIffEfLi1ELi4ELi4ELi32ELi1ELb0EEvT_T0_lld --------------------------
	.section	.text._Z17LayerNormWarpImplI10DirectLoadIffE11DirectStoreIffEfLi1ELi4ELi4ELi32ELi1ELb0EEvT_T0_lld,"ax",@progbits
	.align	128
        .global         _Z17LayerNormWarpImplI10DirectLoadIffE11DirectStoreIffEfLi1ELi4ELi4ELi32ELi1ELb0EEvT_T0_lld
        .type           _Z17LayerNormWarpImplI10DirectLoadIffE11DirectStoreIffEfLi1ELi4ELi4ELi32ELi1ELb0EEvT_T0_lld,@function
        .size           _Z17LayerNormWarpImplI10DirectLoadIffE11DirectStoreIffEfLi1ELi4ELi4ELi32ELi1ELb0EEvT_T0_lld,(.L_x_7653 - _Z17LayerNormWarpImplI10DirectLoadIffE11DirectStoreIffEfLi1ELi4ELi4ELi32ELi1ELb0EEvT_T0_lld)
        .other          _Z17LayerNormWarpImplI10DirectLoadIffE11DirectStoreIffEfLi1ELi4ELi4ELi32ELi1ELb0EEvT_T0_lld,@"STO_CUDA_ENTRY STV_DEFAULT"
_Z17LayerNormWarpImplI10DirectLoadIffE11DirectStoreIffEfLi1ELi4ELi4ELi32ELi1ELb0EEvT_T0_lld:
.text._Z17LayerNormWarpImplI10DirectLoadIffE11DirectStoreIffEfLi1ELi4ELi4ELi32ELi1ELb0EEvT_T0_lld:
        /* <DEDUP_REMOVED lines=23> */
.L_x_3259:
        /* <DEDUP_REMOVED lines=17> */
[C---:B------:R-:W-:Y:S02]  /*0280*/  R2UR UR11, R21.reuse ;  /* 0x00000000150b72ca */ /* 0x040fe400000e0000 */
[C---:B-1----:R-:W-:Y:S01]  /*0290*/  LEA R4, P0, R18.reuse, UR4, 0x2 ;  /* 0x0000000412047c11 */ /* 0x042fe2000f8010ff */
[----:B---3--:R-:W-:Y:S01]  /*02a0*/  IMAD.WIDE.U32 R2, R18, 0x4, R2 ;  /* 0x0000000412027825 */ /* 0x008fe200078e0002 */
[----:B------:R-:W-:Y:S02]  /*02b0*/  R2UR UR14, R20 ;  /* 0x00000000140e72ca */ /* 0x000fe400000e0000 */
[----:B------:R-:W-:Y:S01]  /*02c0*/  LEA.HI.X R5, R18, UR5, RZ, 0x2, P0 ;  /* 0x0000000512057c11 */ /* 0x000fe200080f14ff */
[----:B------:R-:W1:Y:S01]  /*02d0*/  LDCU.64 UR4, c[0x0][0x3c0] ;  /* 0x00007800ff0477ac */ /* 0x000e620008000a00 */
[C---:B------:R-:W-:Y:S01]  /*02e0*/  R2UR UR15, R21.reuse ;  /* 0x00000000150f72ca */ /* 0x040fe200000e0000 */
[----:B------:R-:W5:Y:S01]  /*02f0*/  LDG.E R34, desc[UR8][R2.64] ;  /* 0x0000000802227981 */ /* 0x000f62000c1e1900 */
[C---:B------:R-:W-:Y:S01]  /*0300*/  R2UR UR18, R20.reuse ;  /* 0x00000000141272ca */ /* 0x040fe200000e0000 */
[----:B------:R-:W2:Y:S01]  /*0310*/  LDCU.64 UR8, c[0x0][0x380] ;  /* 0x00007000ff0877ac */ /* 0x000ea20008000a00 */
        /* <DEDUP_REMOVED lines=14> */
[----:B-1----:R-:W1:Y:S02]  /*0400*/  F2F.F32.F64 R28, UR4 ;  /* 0x00000004001c7d10 */ /* 0x002e640008301000 */
[----:B------:R-:W-:Y:S01]  /*0410*/  IMAD R7, R29, UR7, R0 ;  /* 0x000000071d077c24 */ /* 0x000fe2000f8e0200 */
[----:B------:R-:W5:Y:S04]  /*0420*/  LDG.E R35, desc[UR18][R4.64+0x100] ;  /* 0x0001001204237981 */ /* 0x000f68000c1e1900 */
[----:B------:R3:W5:Y:S01]  /*0430*/  LDG.E R36, desc[UR22][R4.64+0x180] ;  /* 0x0001801604247981 */ /* 0x000762000c1e1900 */
[----:B------:R-:W-:-:S03]  /*0440*/  IMAD.WIDE.U32 R16, R40, UR6, RZ ;  /* 0x0000000628107c25 */ /* 0x000fc6000f8e00ff */
[----:B------:R-:W5:Y:S04]  /*0450*/  LDG.E R33, desc[UR12][R2.64+0x80] ;  /* 0x0000800c02217981 */ /* 0x000f68000c1e1900 */
[----:B------:R-:W5:Y:S01]  /*0460*/  LDG.E R32, desc[UR16][R2.64+0x100] ;  /* 0x0001001002207981 */ /* 0x000f62000c1e1900 */
[----:B---3--:R-:W-:-:S03]  /*0470*/  IMAD.WIDE.U32 R4, R29, UR6, R18 ;  /* 0x000000061d047c25 */ /* 0x008fc6000f8e0012 */
[----:B------:R3:W5:Y:S01]  /*0480*/  LDG.E R31, desc[UR20][R2.64+0x180] ;  /* 0x00018014021f7981 */ /* 0x000762000c1e1900 */
[----:B--2---:R-:W-:Y:S01]  /*0490*/  LEA R8, P0, R4, UR8, 0x2 ;  /* 0x0000000804087c11 */ /* 0x004fe2000f8010ff */
[----:B------:R-:W-:Y:S02]  /*04a0*/  IMAD R23, R40, UR7, R17 ;  /* 0x0000000728177c24 */ /* 0x000fe4000f8e0211 */
[----:B---3--:R-:W-:Y:S01]  /*04b0*/  IMAD.IADD R3, R5, 0x1, R7 ;  /* 0x0000000105037824 */ /* 0x008fe200078e0207 */
[----:B------:R-:W-:-:S04]  /*04c0*/  IADD3 R8, P1, PT, R8, 0x100, RZ ;  /* 0x0000010008087810 */ /* 0x000fc80007f3e0ff */
[----:B------:R-:W-:Y:S01]  /*04d0*/  LEA.HI.X R4, R4, UR9, R3, 0x2, P0 ;  /* 0x0000000904047c11 */ /* 0x000fe200080f1403 */
[----:B------:R-:W-:Y:S01]  /*04e0*/  IMAD.MOV.U32 R25, RZ, RZ, R29 ;  /* 0x000000ffff197224 */ /* 0x000fe200078e001d */
[----:B------:R-:W-:Y:S02]  /*04f0*/  MOV R27, RZ ;  /* 0x000000ff001b7202 */ /* 0x000fe40000000f00 */
[----:B------:R-:W-:Y:S02]  /*0500*/  SHF.L.U64.HI R23, R16, 0x2, R23 ;  /* 0x0000000210177819 */ /* 0x000fe40000010217 */
[----:B-1----:R-:W-:-:S07]  /*0510*/  IADD3.X R9, PT, PT, RZ, R4, RZ, P1, !PT ;  /* 0x00000004ff097210 */ /* 0x002fce0000ffe4ff */
.L_x_3279:
        /* <DEDUP_REMOVED lines=30> */
[----:B0----5:R-:W-:Y:S05]  /*0700*/  CALL.REL.NOINC `($__internal_30_$__cuda_sm3x_div_rn_noftz_f32_slowpath) ;  /* 0x0000001400987944 */ /* 0x021fea0003c00000 */
[----:B------:R-:W-:-:S07]  /*0710*/  IMAD.MOV.U32 R10, RZ, RZ, R13 ;  /* 0x000000ffff0a7224 */ /* 0x000fce00078e000d */
.L_x_3261:
[----:B------:R-:W-:Y:S05]  /*0720*/  BSYNC.RECONVERGENT B0 ;  /* 0x0000000000007941 */ /* 0x000fea0003800200 */
.L_x_3260:
[----:B------:R-:W-:Y:S02]  /*0730*/  R2UR UR4, R20 ;  /* 0x00000000140472ca */ /* 0x000fe400000e0000 */
[----:B------:R-:W-:-:S13]  /*0740*/  R2UR UR5, R21 ;  /* 0x00000000150572ca */ /* 0x000fda00000e0000 */
[----:B------:R-:W2:Y:S01]  /*0750*/  LDG.E R22, desc[UR4][R8.64+0x80] ;  /* 0x0000800408167981 */ /* 0x000ea2000c1e1900 */
[----:B------:R-:W-:Y:S01]  /*0760*/  FADD R3, R3, R10 ;  /* 0x0000000a03037221 */ /* 0x000fe20000000000 */
[----:B------:R-:W-:-:S03]  /*0770*/  UMOV UR4, 0xffffffff ;  /* 0xffffffff00047882 */ /* 0x000fc60000000000 */
[----:B------:R-:W-:Y:S01]  /*0780*/  FADD R6, R24, -R3 ;  /* 0x8000000318067221 */ /* 0x000fe20000000000 */
[----:B--2---:R-:W-:-:S04]  /*0790*/  FADD R10, -R3, R22 ;  /* 0x00000016030a7221 */ /* 0x004fc80000000100 */
[----:B------:R-:W-:Y:S01]  /*07a0*/  FFMA R4, R10, 0.25, R3 ;  /* 0x3e8000000a047823 */ /* 0x000fe20000000003 */
[----:B------:R-:W-:-:S03]  /*07b0*/  FFMA R3, R2, R6, R5 ;  /* 0x0000000602037223 */ /* 0x000fc60000000005 */
[----:B------:R-:W-:-:S04]  /*07c0*/  FADD R2, R22, -R4 ;  /* 0x8000000416027221 */ /* 0x000fc80000000000 */
[----:B------:R-:W-:Y:S01]  /*07d0*/  FFMA R3, R10, R2, R3 ;  /* 0x000000020a037223 */ /* 0x000fe20000000003 */
[----:B------:R-:W-:Y:S06]  /*07e0*/  BRA.DIV UR4, `(.L_x_3262) ;  /* 0x0000000e04347947 */ /* 0x000fec000b800000 */
[----:B------:R-:W-:Y:S01]  /*07f0*/  HFMA2 R2, -RZ, RZ, 2.25, 0 ;  /* 0x40800000ff027431 */ /* 0x000fe200000001ff */
[----:B------:R1:W2:Y:S04]  /*0800*/  SHFL.DOWN PT, R5, R4, 0x10, 0x1f ;  /* 0x0a001f0004057f89 */ /* 0x0002a800000e0000 */
[----:B------:R1:W3:Y:S04]  /*0810*/  SHFL.DOWN PT, R6, R3, 0x10, 0x1f ;  /* 0x0a001f0003067f89 */ /* 0x0002e800000e0000 */
[----:B------:R1:W4:Y:S02]  /*0820*/  SHFL.DOWN PT, R14, R2, 0x10, 0x1f ;  /* 0x0a001f00020e7f89 */ /* 0x00032400000e0000 */
.L_x_3284:
        /* <DEDUP_REMOVED lines=16> */
[----:B0-23-5:R-:W-:Y:S05]  /*0930*/  CALL.REL.NOINC `($__internal_30_$__cuda_sm3x_div_rn_noftz_f32_slowpath) ;  /* 0x00000014000c7944 */ /* 0x02dfea0003c00000 */
[----:B------:R-:W-:-:S07]  /*0940*/  IMAD.MOV.U32 R11, RZ, RZ, R13 ;  /* 0x000000ffff0b7224 */ /* 0x000fce00078e000d */
.L_x_3264:
[----:B--2---:R-:W-:-:S04]  /*0950*/  FADD R5, R5, -R4 ;  /* 0x8000000405057221 */ /* 0x004fc80000000000 */
[C---:B------:R-:W-:Y:S01]  /*0960*/  FMUL.M4 R7, R5.reuse, R5 ;  /* 0x0000000505077220 */ /* 0x040fe20000600000 */
[----:B------:R-:W-:-:S03]  /*0970*/  FFMA R4, R5, R11, R4 ;  /* 0x0000000b05047223 */ /* 0x000fc60000000004 */
[----:B---3--:R-:W-:-:S04]  /*0980*/  FFMA R6, R7, R11, R6 ;  /* 0x0000000b07067223 */ /* 0x008fc80000000006 */
[----:B------:R-:W-:-:S07]  /*0990*/  FADD R3, R3, R6 ;  /* 0x0000000603037221 */ /* 0x000fce0000000000 */
.L_x_3263:
[----:B------:R-:W-:-:S03]  /*09a0*/  UMOV UR4, 0xffffffff ;  /* 0xffffffff00047882 */ /* 0x000fc60000000000 */
[----:B------:R-:W-:Y:S05]  /*09b0*/  BRA.DIV UR4, `(.L_x_3265) ;  /* 0x0000000e04207947 */ /* 0x000fea000b800000 */
[----:B------:R1:W4:Y:S04]  /*09c0*/  SHFL.DOWN PT, R7, R4, 0x8, 0x1f ;  /* 0x09001f0004077f89 */ /* 0x00032800000e0000 */
[----:B--2---:R1:W2:Y:S04]  /*09d0*/  SHFL.DOWN PT, R5, R3, 0x8, 0x1f ;  /* 0x09001f0003057f89 */ /* 0x0042a800000e0000 */
[----:B------:R1:W0:Y:S02]  /*09e0*/  SHFL.DOWN PT, R14, R2, 0x8, 0x1f ;  /* 0x09001f00020e7f89 */ /* 0x00022400000e0000 */
.L_x_3289:
[----:B0-----:R-:W-:-:S13]  /*09f0*/  FSETP.NEU.AND P0, PT, R14, RZ, PT ;  /* 0x000000ff0e00720b */ /* 0x001fda0003f0d000 */
[----:B------:R-:W-:Y:S05]  /*0a00*/  @!P0 BRA `(.L_x_3266) ;  /* 0x0000000000548947 */ /* 0x000fea0003800000 */
[----:B------:R-:W-:-:S04]  /*0a10*/  FADD R15, R2, R14 ;  /* 0x0000000e020f7221 */ /* 0x000fc80000000000 */
[----:B---3--:R-:W0:Y:S08]  /*0a20*/  MUFU.RCP R6, R15 ;  /* 0x0000000f00067308 */ /* 0x008e300000001000 */
[----:B------:R-:W3:Y:S01]  /*0a30*/  FCHK P0, R14, R15 ;  /* 0x0000000f0e007302 */ /* 0x000ee20000000000 */
[----:B0-----:R-:W-:-:S04]  /*0a40*/  FFMA R11, -R15, R6, 1 ;  /* 0x3f8000000f0b7423 */ /* 0x001fc80000000106 */
[----:B------:R-:W-:-:S04]  /*0a50*/  FFMA R11, R6, R11, R6 ;  /* 0x0000000b060b7223 */ /* 0x000fc80000000006 */
[----:B------:R-:W-:-:S04]  /*0a60*/  FFMA R6, R14, R11, RZ ;  /* 0x0000000b0e067223 */ /* 0x000fc800000000ff */
[----:B------:R-:W-:-:S04]  /*0a70*/  FFMA R10, -R15, R6, R14 ;  /* 0x000000060f0a7223 */ /* 0x000fc8000000010e */
[----:B------:R-:W-:Y:S01]  /*0a80*/  FFMA R6, R11, R10, R6 ;  /* 0x0000000a0b067223 */ /* 0x000fe20000000006 */
[----:B---3--:R-:W-:Y:S06]  /*0a90*/  @!P0 BRA `(.L_x_3267) ;  /* 0x0000000000148947 */ /* 0x008fec0003800000 */
[----:B------:R-:W-:Y:S01]  /*0aa0*/  MOV R10, R14 ;  /* 0x0000000e000a7202 */ /* 0x000fe20000000f00 */
[----:B------:R-:W-:Y:S01]  /*0ab0*/  IMAD.MOV.U32 R14, RZ, RZ, R15 ;  /* 0x000000ffff0e7224 */ /* 0x000fe200078e000f */
[----:B------:R-:W-:-:S07]  /*0ac0*/  MOV R12, 0xae0 ;  /* 0x00000ae0000c7802 */ /* 0x000fce0000000f00 */
[----:B-12-45:R-:W-:Y:S05]  /*0ad0*/  CALL.REL.NOINC `($__internal_30_$__cuda_sm3x_div_rn_noftz_f32_slowpath) ;  /* 0x0000001000a47944 */ /* 0x036fea0003c00000 */
[----:B------:R-:W-:-:S07]  /*0ae0*/  MOV R6, R13 ;  /* 0x0000000d00067202 */ /* 0x000fce0000000f00 */
.L_x_3267:
[----:B----4-:R-:W-:-:S04]  /*0af0*/  FADD R7, -R4, R7 ;  /* 0x0000000704077221 */ /* 0x010fc80000000100 */
[C---:B------:R-:W-:Y:S01]  /*0b00*/  FMUL R11, R7.reuse, R7 ;  /* 0x00000007070b7220 */ /* 0x040fe20000400000 */
[----:B-1----:R-:W-:-:S03]  /*0b10*/  FFMA R4, R7, R6, R4 ;  /* 0x0000000607047223 */ /* 0x002fc60000000004 */
[----:B------:R-:W-:-:S04]  /*0b20*/  FMUL R2, R2, R11 ;  /* 0x0000000b02027220 */ /* 0x000fc80000400000 */
[----:B--2---:R-:W-:Y:S01]  /*0b30*/  FFMA R10, R2, R6, R5 ;  /* 0x00000006020a7223 */ /* 0x004fe20000000005 */
[----:B------:R-:W-:-:S03]  /*0b40*/  IMAD.MOV.U32 R2, RZ, RZ, R15 ;  /* 0x000000ffff027224 */ /* 0x000fc600078e000f */
[----:B------:R-:W-:-:S07]  /*0b50*/  FADD R3, R3, R10 ;  /* 0x0000000a03037221 */ /* 0x000fce0000000000 */
.L_x_3266:
[----:B------:R-:W-:-:S03]  /*0b60*/  UMOV UR4, 0xffffffff ;  /* 0xffffffff00047882 */ /* 0x000fc60000000000 */
[----:B------:R-:W-:Y:S05]  /*0b70*/  BRA.DIV UR4, `(.L_x_3268) ;  /* 0x0000000e040c7947 */ /* 0x000fea000b800000 */
[----:B----4-:R0:W4:Y:S04]  /*0b80*/  SHFL.DOWN PT, R7, R4, 0x4, 0x1f ;  /* 0x08801f0004077f89 */ /* 0x01012800000e0000 */
[----:B--2---:R0:W2:Y:S04]  /*0b90*/  SHFL.DOWN PT, R5, R3, 0x4, 0x1f ;  /* 0x08801f0003057f89 */ /* 0x0040a800000e0000 */
[----:B------:R0:W0:Y:S02]  /*0ba0*/  SHFL.DOWN PT, R14, R2, 0x4, 0x1f ;  /* 0x08801f00020e7f89 */ /* 0x00002400000e0000 */
.L_x_3294:
        /* <DEDUP_REMOVED lines=16> */
.L_x_3270:
[----:B----4-:R-:W-:-:S04]  /*0cb0*/  FADD R7, -R4, R7 ;  /* 0x0000000704077221 */ /* 0x010fc80000000100 */
[C---:B------:R-:W-:Y:S01]  /*0cc0*/  FMUL R11, R7.reuse, R7 ;  /* 0x00000007070b7220 */ /* 0x040fe20000400000 */
[----:B-1----:R-:W-:-:S03]  /*0cd0*/  FFMA R4, R7, R6, R4 ;  /* 0x0000000607047223 */ /* 0x002fc60000000004 */
[----:B------:R-:W-:-:S04]  /*0ce0*/  FMUL R2, R2, R11 ;  /* 0x0000000b02027220 */ /* 0x000fc80000400000 */
[----:B--2---:R-:W-:Y:S01]  /*0cf0*/  FFMA R10, R2, R6, R5 ;  /* 0x00000006020a7223 */ /* 0x004fe20000000005 */
[----:B------:R-:W-:-:S03]  /*0d00*/  IMAD.MOV.U32 R2, RZ, RZ, R15 ;  /* 0x000000ffff027224 */ /* 0x000fc600078e000f */
[----:B------:R-:W-:-:S07]  /*0d10*/  FADD R3, R3, R10 ;  /* 0x0000000a03037221 */ /* 0x000fce0000000000 */
.L_x_3269:
[----:B------:R-:W-:-:S03]  /*0d20*/  UMOV UR4, 0xffffffff ;  /* 0xffffffff00047882 */ /* 0x000fc60000000000 */
[----:B------:R-:W-:Y:S05]  /*0d30*/  BRA.DIV UR4, `(.L_x_3271) ;  /* 0x0000000a04f87947 */ /* 0x000fea000b800000 */
[----:B----4-:R0:W4:Y:S04]  /*0d40*/  SHFL.DOWN PT, R7, R4, 0x2, 0x1f ;  /* 0x08401f0004077f89 */ /* 0x01012800000e0000 */
[----:B--2---:R0:W2:Y:S04]  /*0d50*/  SHFL.DOWN PT, R5, R3, 0x2, 0x1f ;  /* 0x08401f0003057f89 */ /* 0x0040a800000e0000 */
[----:B------:R0:W0:Y:S02]  /*0d60*/  SHFL.DOWN PT, R14, R2, 0x2, 0x1f ;  /* 0x08401f00020e7f89 */ /* 0x00002400000e0000 */
.L_x_3299:
        /* <DEDUP_REMOVED lines=16> */
.L_x_3273:
[----:B----4-:R-:W-:-:S04]  /*0e70*/  FADD R7, -R4, R7 ;  /* 0x0000000704077221 */ /* 0x010fc80000000100 */
[C---:B------:R-:W-:Y:S01]  /*0e80*/  FMUL R11, R7.reuse, R7 ;  /* 0x00000007070b7220 */ /* 0x040fe20000400000 */
[----:B-1----:R-:W-:-:S03]  /*0e90*/  FFMA R4, R7, R6, R4 ;  /* 0x0000000607047223 */ /* 0x002fc60000000004 */
[----:B------:R-:W-:-:S04]  /*0ea0*/  FMUL R2, R2, R11 ;  /* 0x0000000b02027220 */ /* 0x000fc80000400000 */
[----:B--2---:R-:W-:Y:S01]  /*0eb0*/  FFMA R10, R2, R6, R5 ;  /* 0x00000006020a7223 */ /* 0x004fe20000000005 */
[----:B------:R-:W-:-:S03]  /*0ec0*/  IMAD.MOV.U32 R2, RZ, RZ, R15 ;  /* 0x000000ffff027224 */ /* 0x000fc600078e000f */
[----:B------:R-:W-:-:S07]  /*0ed0*/  FADD R3, R3, R10 ;  /* 0x0000000a03037221 */ /* 0x000fce0000000000 */
.L_x_3272:
[----:B------:R-:W-:-:S03]  /*0ee0*/  UMOV UR4, 0xffffffff ;  /* 0xffffffff00047882 */ /* 0x000fc60000000000 */
[----:B------:R-:W-:Y:S05]  /*0ef0*/  BRA.DIV UR4, `(.L_x_3274) ;  /* 0x0000000a04e47947 */ /* 0x000fea000b800000 */
[----:B----4-:R0:W4:Y:S04]  /*0f00*/  SHFL.DOWN PT, R7, R4, 0x1, 0x1f ;  /* 0x08201f0004077f89 */ /* 0x01012800000e0000 */
[----:B--2---:R0:W2:Y:S04]  /*0f10*/  SHFL.DOWN PT, R5, R3, 0x1, 0x1f ;  /* 0x08201f0003057f89 */ /* 0x0040a800000e0000 */
[----:B------:R0:W0:Y:S02]  /*0f20*/  SHFL.DOWN PT, R14, R2, 0x1, 0x1f ;  /* 0x08201f00020e7f89 */ /* 0x00002400000e0000 */
.L_x_3304:
        /* <DEDUP_REMOVED lines=16> */
.L_x_3276:
[----:B----4-:R-:W-:-:S04]  /*1030*/  FADD R7, -R4, R7 ;  /* 0x0000000704077221 */ /* 0x010fc80000000100 */
[C---:B------:R-:W-:Y:S01]  /*1040*/  FMUL R11, R7.reuse, R7 ;  /* 0x00000007070b7220 */ /* 0x040fe20000400000 */
[----:B-1----:R-:W-:-:S03]  /*1050*/  FFMA R4, R7, R6, R4 ;  /* 0x0000000607047223 */ /* 0x002fc60000000004 */
[----:B------:R-:W-:-:S04]  /*1060*/  FMUL R2, R2, R11 ;  /* 0x0000000b02027220 */ /* 0x000fc80000400000 */
[----:B--2---:R-:W-:Y:S01]  /*1070*/  FFMA R10, R2, R6, R5 ;  /* 0x00000006020a7223 */ /* 0x004fe20000000005 */
[----:B------:R-:W-:-:S03]  /*1080*/  IMAD.MOV.U32 R2, RZ, RZ, R15 ;  /* 0x000000ffff027224 */ /* 0x000fc600078e000f */
[----:B------:R-:W-:-:S07]  /*1090*/  FADD R3, R3, R10 ;  /* 0x0000000a03037221 */ /* 0x000fce0000000000 */
.L_x_3275:
[----:B------:R-:W-:-:S03]  /*10a0*/  UMOV UR4, 0xffffffff ;  /* 0xffffffff00047882 */ /* 0x000fc60000000000 */
[----:B------:R-:W-:Y:S05]  /*10b0*/  BRA.DIV UR4, `(.L_x_3277) ;  /* 0x0000000a04d07947 */ /* 0x000fea000b800000 */
[----:B--2---:R0:W2:Y:S04]  /*10c0*/  SHFL.IDX PT, R5, R4, RZ, 0x1f ;  /* 0x00001fff04057589 */ /* 0x0040a800000e0000 */
[----:B-1----:R-:W1:Y:S04]  /*10d0*/  SHFL.IDX PT, R3, R3, RZ, 0x1f ;  /* 0x00001fff03037589 */ /* 0x002e6800000e0000 */
[----:B------:R0:W0:Y:S02]  /*10e0*/  SHFL.IDX PT, R14, R2, RZ, 0x1f ;  /* 0x00001fff020e7589 */ /* 0x00002400000e0000 */
.L_x_3309:
[----:B0---4-:R-:W0:Y:S08]  /*10f0*/  MUFU.RCP R7, R14 ;  /* 0x0000000e00077308 */ /* 0x011e300000001000 */
        /* <DEDUP_REMOVED lines=9> */
[----:B--23-5:R-:W-:Y:S05]  /*1190*/  CALL.REL.NOINC `($__internal_30_$__cuda_sm3x_div_rn_noftz_f32_slowpath) ;  /* 0x0000000800f47944 */ /* 0x02cfea0003c00000 */
[----:B------:R-:W-:-:S07]  /*11a0*/  IMAD.MOV.U32 R2, RZ, RZ, R13 ;  /* 0x000000ffff027224 */ /* 0x000fce00078e000d */
.L_x_3278:
[----:B------:R-:W-:Y:S01]  /*11b0*/  FMNMX R3, RZ, R2, !PT ;  /* 0x00000002ff037209 */ /* 0x000fe20007800000 */
[----:B------:R-:W-:Y:S01]  /*11c0*/  IMAD.MOV.U32 R7, RZ, RZ, RZ ;  /* 0x000000ffff077224 */ /* 0x000fe200078e00ff */
[----:B------:R-:W-:Y:S01]  /*11d0*/  SHF.R.S32.HI R2, RZ, 0x1f, R25 ;  /* 0x0000001fff027819 */ /* 0x000fe20000011419 */
[----:B--2---:R-:W-:Y:S01]  /*11e0*/  FADD R11, R0, -R5 ;  /* 0x80000005000b7221 */ /* 0x004fe20000000000 */
[----:B---3--:R-:W-:Y:S01]  /*11f0*/  MOV R6, R18 ;  /* 0x0000001200067202 */ /* 0x008fe20000000f00 */
[----:B------:R-:W-:Y:S01]  /*1200*/  FADD R4, R28, R3 ;  /* 0x000000031c047221 */ /* 0x000fe20000000000 */
[----:B------:R-:W-:Y:S01]  /*1210*/  FADD R13, R24, -R5 ;  /* 0x80000005180d7221 */ /* 0x000fe20000000000 */
[----:B------:R-:W-:Y:S01]  /*1220*/  IMAD R2, R2, UR38, RZ ;  /* 0x0000002602027c24 */ /* 0x000fe2000f8e02ff */
[----:B------:R-:W-:Y:S01]  /*1230*/  R2UR UR4, R20 ;  /* 0x00000000140472ca */ /* 0x000fe200000e0000 */
[----:B------:R-:W-:Y:S01]  /*1240*/  IMAD.WIDE.U32 R6, R25, UR38, R6 ;  /* 0x0000002619067c25 */ /* 0x000fe2000f8e0006 */
[----:B------:R-:W-:-:S02]  /*1250*/  FSETP.GEU.AND P0, PT, |R4|, 1.175494350822287508e-38, PT ;  /* 0x008000000400780b */ /* 0x000fc40003f0e200 */
[----:B------:R-:W-:Y:S01]  /*1260*/  R2UR UR5, R21 ;  /* 0x00000000150572ca */ /* 0x000fe200000e0000 */
[----:B------:R-:W-:Y:S01]  /*1270*/  IMAD R3, R25, UR39, R2 ;  /* 0x0000002719037c24 */ /* 0x000fe2000f8e0202 */
[----:B------:R-:W-:Y:S02]  /*1280*/  R2UR UR6, R20 ;  /* 0x00000000140672ca */ /* 0x000fe400000e0000 */
[----:B------:R-:W-:Y:S02]  /*1290*/  R2UR UR7, R21 ;  /* 0x00000000150772ca */ /* 0x000fe400000e0000 */
[----:B------:R-:W-:Y:S01]  /*12a0*/  IADD3 R3, PT, PT, R7, R3, RZ ;  /* 0x0000000307037210 */ /* 0x000fe20007ffe0ff */
[--C-:B------:R-:W-:Y:S01]  /*12b0*/  FADD R7, R26, -R5.reuse ;  /* 0x800000051a077221 */ /* 0x100fe20000000000 */
[----:B------:R-:W-:Y:S01]  /*12c0*/  FADD R5, R22, -R5 ;  /* 0x8000000516057221 */ /* 0x000fe20000000000 */
[----:B------:R-:W-:Y:S02]  /*12d0*/  R2UR UR8, R20 ;  /* 0x00000000140872ca */ /* 0x000fe400000e0000 */
[----:B------:R-:W-:Y:S01]  /*12e0*/  @!P0 FMUL R4, R4, 16777216 ;  /* 0x4b80000004048820 */ /* 0x000fe20000400000 */
[----:B------:R-:W-:-:S02]  /*12f0*/  R2UR UR9, R21 ;  /* 0x00000000150972ca */ /* 0x000fc400000e0000 */
[----:B------:R-:W-:Y:S02]  /*1300*/  R2UR UR10, R20 ;  /* 0x00000000140a72ca */ /* 0x000fe400000e0000 */
[----:B------:R-:W-:Y:S01]  /*1310*/  R2UR UR11, R21 ;  /* 0x00000000150b72ca */ /* 0x000fe200000e0000 */
[----:B------:R-:W0:Y:S01]  /*1320*/  MUFU.RSQ R4, R4 ;  /* 0x0000000400047308 */ /* 0x000e220000001400 */
[----:B------:R-:W-:Y:S02]  /*1330*/  LEA R2, P1, R6, UR36, 0x2 ;  /* 0x0000002406027c11 */ /* 0x000fe4000f8210ff */
[----:B------:R-:W-:Y:S02]  /*1340*/  LEA R8, P2, R16, R8, 0x2 ;  /* 0x0000000810087211 */ /* 0x000fe400078410ff */
[----:B------:R-:W-:Y:S02]  /*1350*/  LEA.HI.X R3, R6, UR37, R3, 0x2, P1 ;  /* 0x0000002506037c11 */ /* 0x000fe400088f1403 */
[----:B------:R-:W-:-:S02]  /*1360*/  IADD3 R27, P1, PT, RZ, R27, RZ ;  /* 0x0000001bff1b7210 */ /* 0x000fc40007f3e0ff */
[----:B------:R-:W-:-:S03]  /*1370*/  IADD3.X R9, PT, PT, R9, R23, RZ, P2, !PT ;  /* 0x0000001709097210 */ /* 0x000fc600017fe4ff */
[----:B------:R-:W-:Y:S02]  /*1380*/  IMAD.X R25, R40, 0x1, R25, P1 ;  /* 0x0000000128197824 */ /* 0x000fe400008e0619 */
[----:B0-----:R-:W-:Y:S01]  /*1390*/  @!P0 FMUL R4, R4, 4096 ;  /* 0x4580000004048820 */ /* 0x001fe20000400000 */
[----:B------:R-:W-:-:S03]  /*13a0*/  IADD3 R29, P0, PT, R40, R29, RZ ;  /* 0x0000001d281d7210 */ /* 0x000fc60007f1e0ff */
[C---:B------:R-:W-:Y:S01]  /*13b0*/  FMUL R11, R4.reuse, R11 ;  /* 0x0000000b040b7220 */ /* 0x040fe20000400000 */
[C---:B------:R-:W-:Y:S01]  /*13c0*/  FMUL R7, R4.reuse, R7 ;  /* 0x0000000704077220 */ /* 0x040fe20000400000 */
[----:B------:R-:W-:Y:S01]  /*13d0*/  IMAD.X R30, RZ, RZ, R30, P0 ;  /* 0x000000ffff1e7224 */ /* 0x000fe200000e061e */
[----:B------:R-:W-:Y:S01]  /*13e0*/  ISETP.GE.U32.AND P0, PT, R29, UR40, PT ;  /* 0x000000281d007c0c */ /* 0x000fe2000bf06070 */
[C---:B------:R-:W-:Y:S01]  /*13f0*/  FMUL R13, R4.reuse, R13 ;  /* 0x0000000d040d7220 */ /* 0x040fe20000400000 */
[----:B------:R-:W-:Y:S01]  /*1400*/  FMUL R5, R4, R5 ;  /* 0x0000000504057220 */ /* 0x000fe20000400000 */
[----:B-----5:R-:W-:Y:S01]  /*1410*/  FFMA R11, R34, R11, R37 ;  /* 0x0000000b220b7223 */ /* 0x020fe20000000025 */
[----:B------:R-:W-:Y:S01]  /*1420*/  ISETP.GE.AND.EX P0, PT, R30, UR41, PT, P0 ;  /* 0x000000291e007c0c */ /* 0x000fe2000bf06300 */
[----:B------:R-:W-:Y:S01]  /*1430*/  FFMA R7, R33, R7, R38 ;  /* 0x0000000721077223 */ /* 0x000fe20000000026 */
[----:B------:R-:W-:Y:S01]  /*1440*/  FFMA R13, R32, R13, R35 ;  /* 0x0000000d200d7223 */ /* 0x000fe20000000023 */
[----:B------:R-:W-:Y:S01]  /*1450*/  FFMA R5, R31, R5, R36 ;  /* 0x000000051f057223 */ /* 0x000fe20000000024 */
[----:B------:R1:W-:Y:S04]  /*1460*/  STG.E desc[UR4][R2.64], R11 ;  /* 0x0000000b02007986 */ /* 0x0003e8000c101904 */
[----:B------:R1:W-:Y:S04]  /*1470*/  STG.E desc[UR6][R2.64+0x80], R7 ;  /* 0x0000800702007986 */ /* 0x0003e8000c101906 */
[----:B------:R1:W-:Y:S04]  /*1480*/  STG.E desc[UR8][R2.64+0x100], R13 ;  /* 0x0001000d02007986 */ /* 0x0003e8000c101908 */
[----:B------:R1:W-:Y:S01]  /*1490*/  STG.E desc[UR10][R2.64+0x180], R5 ;  /* 0x0001800502007986 */ /* 0x0003e2000c10190a */
[----:B------:R-:W-:Y:S05]  /*14a0*/  @!P0 BRA `(.L_x_3279) ;  /* 0xfffffff0001c8947 */ /* 0x000fea000383ffff */
[----:B------:R-:W-:Y:S05]  /*14b0*/  EXIT ;  /* 0x000000000000794d */ /* 0x000fea0003800000 */
.L_x_3262:
[----:B------:R-:W-:Y:S01]  /*14c0*/  HFMA2 R2, -RZ, RZ, 2.25, 0 ;  /* 0x40800000ff027431 */ /* 0x000fe200000001ff */
[----:B------:R-:W-:Y:S01]  /*14d0*/  BSSY B0, `(.L_x_3280) ;  /* 0x0000008000007945 */ /* 0x000fe20003800000 */
[----:B------:R-:W-:Y:S01]  /*14e0*/  IMAD.MOV.U32 R13, RZ, RZ, R4 ;  /* 0x000000ffff0d7224 */ /* 0x000fe200078e0004 */
[----:B------:R-:W-:Y:S01]  /*14f0*/  MOV R12, 0x10 ;  /* 0x00000010000c7802 */ /* 0x000fe20000000f00 */
[----:B------:R-:W-:Y:S01]  /*1500*/  IMAD.MOV.U32 R11, RZ, RZ, 0x1f ;  /* 0x0000001fff0b7424 */ /* 0x000fe200078e00ff */
[----:B------:R-:W-:-:S07]  /*1510*/  MOV R15, 0xffffffff ;  /* 0xffffffff000f7802 */ /* 0x000fce0000000f00 */
[----:B0----5:R-:W-:Y:S05]  /*1520*/  WARPSYNC.COLLECTIVE R15, `(.L_x_3281) ;  /* 0x000000000f087348 */ /* 0x021fea0003c00000 */
[----:B------:R1:W2:Y:S02]  /*1530*/  SHFL.DOWN P6, R14, R13, R12, R11 ;  /* 0x0800000c0d0e7389 */ /* 0x0002a400000c000b */
[----:B012--5:R-:W-:Y:S05]  /*1540*/  ENDCOLLECTIVE ;  /* 0x000000000000791b */ /* 0x027fea0003800000 */
.L_x_3281:
[----:B------:R-:W-:Y:S05]  /*1550*/  BSYNC B0 ;  /* 0x0000000000007941 */ /* 0x000fea0003800000 */
.L_x_3280:
        /* <DEDUP_REMOVED lines=8> */
.L_x_3282:
[----:B------:R-:W-:Y:S01]  /*15e0*/  IMAD.MOV.U32 R13, RZ, RZ, R2 ;  /* 0x000000ffff0d7224 */ /* 0x000fe200078e0002 */
[----:B------:R-:W-:-:S07]  /*15f0*/  MOV R6, R14 ;  /* 0x0000000e00067202 */ /* 0x000fce0000000f00 */
[----:B------:R-:W-:Y:S05]  /*1600*/  WARPSYNC.COLLECTIVE R15, `(.L_x_3283) ;  /* 0x000000000f087348 */ /* 0x000fea0003c00000 */
[----:B------:R0:W1:Y:S02]  /*1610*/  SHFL.DOWN P6, R14, R13, R12, R11 ;  /* 0x0800000c0d0e7389 */ /* 0x00006400000c000b */
[----:B01----:R-:W-:Y:S05]  /*1620*/  ENDCOLLECTIVE ;  /* 0x000000000000791b */ /* 0x003fea0003800000 */
.L_x_3283:
[----:B------:R-:W-:Y:S05]  /*1630*/  BRA `(.L_x_3284) ;  /* 0xfffffff0007c7947 */ /* 0x000fea000383ffff */
.L_x_3265:
        /* <DEDUP_REMOVED lines=8> */
.L_x_3286:
[----:B------:R-:W-:Y:S05]  /*16c0*/  BSYNC B0 ;  /* 0x0000000000007941 */ /* 0x000fea0003800000 */
.L_x_3285:
        /* <DEDUP_REMOVED lines=8> */
.L_x_3287:
[----:B------:R-:W-:Y:S01]  /*1750*/  MOV R13, R2 ;  /* 0x00000002000d7202 */ /* 0x000fe20000000f00 */
[----:B------:R-:W-:-:S07]  /*1760*/  IMAD.MOV.U32 R5, RZ, RZ, R14 ;  /* 0x000000ffff057224 */ /* 0x000fce00078e000e */
[----:B------:R-:W-:Y:S05]  /*1770*/  WARPSYNC.COLLECTIVE R15, `(.L_x_3288) ;  /* 0x000000000f087348 */ /* 0x000fea0003c00000 */
[----:B------:R0:W1:Y:S02]  /*1780*/  SHFL.DOWN P6, R14, R13, R12, R11 ;  /* 0x0800000c0d0e7389 */ /* 0x00006400000c000b */
[----:B01----:R-:W-:Y:S05]  /*1790*/  ENDCOLLECTIVE ;  /* 0x000000000000791b */ /* 0x003fea0003800000 */
.L_x_3288:
[----:B------:R-:W-:Y:S05]  /*17a0*/  BRA `(.L_x_3289) ;  /* 0xfffffff000907947 */ /* 0x000fea000383ffff */
.L_x_3268:
[----:B------:R-:W-:Y:S01]  /*17b0*/  HFMA2 R12, -RZ, RZ, 0, 2.384185791015625e-07 ;  /* 0x00000004ff0c7431 */ /* 0x000fe200000001ff */
[----:B------:R-:W-:Y:S01]  /*17c0*/  BSSY B0, `(.L_x_3290) ;  /* 0x0000007000007945 */ /* 0x000fe20003800000 */
[----:B------:R-:W-:Y:S01]  /*17d0*/  IMAD.MOV.U32 R13, RZ, RZ, R4 ;  /* 0x000000ffff0d7224 */ /* 0x000fe200078e0004 */
[----:B------:R-:W-:Y:S01]  /*17e0*/  MOV R15, 0xffffffff ;  /* 0xffffffff000f7802 */ /* 0x000fe20000000f00 */
[----:B------:R-:W-:-:S07]  /*17f0*/  IMAD.MOV.U32 R11, RZ, RZ, 0x1f ;  /* 0x0000001fff0b7424 */ /* 0x000fce00078e00ff */
[----:B-12345:R-:W-:Y:S05]  /*1800*/  WARPSYNC.COLLECTIVE R15, `(.L_x_3291) ;  /* 0x000000000f087348 */ /* 0x03efea0003c00000 */
[----:B------:R0:W0:Y:S02]  /*1810*/  SHFL.DOWN P6, R14, R13, R12, R11 ;  /* 0x0800000c0d0e7389 */ /* 0x00002400000c000b */
[----:B012345:R-:W-:Y:S05]  /*1820*/  ENDCOLLECTIVE ;  /* 0x000000000000791b */ /* 0x03ffea0003800000 */
.L_x_3291:
[----:B------:R-:W-:Y:S05]  /*1830*/  BSYNC B0 ;  /* 0x0000000000007941 */ /* 0x000fea0003800000 */
.L_x_3290:
        /* <DEDUP_REMOVED lines=8> */
.L_x_3292:
[----:B------:R-:W-:Y:S01]  /*18c0*/  IMAD.MOV.U32 R13, RZ, RZ, R2 ;  /* 0x000000ffff0d7224 */ /* 0x000fe200078e0002 */
[----:B------:R-:W-:-:S07]  /*18d0*/  MOV R5, R14 ;  /* 0x0000000e00057202 */ /* 0x000fce0000000f00 */
[----:B------:R-:W-:Y:S05]  /*18e0*/  WARPSYNC.COLLECTIVE R15, `(.L_x_3293) ;  /* 0x000000000f087348 */ /* 0x000fea0003c00000 */
[----:B------:R0:W1:Y:S02]  /*18f0*/  SHFL.DOWN P6, R14, R13, R12, R11 ;  /* 0x0800000c0d0e7389 */ /* 0x00006400000c000b */
[----:B01----:R-:W-:Y:S05]  /*1900*/  ENDCOLLECTIVE ;  /* 0x000000000000791b */ /* 0x003fea0003800000 */
.L_x_3293:
[----:B------:R-:W-:Y:S05]  /*1910*/  BRA `(.L_x_3294) ;  /* 0xfffffff000a47947 */ /* 0x000fea000383ffff */
.L_x_3271:
        /* <DEDUP_REMOVED lines=8> */
.L_x_3296:
[----:B------:R-:W-:Y:S05]  /*19a0*/  BSYNC B0 ;  /* 0x0000000000007941 */ /* 0x000fea0003800000 */
.L_x_3295:
[----:B------:R-:W-:Y:S02]  /*19b0*/  HFMA2 R12, -RZ, RZ, 0, 1.1920928955078125e-07 ;  /* 0x00000002ff0c7431 */ /* 0x000fe400000001ff */
[----:B------:R-:W-:Y:S01]  /*19c0*/  IMAD.MOV.U32 R13, RZ, RZ, R3 ;  /* 0x000000ffff0d7224 */ /* 0x000fe200078e0003 */
[----:B------:R-:W-:Y:S01]  /*19d0*/  MOV R15, 0xffffffff ;  /* 0xffffffff000f7802 */ /* 0x000fe20000000f00 */
[----:B------:R-:W-:Y:S01]  /*19e0*/  IMAD.MOV.U32 R11, RZ, RZ, 0x1f ;  /* 0x0000001fff0b7424 */ /* 0x000fe200078e00ff */
[----:B------:R-:W-:-:S07]  /*19f0*/  MOV R7, R14 ;  /* 0x0000000e00077202 */ /* 0x000fce0000000f00 */
[----:B------:R-:W-:Y:S05]  /*1a00*/  WARPSYNC.COLLECTIVE R15, `(.L_x_3297) ;  /* 0x000000000f087348 */ /* 0x000fea0003c00000 */
[----:B------:R0:W1:Y:S02]  /*1a10*/  SHFL.DOWN P6, R14, R13, R12, R11 ;  /* 0x0800000c0d0e7389 */ /* 0x00006400000c000b */
[----:B01----:R-:W-:Y:S05]  /*1a20*/  ENDCOLLECTIVE ;  /* 0x000000000000791b */ /* 0x003fea0003800000 */
.L_x_3297:
[----:B------:R-:W-:Y:S01]  /*1a30*/  MOV R13, R2 ;  /* 0x00000002000d7202 */ /* 0x000fe20000000f00 */
[----:B------:R-:W-:-:S07]  /*1a40*/  IMAD.MOV.U32 R5, RZ, RZ, R14 ;  /* 0x000000ffff057224 */ /* 0x000fce00078e000e */
[----:B------:R-:W-:Y:S05]  /*1a50*/  WARPSYNC.COLLECTIVE R15, `(.L_x_3298) ;  /* 0x000000000f087348 */ /* 0x000fea0003c00000 */
[----:B------:R0:W1:Y:S02]  /*1a60*/  SHFL.DOWN P6, R14, R13, R12, R11 ;  /* 0x0800000c0d0e7389 */ /* 0x00006400000c000b */
[----:B01----:R-:W-:Y:S05]  /*1a70*/  ENDCOLLECTIVE ;  /* 0x000000000000791b */ /* 0x003fea0003800000 */
.L_x_3298:
[----:B------:R-:W-:Y:S05]  /*1a80*/  BRA `(.L_x_3299) ;  /* 0xfffffff000b87947 */ /* 0x000fea000383ffff */
.L_x_3274:
[----:B------:R-:W-:Y:S01]  /*1a90*/  HFMA2 R12, -RZ, RZ, 0, 5.9604644775390625e-08 ;  /* 0x00000001ff0c7431 */ /* 0x000fe200000001ff */
[----:B------:R-:W-:Y:S01]  /*1aa0*/  BSSY B0, `(.L_x_3300) ;  /* 0x0000007000007945 */ /* 0x000fe20003800000 */
[----:B------:R-:W-:Y:S01]  /*1ab0*/  IMAD.MOV.U32 R13, RZ, RZ, R4 ;  /* 0x000000ffff0d7224 */ /* 0x000fe200078e0004 */
[----:B------:R-:W-:Y:S01]  /*1ac0*/  MOV R15, 0xffffffff ;  /* 0xffffffff000f7802 */ /* 0x000fe20000000f00 */
[----:B------:R-:W-:-:S07]  /*1ad0*/  IMAD.MOV.U32 R11, RZ, RZ, 0x1f ;  /* 0x0000001fff0b7424 */ /* 0x000fce00078e00ff */
[----:B-12345:R-:W-:Y:S05]  /*1ae0*/  WARPSYNC.COLLECTIVE R15, `(.L_x_3301) ;  /* 0x000000000f087348 */ /* 0x03efea0003c00000 */
[----:B------:R0:W0:Y:S02]  /*1af0*/  SHFL.DOWN P6, R14, R13, R12, R11 ;  /* 0x0800000c0d0e7389 */ /* 0x00002400000c000b */
[----:B012345:R-:W-:Y:S05]  /*1b00*/  ENDCOLLECTIVE ;  /* 0x000000000000791b */ /* 0x03ffea0003800000 */
.L_x_3301:
[----:B------:R-:W-:Y:S05]  /*1b10*/  BSYNC B0 ;  /* 0x0000000000007941 */ /* 0x000fea0003800000 */
.L_x_3300:
[----:B------:R-:W-:Y:S01]  /*1b20*/  HFMA2 R12, -RZ, RZ, 0, 5.9604644775390625e-08 ;  /* 0x00000001ff0c7431 */ /* 0x000fe200000001ff */
[----:B------:R-:W-:Y:S01]  /*1b30*/  MOV R13, R3 ;  /* 0x00000003000d7202 */ /* 0x000fe20000000f00 */
[----:B------:R-:W-:Y:S01]  /*1b40*/  IMAD.MOV.U32 R11, RZ, RZ, 0x1f ;  /* 0x0000001fff0b7424 */ /* 0x000fe200078e00ff */
[----:B------:R-:W-:Y:S01]  /*1b50*/  MOV R15, 0xffffffff ;  /* 0xffffffff000f7802 */ /* 0x000fe20000000f00 */
[----:B------:R-:W-:-:S07]  /*1b60*/  IMAD.MOV.U32 R7, RZ, RZ, R14 ;  /* 0x000000ffff077224 */ /* 0x000fce00078e000e */
[----:B------:R-:W-:Y:S05]  /*1b70*/  WARPSYNC.COLLECTIVE R15, `(.L_x_3302) ;  /* 0x000000000f087348 */ /* 0x000fea0003c00000 */
[----:B------:R0:W1:Y:S02]  /*1b80*/  SHFL.DOWN P6, R14, R13, R12, R11 ;  /* 0x0800000c0d0e7389 */ /* 0x00006400000c000b */
[----:B01----:R-:W-:Y:S05]  /*1b90*/  ENDCOLLECTIVE ;  /* 0x000000000000791b */ /* 0x003fea0003800000 */
.L_x_3302:
[----:B------:R-:W-:Y:S01]  /*1ba0*/  IMAD.MOV.U32 R13, RZ, RZ, R2 ;  /* 0x000000ffff0d7224 */ /* 0x000fe200078e0002 */
[----:B------:R-:W-:-:S07]  /*1bb0*/  MOV R5, R14 ;  /* 0x0000000e00057202 */ /* 0x000fce0000000f00 */
[----:B------:R-:W-:Y:S05]  /*1bc0*/  WARPSYNC.COLLECTIVE R15, `(.L_x_3303) ;  /* 0x000000000f087348 */ /* 0x000fea0003c00000 */
[----:B------:R0:W1:Y:S02]  /*1bd0*/  SHFL.DOWN P6, R14, R13, R12, R11 ;  /* 0x0800000c0d0e7389 */ /* 0x00006400000c000b */
[----:B01----:R-:W-:Y:S05]  /*1be0*/  ENDCOLLECTIVE ;  /* 0x000000000000791b */ /* 0x003fea0003800000 */
.L_x_3303:
[----:B------:R-:W-:Y:S05]  /*1bf0*/  BRA `(.L_x_3304) ;  /* 0xfffffff000cc7947 */ /* 0x000fea000383ffff */
.L_x_3277:
        /* <DEDUP_REMOVED lines=8> */
.L_x_3306:
[----:B------:R-:W-:Y:S05]  /*1c80*/  BSYNC B0 ;  /* 0x0000000000007941 */ /* 0x000fea0003800000 */
.L_x_3305:
[----:B------:R-:W-:Y:S02]  /*1c90*/  HFMA2 R12, -RZ, RZ, 0, 0 ;  /* 0x00000000ff0c7431 */ /* 0x000fe400000001ff */
[----:B------:R-:W-:Y:S01]  /*1ca0*/  IMAD.MOV.U32 R13, RZ, RZ, R3 ;  /* 0x000000ffff0d7224 */ /* 0x000fe200078e0003 */
[----:B------:R-:W-:Y:S01]  /*1cb0*/  MOV R11, 0x1f ;  /* 0x0000001f000b7802 */ /* 0x000fe20000000f00 */
[----:B------:R-:W-:Y:S01]  /*1cc0*/  IMAD.MOV.U32 R15, RZ, RZ, -0x1 ;  /* 0xffffffffff0f7424 */ /* 0x000fe200078e00ff */
[----:B------:R-:W-:-:S07]  /*1cd0*/  MOV R5, R14 ;  /* 0x0000000e00057202 */ /* 0x000fce0000000f00 */
[----:B------:R-:W-:Y:S05]  /*1ce0*/  WARPSYNC.COLLECTIVE R15, `(.L_x_3307) ;  /* 0x000000000f087348 */ /* 0x000fea0003c00000 */
[----:B------:R0:W1:Y:S02]  /*1cf0*/  SHFL.IDX P6, R14, R13, R12, R11 ;  /* 0x0000000c0d0e7389 */ /* 0x00006400000c000b */
[----:B01----:R-:W-:Y:S05]  /*1d00*/  ENDCOLLECTIVE ;  /* 0x000000000000791b */ /* 0x003fea0003800000 */
.L_x_3307:
[----:B------:R-:W-:Y:S02]  /*1d10*/  MOV R13, R2 ;  /* 0x00000002000d7202 */ /* 0x000fe40000000f00 */
[----:B------:R-:W-:-:S07]  /*1d20*/  MOV R3, R14 ;  /* 0x0000000e00037202 */ /* 0x000fce0000000f00 */
[----:B------:R-:W-:Y:S05]  /*1d30*/  WARPSYNC.COLLECTIVE R15, `(.L_x_3308) ;  /* 0x000000000f087348 */ /* 0x000fea0003c00000 */
[----:B------:R0:W1:Y:S02]  /*1d40*/  SHFL.IDX P6, R14, R13, R12, R11 ;  /* 0x0000000c0d0e7389 */ /* 0x00006400000c000b */
[----:B01----:R-:W-:Y:S05]  /*1d50*/  ENDCOLLECTIVE ;  /* 0x000000000000791b */ /* 0x003fea0003800000 */
.L_x_3308:
[----:B------:R-:W-:Y:S05]  /*1d60*/  BRA `(.L_x_3309) ;  /* 0xfffffff000e07947 */ /* 0x000fea000383ffff */
        .weak           $__internal_30_$__cuda_sm3x_div_rn_noftz_f32_slowpath
        .type           $__internal_30_$__cuda_sm3x_div_rn_noftz_f32_slowpath,@function
        .size           $__internal_30_$__cuda_sm3x_div_rn_noftz_f32_slowpath,(.L_x_7653 - $__internal_30_$__cuda_sm3x_div_rn_noftz_f32_slowpath)
$__internal_30_$__cuda_sm3x_div_rn_noftz_f32_slowpath:
        /* <DEDUP_REMOVED lines=34> */
.L_x_3311:
        /* <DEDUP_REMOVED lines=51> */
.L_x_3318:
[----:B------:R-:W-:-:S04]  /*22c0*/  LOP3.LUT R10, R10, 0x80000000, RZ, 0xc0, !PT ;  /* 0x800000000a0a7812 */ /* 0x000fc800078ec0ff */
[----:B------:R-:W-:Y:S01]  /*22d0*/  LOP3.LUT R10, R10, 0x7f800000, RZ, 0xfc, !PT ;  /* 0x7f8000000a0a7812 */ /* 0x000fe200078efcff */
[----:B------:R-:W-:Y:S06]  /*22e0*/  BRA `(.L_x_3319) ;  /* 0x0000000000047947 */ /* 0x000fec0003800000 */
.L_x_3317:
[----:B------:R-:W-:-:S07]  /*22f0*/  LEA R10, R14, R10, 0x17 ;  /* 0x0000000a0e0a7211 */ /* 0x000fce00078eb8ff */
.L_x_3319:
[----:B------:R-:W-:Y:S05]  /*2300*/  BSYNC B2 ;  /* 0x0000000000027941 */ /* 0x000fea0003800000 */
.L_x_3316:
[----:B------:R-:W-:Y:S05]  /*2310*/  BRA `(.L_x_3320) ;  /* 0x0000000000207947 */ /* 0x000fea0003800000 */
.L_x_3315:
[----:B------:R-:W-:-:S04]  /*2320*/  LOP3.LUT R10, R14, 0x80000000, R10, 0x48, !PT ;  /* 0x800000000e0a7812 */ /* 0x000fc800078e480a */
[----:B------:R-:W-:Y:S01]  /*2330*/  LOP3.LUT R10, R10, 0x7f800000, RZ, 0xfc, !PT ;  /* 0x7f8000000a0a7812 */ /* 0x000fe200078efcff */
[----:B------:R-:W-:Y:S06]  /*2340*/  BRA `(.L_x_3320) ;  /* 0x0000000000147947 */ /* 0x000fec0003800000 */
.L_x_3314:
[----:B------:R-:W-:Y:S01]  /*2350*/  LOP3.LUT R10, R14, 0x80000000, R10, 0x48, !PT ;  /* 0x800000000e0a7812 */ /* 0x000fe200078e480a */
[----:B------:R-:W-:Y:S06]  /*2360*/  BRA `(.L_x_3320) ;  /* 0x00000000000c7947 */ /* 0x000fec0003800000 */
.L_x_3313:
[----:B------:R-:W0:Y:S01]  /*2370*/  MUFU.RSQ R10, -QNAN ;  /* 0xffc00000000a7908 */ /* 0x000e220000001400 */
[----:B------:R-:W-:Y:S05]  /*2380*/  BRA `(.L_x_3320) ;  /* 0x0000000000047947 */ /* 0x000fea0003800000 */
.L_x_3312:
[----:B------:R-:W-:-:S07]  /*2390*/  FADD.FTZ R10, R10, R14 ;  /* 0x0000000e0a0a7221 */ /* 0x000fce0000010000 */
.L_x_3320:
[----:B------:R-:W-:Y:S05]  /*23a0*/  BSYNC B1 ;  /* 0x0000000000017941 */ /* 0x000fea0003800000 */
.L_x_3310:
[----:B------:R-:W-:Y:S02]  /*23b0*/  HFMA2 R11, -RZ, RZ, 0, 0 ;  /* 0x00000000ff0b7431 */ /* 0x000fe400000001ff */
[----:B0-----:R-:W-:Y:S01]  /*23c0*/  IMAD.MOV.U32 R13, RZ, RZ, R10 ;  /* 0x000000ffff0d7224 */ /* 0x001fe200078e000a */
[----:B------:R-:W-:-:S04]  /*23d0*/  MOV R10, R12 ;  /* 0x0000000c000a7202 */ /* 0x000fc80000000f00 */
[----:B------:R-:W-:Y:S05]  /*23e0*/  RET.REL.NODEC R10 `(_Z17LayerNormWarpImplI10DirectLoadIffE11DirectStoreIffEfLi1ELi4ELi4ELi32ELi1ELb0EEvT_T0_lld) ;  /* 0xffffffdc0a047950 */ /* 0x000fea0003c3ffff */
.L_x_3321:
        /* <DEDUP_REMOVED lines=9> */
.L_x_7653:


//--------------------- .text._Z17LayerNormWarpImplI10DirectLoadIffE11DirectStoreIffEfLi1ELi2ELi1ELi32ELi1ELb1EEvT_T0_lld --------------------------
	.section	.text._Z17LayerNormWarpImplI10DirectLoadIffE11DirectStoreIffEfLi1ELi2ELi1ELi32ELi1ELb1EEvT_T0_lld,"ax",@progbits
	.align	128
        .global         _Z17LayerNormWarpImplI10DirectLoadIffE11DirectStoreIffEfLi1ELi2ELi1ELi32ELi1ELb1EEvT_T0_lld
        .type           _Z17LayerNormWarpImplI10DirectLoadIffE11DirectStoreIffEfLi1ELi2ELi1ELi32ELi1ELb1EEvT_T0_lld,@function
        .size           _Z17LayerNormWarpImplI10DirectLoadIffE11DirectStoreIffEfLi1ELi2ELi1ELi32ELi1ELb1EEvT_T0_lld,(.L_x_7654 - _Z17LayerNormWarpImplI10DirectLoadIffE11DirectStoreIffEfLi1ELi2ELi1ELi32ELi1ELb1EEvT_T0_lld)
        .other          _Z17LayerNormWarpImplI10DirectLoadIffE11DirectStoreIffEfLi1ELi2ELi1ELi32ELi1ELb1EEvT_T0_lld,@"STO_CUDA_ENTRY STV_DEFAULT"
_Z17LayerNormWarpImplI10DirectLoadIffE11DirectStoreIffEfLi1ELi2ELi1ELi32ELi1ELb1EEvT_T0_lld:
.text._Z17LayerNormWarpImplI10DirectLoadIffE11DirectStoreIffEfLi1ELi2ELi1ELi32ELi1ELb1EEvT_T0_lld:
        /* <DEDUP_REMOVED lines=25> */
.L_x_3322:
        /* <DEDUP_REMOVED lines=11> */
[----:B------:R-:W0:Y:S01]  /*0240*/  LDC.64 R4, c[0x0][0x390] ;  /* 0x0000e400ff047b82 */ /* 0x000e220000000a00 */
[----:B------:R-:W1:Y:S01]  /*0250*/  LDCU.64 UR6, c[0x0][0x398] ;  /* 0x00007300ff0677ac */ /* 0x000e620008000a00 */
[----:B------:R-:W2:Y:S06]  /*0260*/  LDCU.64 UR4, c[0x0][0x3c0] ;  /* 0x00007800ff0477ac */ /* 0x000eac0008000a00 */
[----:B------:R-:W3:Y:S01]  /*0270*/  LDC.64 R2, c[0x0][0x388] ;  /* 0x0000e200ff027b82 */ /* 0x000ee20000000a00 */
[----:B------:R-:W4:Y:S01]  /*0280*/  LDCU.64 UR8, c[0x0][0x380] ;  /* 0x00007000ff0877ac */ /* 0x000f220008000a00 */
[----:B0-----:R-:W-:-:S04]  /*0290*/  IMAD.WIDE.U32 R4, R18, 0x4, R4 ;  /* 0x0000000412047825 */ /* 0x001fc800078e0004 */
[----:B------:R-:W-:Y:S02]  /*02a0*/  HFMA2 R19, -RZ, RZ, 0, 0 ;  /* 0x00000000ff137431 */ /* 0x000fe400000001ff */
[----:B------:R-:W-:Y:S01]  /*02b0*/  IMAD.MOV.U32 R24, RZ, RZ, RZ ;  /* 0x000000ffff187224 */ /* 0x000fe200078e00ff */
[----:B------:R-:W5:Y:S01]  /*02c0*/  LDG.E R26, desc[UR36][R4.64] ;  /* 0x00000024041a7981 */ /* 0x000f62000c1e1900 */
[----:B---3--:R-:W-:-:S04]  /*02d0*/  IMAD.WIDE.U32 R2, R18, 0x4, R2 ;  /* 0x0000000412027825 */ /* 0x008fc800078e0002 */
[----:B-1----:R-:W-:Y:S01]  /*02e0*/  IMAD R0, R24, UR6, RZ ;  /* 0x0000000618007c24 */ /* 0x002fe2000f8e02ff */
[----:B--2---:R-:W0:Y:S01]  /*02f0*/  F2F.F32.F64 R23, UR4 ;  /* 0x0000000400177d10 */ /* 0x004e220008301000 */
[C---:B------:R-:W-:Y:S01]  /*0300*/  IMAD.WIDE.U32 R6, R25.reuse, UR6, R18 ;  /* 0x0000000619067c25 */ /* 0x040fe2000f8e0012 */
[----:B------:R1:W5:Y:S03]  /*0310*/  LDG.E R27, desc[UR36][R2.64] ;  /* 0x00000024021b7981 */ /* 0x000366000c1e1900 */
[----:B------:R-:W-:Y:S01]  /*0320*/  IMAD R9, R25, UR7, R0 ;  /* 0x0000000719097c24 */ /* 0x000fe2000f8e0200 */
[----:B----4-:R-:W-:Y:S01]  /*0330*/  LEA R8, P0, R6, UR8, 0x2 ;  /* 0x0000000806087c11 */ /* 0x010fe2000f8010ff */
[----:B------:R-:W-:-:S04]  /*0340*/  IMAD.WIDE.U32 R16, R29, UR6, RZ ;  /* 0x000000061d107c25 */ /* 0x000fc8000f8e00ff */
[----:B-1----:R-:W-:Y:S01]  /*0350*/  IMAD.IADD R3, R7, 0x1, R9 ;  /* 0x0000000107037824 */ /* 0x002fe200078e0209 */
[----:B------:R-:W-:Y:S01]  /*0360*/  IADD3 R8, P1, PT, R8, 0x80, RZ ;  /* 0x0000008008087810 */ /* 0x000fe20007f3e0ff */
[----:B------:R-:W-:-:S03]  /*0370*/  IMAD R21, R29, UR7, R17 ;  /* 0x000000071d157c24 */ /* 0x000fc6000f8e0211 */
[----:B------:R-:W-:Y:S01]  /*0380*/  LEA.HI.X R6, R6, UR9, R3, 0x2, P0 ;  /* 0x0000000906067c11 */ /* 0x000fe200080f1403 */
[----:B------:R-:W-:Y:S01]  /*0390*/  VIADD R28, R18, 0x20 ;  /* 0x00000020121c7836 */ /* 0x000fe20000000000 */
[----:B------:R-:W-:Y:S02]  /*03a0*/  MOV R22, RZ ;  /* 0x000000ff00167202 */ /* 0x000fe40000000f00 */
[----:B------:R-:W-:Y:S01]  /*03b0*/  MOV R20, R25 ;  /* 0x0000001900147202 */ /* 0x000fe20000000f00 */
[----:B------:R-:W-:Y:S01]  /*03c0*/  IMAD.X R9, RZ, RZ, R6, P1 ;  /* 0x000000ffff097224 */ /* 0x000fe200008e0606 */
[----:B0-----:R-:W-:-:S07]  /*03d0*/  SHF.L.U64.HI R21, R16, 0x2, R21 ;  /* 0x0000000210157819 */ /* 0x001fce0000010215 */
.L_x_3350:
[----:B------:R-:W-:Y:S01]  /*03e0*/  ISETP.GE.U32.AND P0, PT, R28, UR38, PT ;  /* 0x000000261c007c0c */ /* 0x000fe2000bf06070 */
[----:B------:R-:W2:Y:S03]  /*03f0*/  LDG.E R0, desc[UR36][R8.64+-0x80] ;  /* 0xffff802408007981 */ /* 0x000ea6000c1e1900 */
[----:B------:R-:W-:-:S13]  /*0400*/  ISETP.GE.AND.EX P0, PT, RZ, UR39, PT, P0 ;  /* 0x00000027ff007c0c */ /* 0x000fda000bf06300 */
[----:B------:R-:W3:Y:S01]  /*0410*/  @!P0 LDG.E R4, desc[UR36][R8.64] ;  /* 0x0000002408048981 */ /* 0x000ee2000c1e1900 */
[----:B------:R-:W-:Y:S01]  /*0420*/  UMOV UR4, 0xffffffff ;  /* 0xffffffff00047882 */ /* 0x000fe20000000000 */
[----:B------:R-:W-:Y:S01]  /*0430*/  MOV R2, 0x3f800000 ;  /* 0x3f80000000027802 */ /* 0x000fe20000000f00 */
[----:B------:R-:W-:Y:S02]  /*0440*/  @!P0 IMAD.MOV.U32 R2, RZ, RZ, 0x40000000 ;  /* 0x40000000ff028424 */ /* 0x000fe400078e00ff */
[----:B--2---:R-:W-:-:S04]  /*0450*/  FADD R5, RZ, R0 ;  /* 0x00000000ff057221 */ /* 0x004fc80000000000 */
[----:B------:R-:W-:-:S04]  /*0460*/  FADD R3, R0, -R5 ;  /* 0x8000000500037221 */ /* 0x000fc80000000000 */
[----:B------:R-:W-:Y:S01]  /*0470*/  FFMA R3, R0, R3, RZ ;  /* 0x0000000300037223 */ /* 0x000fe200000000ff */
[----:B---3--:R-:W-:-:S04]  /*0480*/  @!P0 FADD R6, -R5, R4 ;  /* 0x0000000405068221 */ /* 0x008fc80000000100 */
[----:B------:R-:W-:-:S04]  /*0490*/  @!P0 FFMA R5, R6, 0.5, R5 ;  /* 0x3f00000006058823 */ /* 0x000fc80000000005 */
[----:B------:R-:W-:-:S04]  /*04a0*/  @!P0 FADD R4, R4, -R5 ;  /* 0x8000000504048221 */ /* 0x000fc80000000000 */
[----:B------:R-:W-:Y:S01]  /*04b0*/  @!P0 FFMA R3, R6, R4, R3 ;  /* 0x0000000406038223 */ /* 0x000fe20000000003 */
[----:B------:R-:W-:Y:S06]  /*04c0*/  BRA.DIV UR4, `(.L_x_3323) ;  /* 0x0000000e04247947 */ /* 0x000fec000b800000 */
[----:B------:R0:W1:Y:S04]  /*04d0*/  SHFL.DOWN PT, R6, R5, 0x10, 0x1f ;  /* 0x0a001f0005067f89 */ /* 0x00006800000e0000 */
[----:B------:R0:W2:Y:S04]  /*04e0*/  SHFL.DOWN PT, R4, R3, 0x10, 0x1f ;  /* 0x0a001f0003047f89 */ /* 0x0000a800000e0000 */
[----:B------:R0:W3:Y:S02]  /*04f0*/  SHFL.DOWN PT, R14, R2, 0x10, 0x1f ;  /* 0x0a001f00020e7f89 */ /* 0x0000e400000e0000 */
.L_x_3355:
        /* <DEDUP_REMOVED lines=16> */
[----:B012--5:R-:W-:Y:S05]  /*0600*/  CALL.REL.NOINC `($__internal_31_$__cuda_sm3x_div_rn_noftz_f32_slowpath) ;  /* 0x0000001000fc7944 */ /* 0x027fea0003c00000 */
.L_x_3327:
[----:B------:R-:W-:Y:S05]  /*0610*/  BSYNC.RECONVERGENT B1 ;  /* 0x0000000000017941 */ /* 0x000fea0003800200 */
.L_x_3326:
[----:B-1----:R-:W-:-:S04]  /*0620*/  FADD R6, -R5, R6 ;  /* 0x0000000605067221 */ /* 0x002fc80000000100 */
[C---:B------:R-:W-:Y:S01]  /*0630*/  FMUL R11, R6.reuse, R6 ;  /* 0x00000006060b7220 */ /* 0x040fe20000400000 */
[----:B0-----:R-:W-:-:S03]  /*0640*/  FFMA R5, R6, R7, R5 ;  /* 0x0000000706057223 */ /* 0x001fc60000000005 */
[----:B------:R-:W-:Y:S01]  /*0650*/  FMUL R11, R2, R11 ;  /* 0x0000000b020b7220 */ /* 0x000fe20000400000 */
[----:B------:R-:W-:-:S03]  /*0660*/  MOV R2, R13 ;  /* 0x0000000d00027202 */ /* 0x000fc60000000f00 */
[----:B--2---:R-:W-:-:S04]  /*0670*/  FFMA R4, R11, R7, R4 ;  /* 0x000000070b047223 */ /* 0x004fc80000000004 */
[----:B------:R-:W-:-:S07]  /*0680*/  FADD R3, R3, R4 ;  /* 0x0000000403037221 */ /* 0x000fce0000000000 */
.L_x_3325:
[----:B------:R-:W-:Y:S05]  /*0690*/  BSYNC.RECONVERGENT B0 ;  /* 0x0000000000007941 */ /* 0x000fea0003800200 */
.L_x_3324:
[----:B------:R-:W-:-:S03]  /*06a0*/  UMOV UR4, 0xffffffff ;  /* 0xffffffff00047882 */ /* 0x000fc60000000000 */
[----:B------:R-:W-:Y:S05]  /*06b0*/  BRA.DIV UR4, `(.L_x_3328) ;  /* 0x0000000e04047947 */ /* 0x000fea000b800000 */
[----:B-1----:R1:W3:Y:S04]  /*06c0*/  SHFL.DOWN PT, R6, R5, 0x8, 0x1f ;  /* 0x09001f0005067f89 */ /* 0x0022e800000e0000 */
[----:B--2---:R1:W2:Y:S04]  /*06d0*/  SHFL.DOWN PT, R4, R3, 0x8, 0x1f ;  /* 0x09001f0003047f89 */ /* 0x0042a800000e0000 */
[----:B------:R1:W4:Y:S02]  /*06e0*/  SHFL.DOWN PT, R14, R2, 0x8, 0x1f ;  /* 0x09001f00020e7f89 */ /* 0x00032400000e0000 */
.L_x_3360:
        /* <DEDUP_REMOVED lines=16> */
[----:B-123-5:R-:W-:Y:S05]  /*07f0*/  CALL.REL.NOINC `($__internal_31_$__cuda_sm3x_div_rn_noftz_f32_slowpath) ;  /* 0x0000001000807944 */ /* 0x02efea0003c00000 */
.L_x_3332:
[----:B------:R-:W-:Y:S05]  /*0800*/  BSYNC.RECONVERGENT B1 ;  /* 0x0000000000017941 */ /* 0x000fea0003800200 */
.L_x_3331:
[----:B---3--:R-:W-:-:S04]  /*0810*/  FADD R6, -R5, R6 ;  /* 0x0000000605067221 */ /* 0x008fc80000000100 */
[C---:B------:R-:W-:Y:S01]  /*0820*/  FMUL R11, R6.reuse, R6 ;  /* 0x00000006060b7220 */ /* 0x040fe20000400000 */
[----:B-1----:R-:W-:-:S03]  /*0830*/  FFMA R5, R6, R7, R5 ;  /* 0x0000000706057223 */ /* 0x002fc60000000005 */
[----:B------:R-:W-:Y:S01]  /*0840*/  FMUL R11, R2, R11 ;  /* 0x0000000b020b7220 */ /* 0x000fe20000400000 */
[----:B------:R-:W-:-:S03]  /*0850*/  IMAD.MOV.U32 R2, RZ, RZ, R13 ;  /* 0x000000ffff027224 */ /* 0x000fc600078e000d */
[----:B--2---:R-:W-:-:S04]  /*0860*/  FFMA R4, R11, R7, R4 ;  /* 0x000000070b047223 */ /* 0x004fc80000000004 */
[----:B------:R-:W-:-:S07]  /*0870*/  FADD R3, R3, R4 ;  /* 0x0000000403037221 */ /* 0x000fce0000000000 */
.L_x_3330:
[----:B------:R-:W-:Y:S05]  /*0880*/  BSYNC.RECONVERGENT B0 ;  /* 0x0000000000007941 */ /* 0x000fea0003800200 */
.L_x_3329:
[----:B------:R-:W-:-:S03]  /*0890*/  UMOV UR4, 0xffffffff ;  /* 0xffffffff00047882 */ /* 0x000fc60000000000 */
[----:B------:R-:W-:Y:S05]  /*08a0*/  BRA.DIV UR4, `(.L_x_3333) ;  /* 0x0000000a04e47947 */ /* 0x000fea000b800000 */
[----:B---3--:R3:W4:Y:S04]  /*08b0*/  SHFL.DOWN PT, R6, R5, 0x4, 0x1f ;  /* 0x08801f0005067f89 */ /* 0x00872800000e0000 */
[----:B--2---:R3:W2:Y:S04]  /*08c0*/  SHFL.DOWN PT, R4, R3, 0x4, 0x1f ;  /* 0x08801f0003047f89 */ /* 0x0046a800000e0000 */
[----:B------:R3:W0:Y:S02]  /*08d0*/  SHFL.DOWN PT, R14, R2, 0x4, 0x1f ;  /* 0x08801f00020e7f89 */ /* 0x00062400000e0000 */
.L_x_3365:
        /* <DEDUP_REMOVED lines=16> */
[----:B--2345:R-:W-:Y:S05]  /*09e0*/  CALL.REL.NOINC `($__internal_31_$__cuda_sm3x_div_rn_noftz_f32_slowpath) ;  /* 0x0000001000047944 */ /* 0x03cfea0003c00000 */
.L_x_3337:
[----:B------:R-:W-:Y:S05]  /*09f0*/  BSYNC.RECONVERGENT B1 ;  /* 0x0000000000017941 */ /* 0x000fea0003800200 */
.L_x_3336:
[----:B----4-:R-:W-:-:S04]  /*0a00*/  FADD R6, -R5, R6 ;  /* 0x0000000605067221 */ /* 0x010fc80000000100 */
[C---:B------:R-:W-:Y:S01]  /*0a10*/  FMUL R11, R6.reuse, R6 ;  /* 0x00000006060b7220 */ /* 0x040fe20000400000 */
[----:B---3--:R-:W-:-:S03]  /*0a20*/  FFMA R5, R6, R7, R5 ;  /* 0x0000000706057223 */ /* 0x008fc60000000005 */
[----:B------:R-:W-:Y:S01]  /*0a30*/  FMUL R11, R2, R11 ;  /* 0x0000000b020b7220 */ /* 0x000fe20000400000 */
[----:B------:R-:W-:-:S03]  /*0a40*/  MOV R2, R13 ;  /* 0x0000000d00027202 */ /* 0x000fc60000000f00 */
[----:B--2---:R-:W-:-:S04]  /*0a50*/  FFMA R4, R11, R7, R4 ;  /* 0x000000070b047223 */ /* 0x004fc80000000004 */
[----:B------:R-:W-:-:S07]  /*0a60*/  FADD R3, R3, R4 ;  /* 0x0000000403037221 */ /* 0x000fce0000000000 */
.L_x_3335:
[----:B------:R-:W-:Y:S05]  /*0a70*/  BSYNC.RECONVERGENT B0 ;  /* 0x0000000000007941 */ /* 0x000fea0003800200 */
.L_x_3334:
[----:B------:R-:W-:-:S03]  /*0a80*/  UMOV UR4, 0xffffffff ;  /* 0xffffffff00047882 */ /* 0x000fc60000000000 */
[----:B------:R-:W-:Y:S05]  /*0a90*/  BRA.DIV UR4, `(.L_x_3338) ;  /* 0x0000000a04c47947 */ /* 0x000fea000b800000 */
[----:B----4-:R0:W4:Y:S04]  /*0aa0*/  SHFL.DOWN PT, R6, R5, 0x2, 0x1f ;  /* 0x08401f0005067f89 */ /* 0x01012800000e0000 */
[----:B--2---:R0:W2:Y:S04]  /*0ab0*/  SHFL.DOWN PT, R4, R3, 0x2, 0x1f ;  /* 0x08401f0003047f89 */ /* 0x0040a800000e0000 */
[----:B------:R0:W0:Y:S02]  /*0ac0*/  SHFL.DOWN PT, R14, R2, 0x2, 0x1f ;  /* 0x08401f00020e7f89 */ /* 0x00002400000e0000 */
.L_x_3370:
        /* <DEDUP_REMOVED lines=16> */
[----:B--2345:R-:W-:Y:S05]  /*0bd0*/  CALL.REL.NOINC `($__internal_31_$__cuda_sm3x_div_rn_noftz_f32_slowpath) ;  /* 0x0000000c00887944 */ /* 0x03cfea0003c00000 */
.L_x_3342:
[----:B------:R-:W-:Y:S05]  /*0be0*/  BSYNC.RECONVERGENT B1 ;  /* 0x0000000000017941 */ /* 0x000fea0003800200 */
.L_x_3341:
[----:B----4-:R-:W-:-:S04]  /*0bf0*/  FADD R6, -R5, R6 ;  /* 0x0000000605067221 */ /* 0x010fc80000000100 */
[C---:B------:R-:W-:Y:S01]  /*0c00*/  FMUL R11, R6.reuse, R6 ;  /* 0x00000006060b7220 */ /* 0x040fe20000400000 */
[----:B---3--:R-:W-:-:S03]  /*0c10*/  FFMA R5, R6, R7, R5 ;  /* 0x0000000706057223 */ /* 0x008fc60000000005 */
[----:B------:R-:W-:Y:S01]  /*0c20*/  FMUL R11, R2, R11 ;  /* 0x0000000b020b7220 */ /* 0x000fe20000400000 */
[----:B------:R-:W-:-:S03]  /*0c30*/  IMAD.MOV.U32 R2, RZ, RZ, R13 ;  /* 0x000000ffff027224 */ /* 0x000fc600078e000d */
[----:B--2---:R-:W-:-:S04]  /*0c40*/  FFMA R4, R11, R7, R4 ;  /* 0x000000070b047223 */ /* 0x004fc80000000004 */
[----:B------:R-:W-:-:S07]  /*0c50*/  FADD R3, R3, R4 ;  /* 0x0000000403037221 */ /* 0x000fce0000000000 */
.L_x_3340:
[----:B------:R-:W-:Y:S05]  /*0c60*/  BSYNC.RECONVERGENT B0 ;  /* 0x0000000000007941 */ /* 0x000fea0003800200 */
.L_x_3339:
[----:B------:R-:W-:-:S03]  /*0c70*/  UMOV UR4, 0xffffffff ;  /* 0xffffffff00047882 */ /* 0x000fc60000000000 */
[----:B------:R-:W-:Y:S05]  /*0c80*/  BRA.DIV UR4, `(.L_x_3343) ;  /* 0x0000000a04a47947 */ /* 0x000fea000b800000 */
[----:B----4-:R0:W4:Y:S04]  /*0c90*/  SHFL.DOWN PT, R6, R5, 0x1, 0x1f ;  /* 0x08201f0005067f89 */ /* 0x01012800000e0000 */
[----:B--2---:R0:W2:Y:S04]  /*0ca0*/  SHFL.DOWN PT, R4, R3, 0x1, 0x1f ;  /* 0x08201f0003047f89 */ /* 0x0040a800000e0000 */
[----:B------:R0:W0:Y:S02]  /*0cb0*/  SHFL.DOWN PT, R14, R2, 0x1, 0x1f ;  /* 0x08201f00020e7f89 */ /* 0x00002400000e0000 */
.L_x_3375:
        /* <DEDUP_REMOVED lines=17> */
.L_x_3347:
[----:B------:R-:W-:Y:S05]  /*0dd0*/  BSYNC.RECONVERGENT B1 ;  /* 0x0000000000017941 */ /* 0x000fea0003800200 */
.L_x_3346:
[----:B----4-:R-:W-:-:S04]  /*0de0*/  FADD R6, -R5, R6 ;  /* 0x0000000605067221 */ /* 0x010fc80000000100 */
[C---:B------:R-:W-:Y:S01]  /*0df0*/  FMUL R11, R6.reuse, R6 ;  /* 0x00000006060b7220 */ /* 0x040fe20000400000 */
[----:B---3--:R-:W-:-:S03]  /*0e00*/  FFMA R5, R6, R7, R5 ;  /* 0x0000000706057223 */ /* 0x008fc60000000005 */
[----:B------:R-:W-:Y:S01]  /*0e10*/  FMUL R11, R2, R11 ;  /* 0x0000000b020b7220 */ /* 0x000fe20000400000 */
[----:B------:R-:W-:-:S03]  /*0e20*/  MOV R2, R13 ;  /* 0x0000000d00027202 */ /* 0x000fc60000000f00 */
[----:B--2---:R-:W-:-:S04]  /*0e30*/  FFMA R4, R11, R7, R4 ;  /* 0x000000070b047223 */ /* 0x004fc80000000004 */
[----:B------:R-:W-:-:S07]  /*0e40*/  FADD R3, R3, R4 ;  /* 0x0000000403037221 */ /* 0x000fce0000000000 */
.L_x_3345:
[----:B------:R-:W-:Y:S05]  /*0e50*/  BSYNC.RECONVERGENT B0 ;  /* 0x0000000000007941 */ /* 0x000fea0003800200 */
.L_x_3344:
[----:B------:R-:W-:-:S03]  /*0e60*/  UMOV UR4, 0xffffffff ;  /* 0xffffffff00047882 */ /* 0x000fc60000000000 */
[----:B------:R-:W-:Y:S05]  /*0e70*/  BRA.DIV UR4, `(.L_x_3348) ;  /* 0x0000000a04847947 */ /* 0x000fea000b800000 */
[----:B-1-3--:R-:W0:Y:S04]  /*0e80*/  SHFL.IDX PT, R5, R5, RZ, 0x1f ;  /* 0x00001fff05057589 */ /* 0x00ae2800000e0000 */
[----:B------:R-:W1:Y:S04]  /*0e90*/  SHFL.IDX PT, R3, R3, RZ, 0x1f ;  /* 0x00001fff03037589 */ /* 0x000e6800000e0000 */
[----:B------:R3:W0:Y:S02]  /*0ea0*/  SHFL.IDX PT, R14, R2, RZ, 0x1f ;  /* 0x00001fff020e7589 */ /* 0x00062400000e0000 */
.L_x_3380:
[----:B0-----:R-:W3:Y:S08]  /*0eb0*/  MUFU.RCP R7, R14 ;  /* 0x0000000e00077308 */ /* 0x001ef00000001000 */
[----:B-1----:R-:W0:Y:S01]  /*0ec0*/  FCHK P1, R3, R14 ;  /* 0x0000000e03007302 */ /* 0x002e220000020000 */
[----:B---3--:R-:W-:-:S04]  /*0ed0*/  FFMA R2, -R14, R7, 1 ;  /* 0x3f8000000e027423 */ /* 0x008fc80000000107 */
[----:B------:R-:W-:-:S04]  /*0ee0*/  FFMA R2, R7, R2, R7 ;  /* 0x0000000207027223 */ /* 0x000fc80000000007 */
[----:B------:R-:W-:-:S04]  /*0ef0*/  FFMA R7, R3, R2, RZ ;  /* 0x0000000203077223 */ /* 0x000fc800000000ff */
[----:B--2---:R-:W-:-:S04]  /*0f00*/  FFMA R4, -R14, R7, R3 ;  /* 0x000000070e047223 */ /* 0x004fc80000000103 */
[----:B------:R-:W-:Y:S01]  /*0f10*/  FFMA R2, R2, R4, R7 ;  /* 0x0000000402027223 */ /* 0x000fe20000000007 */
[----:B0-----:R-:W-:Y:S06]  /*0f20*/  @!P1 BRA `(.L_x_3349) ;  /* 0x0000000000109947 */ /* 0x001fec0003800000 */
[----:B------:R-:W-:Y:S01]  /*0f30*/  IMAD.MOV.U32 R7, RZ, RZ, R3 ;  /* 0x000000ffff077224 */ /* 0x000fe200078e0003 */
[----:B------:R-:W-:-:S07]  /*0f40*/  MOV R10, 0xf60 ;  /* 0x00000f60000a7802 */ /* 0x000fce0000000f00 */
[----:B----45:R-:W-:Y:S05]  /*0f50*/  CALL.REL.NOINC `($__internal_31_$__cuda_sm3x_div_rn_noftz_f32_slowpath) ;  /* 0x0000000800a87944 */ /* 0x030fea0003c00000 */
[----:B------:R-:W-:-:S07]  /*0f60*/  MOV R2, R7 ;  /* 0x0000000700027202 */ /* 0x000fce0000000f00 */
.L_x_3349:
[----:B------:R-:W-:Y:S01]  /*0f70*/  FMNMX R2, RZ, R2, !PT ;  /* 0x00000002ff027209 */ /* 0x000fe20007800000 */
[----:B------:R-:W-:Y:S02]  /*0f80*/  HFMA2 R3, -RZ, RZ, 0, 0 ;  /* 0x00000000ff037431 */ /* 0x000fe400000001ff */
[----:B------:R-:W-:Y:S01]  /*0f90*/  FADD R0, R0, -R5 ;  /* 0x8000000500007221 */ /* 0x000fe20000000000 */
[----:B------:R-:W-:Y:S01]  /*0fa0*/  LEA R8, P2, R16, R8, 0x2 ;  /* 0x0000000810087211 */ /* 0x000fe200078410ff */
[----:B----4-:R-:W-:Y:S01]  /*0fb0*/  FADD R6, R23, R2 ;  /* 0x0000000217067221 */ /* 0x010fe20000000000 */
[----:B------:R-:W-:Y:S02]  /*0fc0*/  SHF.R.S32.HI R2, RZ, 0x1f, R20 ;  /* 0x0000001fff027819 */ /* 0x000fe40000011414 */
[----:B------:R-:W-:Y:S02]  /*0fd0*/  IADD3.X R9, PT, PT, R9, R21, RZ, P2, !PT ;  /* 0x0000001509097210 */ /* 0x000fe400017fe4ff */
[----:B------:R-:W-:Y:S01]  /*0fe0*/  FSETP.GEU.AND P1, PT, |R6|, 1.175494350822287508e-38, PT ;  /* 0x008000000600780b */ /* 0x000fe20003f2e200 */
[----:B------:R-:W-:-:S02]  /*0ff0*/  IMAD R11, R2, UR42, RZ ;  /* 0x0000002a020b7c24 */ /* 0x000fc4000f8e02ff */
[----:B------:R-:W-:Y:S02]  /*1000*/  IMAD.MOV.U32 R2, RZ, RZ, R18 ;  /* 0x000000ffff027224 */ /* 0x000fe400078e0012 */
[C---:B------:R-:W-:Y:S02]  /*1010*/  IMAD R11, R20.reuse, UR43, R11 ;  /* 0x0000002b140b7c24 */ /* 0x040fe4000f8e020b */
[----:B------:R-:W-:-:S04]  /*1020*/  IMAD.WIDE.U32 R2, R20, UR42, R2 ;  /* 0x0000002a14027c25 */ /* 0x000fc8000f8e0002 */
[----:B------:R-:W-:Y:S02]  /*1030*/  IMAD.IADD R3, R3, 0x1, R11 ;  /* 0x0000000103037824 */ /* 0x000fe400078e020b */
[----:B------:R-:W-:-:S04]  /*1040*/  @!P1 FMUL R6, R6, 16777216 ;  /* 0x4b80000006069820 */ /* 0x000fc80000400000 */
[----:B------:R-:W0:Y:S02]  /*1050*/  MUFU.RSQ R7, R6 ;  /* 0x0000000600077308 */ /* 0x000e240000001400 */
[----:B0-----:R-:W-:Y:S01]  /*1060*/  @!P1 FMUL R7, R7, 4096 ;  /* 0x4580000007079820 */ /* 0x001fe20000400000 */
[----:B------:R-:W-:-:S03]  /*1070*/  LEA R4, P1, R2, UR40, 0x2 ;  /* 0x0000002802047c11 */ /* 0x000fc6000f8210ff */
[----:B------:R-:W-:Y:S01]  /*1080*/  FMUL R0, R7, R0 ;  /* 0x0000000007007220 */ /* 0x000fe20000400000 */
[----:B------:R-:W-:Y:S02]  /*1090*/  LEA.HI.X R5, R2, UR41, R3, 0x2, P1 ;  /* 0x0000002902057c11 */ /* 0x000fe400088f1403 */
[----:B------:R-:W-:Y:S01]  /*10a0*/  @!P0 MOV R7, 0x7fc00000 ;  /* 0x7fc0000000078802 */ /* 0x000fe20000000f00 */
[----:B-----5:R-:W-:Y:S01]  /*10b0*/  FFMA R3, R27, R0, R26 ;  /* 0x000000001b037223 */ /* 0x020fe2000000001a */
[----:B------:R-:W-:-:S03]  /*10c0*/  IADD3 R22, P1, PT, RZ, R22, RZ ;  /* 0x00000016ff167210 */ /* 0x000fc60007f3e0ff */
[----:B------:R0:W-:Y:S01]  /*10d0*/  @!P0 STG.E desc[UR36][R4.64+0x80], R7 ;  /* 0x0000800704008986 */ /* 0x0001e2000c101924 */
[C---:B------:R-:W-:Y:S01]  /*10e0*/  IADD3 R25, P0, PT, R29.reuse, R25, RZ ;  /* 0x000000191d197210 */ /* 0x040fe20007f1e0ff */
[----:B------:R-:W-:Y:S02]  /*10f0*/  IMAD.X R20, R29, 0x1, R20, P1 ;  /* 0x000000011d147824 */ /* 0x000fe400008e0614 */
[----:B------:R0:W-:Y:S02]  /*1100*/  STG.E desc[UR36][R4.64], R3 ;  /* 0x0000000304007986 */ /* 0x0001e4000c101924 */
[----:B------:R-:W-:Y:S01]  /*1110*/  IMAD.X R24, RZ, RZ, R24, P0 ;  /* 0x000000ffff187224 */ /* 0x000fe200000e0618 */
[----:B------:R-:W-:-:S04]  /*1120*/  ISETP.GE.U32.AND P0, PT, R25, UR44, PT ;  /* 0x0000002c19007c0c */ /* 0x000fc8000bf06070 */
[----:B------:R-:W-:-:S13]  /*1130*/  ISETP.GE.AND.EX P0, PT, R24, UR45, PT, P0 ;  /* 0x0000002d18007c0c */ /* 0x000fda000bf06300 */
[----:B0-----:R-:W-:Y:S05]  /*1140*/  @!P0 BRA `(.L_x_3350) ;  /* 0xfffffff000a48947 */ /* 0x001fea000383ffff */
[----:B------:R-:W-:Y:S05]  /*1150*/  EXIT ;  /* 0x000000000000794d */ /* 0x000fea0003800000 */
.L_x_3323:
[----:B------:R-:W-:Y:S01]  /*1160*/  HFMA2 R11, -RZ, RZ, 0, 1.847743988037109375e-06 ;  /* 0x0000001fff0b7431 */ /* 0x000fe200000001ff */
[----:B------:R-:W-:Y:S01]  /*1170*/  BSSY B0, `(.L_x_3351) ;  /* 0x0000007000007945 */ /* 0x000fe20003800000 */
[----:B------:R-:W-:Y:S01]  /*1180*/  MOV R13, R5 ;  /* 0x00000005000d7202 */ /* 0x000fe20000000f00 */
[----:B------:R-:W-:Y:S02]  /*1190*/  IMAD.MOV.U32 R12, RZ, RZ, 0x10 ;  /* 0x00000010ff0c7424 */ /* 0x000fe400078e00ff */
[----:B------:R-:W-:-:S07]  /*11a0*/  IMAD.MOV.U32 R15, RZ, RZ, -0x1 ;  /* 0xffffffffff0f7424 */ /* 0x000fce00078e00ff */
[----:B-----5:R-:W-:Y:S05]  /*11b0*/  WARPSYNC.COLLECTIVE R15, `(.L_x_3352) ;  /* 0x000000000f087348 */ /* 0x020fea0003c00000 */
[----:B------:R0:W1:Y:S02]  /*11c0*/  SHFL.DOWN P6, R14, R13, R12, R11 ;  /* 0x0800000c0d0e7389 */ /* 0x00006400000c000b */
[----:B01---5:R-:W-:Y:S05]  /*11d0*/  ENDCOLLECTIVE ;  /* 0x000000000000791b */ /* 0x023fea0003800000 */
.L_x_3352:
[----:B------:R-:W-:Y:S05]  /*11e0*/  BSYNC B0 ;  /* 0x0000000000007941 */ /* 0x000fea0003800000 */
.L_x_3351:
        /* <DEDUP_REMOVED lines=8> */
.L_x_3353:
[----:B------:R-:W-:Y:S01]  /*1270*/  IMAD.MOV.U32 R13, RZ, RZ, R2 ;  /* 0x000000ffff0d7224 */ /* 0x000fe200078e0002 */
[----:B------:R-:W-:-:S07]  /*1280*/  MOV R4, R14 ;  /* 0x0000000e00047202 */ /* 0x000fce0000000f00 */
[----:B------:R-:W-:Y:S05]  /*1290*/  WARPSYNC.COLLECTIVE R15, `(.L_x_3354) ;  /* 0x000000000f087348 */ /* 0x000fea0003c00000 */
[----:B------:R0:W1:Y:S02]  /*12a0*/  SHFL.DOWN P6, R14, R13, R12, R11 ;  /* 0x0800000c0d0e7389 */ /* 0x00006400000c000b */
[----:B01----:R-:W-:Y:S05]  /*12b0*/  ENDCOLLECTIVE ;  /* 0x000000000000791b */ /* 0x003fea0003800000 */
.L_x_3354:
[----:B------:R-:W-:Y:S05]  /*12c0*/  BRA `(.L_x_3355) ;  /* 0xfffffff0008c7947 */ /* 0x000fea000383ffff */
.L_x_3328:
        /* <DEDUP_REMOVED lines=8> */
.L_x_3357:
[----:B------:R-:W-:Y:S05]  /*1350*/  BSYNC B0 ;  /* 0x0000000000007941 */ /* 0x000fea0003800000 */
.L_x_3356:
        /* <DEDUP_REMOVED lines=8> */
.L_x_3358:
[----:B------:R-:W-:Y:S02]  /*13e0*/  MOV R13, R2 ;  /* 0x00000002000d7202 */ /* 0x000fe40000000f00 */
[----:B------:R-:W-:-:S07]  /*13f0*/  MOV R4, R14 ;  /* 0x0000000e00047202 */ /* 0x000fce0000000f00 */
[----:B------:R-:W-:Y:S05]  /*1400*/  WARPSYNC.COLLECTIVE R15, `(.L_x_3359) ;  /* 0x000000000f087348 */ /* 0x000fea0003c00000 */
[----:B------:R0:W1:Y:S02]  /*1410*/  SHFL.DOWN P6, R14, R13, R12, R11 ;  /* 0x0800000c0d0e7389 */ /* 0x00006400000c000b */
[----:B01----:R-:W-:Y:S05]  /*1420*/  ENDCOLLECTIVE ;  /* 0x000000000000791b */ /* 0x003fea0003800000 */
.L_x_3359:
[----:B------:R-:W-:Y:S05]  /*1430*/  BRA `(.L_x_3360) ;  /* 0xfffffff000ac7947 */ /* 0x000fea000383ffff */
.L_x_3333:
        /* <DEDUP_REMOVED lines=8> */
.L_x_3362:
[----:B------:R-:W-:Y:S05]  /*14c0*/  BSYNC B0 ;  /* 0x0000000000007941 */ /* 0x000fea0003800000 */
.L_x_3361:
        /* <DEDUP_REMOVED lines=8> */
.L_x_3363:
[----:B------:R-:W-:Y:S01]  /*1550*/  MOV R13, R2 ;  /* 0x00000002000d7202 */ /* 0x000fe20000000f00 */
[----:B------:R-:W-:-:S07]  /*1560*/  IMAD.MOV.U32 R4, RZ, RZ, R14 ;  /* 0x000000ffff047224 */ /* 0x000fce00078e000e */
[----:B------:R-:W-:Y:S05]  /*1570*/  WARPSYNC.COLLECTIVE R15, `(.L_x_3364) ;  /* 0x000000000f087348 */ /* 0x000fea0003c00000 */
[----:B------:R0:W1:Y:S02]  /*1580*/  SHFL.DOWN P6, R14, R13, R12, R11 ;  /* 0x0800000c0d0e7389 */ /* 0x00006400000c000b */
[----:B01----:R-:W-:Y:S05]  /*1590*/  ENDCOLLECTIVE ;  /* 0x000000000000791b */ /* 0x003fea0003800000 */
.L_x_3364:
[----:B------:R-:W-:Y:S05]  /*15a0*/  BRA `(.L_x_3365) ;  /* 0xfffffff000cc7947 */ /* 0x000fea000383ffff */
.L_x_3338:
        /* <DEDUP_REMOVED lines=8> */
.L_x_3367:
[----:B------:R-:W-:Y:S05]  /*1630*/  BSYNC B0 ;  /* 0x0000000000007941 */ /* 0x000fea0003800000 */
.L_x_3366:
        /* <DEDUP_REMOVED lines=8> */
.L_x_3368:
[----:B------:R-:W-:Y:S01]  /*16c0*/  IMAD.MOV.U32 R13, RZ, RZ, R2 ;  /* 0x000000ffff0d7224 */ /* 0x000fe200078e0002 */
[----:B------:R-:W-:-:S07]  /*16d0*/  MOV R4, R14 ;  /* 0x0000000e00047202 */ /* 0x000fce0000000f00 */
[----:B------:R-:W-:Y:S05]  /*16e0*/  WARPSYNC.COLLECTIVE R15, `(.L_x_3369) ;  /* 0x000000000f087348 */ /* 0x000fea0003c00000 */
[----:B------:R0:W1:Y:S02]  /*16f0*/  SHFL.DOWN P6, R14, R13, R12, R11 ;  /* 0x0800000c0d0e7389 */ /* 0x00006400000c000b */
[----:B01----:R-:W-:Y:S05]  /*1700*/  ENDCOLLECTIVE ;  /* 0x000000000000791b */ /* 0x003fea0003800000 */
.L_x_3369:
[----:B------:R-:W-:Y:S05]  /*1710*/  BRA `(.L_x_3370) ;  /* 0xfffffff000ec7947 */ /* 0x000fea000383ffff */
.L_x_3343:
        /* <DEDUP_REMOVED lines=8> */
.L_x_3372:
[----:B------:R-:W-:Y:S05]  /*17a0*/  BSYNC B0 ;  /* 0x0000000000007941 */ /* 0x000fea0003800000 */
.L_x_3371:
        /* <DEDUP_REMOVED lines=8> */
.L_x_3373:
[----:B------:R-:W-:Y:S02]  /*1830*/  MOV R13, R2 ;  /* 0x00000002000d7202 */ /* 0x000fe40000000f00 */
[----:B------:R-:W-:-:S07]  /*1840*/  MOV R4, R14 ;  /* 0x0000000e00047202 */ /* 0x000fce0000000f00 */
[----:B------:R-:W-:Y:S05]  /*1850*/  WARPSYNC.COLLECTIVE R15, `(.L_x_3374) ;  /* 0x000000000f087348 */ /* 0x000fea0003c00000 */
[----:B------:R0:W1:Y:S02]  /*1860*/  SHFL.DOWN P6, R14, R13, R12, R11 ;  /* 0x0800000c0d0e7389 */ /* 0x00006400000c000b */
[----:B01----:R-:W-:Y:S05]  /*1870*/  ENDCOLLECTIVE ;  /* 0x000000000000791b */ /* 0x003fea0003800000 */
.L_x_3374:
[----:B------:R-:W-:Y:S05]  /*1880*/  BRA `(.L_x_3375) ;  /* 0xfffffff4000c7947 */ /* 0x000fea000383ffff */
.L_x_3348:
        /* <DEDUP_REMOVED lines=8> */
.L_x_3377:
[----:B------:R-:W-:Y:S05]  /*1910*/  BSYNC B0 ;  /* 0x0000000000007941 */ /* 0x000fea0003800000 */
.L_x_3376:
        /* <DEDUP_REMOVED lines=8> */
.L_x_3378:
[----:B------:R-:W-:Y:S01]  /*19a0*/  MOV R13, R2 ;  /* 0x00000002000d7202 */ /* 0x000fe20000000f00 */
[----:B------:R-:W-:-:S07]  /*19b0*/  IMAD.MOV.U32 R3, RZ, RZ, R14 ;  /* 0x000000ffff037224 */ /* 0x000fce00078e000e */
[----:B------:R-:W-:Y:S05]  /*19c0*/  WARPSYNC.COLLECTIVE R15, `(.L_x_3379) ;  /* 0x000000000f087348 */ /* 0x000fea0003c00000 */
[----:B------:R0:W1:Y:S02]  /*19d0*/  SHFL.IDX P6, R14, R13, R12, R11 ;  /* 0x0000000c0d0e7389 */ /* 0x00006400000c000b */
[----:B01----:R-:W-:Y:S05]  /*19e0*/  ENDCOLLECTIVE ;  /* 0x000000000000791b */ /* 0x003fea0003800000 */
.L_x_3379:
[----:B------:R-:W-:Y:S05]  /*19f0*/  BRA `(.L_x_3380) ;  /* 0xfffffff4002c7947 */ /* 0x000fea000383ffff */
        .weak           $__internal_31_$__cuda_sm3x_div_rn_noftz_f32_slowpath
        .type           $__internal_31_$__cuda_sm3x_div_rn_noftz_f32_slowpath,@function
        .size           $__internal_31_$__cuda_sm3x_div_rn_noftz_f32_slowpath,(.L_x_7654 - $__internal_31_$__cuda_sm3x_div_rn_noftz_f32_slowpath)
$__internal_31_$__cuda_sm3x_div_rn_noftz_f32_slowpath:
        /* <DEDUP_REMOVED lines=34> */
.L_x_3382:
[----:B------:R-:W-:Y:S01]  /*1c20*/  LEA R15, R11, 0xc0800000, 0x17 ;  /* 0xc08000000b0f7811 */ /* 0x000fe200078eb8ff */
[----:B------:R-:W-:Y:S01]  /*1c30*/  VIADD R30, R30, 0xffffff81 ;  /* 0xffffff811e1e7836 */ /* 0x000fe20000000000 */
[----:B------:R-:W-:Y:S02]  /*1c40*/  BSSY B3, `(.L_x_3387) ;  /* 0x0000035000037945 */ /* 0x000fe40003800000 */
[----:B------:R-:W-:Y:S01]  /*1c50*/  IADD3 R31, PT, PT, -R15, R14, RZ ;  /* 0x0000000e0f1f7210 */ /* 0x000fe20007ffe1ff */
[----:B------:R-:W-:-:S03]  /*1c60*/  IMAD R7, R30, -0x800000, R7 ;  /* 0xff8000001e077824 */ /* 0x000fc600078e0207 */
        /* <DEDUP_REMOVED lines=46> */
.L_x_3389:
[----:B------:R-:W-:-:S04]  /*1f50*/  LOP3.LUT R7, R7, 0x80000000, RZ, 0xc0, !PT ;  /* 0x8000000007077812 */ /* 0x000fc800078ec0ff */
[----:B------:R-:W-:Y:S01]  /*1f60*/  LOP3.LUT R7, R7, 0x7f800000, RZ, 0xfc, !PT ;  /* 0x7f80000007077812 */ /* 0x000fe200078efcff */
[----:B------:R-:W-:Y:S06]  /*1f70*/  BRA `(.L_x_3390) ;  /* 0x0000000000047947 */ /* 0x000fec0003800000 */
.L_x_3388:
[----:B------:R-:W-:-:S07]  /*1f80*/  LEA R7, R12, R7, 0x17 ;  /* 0x000000070c077211 */ /* 0x000fce00078eb8ff */
.L_x_3390:
[----:B------:R-:W-:Y:S05]  /*1f90*/  BSYNC B3 ;  /* 0x0000000000037941 */ /* 0x000fea0003800000 */
.L_x_3387:
[----:B------:R-:W-:Y:S05]  /*1fa0*/  BRA `(.L_x_3391) ;  /* 0x0000000000207947 */ /* 0x000fea0003800000 */
.L_x_3386:
[----:B------:R-:W-:-:S04]  /*1fb0*/  LOP3.LUT R7, R14, 0x80000000, R7, 0x48, !PT ;  /* 0x800000000e077812 */ /* 0x000fc800078e4807 */
[----:B------:R-:W-:Y:S01]  /*1fc0*/  LOP3.LUT R7, R7, 0x7f800000, RZ, 0xfc, !PT ;  /* 0x7f80000007077812 */ /* 0x000fe200078efcff */
[----:B------:R-:W-:Y:S06]  /*1fd0*/  BRA `(.L_x_3391) ;  /* 0x0000000000147947 */ /* 0x000fec0003800000 */
.L_x_3385:
[----:B------:R-:W-:Y:S01]  /*1fe0*/  LOP3.LUT R7, R14, 0x80000000, R7, 0x48, !PT ;  /* 0x800000000e077812 */ /* 0x000fe200078e4807 */
[----:B------:R-:W-:Y:S06]  /*1ff0*/  BRA `(.L_x_3391) ;  /* 0x00000000000c7947 */ /* 0x000fec0003800000 */
.L_x_3384:
[----:B------:R-:W0:Y:S01]  /*2000*/  MUFU.RSQ R7, -QNAN ;  /* 0xffc0000000077908 */ /* 0x000e220000001400 */
[----:B------:R-:W-:Y:S05]  /*2010*/  BRA `(.L_x_3391) ;  /* 0x0000000000047947 */ /* 0x000fea0003800000 */
.L_x_3383:
[----:B------:R-:W-:-:S07]  /*2020*/  FADD.FTZ R7, R7, R14 ;  /* 0x0000000e07077221 */ /* 0x000fce0000010000 */
.L_x_3391:
[----:B------:R-:W-:Y:S05]  /*2030*/  BSYNC B2 ;  /* 0x0000000000027941 */ /* 0x000fea0003800000 */
.L_x_3381:
[----:B------:R-:W-:-:S04]  /*2040*/  HFMA2 R11, -RZ, RZ, 0, 0 ;  /* 0x00000000ff0b7431 */ /* 0x000fc800000001ff */
[----:B0-----:R-:W-:Y:S05]  /*2050*/  RET.REL.NODEC R10 `(_Z17LayerNormWarpImplI10DirectLoadIffE11DirectStoreIffEfLi1ELi2ELi1ELi32ELi1ELb1EEvT_T0_lld) ;  /* 0xffffffdc0ae87950 */ /* 0x001fea0003c3ffff */
.L_x_3392:
        /* <DEDUP_REMOVED lines=10> */
.L_x_7654:


//--------------------- .text._Z17LayerNormWarpImplI10DirectLoadIffE11DirectStoreIffEfLi1ELi2ELi2ELi32ELi1ELb0EEvT_T0_lld --------------------------
	.section	.text._Z17LayerNormWarpImplI10DirectLoadIffE11DirectStoreIffEfLi1ELi2ELi2ELi32ELi1ELb0EEvT_T0_lld,"ax",@progbits
	.align	128
        .global         _Z17LayerNormWarpImplI10DirectLoadIffE11DirectStoreIffEfLi1ELi2ELi2ELi32ELi1ELb0EEvT_T0_lld
        .type           _Z17LayerNormWarpImplI10DirectLoadIffE11DirectStoreIffEfLi1ELi2ELi2ELi32ELi1ELb0EEvT_T0_lld,@function
        .size           _Z17LayerNormWarpImplI10DirectLoadIffE11DirectStoreIffEfLi1ELi2ELi2ELi32ELi1ELb0EEvT_T0_lld,(.L_x_7655 - _Z17LayerNormWarpImplI10DirectLoadIffE11DirectStoreIffEfLi1ELi2ELi2ELi32ELi1ELb0EEvT_T0_lld)
        .other          _Z17LayerNormWarpImplI10DirectLoadIffE11DirectStoreIffEfLi1ELi2ELi2ELi32ELi1ELb0EEvT_T0_lld,@"STO_CUDA_ENTRY STV_DEFAULT"
_Z17LayerNormWarpImplI10DirectLoadIffE11DirectStoreIffEfLi1ELi2ELi2ELi32ELi1ELb0EEvT_T0_lld:
.text._Z17LayerNormWarpImplI10DirectLoadIffE11DirectStoreIffEfLi1ELi2ELi2ELi32ELi1ELb0EEvT_T0_lld:
        /* <DEDUP_REMOVED lines=23> */
.L_x_3393:
        /* <DEDUP_REMOVED lines=24> */
[----:B------:R-:W-:Y:S01]  /*02f0*/  HFMA2 R19, -RZ, RZ, 0, 0 ;  /* 0x00000000ff137431 */ /* 0x000fe200000001ff */
[----:B------:R-:W-:Y:S01]  /*0300*/  R2UR UR12, R20 ;  /* 0x00000000140c72ca */ /* 0x000fe200000e0000 */
[----:B------:R-:W5:Y:S01]  /*0310*/  LDG.E R31, desc[UR10][R4.64] ;  /* 0x0000000a041f7981 */ /* 0x000f62000c1e1900 */
[----:B------:R-:W-:-:S03]  /*0320*/  R2UR UR13, R21 ;  /* 0x00000000150d72ca */ /* 0x000fc600000e0000 */
[----:B------:R-:W5:Y:S06]  /*0330*/  LDG.E R32, desc[UR14][R4.64+0x80] ;  /* 0x0000800e04207981 */ /* 0x000f6c000c1e1900 */
[----:B------:R-:W5:Y:S01]  /*0340*/  LDG.E R30, desc[UR8][R2.64] ;  /* 0x00000008021e7981 */ /* 0x000f62000c1e1900 */
[----:B------:R-:W2:Y:S01]  /*0350*/  LDCU.64 UR8, c[0x0][0x380] ;  /* 0x00007000ff0877ac */ /* 0x000ea20008000a00 */
[----:B------:R-:W-:Y:S02]  /*0360*/  IMAD.MOV.U32 R28, RZ, RZ, RZ ;  /* 0x000000ffff1c7224 */ /* 0x000fe400078e00ff */
[----:B------:R-:W-:Y:S01]  /*0370*/  IMAD.WIDE.U32 R6, R27, UR6, R18 ;  /* 0x000000061b067c25 */ /* 0x000fe2000f8e0012 */
[----:B-1----:R-:W1:Y:S01]  /*0380*/  F2F.F32.F64 R26, UR4 ;  /* 0x00000004001a7d10 */ /* 0x002e620008301000 */
[----:B------:R3:W5:Y:S02]  /*0390*/  LDG.E R29, desc[UR12][R2.64+0x80] ;  /* 0x0000800c021d7981 */ /* 0x000764000c1e1900 */
[----:B------:R-:W-:-:S04]  /*03a0*/  IMAD R0, R28, UR6, RZ ;  /* 0x000000061c007c24 */ /* 0x000fc8000f8e02ff */
[----:B------:R-:W-:Y:S02]  /*03b0*/  IMAD R9, R27, UR7, R0 ;  /* 0x000000071b097c24 */ /* 0x000fe4000f8e0200 */
[----:B------:R-:W-:-:S04]  /*03c0*/  IMAD.WIDE.U32 R16, R33, UR6, RZ ;  /* 0x0000000621107c25 */ /* 0x000fc8000f8e00ff */
[----:B---3--:R-:W-:Y:S01]  /*03d0*/  IMAD.IADD R3, R7, 0x1, R9 ;  /* 0x0000000107037824 */ /* 0x008fe200078e0209 */
[----:B--2---:R-:W-:Y:S01]  /*03e0*/  LEA R8, P0, R6, UR8, 0x2 ;  /* 0x0000000806087c11 */ /* 0x004fe2000f8010ff */
[----:B------:R-:W-:-:S03]  /*03f0*/  IMAD R23, R33, UR7, R17 ;  /* 0x0000000721177c24 */ /* 0x000fc6000f8e0211 */
[----:B------:R-:W-:Y:S02]  /*0400*/  IADD3 R8, P1, PT, R8, 0x80, RZ ;  /* 0x0000008008087810 */ /* 0x000fe40007f3e0ff */
[----:B------:R-:W-:Y:S01]  /*0410*/  LEA.HI.X R6, R6, UR9, R3, 0x2, P0 ;  /* 0x0000000906067c11 */ /* 0x000fe200080f1403 */
[----:B------:R-:W-:Y:S01]  /*0420*/  IMAD.MOV.U32 R24, RZ, RZ, R27 ;  /* 0x000000ffff187224 */ /* 0x000fe200078e001b */
[----:B------:R-:W-:Y:S02]  /*0430*/  MOV R25, RZ ;  /* 0x000000ff00197202 */ /* 0x000fe40000000f00 */
[----:B------:R-:W-:Y:S02]  /*0440*/  SHF.L.U64.HI R23, R16, 0x2, R23 ;  /* 0x0000000210177819 */ /* 0x000fe40000010217 */
[----:B-1----:R-:W-:-:S07]  /*0450*/  IADD3.X R9, PT, PT, RZ, R6, RZ, P1, !PT ;  /* 0x00000006ff097210 */ /* 0x002fce0000ffe4ff */
.L_x_3411:
[C---:B------:R-:W-:Y:S02]  /*0460*/  R2UR UR4, R20.reuse ;  /* 0x00000000140472ca */ /* 0x040fe400000e0000 */
[C---:B------:R-:W-:Y:S02]  /*0470*/  R2UR UR5, R21.reuse ;  /* 0x00000000150572ca */ /* 0x040fe400000e0000 */
[----:B------:R-:W-:Y:S02]  /*0480*/  R2UR UR6, R20 ;  /* 0x00000000140672ca */ /* 0x000fe400000e0000 */
[----:B------:R-:W-:-:S09]  /*0490*/  R2UR UR7, R21 ;  /* 0x00000000150772ca */ /* 0x000fd200000e0000 */
[----:B------:R-:W2:Y:S04]  /*04a0*/  LDG.E R0, desc[UR4][R8.64+-0x80] ;  /* 0xffff800408007981 */ /* 0x000ea8000c1e1900 */
[----:B------:R-:W3:Y:S01]  /*04b0*/  LDG.E R22, desc[UR6][R8.64] ;  /* 0x0000000608167981 */ /* 0x000ee2000c1e1900 */
[----:B------:R-:W-:Y:S01]  /*04c0*/  UMOV UR4, 0xffffffff ;  /* 0xffffffff00047882 */ /* 0x000fe20000000000 */
[----:B--2---:R-:W-:-:S04]  /*04d0*/  FADD R3, RZ, R0 ;  /* 0x00000000ff037221 */ /* 0x004fc80000000000 */
[----:B---3--:R-:W-:Y:S01]  /*04e0*/  FADD R2, -R3, R22 ;  /* 0x0000001603027221 */ /* 0x008fe20000000100 */
[----:B------:R-:W-:-:S03]  /*04f0*/  FADD R5, R0, -R3 ;  /* 0x8000000300057221 */ /* 0x000fc60000000000 */
[----:B------:R-:W-:Y:S01]  /*0500*/  FFMA R4, R2, 0.5, R3 ;  /* 0x3f00000002047823 */ /* 0x000fe20000000003 */
[----:B------:R-:W-:-:S03]  /*0510*/  FFMA R3, R0, R5, RZ ;  /* 0x0000000500037223 */ /* 0x000fc600000000ff */
[----:B------:R-:W-:-:S04]  /*0520*/  FADD R6, R22, -R4 ;  /* 0x8000000416067221 */ /* 0x000fc80000000000 */
[----:B------:R-:W-:Y:S01]  /*0530*/  FFMA R3, R2, R6, R3 ;  /* 0x0000000602037223 */ /* 0x000fe20000000003 */
[----:B------:R-:W-:Y:S06]  /*0540*/  BRA.DIV UR4, `(.L_x_3394) ;  /* 0x0000000e04087947 */ /* 0x000fec000b800000 */
[----:B------:R-:W-:Y:S01]  /*0550*/  IMAD.MOV.U32 R2, RZ, RZ, 0x40000000 ;  /* 0x40000000ff027424 */ /* 0x000fe200078e00ff */
[----:B------:R1:W2:Y:S04]  /*0560*/  SHFL.DOWN PT, R5, R4, 0x10, 0x1f ;  /* 0x0a001f0004057f89 */ /* 0x0002a800000e0000 */
[----:B------:R1:W3:Y:S04]  /*0570*/  SHFL.DOWN PT, R6, R3, 0x10, 0x1f ;  /* 0x0a001f0003067f89 */ /* 0x0002e800000e0000 */
[----:B------:R1:W4:Y:S02]  /*0580*/  SHFL.DOWN PT, R14, R2, 0x10, 0x1f ;  /* 0x0a001f00020e7f89 */ /* 0x00032400000e0000 */
.L_x_3416:
[----:B----4-:R-:W-:Y:S01]  /*0590*/  FSETP.NEU.AND P0, PT, R14, RZ, PT ;  /* 0x000000ff0e00720b */ /* 0x010fe20003f0d000 */
[----:B-1----:R-:W-:-:S12]  /*05a0*/  HFMA2 R2, -RZ, RZ, 2, 0 ;  /* 0x40000000ff027431 */ /* 0x002fd800000001ff */
[----:B------:R-:W-:Y:S05]  /*05b0*/  @!P0 BRA `(.L_x_3395) ;  /* 0x0000000000548947 */ /* 0x000fea0003800000 */
[----:B------:R-:W-:-:S04]  /*05c0*/  FADD R7, R14, 2 ;  /* 0x400000000e077421 */ /* 0x000fc80000000000 */
[----:B------:R-:W1:Y:S08]  /*05d0*/  MUFU.RCP R2, R7 ;  /* 0x0000000700027308 */ /* 0x000e700000001000 */
[----:B------:R-:W4:Y:S01]  /*05e0*/  FCHK P0, R14, R7 ;  /* 0x000000070e007302 */ /* 0x000f220000000000 */
[----:B-1----:R-:W-:-:S04]  /*05f0*/  FFMA R11, -R7, R2, 1 ;  /* 0x3f800000070b7423 */ /* 0x002fc80000000102 */
[----:B------:R-:W-:Y:S01]  /*0600*/  FFMA R11, R2, R11, R2 ;  /* 0x0000000b020b7223 */ /* 0x000fe20000000002 */
[----:B------:R-:W-:-:S03]  /*0610*/  IMAD.MOV.U32 R2, RZ, RZ, R7 ;  /* 0x000000ffff027224 */ /* 0x000fc600078e0007 */
[----:B------:R-:W-:-:S04]  /*0620*/  FFMA R10, R14, R11, RZ ;  /* 0x0000000b0e0a7223 */ /* 0x000fc800000000ff */
[----:B------:R-:W-:-:S04]  /*0630*/  FFMA R12, -R7, R10, R14 ;  /* 0x0000000a070c7223 */ /* 0x000fc8000000010e */
[----:B------:R-:W-:Y:S01]  /*0640*/  FFMA R11, R11, R12, R10 ;  /* 0x0000000c0b0b7223 */ /* 0x000fe2000000000a */
[----:B----4-:R-:W-:Y:S06]  /*0650*/  @!P0 BRA `(.L_x_3396) ;  /* 0x0000000000148947 */ /* 0x010fec0003800000 */
[----:B------:R-:W-:Y:S01]  /*0660*/  MOV R10, R14 ;  /* 0x0000000e000a7202 */ /* 0x000fe20000000f00 */
[----:B------:R-:W-:Y:S01]  /*0670*/  IMAD.MOV.U32 R14, RZ, RZ, R7 ;  /* 0x000000ffff0e7224 */ /* 0x000fe200078e0007 */
[----:B------:R-:W-:-:S07]  /*0680*/  MOV R12, 0x6a0 ;  /* 0x000006a0000c7802 */ /* 0x000fce0000000f00 */
[----:B0-23-5:R-:W-:Y:S05]  /*0690*/  CALL.REL.NOINC `($__internal_32_$__cuda_sm3x_div_rn_noftz_f32_slowpath) ;  /* 0x0000001000e07944 */ /* 0x02dfea0003c00000 */
[----:B------:R-:W-:-:S07]  /*06a0*/  MOV R11, R14 ;  /* 0x0000000e000b7202 */ /* 0x000fce0000000f00 */
.L_x_3396:
[----:B--2---:R-:W-:-:S04]  /*06b0*/  FADD R5, R5, -R4 ;  /* 0x8000000405057221 */ /* 0x004fc80000000000 */
[C---:B------:R-:W-:Y:S01]  /*06c0*/  FMUL R10, R5.reuse, R5 ;  /* 0x00000005050a7220 */ /* 0x040fe20000400000 */
[----:B------:R-:W-:-:S03]  /*06d0*/  FFMA R4, R5, R11, R4 ;  /* 0x0000000b05047223 */ /* 0x000fc60000000004 */
[----:B------:R-:W-:-:S04]  /*06e0*/  FFMA R7, R5, R5, R10 ;  /* 0x0000000505077223 */ /* 0x000fc8000000000a */
[----:B---3--:R-:W-:-:S04]  /*06f0*/  FFMA R6, R7, R11, R6 ;  /* 0x0000000b07067223 */ /* 0x008fc80000000006 */
[----:B------:R-:W-:-:S07]  /*0700*/  FADD R3, R3, R6 ;  /* 0x0000000603037221 */ /* 0x000fce0000000000 */
.L_x_3395:
[----:B------:R-:W-:-:S03]  /*0710*/  UMOV UR4, 0xffffffff ;  /* 0xffffffff00047882 */ /* 0x000fc60000000000 */
[----:B------:R-:W-:Y:S05]  /*0720*/  BRA.DIV UR4, `(.L_x_3397) ;  /* 0x0000000a04f07947 */ /* 0x000fea000b800000 */
[----:B------:R1:W4:Y:S04]  /*0730*/  SHFL.DOWN PT, R7, R4, 0x8, 0x1f ;  /* 0x09001f0004077f89 */ /* 0x00032800000e0000 */
[----:B--2---:R1:W2:Y:S04]  /*0740*/  SHFL.DOWN PT, R5, R3, 0x8, 0x1f ;  /* 0x09001f0003057f89 */ /* 0x0042a800000e0000 */
[----:B------:R1:W0:Y:S02]  /*0750*/  SHFL.DOWN PT, R14, R2, 0x8, 0x1f ;  /* 0x09001f00020e7f89 */ /* 0x00022400000e0000 */
.L_x_3421:
        /* <DEDUP_REMOVED lines=11> */
[----:B------:R-:W-:Y:S01]  /*0810*/  IMAD.MOV.U32 R10, RZ, RZ, R14 ;  /* 0x000000ffff0a7224 */ /* 0x000fe200078e000e */
[----:B------:R-:W-:Y:S02]  /*0820*/  MOV R14, R13 ;  /* 0x0000000d000e7202 */ /* 0x000fe40000000f00 */
[----:B------:R-:W-:-:S07]  /*0830*/  MOV R12, 0x850 ;  /* 0x00000850000c7802 */ /* 0x000fce0000000f00 */
[----:B-12-45:R-:W-:Y:S05]  /*0840*/  CALL.REL.NOINC `($__internal_32_$__cuda_sm3x_div_rn_noftz_f32_slowpath) ;  /* 0x0000001000747944 */ /* 0x036fea0003c00000 */
[----:B------:R-:W-:-:S07]  /*0850*/  IMAD.MOV.U32 R6, RZ, RZ, R14 ;  /* 0x000000ffff067224 */ /* 0x000fce00078e000e */
.L_x_3399:
[----:B----4-:R-:W-:-:S04]  /*0860*/  FADD R7, -R4, R7 ;  /* 0x0000000704077221 */ /* 0x010fc80000000100 */
[C---:B------:R-:W-:Y:S01]  /*0870*/  FMUL R11, R7.reuse, R7 ;  /* 0x00000007070b7220 */ /* 0x040fe20000400000 */
[----:B-1----:R-:W-:-:S03]  /*0880*/  FFMA R4, R7, R6, R4 ;  /* 0x0000000607047223 */ /* 0x002fc60000000004 */
[----:B------:R-:W-:-:S04]  /*0890*/  FMUL R2, R2, R11 ;  /* 0x0000000b02027220 */ /* 0x000fc80000400000 */
[----:B--2---:R-:W-:Y:S01]  /*08a0*/  FFMA R10, R2, R6, R5 ;  /* 0x00000006020a7223 */ /* 0x004fe20000000005 */
[----:B------:R-:W-:-:S03]  /*08b0*/  MOV R2, R13 ;  /* 0x0000000d00027202 */ /* 0x000fc60000000f00 */
[----:B------:R-:W-:-:S07]  /*08c0*/  FADD R3, R3, R10 ;  /* 0x0000000a03037221 */ /* 0x000fce0000000000 */
.L_x_3398:
[----:B------:R-:W-:-:S03]  /*08d0*/  UMOV UR4, 0xffffffff ;  /* 0xffffffff00047882 */ /* 0x000fc60000000000 */
[----:B------:R-:W-:Y:S05]  /*08e0*/  BRA.DIV UR4, `(.L_x_3400) ;  /* 0x0000000a04dc7947 */ /* 0x000fea000b800000 */
[----:B----4-:R0:W4:Y:S04]  /*08f0*/  SHFL.DOWN PT, R7, R4, 0x4, 0x1f ;  /* 0x08801f0004077f89 */ /* 0x01012800000e0000 */
[----:B--2---:R0:W2:Y:S04]  /*0900*/  SHFL.DOWN PT, R5, R3, 0x4, 0x1f ;  /* 0x08801f0003057f89 */ /* 0x0040a800000e0000 */
[----:B------:R0:W0:Y:S02]  /*0910*/  SHFL.DOWN PT, R14, R2, 0x4, 0x1f ;  /* 0x08801f00020e7f89 */ /* 0x00002400000e0000 */
.L_x_3426:
        /* <DEDUP_REMOVED lines=16> */
.L_x_3402:
[----:B----4-:R-:W-:-:S04]  /*0a20*/  FADD R7, -R4, R7 ;  /* 0x0000000704077221 */ /* 0x010fc80000000100 */
[C---:B------:R-:W-:Y:S01]  /*0a30*/  FMUL R11, R7.reuse, R7 ;  /* 0x00000007070b7220 */ /* 0x040fe20000400000 */
[----:B-1----:R-:W-:-:S03]  /*0a40*/  FFMA R4, R7, R6, R4 ;  /* 0x0000000607047223 */ /* 0x002fc60000000004 */
[----:B------:R-:W-:-:S04]  /*0a50*/  FMUL R2, R2, R11 ;  /* 0x0000000b02027220 */ /* 0x000fc80000400000 */
[----:B--2---:R-:W-:Y:S01]  /*0a60*/  FFMA R10, R2, R6, R5 ;  /* 0x00000006020a7223 */ /* 0x004fe20000000005 */
[----:B------:R-:W-:-:S03]  /*0a70*/  MOV R2, R13 ;  /* 0x0000000d00027202 */ /* 0x000fc60000000f00 */
[----:B------:R-:W-:-:S07]  /*0a80*/  FADD R3, R3, R10 ;  /* 0x0000000a03037221 */ /* 0x000fce0000000000 */
.L_x_3401:
[----:B------:R-:W-:-:S03]  /*0a90*/  UMOV UR4, 0xffffffff ;  /* 0xffffffff00047882 */ /* 0x000fc60000000000 */
[----:B------:R-:W-:Y:S05]  /*0aa0*/  BRA.DIV UR4, `(.L_x_3403) ;  /* 0x0000000a04c87947 */ /* 0x000fea000b800000 */
[----:B----4-:R0:W4:Y:S04]  /*0ab0*/  SHFL.DOWN PT, R7, R4, 0x2, 0x1f ;  /* 0x08401f0004077f89 */ /* 0x01012800000e0000 */
[----:B--2---:R0:W2:Y:S04]  /*0ac0*/  SHFL.DOWN PT, R5, R3, 0x2, 0x1f ;  /* 0x08401f0003057f89 */ /* 0x0040a800000e0000 */
[----:B------:R0:W0:Y:S02]  /*0ad0*/  SHFL.DOWN PT, R14, R2, 0x2, 0x1f ;  /* 0x08401f00020e7f89 */ /* 0x00002400000e0000 */
.L_x_3431:
        /* <DEDUP_REMOVED lines=16> */
.L_x_3405:
[----:B----4-:R-:W-:-:S04]  /*0be0*/  FADD R7, -R4, R7 ;  /* 0x0000000704077221 */ /* 0x010fc80000000100 */
[C---:B------:R-:W-:Y:S01]  /*0bf0*/  FMUL R11, R7.reuse, R7 ;  /* 0x00000007070b7220 */ /* 0x040fe20000400000 */
[----:B-1----:R-:W-:-:S03]  /*0c00*/  FFMA R4, R7, R6, R4 ;  /* 0x0000000607047223 */ /* 0x002fc60000000004 */
[----:B------:R-:W-:-:S04]  /*0c10*/  FMUL R2, R2, R11 ;  /* 0x0000000b02027220 */ /* 0x000fc80000400000 */
[----:B--2---:R-:W-:Y:S01]  /*0c20*/  FFMA R10, R2, R6, R5 ;  /* 0x00000006020a7223 */ /* 0x004fe20000000005 */
[----:B------:R-:W-:-:S03]  /*0c30*/  MOV R2, R13 ;  /* 0x0000000d00027202 */ /* 0x000fc60000000f00 */
[----:B------:R-:W-:-:S07]  /*0c40*/  FADD R3, R3, R10 ;  /* 0x0000000a03037221 */ /* 0x000fce0000000000 */
.L_x_3404:
[----:B------:R-:W-:-:S03]  /*0c50*/  UMOV UR4, 0xffffffff ;  /* 0xffffffff00047882 */ /* 0x000fc60000000000 */
[----:B------:R-:W-:Y:S05]  /*0c60*/  BRA.DIV UR4, `(.L_x_3406) ;  /* 0x0000000a04b47947 */ /* 0x000fea000b800000 */
[----:B----4-:R0:W4:Y:S04]  /*0c70*/  SHFL.DOWN PT, R7, R4, 0x1, 0x1f ;  /* 0x08201f0004077f89 */ /* 0x01012800000e0000 */
[----:B--2---:R0:W2:Y:S04]  /*0c80*/  SHFL.DOWN PT, R5, R3, 0x1, 0x1f ;  /* 0x08201f0003057f89 */ /* 0x0040a800000e0000 */
[----:B------:R0:W0:Y:S02]  /*0c90*/  SHFL.DOWN PT, R14, R2, 0x1, 0x1f ;  /* 0x08201f00020e7f89 */ /* 0x00002400000e0000 */
.L_x_3436:
        /* <DEDUP_REMOVED lines=16> */
.L_x_3408:
[----:B----4-:R-:W-:-:S04]  /*0da0*/  FADD R7, -R4, R7 ;  /* 0x0000000704077221 */ /* 0x010fc80000000100 */
[C---:B------:R-:W-:Y:S01]  /*0db0*/  FMUL R11, R7.reuse, R7 ;  /* 0x00000007070b7220 */ /* 0x040fe20000400000 */
[----:B-1----:R-:W-:-:S03]  /*0dc0*/  FFMA R4, R7, R6, R4 ;  /* 0x0000000607047223 */ /* 0x002fc60000000004 */
[----:B------:R-:W-:-:S04]  /*0dd0*/  FMUL R2, R2, R11 ;  /* 0x0000000b02027220 */ /* 0x000fc80000400000 */
[----:B--2---:R-:W-:Y:S01]  /*0de0*/  FFMA R10, R2, R6, R5 ;  /* 0x00000006020a7223 */ /* 0x004fe20000000005 */
[----:B------:R-:W-:-:S03]  /*0df0*/  MOV R2, R13 ;  /* 0x0000000d00027202 */ /* 0x000fc60000000f00 */
[----:B------:R-:W-:-:S07]  /*0e00*/  FADD R3, R3, R10 ;  /* 0x0000000a03037221 */ /* 0x000fce0000000000 */
.L_x_3407:
[----:B------:R-:W-:-:S03]  /*0e10*/  UMOV UR4, 0xffffffff ;  /* 0xffffffff00047882 */ /* 0x000fc60000000000 */
[----:B------:R-:W-:Y:S05]  /*0e20*/  BRA.DIV UR4, `(.L_x_3409) ;  /* 0x0000000a04a07947 */ /* 0x000fea000b800000 */
[----:B--2---:R0:W2:Y:S04]  /*0e30*/  SHFL.IDX PT, R5, R4, RZ, 0x1f ;  /* 0x00001fff04057589 */ /* 0x0040a800000e0000 */
[----:B-1----:R-:W1:Y:S04]  /*0e40*/  SHFL.IDX PT, R3, R3, RZ, 0x1f ;  /* 0x00001fff03037589 */ /* 0x002e6800000e0000 */
[----:B------:R0:W0:Y:S02]  /*0e50*/  SHFL.IDX PT, R14, R2, RZ, 0x1f ;  /* 0x00001fff020e7589 */ /* 0x00002400000e0000 */
.L_x_3441:
        /* <DEDUP_REMOVED lines=10> */
[----:B--23-5:R-:W-:Y:S05]  /*0f00*/  CALL.REL.NOINC `($__internal_32_$__cuda_sm3x_div_rn_noftz_f32_slowpath) ;  /* 0x0000000800c47944 */ /* 0x02cfea0003c00000 */
[----:B------:R-:W-:-:S07]  /*0f10*/  MOV R2, R14 ;  /* 0x0000000e00027202 */ /* 0x000fce0000000f00 */
.L_x_3410:
[----:B------:R-:W-:Y:S01]  /*0f20*/  FMNMX R3, RZ, R2, !PT ;  /* 0x00000002ff037209 */ /* 0x000fe20007800000 */
[--C-:B--2---:R-:W-:Y:S01]  /*0f30*/  FADD R7, R0, -R5.reuse ;  /* 0x8000000500077221 */ /* 0x104fe20000000000 */
[----:B------:R-:W-:Y:S01]  /*0f40*/  FADD R11, R22, -R5 ;  /* 0x80000005160b7221 */ /* 0x000fe20000000000 */
[----:B------:R-:W-:Y:S01]  /*0f50*/  HFMA2 R5, -RZ, RZ, 0, 0 ;  /* 0x00000000ff057431 */ /* 0x000fe200000001ff */
[----:B------:R-:W-:Y:S01]  /*0f60*/  SHF.R.S32.HI R2, RZ, 0x1f, R24 ;  /* 0x0000001fff027819 */ /* 0x000fe20000011418 */
[----:B------:R-:W-:Y:S01]  /*0f70*/  FADD R3, R26, R3 ;  /* 0x000000031a037221 */ /* 0x000fe20000000000 */
[----:B------:R-:W-:Y:S01]  /*0f80*/  IMAD.MOV.U32 R4, RZ, RZ, R18 ;  /* 0x000000ffff047224 */ /* 0x000fe200078e0012 */
[----:B------:R-:W-:Y:S02]  /*0f90*/  R2UR UR4, R20 ;  /* 0x00000000140472ca */ /* 0x000fe400000e0000 */
[----:B------:R-:W-:Y:S01]  /*0fa0*/  IMAD R13, R2, UR38, RZ ;  /* 0x00000026020d7c24 */ /* 0x000fe2000f8e02ff */
[----:B------:R-:W-:-:S02]  /*0fb0*/  FSETP.GEU.AND P0, PT, |R3|, 1.175494350822287508e-38, PT ;  /* 0x008000000300780b */ /* 0x000fc40003f0e200 */
[C---:B------:R-:W-:Y:S01]  /*0fc0*/  R2UR UR5, R21.reuse ;  /* 0x00000000150572ca */ /* 0x040fe200000e0000 */
[----:B------:R-:W-:Y:S01]  /*0fd0*/  IMAD.WIDE.U32 R4, R24, UR38, R4 ;  /* 0x0000002618047c25 */ /* 0x000fe2000f8e0004 */
[----:B------:R-:W-:Y:S02]  /*0fe0*/  R2UR UR6, R20 ;  /* 0x00000000140672ca */ /* 0x000fe400000e0000 */
[----:B------:R-:W-:Y:S01]  /*0ff0*/  R2UR UR7, R21 ;  /* 0x00000000150772ca */ /* 0x000fe200000e0000 */
[----:B------:R-:W-:Y:S01]  /*1000*/  IMAD R13, R24, UR39, R13 ;  /* 0x00000027180d7c24 */ /* 0x000fe2000f8e020d */
[----:B------:R-:W-:Y:S02]  /*1010*/  LEA R8, P2, R16, R8, 0x2 ;  /* 0x0000000810087211 */ /* 0x000fe400078410ff */
[----:B------:R-:W-:-:S03]  /*1020*/  IADD3 R25, P1, PT, RZ, R25, RZ ;  /* 0x00000019ff197210 */ /* 0x000fc60007f3e0ff */
[----:B------:R-:W-:Y:S01]  /*1030*/  @!P0 FMUL R3, R3, 16777216 ;  /* 0x4b80000003038820 */ /* 0x000fe20000400000 */
[----:B------:R-:W-:Y:S01]  /*1040*/  IMAD.X R9, R9, 0x1, R23, P2 ;  /* 0x0000000109097824 */ /* 0x000fe200010e0617 */
[----:B------:R-:W-:Y:S02]  /*1050*/  IADD3.X R24, PT, PT, R33, R24, RZ, P1, !PT ;  /* 0x0000001821187210 */ /* 0x000fe40000ffe4ff */
[----:B---3--:R0:W1:Y:S02]  /*1060*/  MUFU.RSQ R6, R3 ;  /* 0x0000000300067308 */ /* 0x0080640000001400 */
[----:B0-----:R-:W-:Y:S02]  /*1070*/  IMAD.IADD R3, R5, 0x1, R13 ;  /* 0x0000000105037824 */ /* 0x001fe400078e020d */
[----:B-1----:R-:W-:Y:S01]  /*1080*/  @!P0 FMUL R6, R6, 4096 ;  /* 0x4580000006068820 */ /* 0x002fe20000400000 */
[----:B------:R-:W-:-:S03]  /*1090*/  LEA R2, P0, R4, UR36, 0x2 ;  /* 0x0000002404027c11 */ /* 0x000fc6000f8010ff */
[----:B------:R-:W-:Y:S01]  /*10a0*/  FMUL R7, R6, R7 ;  /* 0x0000000706077220 */ /* 0x000fe20000400000 */
[----:B------:R-:W-:Y:S01]  /*10b0*/  LEA.HI.X R3, R4, UR37, R3, 0x2, P0 ;  /* 0x0000002504037c11 */ /* 0x000fe200080f1403 */
[----:B------:R-:W-:Y:S01]  /*10c0*/  FMUL R11, R6, R11 ;  /* 0x0000000b060b7220 */ /* 0x000fe20000400000 */
[----:B------:R-:W-:Y:S01]  /*10d0*/  IADD3 R27, P0, PT, R33, R27, RZ ;  /* 0x0000001b211b7210 */ /* 0x000fe20007f1e0ff */
[----:B-----5:R-:W-:Y:S02]  /*10e0*/  FFMA R7, R30, R7, R31 ;  /* 0x000000071e077223 */ /* 0x020fe4000000001f */
[----:B------:R-:W-:Y:S01]  /*10f0*/  FFMA R11, R29, R11, R32 ;  /* 0x0000000b1d0b7223 */ /* 0x000fe20000000020 */
[----:B------:R-:W-:Y:S02]  /*1100*/  IADD3.X R28, PT, PT, RZ, R28, RZ, P0, !PT ;  /* 0x0000001cff1c7210 */ /* 0x000fe400007fe4ff */
[----:B------:R-:W-:Y:S01]  /*1110*/  ISETP.GE.U32.AND P0, PT, R27, UR40, PT ;  /* 0x000000281b007c0c */ /* 0x000fe2000bf06070 */
[----:B------:R1:W-:Y:S03]  /*1120*/  STG.E desc[UR4][R2.64], R7 ;  /* 0x0000000702007986 */ /* 0x0003e6000c101904 */
[----:B------:R-:W-:Y:S01]  /*1130*/  ISETP.GE.AND.EX P0, PT, R28, UR41, PT, P0 ;  /* 0x000000291c007c0c */ /* 0x000fe2000bf06300 */
[----:B------:R1:W-:-:S12]  /*1140*/  STG.E desc[UR6][R2.64+0x80], R11 ;  /* 0x0000800b02007986 */ /* 0x0003d8000c101906 */
[----:B-1----:R-:W-:Y:S05]  /*1150*/  @!P0 BRA `(.L_x_3411) ;  /* 0xfffffff000c08947 */ /* 0x002fea000383ffff */
[----:B------:R-:W-:Y:S05]  /*1160*/  EXIT ;  /* 0x000000000000794d */ /* 0x000fea0003800000 */
.L_x_3394:
        /* <DEDUP_REMOVED lines=9> */
.L_x_3413:
[----:B------:R-:W-:Y:S05]  /*1200*/  BSYNC B0 ;  /* 0x0000000000007941 */ /* 0x000fea0003800000 */
.L_x_3412:
        /* <DEDUP_REMOVED lines=8> */
.L_x_3414:
[----:B------:R-:W-:Y:S01]  /*1290*/  MOV R13, R2 ;  /* 0x00000002000d7202 */ /* 0x000fe20000000f00 */
[----:B------:R-:W-:-:S07]  /*12a0*/  IMAD.MOV.U32 R6, RZ, RZ, R14 ;  /* 0x000000ffff067224 */ /* 0x000fce00078e000e */
[----:B------:R-:W-:Y:S05]  /*12b0*/  WARPSYNC.COLLECTIVE R15, `(.L_x_3415) ;  /* 0x000000000f087348 */ /* 0x000fea0003c00000 */
[----:B------:R0:W1:Y:S02]  /*12c0*/  SHFL.DOWN P6, R14, R13, R12, R11 ;  /* 0x0800000c0d0e7389 */ /* 0x00006400000c000b */
[----:B01----:R-:W-:Y:S05]  /*12d0*/  ENDCOLLECTIVE ;  /* 0x000000000000791b */ /* 0x003fea0003800000 */
.L_x_3415:
[----:B------:R-:W-:Y:S05]  /*12e0*/  BRA `(.L_x_3416) ;  /* 0xfffffff000a87947 */ /* 0x000fea000383ffff */
.L_x_3397:
[----:B------:R-:W-:Y:S01]  /*12f0*/  HFMA2 R12, -RZ, RZ, 0, 4.76837158203125e-07 ;  /* 0x00000008ff0c7431 */ /* 0x000fe200000001ff */
[----:B------:R-:W-:Y:S01]  /*1300*/  BSSY B0, `(.L_x_3417) ;  /* 0x0000007000007945 */ /* 0x000fe20003800000 */
[----:B------:R-:W-:Y:S01]  /*1310*/  IMAD.MOV.U32 R13, RZ, RZ, R4 ;  /* 0x000000ffff0d7224 */ /* 0x000fe200078e0004 */
[----:B------:R-:W-:Y:S01]  /*1320*/  MOV R15, 0xffffffff ;  /* 0xffffffff000f7802 */ /* 0x000fe20000000f00 */
[----:B------:R-:W-:-:S07]  /*1330*/  IMAD.MOV.U32 R11, RZ, RZ, 0x1f ;  /* 0x0000001fff0b7424 */ /* 0x000fce00078e00ff */
[----:B0-23-5:R-:W-:Y:S05]  /*1340*/  WARPSYNC.COLLECTIVE R15, `(.L_x_3418) ;  /* 0x000000000f087348 */ /* 0x02dfea0003c00000 */
[----:B------:R1:W4:Y:S02]  /*1350*/  SHFL.DOWN P6, R14, R13, R12, R11 ;  /* 0x0800000c0d0e7389 */ /* 0x00032400000c000b */
[----:B012345:R-:W-:Y:S05]  /*1360*/  ENDCOLLECTIVE ;  /* 0x000000000000791b */ /* 0x03ffea0003800000 */
.L_x_3418:
[----:B------:R-:W-:Y:S05]  /*1370*/  BSYNC B0 ;  /* 0x0000000000007941 */ /* 0x000fea0003800000 */
.L_x_3417:
        /* <DEDUP_REMOVED lines=8> */
.L_x_3419:
[----:B------:R-:W-:Y:S01]  /*1400*/  IMAD.MOV.U32 R13, RZ, RZ, R2 ;  /* 0x000000ffff0d7224 */ /* 0x000fe200078e0002 */
[----:B------:R-:W-:-:S07]  /*1410*/  MOV R5, R14 ;  /* 0x0000000e00057202 */ /* 0x000fce0000000f00 */
[----:B------:R-:W-:Y:S05]  /*1420*/  WARPSYNC.COLLECTIVE R15, `(.L_x_3420) ;  /* 0x000000000f087348 */ /* 0x000fea0003c00000 */
[----:B------:R0:W1:Y:S02]  /*1430*/  SHFL.DOWN P6, R14, R13, R12, R11 ;  /* 0x0800000c0d0e7389 */ /* 0x00006400000c000b */
[----:B01----:R-:W-:Y:S05]  /*1440*/  ENDCOLLECTIVE ;  /* 0x000000000000791b */ /* 0x003fea0003800000 */
.L_x_3420:
[----:B------:R-:W-:Y:S05]  /*1450*/  BRA `(.L_x_3421) ;  /* 0xfffffff000c07947 */ /* 0x000fea000383ffff */
.L_x_3400:
        /* <DEDUP_REMOVED lines=8> */
.L_x_3423:
[----:B------:R-:W-:Y:S05]  /*14e0*/  BSYNC B0 ;  /* 0x0000000000007941 */ /* 0x000fea0003800000 */
.L_x_3422:
        /* <DEDUP_REMOVED lines=8> */
.L_x_3424:
[----:B------:R-:W-:Y:S01]  /*1570*/  MOV R13, R2 ;  /* 0x00000002000d7202 */ /* 0x000fe20000000f00 */
[----:B------:R-:W-:-:S07]  /*1580*/  IMAD.MOV.U32 R5, RZ, RZ, R14 ;  /* 0x000000ffff057224 */ /* 0x000fce00078e000e */
[----:B------:R-:W-:Y:S05]  /*1590*/  WARPSYNC.COLLECTIVE R15, `(.L_x_3425) ;  /* 0x000000000f087348 */ /* 0x000fea0003c00000 */
[----:B------:R0:W1:Y:S02]  /*15a0*/  SHFL.DOWN P6, R14, R13, R12, R11 ;  /* 0x0800000c0d0e7389 */ /* 0x00006400000c000b */
[----:B01----:R-:W-:Y:S05]  /*15b0*/  ENDCOLLECTIVE ;  /* 0x000000000000791b */ /* 0x003fea0003800000 */
.L_x_3425:
[----:B------:R-:W-:Y:S05]  /*15c0*/  BRA `(.L_x_3426) ;  /* 0xfffffff000d47947 */ /* 0x000fea000383ffff */
.L_x_3403:
        /* <DEDUP_REMOVED lines=8> */
.L_x_3428:
[----:B------:R-:W-:Y:S05]  /*1650*/  BSYNC B0 ;  /* 0x0000000000007941 */ /* 0x000fea0003800000 */
.L_x_3427:
        /* <DEDUP_REMOVED lines=8> */
.L_x_3429:
[----:B------:R-:W-:Y:S01]  /*16e0*/  IMAD.MOV.U32 R13, RZ, RZ, R2 ;  /* 0x000000ffff0d7224 */ /* 0x000fe200078e0002 */
[----:B------:R-:W-:-:S07]  /*16f0*/  MOV R5, R14 ;  /* 0x0000000e00057202 */ /* 0x000fce0000000f00 */
[----:B------:R-:W-:Y:S05]  /*1700*/  WARPSYNC.COLLECTIVE R15, `(.L_x_3430) ;  /* 0x000000000f087348 */ /* 0x000fea0003c00000 */
[----:B------:R0:W1:Y:S02]  /*1710*/  SHFL.DOWN P6, R14, R13, R12, R11 ;  /* 0x0800000c0d0e7389 */ /* 0x00006400000c000b */
[----:B01----:R-:W-:Y:S05]  /*1720*/  ENDCOLLECTIVE ;  /* 0x000000000000791b */ /* 0x003fea0003800000 */
.L_x_3430:
[----:B------:R-:W-:Y:S05]  /*1730*/  BRA `(.L_x_3431) ;  /* 0xfffffff000e87947 */ /* 0x000fea000383ffff */
.L_x_3406:
        /* <DEDUP_REMOVED lines=8> */
.L_x_3433:
[----:B------:R-:W-:Y:S05]  /*17c0*/  BSYNC B0 ;  /* 0x0000000000007941 */ /* 0x000fea0003800000 */
.L_x_3432:
[----:B------:R-:W-:Y:S02]  /*17d0*/  HFMA2 R12, -RZ, RZ, 0, 5.9604644775390625e-08 ;  /* 0x00000001ff0c7431 */ /* 0x000fe400000001ff */
[----:B------:R-:W-:Y:S01]  /*17e0*/  IMAD.MOV.U32 R13, RZ, RZ, R3 ;  /* 0x000000ffff0d7224 */ /* 0x000fe200078e0003 */
[----:B------:R-:W-:Y:S01]  /*17f0*/  MOV R15, 0xffffffff ;  /* 0xffffffff000f7802 */ /* 0x000fe20000000f00 */
[----:B------:R-:W-:Y:S01]  /*1800*/  IMAD.MOV.U32 R11, RZ, RZ, 0x1f ;  /* 0x0000001fff0b7424 */ /* 0x000fe200078e00ff */
[----:B------:R-:W-:-:S07]  /*1810*/  MOV R7, R14 ;  /* 0x0000000e00077202 */ /* 0x000fce0000000f00 */
[----:B------:R-:W-:Y:S05]  /*1820*/  WARPSYNC.COLLECTIVE R15, `(.L_x_3434) ;  /* 0x000000000f087348 */ /* 0x000fea0003c00000 */
[----:B------:R0:W1:Y:S02]  /*1830*/  SHFL.DOWN P6, R14, R13, R12, R11 ;  /* 0x0800000c0d0e7389 */ /* 0x00006400000c000b */
[----:B01----:R-:W-:Y:S05]  /*1840*/  ENDCOLLECTIVE ;  /* 0x000000000000791b */ /* 0x003fea0003800000 */
.L_x_3434:
[----:B------:R-:W-:Y:S01]  /*1850*/  IMAD.MOV.U32 R13, RZ, RZ, R2 ;  /* 0x000000ffff0d7224 */ /* 0x000fe200078e0002 */
[----:B------:R-:W-:-:S07]  /*1860*/  MOV R5, R14 ;  /* 0x0000000e00057202 */ /* 0x000fce0000000f00 */
[----:B------:R-:W-:Y:S05]  /*1870*/  WARPSYNC.COLLECTIVE R15, `(.L_x_3435) ;  /* 0x000000000f087348 */ /* 0x000fea0003c00000 */
[----:B------:R0:W1:Y:S02]  /*1880*/  SHFL.DOWN P6, R14, R13, R12, R11 ;  /* 0x0800000c0d0e7389 */ /* 0x00006400000c000b */
[----:B01----:R-:W-:Y:S05]  /*1890*/  ENDCOLLECTIVE ;  /* 0x000000000000791b */ /* 0x003fea0003800000 */
.L_x_3435:
[----:B------:R-:W-:Y:S05]  /*18a0*/  BRA `(.L_x_3436) ;  /* 0xfffffff000fc7947 */ /* 0x000fea000383ffff */
.L_x_3409:
        /* <DEDUP_REMOVED lines=8> */
.L_x_3438:
[----:B------:R-:W-:Y:S05]  /*1930*/  BSYNC B0 ;  /* 0x0000000000007941 */ /* 0x000fea0003800000 */
.L_x_3437:
        /* <DEDUP_REMOVED lines=8> */
.L_x_3439:
[----:B------:R-:W-:Y:S02]  /*19c0*/  MOV R13, R2 ;  /* 0x00000002000d7202 */ /* 0x000fe40000000f00 */
[----:B------:R-:W-:-:S07]  /*19d0*/  MOV R3, R14 ;  /* 0x0000000e00037202 */ /* 0x000fce0000000f00 */
[----:B------:R-:W-:Y:S05]  /*19e0*/  WARPSYNC.COLLECTIVE R15, `(.L_x_3440) ;  /* 0x000000000f087348 */ /* 0x000fea0003c00000 */
[----:B------:R0:W1:Y:S02]  /*19f0*/  SHFL.IDX P6, R14, R13, R12, R11 ;  /* 0x0000000c0d0e7389 */ /* 0x00006400000c000b */
[----:B01----:R-:W-:Y:S05]  /*1a00*/  ENDCOLLECTIVE ;  /* 0x000000000000791b */ /* 0x003fea0003800000 */
.L_x_3440:
[----:B------:R-:W-:Y:S05]  /*1a10*/  BRA `(.L_x_3441) ;  /* 0xfffffff400107947 */ /* 0x000fea000383ffff */
        .weak           $__internal_32_$__cuda_sm3x_div_rn_noftz_f32_slowpath
        .type           $__internal_32_$__cuda_sm3x_div_rn_noftz_f32_slowpath,@function
        .size           $__internal_32_$__cuda_sm3x_div_rn_noftz_f32_slowpath,(.L_x_7655 - $__internal_32_$__cuda_sm3x_div_rn_noftz_f32_slowpath)
$__internal_32_$__cuda_sm3x_div_rn_noftz_f32_slowpath:
        /* <DEDUP_REMOVED lines=34> */
.L_x_3443:
        /* <DEDUP_REMOVED lines=33> */
[----:B------:R-:W-:Y:S01]  /*1e50*/  IMAD.MOV R35, RZ, RZ, -R36 ;  /* 0x000000ffff237224 */ /* 0x000fe200078e0a24 */
[----:B------:R-:W-:Y:S02]  /*1e60*/  LOP3.LUT R15, R15, 0x7fffff, RZ, 0xc0, !PT ;  /* 0x007fffff0f0f7812 */ /* 0x000fe400078ec0ff */
[C---:B------:R-:W-:Y:S02]  /*1e70*/  ISETP.NE.AND P2, PT, R36.reuse, RZ, PT ;  /* 0x000000ff2400720c */ /* 0x040fe40003f45270 */
[----:B------:R-:W-:Y:S02]  /*1e80*/  LOP3.LUT R15, R15, 0x800000, RZ, 0xfc, !PT ;  /* 0x008000000f0f7812 */ /* 0x000fe400078efcff */
[----:B------:R-:W-:-:S02]  /*1e90*/  ISETP.NE.AND P1, PT, R36, RZ, PT ;  /* 0x000000ff2400720c */ /* 0x000fc40003f25270 */
        /* <DEDUP_REMOVED lines=13> */
.L_x_3450:
[----:B------:R-:W-:-:S04]  /*1f70*/  LOP3.LUT R10, R10, 0x80000000, RZ, 0xc0, !PT ;  /* 0x800000000a0a7812 */ /* 0x000fc800078ec0ff */
[----:B------:R-:W-:Y:S01]  /*1f80*/  LOP3.LUT R10, R10, 0x7f800000, RZ, 0xfc, !PT ;  /* 0x7f8000000a0a7812 */ /* 0x000fe200078efcff */
[----:B------:R-:W-:Y:S06]  /*1f90*/  BRA `(.L_x_3451) ;  /* 0x0000000000047947 */ /* 0x000fec0003800000 */
.L_x_3449:
[----:B------:R-:W-:-:S07]  /*1fa0*/  LEA R10, R34, R10, 0x17 ;  /* 0x0000000a220a7211 */ /* 0x000fce00078eb8ff */
.L_x_3451:
[----:B------:R-:W-:Y:S05]  /*1fb0*/  BSYNC B1 ;  /* 0x0000000000017941 */ /* 0x000fea0003800000 */
.L_x_3448:
[----:B------:R-:W-:Y:S05]  /*1fc0*/  BRA `(.L_x_3452) ;  /* 0x0000000000207947 */ /* 0x000fea0003800000 */
.L_x_3447:
[----:B------:R-:W-:-:S04]  /*1fd0*/  LOP3.LUT R10, R14, 0x80000000, R10, 0x48, !PT ;  /* 0x800000000e0a7812 */ /* 0x000fc800078e480a */
[----:B------:R-:W-:Y:S01]  /*1fe0*/  LOP3.LUT R10, R10, 0x7f800000, RZ, 0xfc, !PT ;  /* 0x7f8000000a0a7812 */ /* 0x000fe200078efcff */
[----:B------:R-:W-:Y:S06]  /*1ff0*/  BRA `(.L_x_3452) ;  /* 0x0000000000147947 */ /* 0x000fec0003800000 */
.L_x_3446:
[----:B------:R-:W-:Y:S01]  /*2000*/  LOP3.LUT R10, R14, 0x80000000, R10, 0x48, !PT ;  /* 0x800000000e0a7812 */ /* 0x000fe200078e480a */
[----:B------:R-:W-:Y:S06]  /*2010*/  BRA `(.L_x_3452) ;  /* 0x00000000000c7947 */ /* 0x000fec0003800000 */
.L_x_3445:
[----:B------:R-:W0:Y:S01]  /*2020*/  MUFU.RSQ R10, -QNAN ;  /* 0xffc00000000a7908 */ /* 0x000e220000001400 */
[----:B------:R-:W-:Y:S05]  /*2030*/  BRA `(.L_x_3452) ;  /* 0x0000000000047947 */ /* 0x000fea0003800000 */
.L_x_3444:
[----:B------:R-:W-:-:S07]  /*2040*/  FADD.FTZ R10, R10, R14 ;  /* 0x0000000e0a0a7221 */ /* 0x000fce0000010000 */
.L_x_3452:
[----:B------:R-:W-:Y:S05]  /*2050*/  BSYNC B0 ;  /* 0x0000000000007941 */ /* 0x000fea0003800000 */
.L_x_3442:
[----:B------:R-:W-:Y:S02]  /*2060*/  HFMA2 R11, -RZ, RZ, 0, 0 ;  /* 0x00000000ff0b7431 */ /* 0x000fe400000001ff */
[----:B0-----:R-:W-:Y:S01]  /*2070*/  IMAD.MOV.U32 R14, RZ, RZ, R10 ;  /* 0x000000ffff0e7224 */ /* 0x001fe200078e000a */
[----:B------:R-:W-:-:S04]  /*2080*/  MOV R10, R12 ;  /* 0x0000000c000a7202 */ /* 0x000fc80000000f00 */
[----:B------:R-:W-:Y:S05]  /*2090*/  RET.REL.NODEC R10 `(_Z17LayerNormWarpImplI10DirectLoadIffE11DirectStoreIffEfLi1ELi2ELi2ELi32ELi1ELb0EEvT_T0_lld) ;  /* 0xffffffdc0ad87950 */ /* 0x000fea0003c3ffff */
.L_x_3453:
        /* <DEDUP_REMOVED lines=14> */
.L_x_7655:


//--------------------- .text._Z17LayerNormWarpImplI10DirectLoadIffE11DirectStoreIffEfLi1ELi1ELi0ELi32ELi1ELb1EEvT_T0_lld --------------------------
	.section	.text._Z17LayerNormWarpImplI10DirectLoadIffE11DirectStoreIffEfLi1ELi1ELi0ELi32ELi1ELb1EEvT_T0_lld,"ax",@progbits
	.align	128
        .global         _Z17LayerNormWarpImplI10DirectLoadIffE11DirectStoreIffEfLi1ELi1ELi0ELi32ELi1ELb1EEvT_T0_lld
        .type           _Z17LayerNormWarpImplI10DirectLoadIffE11DirectStoreIffEfLi1ELi1ELi0ELi32ELi1ELb1EEvT_T0_lld,@function
        .size           _Z17LayerNormWarpImplI10DirectLoadIffE11DirectStoreIffEfLi1ELi1ELi0ELi32ELi1ELb1EEvT_T0_lld,(.L_x_7656 - _Z17LayerNormWarpImplI10DirectLoadIffE11DirectStoreIffEfLi1ELi1ELi0ELi32ELi1ELb1EEvT_T0_lld)
        .other          _Z17LayerNormWarpImplI10DirectLoadIffE11DirectStoreIffEfLi1ELi1ELi0ELi32ELi1ELb1EEvT_T0_lld,@"STO_CUDA_ENTRY STV_DEFAULT"
_Z17LayerNormWarpImplI10DirectLoadIffE11DirectStoreIffEfLi1ELi1ELi0ELi32ELi1ELb1EEvT_T0_lld:
.text._Z17LayerNormWarpImplI10DirectLoadIffE11DirectStoreIffEfLi1ELi1ELi0ELi32ELi1ELb1EEvT_T0_lld:
        /* <DEDUP_REMOVED lines=24> */
.L_x_3454:
        /* <DEDUP_REMOVED lines=11> */
[----:B------:R-:W2:Y:S01]  /*0230*/  LDCU.64 UR4, c[0x0][0x398] ;  /* 0x00007300ff0477ac */ /* 0x000ea20008000a00 */
[----:B------:R-:W-:Y:S01]  /*0240*/  CS2R R24, SRZ ;  /* 0x0000000000187805 */ /* 0x000fe2000001ff00 */
[----:B------:R-:W3:Y:S01]  /*0250*/  LDC.64 R16, c[0x0][0x358] ;  /* 0x0000d600ff107b82 */ /* 0x000ee20000000a00 */
[----:B------:R-:W-:Y:S01]  /*0260*/  IMAD.MOV.U32 R9, RZ, RZ, RZ ;  /* 0x000000ffff097224 */ /* 0x000fe200078e00ff */
[----:B------:R-:W4:Y:S01]  /*0270*/  LDCU.64 UR6, c[0x0][0x380] ;  /* 0x00007000ff0677ac */ /* 0x000f220008000a00 */
[----:B------:R-:W-:Y:S02]  /*0280*/  IMAD.MOV.U32 R19, RZ, RZ, R23 ;  /* 0x000000ffff137224 */ /* 0x000fe400078e0017 */
[----:B--2---:R-:W-:Y:S02]  /*0290*/  IMAD R0, R25, UR4, RZ ;  /* 0x0000000419007c24 */ /* 0x004fe4000f8e02ff */
[----:B------:R-:W-:-:S04]  /*02a0*/  IMAD.WIDE.U32 R6, R22, UR4, RZ ;  /* 0x0000000416067c25 */ /* 0x000fc8000f8e00ff */
[C---:B------:R-:W-:Y:S02]  /*02b0*/  IMAD R21, R23.reuse, UR5, R0 ;  /* 0x0000000517157c24 */ /* 0x040fe4000f8e0200 */
[----:B-1----:R-:W-:-:S05]  /*02c0*/  IMAD.WIDE.U32 R2, R23, UR4, R8 ;  /* 0x0000000417027c25 */ /* 0x002fca000f8e0008 */
[----:B------:R-:W-:Y:S01]  /*02d0*/  IADD3 R21, PT, PT, R3, R21, RZ ;  /* 0x0000001503157210 */ /* 0x000fe20007ffe0ff */
[----:B------:R-:W-:Y:S01]  /*02e0*/  IMAD R3, R22, UR5, R7 ;  /* 0x0000000516037c24 */ /* 0x000fe2000f8e0207 */
[----:B----4-:R-:W-:-:S04]  /*02f0*/  LEA R20, P0, R2, UR6, 0x2 ;  /* 0x0000000602147c11 */ /* 0x010fc8000f8010ff */
[----:B------:R-:W-:Y:S02]  /*0300*/  LEA.HI.X R21, R2, UR7, R21, 0x2, P0 ;  /* 0x0000000702157c11 */ /* 0x000fe400080f1415 */
[----:B------:R-:W-:-:S07]  /*0310*/  SHF.L.U64.HI R18, R6, 0x2, R3 ;  /* 0x0000000206127819 */ /* 0x000fce0000010203 */
.L_x_3485:
[----:B------:R-:W-:-:S04]  /*0320*/  ISETP.GE.U32.AND P0, PT, R8, UR40, PT ;  /* 0x0000002808007c0c */ /* 0x000fc8000bf06070 */
[----:B------:R-:W-:-:S13]  /*0330*/  ISETP.GE.AND.EX P0, PT, RZ, UR41, PT, P0 ;  /* 0x00000029ff007c0c */ /* 0x000fda000bf06300 */
[----:B---3--:R-:W-:Y:S02]  /*0340*/  @!P0 R2UR UR4, R16 ;  /* 0x00000000100482ca */ /* 0x008fe400000e0000 */
[----:B------:R-:W-:-:S13]  /*0350*/  @!P0 R2UR UR5, R17 ;  /* 0x00000000110582ca */ /* 0x000fda00000e0000 */
[----:B0-2-4-:R-:W2:Y:S01]  /*0360*/  @!P0 LDG.E R4, desc[UR4][R20.64] ;  /* 0x0000000414048981 */ /* 0x015ea2000c1e1900 */
[----:B-1----:R-:W-:Y:S01]  /*0370*/  CS2R R2, SRZ ;  /* 0x0000000000027805 */ /* 0x002fe2000001ff00 */
[----:B------:R-:W-:Y:S01]  /*0380*/  HFMA2 R0, -RZ, RZ, 0, 0 ;  /* 0x00000000ff007431 */ /* 0x000fe200000001ff */
[----:B------:R-:W-:Y:S01]  /*0390*/  UMOV UR4, 0xffffffff ;  /* 0xffffffff00047882 */ /* 0x000fe20000000000 */
[----:B------:R-:W-:Y:S02]  /*03a0*/  @!P0 IMAD.MOV.U32 R0, RZ, RZ, 0x3f800000 ;  /* 0x3f800000ff008424 */ /* 0x000fe400078e00ff */
[----:B--2---:R-:W-:-:S04]  /*03b0*/  @!P0 FADD R3, RZ, R4 ;  /* 0x00000004ff038221 */ /* 0x004fc80000000000 */
[----:B------:R-:W-:-:S04]  /*03c0*/  @!P0 FADD R5, R4, -R3 ;  /* 0x8000000304058221 */ /* 0x000fc80000000000 */
[----:B------:R-:W-:Y:S01]  /*03d0*/  @!P0 FFMA R2, R4, R5, RZ ;  /* 0x0000000504028223 */ /* 0x000fe200000000ff */
[----:B------:R-:W-:Y:S06]  /*03e0*/  BRA.DIV UR4, `(.L_x_3455) ;  /* 0x0000000a04e47947 */ /* 0x000fec000b800000 */
[----:B------:R1:W2:Y:S04]  /*03f0*/  SHFL.DOWN PT, R4, R3, 0x10, 0x1f ;  /* 0x0a001f0003047f89 */ /* 0x0002a800000e0000 */
[----:B------:R1:W3:Y:S04]  /*0400*/  SHFL.DOWN PT, R5, R2, 0x10, 0x1f ;  /* 0x0a001f0002057f89 */ /* 0x0002e800000e0000 */
[----:B------:R1:W4:Y:S02]  /*0410*/  SHFL.DOWN PT, R14, R0, 0x10, 0x1f ;  /* 0x0a001f00000e7f89 */ /* 0x00032400000e0000 */
.L_x_3490:
        /* <DEDUP_REMOVED lines=15> */
[----:B0123--:R-:W-:Y:S05]  /*0510*/  CALL.REL.NOINC `($__internal_33_$__cuda_sm3x_div_rn_noftz_f32_slowpath) ;  /* 0x0000001000dc7944 */ /* 0x00ffea0003c00000 */
[----:B------:R-:W-:-:S07]  /*0520*/  IMAD.MOV.U32 R10, RZ, RZ, R14 ;  /* 0x000000ffff0a7224 */ /* 0x000fce00078e000e */
.L_x_3459:
[----:B------:R-:W-:Y:S05]  /*0530*/  BSYNC.RECONVERGENT B1 ;  /* 0x0000000000017941 */ /* 0x000fea0003800200 */
.L_x_3458:
[----:B--2---:R-:W-:-:S04]  /*0540*/  FADD R4, -R3, R4 ;  /* 0x0000000403047221 */ /* 0x004fc80000000100 */
[C---:B------:R-:W-:Y:S01]  /*0550*/  FMUL R11, R4.reuse, R4 ;  /* 0x00000004040b7220 */ /* 0x040fe20000400000 */
[----:B-1----:R-:W-:-:S03]  /*0560*/  FFMA R3, R4, R10, R3 ;  /* 0x0000000a04037223 */ /* 0x002fc60000000003 */
[----:B------:R-:W-:-:S04]  /*0570*/  FMUL R0, R0, R11 ;  /* 0x0000000b00007220 */ /* 0x000fc80000400000 */
[----:B---3--:R-:W-:Y:S01]  /*0580*/  FFMA R5, R0, R10, R5 ;  /* 0x0000000a00057223 */ /* 0x008fe20000000005 */
[----:B------:R-:W-:-:S03]  /*0590*/  MOV R0, R13 ;  /* 0x0000000d00007202 */ /* 0x000fc60000000f00 */
[----:B------:R-:W-:-:S07]  /*05a0*/  FADD R2, R2, R5 ;  /* 0x0000000502027221 */ /* 0x000fce0000000000 */
.L_x_3457:
[----:B------:R-:W-:Y:S05]  /*05b0*/  BSYNC.RECONVERGENT B0 ;  /* 0x0000000000007941 */ /* 0x000fea0003800200 */
.L_x_3456:
[----:B------:R-:W-:-:S03]  /*05c0*/  UMOV UR4, 0xffffffff ;  /* 0xffffffff00047882 */ /* 0x000fc60000000000 */
[----:B------:R-:W-:Y:S05]  /*05d0*/  BRA.DIV UR4, `(.L_x_3460) ;  /* 0x0000000a04c47947 */ /* 0x000fea000b800000 */
[----:B--2---:R2:W4:Y:S04]  /*05e0*/  SHFL.DOWN PT, R4, R3, 0x8, 0x1f ;  /* 0x09001f0003047f89 */ /* 0x00452800000e0000 */
[----:B---3--:R2:W3:Y:S04]  /*05f0*/  SHFL.DOWN PT, R5, R2, 0x8, 0x1f ;  /* 0x09001f0002057f89 */ /* 0x0084e800000e0000 */
[----:B------:R2:W0:Y:S02]  /*0600*/  SHFL.DOWN PT, R14, R0, 0x8, 0x1f ;  /* 0x09001f00000e7f89 */ /* 0x00042400000e0000 */
.L_x_3495:
        /* <DEDUP_REMOVED lines=15> */
[----:B-1234-:R-:W-:Y:S05]  /*0700*/  CALL.REL.NOINC `($__internal_33_$__cuda_sm3x_div_rn_noftz_f32_slowpath) ;  /* 0x0000001000607944 */ /* 0x01efea0003c00000 */
[----:B------:R-:W-:-:S07]  /*0710*/  MOV R10, R14 ;  /* 0x0000000e000a7202 */ /* 0x000fce0000000f00 */
.L_x_3464:
[----:B------:R-:W-:Y:S05]  /*0720*/  BSYNC.RECONVERGENT B1 ;  /* 0x0000000000017941 */ /* 0x000fea0003800200 */
.L_x_3463:
[----:B----4-:R-:W-:-:S04]  /*0730*/  FADD R4, -R3, R4 ;  /* 0x0000000403047221 */ /* 0x010fc80000000100 */
[C---:B------:R-:W-:Y:S01]  /*0740*/  FMUL R11, R4.reuse, R4 ;  /* 0x00000004040b7220 */ /* 0x040fe20000400000 */
[----:B-12---:R-:W-:-:S03]  /*0750*/  FFMA R3, R4, R10, R3 ;  /* 0x0000000a04037223 */ /* 0x006fc60000000003 */
[----:B------:R-:W-:-:S04]  /*0760*/  FMUL R0, R0, R11 ;  /* 0x0000000b00007220 */ /* 0x000fc80000400000 */
[----:B---3--:R-:W-:Y:S01]  /*0770*/  FFMA R5, R0, R10, R5 ;  /* 0x0000000a00057223 */ /* 0x008fe20000000005 */
[----:B------:R-:W-:-:S03]  /*0780*/  IMAD.MOV.U32 R0, RZ, RZ, R13 ;  /* 0x000000ffff007224 */ /* 0x000fc600078e000d */
[----:B------:R-:W-:-:S07]  /*0790*/  FADD R2, R2, R5 ;  /* 0x0000000502027221 */ /* 0x000fce0000000000 */
.L_x_3462:
[----:B------:R-:W-:Y:S05]  /*07a0*/  BSYNC.RECONVERGENT B0 ;  /* 0x0000000000007941 */ /* 0x000fea0003800200 */
.L_x_3461:
[----:B------:R-:W-:-:S03]  /*07b0*/  UMOV UR4, 0xffffffff ;  /* 0xffffffff00047882 */ /* 0x000fc60000000000 */
[----:B------:R-:W-:Y:S05]  /*07c0*/  BRA.DIV UR4, `(.L_x_3465) ;  /* 0x0000000a04a47947 */ /* 0x000fea000b800000 */
[----:B----4-:R0:W4:Y:S04]  /*07d0*/  SHFL.DOWN PT, R4, R3, 0x4, 0x1f ;  /* 0x08801f0003047f89 */ /* 0x01012800000e0000 */
[----:B---3--:R0:W3:Y:S04]  /*07e0*/  SHFL.DOWN PT, R5, R2, 0x4, 0x1f ;  /* 0x08801f0002057f89 */ /* 0x0080e800000e0000 */
[----:B------:R0:W0:Y:S02]  /*07f0*/  SHFL.DOWN PT, R14, R0, 0x4, 0x1f ;  /* 0x08801f00000e7f89 */ /* 0x00002400000e0000 */
.L_x_3500:
        /* <DEDUP_REMOVED lines=15> */
[----:B-1234-:R-:W-:Y:S05]  /*08f0*/  CALL.REL.NOINC `($__internal_33_$__cuda_sm3x_div_rn_noftz_f32_slowpath) ;  /* 0x0000000c00e47944 */ /* 0x01efea0003c00000 */
[----:B------:R-:W-:-:S07]  /*0900*/  IMAD.MOV.U32 R10, RZ, RZ, R14 ;  /* 0x000000ffff0a7224 */ /* 0x000fce00078e000e */
.L_x_3469:
[----:B------:R-:W-:Y:S05]  /*0910*/  BSYNC.RECONVERGENT B1 ;  /* 0x0000000000017941 */ /* 0x000fea0003800200 */
.L_x_3468:
[----:B----4-:R-:W-:-:S04]  /*0920*/  FADD R4, -R3, R4 ;  /* 0x0000000403047221 */ /* 0x010fc80000000100 */
[C---:B------:R-:W-:Y:S01]  /*0930*/  FMUL R11, R4.reuse, R4 ;  /* 0x00000004040b7220 */ /* 0x040fe20000400000 */
[----:B-12---:R-:W-:-:S03]  /*0940*/  FFMA R3, R4, R10, R3 ;  /* 0x0000000a04037223 */ /* 0x006fc60000000003 */
[----:B------:R-:W-:-:S04]  /*0950*/  FMUL R0, R0, R11 ;  /* 0x0000000b00007220 */ /* 0x000fc80000400000 */
[----:B---3--:R-:W-:Y:S01]  /*0960*/  FFMA R5, R0, R10, R5 ;  /* 0x0000000a00057223 */ /* 0x008fe20000000005 */
[----:B------:R-:W-:-:S03]  /*0970*/  MOV R0, R13 ;  /* 0x0000000d00007202 */ /* 0x000fc60000000f00 */
[----:B------:R-:W-:-:S07]  /*0980*/  FADD R2, R2, R5 ;  /* 0x0000000502027221 */ /* 0x000fce0000000000 */
.L_x_3467:
[----:B------:R-:W-:Y:S05]  /*0990*/  BSYNC.RECONVERGENT B0 ;  /* 0x0000000000007941 */ /* 0x000fea0003800200 */
.L_x_3466:
[----:B------:R-:W-:-:S03]  /*09a0*/  UMOV UR4, 0xffffffff ;  /* 0xffffffff00047882 */ /* 0x000fc60000000000 */
[----:B------:R-:W-:Y:S05]  /*09b0*/  BRA.DIV UR4, `(.L_x_3470) ;  /* 0x0000000a04847947 */ /* 0x000fea000b800000 */
[----:B----4-:R0:W4:Y:S04]  /*09c0*/  SHFL.DOWN PT, R4, R3, 0x2, 0x1f ;  /* 0x08401f0003047f89 */ /* 0x01012800000e0000 */
[----:B---3--:R0:W3:Y:S04]  /*09d0*/  SHFL.DOWN PT, R5, R2, 0x2, 0x1f ;  /* 0x08401f0002057f89 */ /* 0x0080e800000e0000 */
[----:B------:R0:W0:Y:S02]  /*09e0*/  SHFL.DOWN PT, R14, R0, 0x2, 0x1f ;  /* 0x08401f00000e7f89 */ /* 0x00002400000e0000 */
.L_x_3505:
        /* <DEDUP_REMOVED lines=17> */
.L_x_3474:
[----:B------:R-:W-:Y:S05]  /*0b00*/  BSYNC.RECONVERGENT B1 ;  /* 0x0000000000017941 */ /* 0x000fea0003800200 */
.L_x_3473:
[----:B----4-:R-:W-:-:S04]  /*0b10*/  FADD R4, -R3, R4 ;  /* 0x0000000403047221 */ /* 0x010fc80000000100 */
[C---:B------:R-:W-:Y:S01]  /*0b20*/  FMUL R11, R4.reuse, R4 ;  /* 0x00000004040b7220 */ /* 0x040fe20000400000 */
[----:B-12---:R-:W-:-:S03]  /*0b30*/  FFMA R3, R4, R10, R3 ;  /* 0x0000000a04037223 */ /* 0x006fc60000000003 */
[----:B------:R-:W-:-:S04]  /*0b40*/  FMUL R0, R0, R11 ;  /* 0x0000000b00007220 */ /* 0x000fc80000400000 */
[----:B---3--:R-:W-:Y:S01]  /*0b50*/  FFMA R5, R0, R10, R5 ;  /* 0x0000000a00057223 */ /* 0x008fe20000000005 */
[----:B------:R-:W-:-:S03]  /*0b60*/  IMAD.MOV.U32 R0, RZ, RZ, R13 ;  /* 0x000000ffff007224 */ /* 0x000fc600078e000d */
[----:B------:R-:W-:-:S07]  /*0b70*/  FADD R2, R2, R5 ;  /* 0x0000000502027221 */ /* 0x000fce0000000000 */
.L_x_3472:
[----:B------:R-:W-:Y:S05]  /*0b80*/  BSYNC.RECONVERGENT B0 ;  /* 0x0000000000007941 */ /* 0x000fea0003800200 */
.L_x_3471:
[----:B------:R-:W-:-:S03]  /*0b90*/  UMOV UR4, 0xffffffff ;  /* 0xffffffff00047882 */ /* 0x000fc60000000000 */
[----:B------:R-:W-:Y:S05]  /*0ba0*/  BRA.DIV UR4, `(.L_x_3475) ;  /* 0x0000000a04647947 */ /* 0x000fea000b800000 */
[----:B----4-:R0:W4:Y:S04]  /*0bb0*/  SHFL.DOWN PT, R4, R3, 0x1, 0x1f ;  /* 0x08201f0003047f89 */ /* 0x01012800000e0000 */
[----:B---3--:R0:W3:Y:S04]  /*0bc0*/  SHFL.DOWN PT, R5, R2, 0x1, 0x1f ;  /* 0x08201f0002057f89 */ /* 0x0080e800000e0000 */
[----:B------:R0:W0:Y:S02]  /*0bd0*/  SHFL.DOWN PT, R14, R0, 0x1, 0x1f ;  /* 0x08201f00000e7f89 */ /* 0x00002400000e0000 */
.L_x_3510:
        /* <DEDUP_REMOVED lines=17> */
.L_x_3479:
[----:B------:R-:W-:Y:S05]  /*0cf0*/  BSYNC.RECONVERGENT B1 ;  /* 0x0000000000017941 */ /* 0x000fea0003800200 */
.L_x_3478:
[----:B----4-:R-:W-:-:S04]  /*0d00*/  FADD R4, -R3, R4 ;  /* 0x0000000403047221 */ /* 0x010fc80000000100 */
[C---:B------:R-:W-:Y:S01]  /*0d10*/  FMUL R11, R4.reuse, R4 ;  /* 0x00000004040b7220 */ /* 0x040fe20000400000 */
[----:B-12---:R-:W-:-:S03]  /*0d20*/  FFMA R3, R4, R10, R3 ;  /* 0x0000000a04037223 */ /* 0x006fc60000000003 */
[----:B------:R-:W-:-:S04]  /*0d30*/  FMUL R0, R0, R11 ;  /* 0x0000000b00007220 */ /* 0x000fc80000400000 */
[----:B---3--:R-:W-:Y:S01]  /*0d40*/  FFMA R5, R0, R10, R5 ;  /* 0x0000000a00057223 */ /* 0x008fe20000000005 */
[----:B------:R-:W-:-:S03]  /*0d50*/  MOV R0, R13 ;  /* 0x0000000d00007202 */ /* 0x000fc60000000f00 */
[----:B------:R-:W-:-:S07]  /*0d60*/  FADD R2, R2, R5 ;  /* 0x0000000502027221 */ /* 0x000fce0000000000 */
.L_x_3477:
[----:B------:R-:W-:Y:S05]  /*0d70*/  BSYNC.RECONVERGENT B0 ;  /* 0x0000000000007941 */ /* 0x000fea0003800200 */
.L_x_3476:
[----:B------:R-:W-:-:S03]  /*0d80*/  UMOV UR4, 0xffffffff ;  /* 0xffffffff00047882 */ /* 0x000fc60000000000 */
[----:B------:R-:W-:Y:S05]  /*0d90*/  BRA.DIV UR4, `(.L_x_3480) ;  /* 0x0000000a04447947 */ /* 0x000fea000b800000 */
.L_x_3513:
[----:B------:R-:W-:-:S03]  /*0da0*/  UMOV UR4, 0xffffffff ;  /* 0xffffffff00047882 */ /* 0x000fc60000000000 */
[----:B------:R-:W-:Y:S05]  /*0db0*/  BRA.DIV UR4, `(.L_x_3481) ;  /* 0x0000000a04647947 */ /* 0x000fea000b800000 */
.L_x_3516:
[----:B------:R-:W-:-:S03]  /*0dc0*/  UMOV UR4, 0xffffffff ;  /* 0xffffffff00047882 */ /* 0x000fc60000000000 */
[----:B------:R-:W-:Y:S05]  /*0dd0*/  BRA.DIV UR4, `(.L_x_3482) ;  /* 0x0000000a04847947 */ /* 0x000fea000b800000 */
.L_x_3519:
[----:B------:R-:W-:Y:S04]  /*0de0*/  BSSY.RECONVERGENT B0, `(.L_x_3483) ;  /* 0x000000f000007945 */ /* 0x000fe80003800200 */
[----:B------:R-:W-:Y:S05]  /*0df0*/  @P0 BRA `(.L_x_3484) ;  /* 0x0000000000340947 */ /* 0x000fea0003800000 */
[----:B-12---:R-:W-:Y:S01]  /*0e00*/  HFMA2 R3, -RZ, RZ, 0, 0 ;  /* 0x00000000ff037431 */ /* 0x006fe200000001ff */
[----:B------:R-:W-:Y:S01]  /*0e10*/  SHF.R.S32.HI R0, RZ, 0x1f, R19 ;  /* 0x0000001fff007819 */ /* 0x000fe20000011413 */
[----:B------:R-:W-:Y:S01]  /*0e20*/  IMAD.MOV.U32 R2, RZ, RZ, R8 ;  /* 0x000000ffff027224 */ /* 0x000fe200078e0008 */
[----:B------:R-:W-:Y:S02]  /*0e30*/  R2UR UR4, R16 ;  /* 0x00000000100472ca */ /* 0x000fe400000e0000 */
[----:B------:R-:W-:Y:S01]  /*0e40*/  R2UR UR5, R17 ;  /* 0x00000000110572ca */ /* 0x000fe200000e0000 */
[----:B------:R-:W-:Y:S02]  /*0e50*/  IMAD R0, R0, UR38, RZ ;  /* 0x0000002600007c24 */ /* 0x000fe4000f8e02ff */
[----:B------:R-:W-:-:S04]  /*0e60*/  IMAD.WIDE.U32 R2, R19, UR38, R2 ;  /* 0x0000002613027c25 */ /* 0x000fc8000f8e0002 */
[----:B---3--:R-:W-:Y:S01]  /*0e70*/  IMAD R5, R19, UR39, R0 ;  /* 0x0000002713057c24 */ /* 0x008fe2000f8e0200 */
[----:B----4-:R-:W-:-:S03]  /*0e80*/  LEA R4, P0, R2, UR36, 0x2 ;  /* 0x0000002402047c11 */ /* 0x010fc6000f8010ff */
[----:B------:R-:W-:-:S05]  /*0e90*/  IMAD.IADD R3, R3, 0x1, R5 ;  /* 0x0000000103037824 */ /* 0x000fca00078e0205 */
[----:B------:R-:W-:Y:S02]  /*0ea0*/  LEA.HI.X R5, R2, UR37, R3, 0x2, P0 ;  /* 0x0000002502057c11 */ /* 0x000fe400080f1403 */
[----:B------:R-:W-:-:S05]  /*0eb0*/  MOV R3, 0x7fc00000 ;  /* 0x7fc0000000037802 */ /* 0x000fca0000000f00 */
[----:B------:R0:W-:Y:S02]  /*0ec0*/  STG.E desc[UR4][R4.64], R3 ;  /* 0x0000000304007986 */ /* 0x0001e4000c101904 */
.L_x_3484:
[----:B------:R-:W-:Y:S05]  /*0ed0*/  BSYNC.RECONVERGENT B0 ;  /* 0x0000000000007941 */ /* 0x000fea0003800200 */
.L_x_3483:
[----:B------:R-:W-:Y:S02]  /*0ee0*/  IADD3 R23, P0, PT, R22, R23, RZ ;  /* 0x0000001716177210 */ /* 0x000fe40007f1e0ff */
[----:B------:R-:W-:Y:S02]  /*0ef0*/  LEA R20, P2, R6, R20, 0x2 ;  /* 0x0000001406147211 */ /* 0x000fe400078410ff */
[----:B------:R-:W-:Y:S01]  /*0f00*/  IADD3 R24, P1, PT, RZ, R24, RZ ;  /* 0x00000018ff187210 */ /* 0x000fe20007f3e0ff */
[----:B------:R-:W-:Y:S01]  /*0f10*/  IMAD.X R25, RZ, RZ, R25, P0 ;  /* 0x000000ffff197224 */ /* 0x000fe200000e0619 */
[----:B------:R-:W-:Y:S01]  /*0f20*/  ISETP.GE.U32.AND P0, PT, R23, UR42, PT ;  /* 0x0000002a17007c0c */ /* 0x000fe2000bf06070 */
[----:B------:R-:W-:Y:S01]  /*0f30*/  IMAD.X R21, R21, 0x1, R18, P2 ;  /* 0x0000000115157824 */ /* 0x000fe200010e0612 */
[----:B------:R-:W-:Y:S02]  /*0f40*/  IADD3.X R19, PT, PT, R22, R19, RZ, P1, !PT ;  /* 0x0000001316137210 */ /* 0x000fe40000ffe4ff */
[----:B------:R-:W-:-:S13]  /*0f50*/  ISETP.GE.AND.EX P0, PT, R25, UR43, PT, P0 ;  /* 0x0000002b19007c0c */ /* 0x000fda000bf06300 */
[----:B------:R-:W-:Y:S05]  /*0f60*/  @!P0 BRA `(.L_x_3485) ;  /* 0xfffffff000ec8947 */ /* 0x000fea000383ffff */
[----:B------:R-:W-:Y:S05]  /*0f70*/  EXIT ;  /* 0x000000000000794d */ /* 0x000fea0003800000 */
.L_x_3455:
[----:B------:R-:W-:Y:S01]  /*0f80*/  BSSY B0, `(.L_x_3486) ;  /* 0x0000008000007945 */ /* 0x000fe20003800000 */
[----:B------:R-:W-:Y:S01]  /*0f90*/  MOV R13, R3 ;  /* 0x00000003000d7202 */ /* 0x000fe20000000f00 */
[----:B------:R-:W-:Y:S01]  /*0fa0*/  IMAD.MOV.U32 R12, RZ, RZ, 0x10 ;  /* 0x00000010ff0c7424 */ /* 0x000fe200078e00ff */
[----:B------:R-:W-:Y:S01]  /*0fb0*/  MOV R11, 0x1f ;  /* 0x0000001f000b7802 */ /* 0x000fe20000000f00 */
[----:B------:R-:W-:-:S07]  /*0fc0*/  IMAD.MOV.U32 R15, RZ, RZ, -0x1 ;  /* 0xffffffffff0f7424 */ /* 0x000fce00078e00ff */
[----:B0-----:R-:W-:Y:S05]  /*0fd0*/  WARPSYNC.COLLECTIVE R15, `(.L_x_3487) ;  /* 0x000000000f087348 */ /* 0x001fea0003c00000 */
[----:B------:R1:W2:Y:S02]  /*0fe0*/  SHFL.DOWN P6, R14, R13, R12, R11 ;  /* 0x0800000c0d0e7389 */ /* 0x0002a400000c000b */
[----:B012---:R-:W-:Y:S05]  /*0ff0*/  ENDCOLLECTIVE ;  /* 0x000000000000791b */ /* 0x007fea0003800000 */
.L_x_3487:
[----:B------:R-:W-:Y:S05]  /*1000*/  BSYNC B0 ;  /* 0x0000000000007941 */ /* 0x000fea0003800000 */
.L_x_3486:
        /* <DEDUP_REMOVED lines=8> */
.L_x_3488:
[----:B------:R-:W-:Y:S01]  /*1090*/  MOV R13, R0 ;  /* 0x00000000000d7202 */ /* 0x000fe20000000f00 */
[----:B------:R-:W-:-:S07]  /*10a0*/  IMAD.MOV.U32 R5, RZ, RZ, R14 ;  /* 0x000000ffff057224 */ /* 0x000fce00078e000e */
[----:B------:R-:W-:Y:S05]  /*10b0*/  WARPSYNC.COLLECTIVE R15, `(.L_x_3489) ;  /* 0x000000000f087348 */ /* 0x000fea0003c00000 */
[----:B------:R0:W1:Y:S02]  /*10c0*/  SHFL.DOWN P6, R14, R13, R12, R11 ;  /* 0x0800000c0d0e7389 */ /* 0x00006400000c000b */
[----:B01----:R-:W-:Y:S05]  /*10d0*/  ENDCOLLECTIVE ;  /* 0x000000000000791b */ /* 0x003fea0003800000 */
.L_x_3489:
[----:B------:R-:W-:Y:S05]  /*10e0*/  BRA `(.L_x_3490) ;  /* 0xfffffff000cc7947 */ /* 0x000fea000383ffff */
.L_x_3460:
[----:B------:R-:W-:Y:S01]  /*10f0*/  HFMA2 R12, -RZ, RZ, 0, 4.76837158203125e-07 ;  /* 0x00000008ff0c7431 */ /* 0x000fe200000001ff */
[----:B------:R-:W-:Y:S01]  /*1100*/  BSSY B0, `(.L_x_3491) ;  /* 0x0000007000007945 */ /* 0x000fe20003800000 */
[----:B------:R-:W-:Y:S01]  /*1110*/  IMAD.MOV.U32 R13, RZ, RZ, R3 ;  /* 0x000000ffff0d7224 */ /* 0x000fe200078e0003 */
[----:B------:R-:W-:Y:S01]  /*1120*/  MOV R15, 0xffffffff ;  /* 0xffffffff000f7802 */ /* 0x000fe20000000f00 */
[----:B------:R-:W-:-:S07]  /*1130*/  IMAD.MOV.U32 R11, RZ, RZ, 0x1f ;  /* 0x0000001fff0b7424 */ /* 0x000fce00078e00ff */
[----:B0123--:R-:W-:Y:S05]  /*1140*/  WARPSYNC.COLLECTIVE R15, `(.L_x_3492) ;  /* 0x000000000f087348 */ /* 0x00ffea0003c00000 */
[----:B------:R4:W0:Y:S02]  /*1150*/  SHFL.DOWN P6, R14, R13, R12, R11 ;  /* 0x0800000c0d0e7389 */ /* 0x00082400000c000b */
[----:B01234-:R-:W-:Y:S05]  /*1160*/  ENDCOLLECTIVE ;  /* 0x000000000000791b */ /* 0x01ffea0003800000 */
.L_x_3492:
[----:B------:R-:W-:Y:S05]  /*1170*/  BSYNC B0 ;  /* 0x0000000000007941 */ /* 0x000fea0003800000 */
.L_x_3491:
        /* <DEDUP_REMOVED lines=8> */
.L_x_3493:
[----:B------:R-:W-:Y:S01]  /*1200*/  IMAD.MOV.U32 R13, RZ, RZ, R0 ;  /* 0x000000ffff0d7224 */ /* 0x000fe200078e0000 */
[----:B------:R-:W-:-:S07]  /*1210*/  MOV R5, R14 ;  /* 0x0000000e00057202 */ /* 0x000fce0000000f00 */
[----:B------:R-:W-:Y:S05]  /*1220*/  WARPSYNC.COLLECTIVE R15, `(.L_x_3494) ;  /* 0x000000000f087348 */ /* 0x000fea0003c00000 */
[----:B------:R0:W1:Y:S02]  /*1230*/  SHFL.DOWN P6, R14, R13, R12, R11 ;  /* 0x0800000c0d0e7389 */ /* 0x00006400000c000b */
[----:B01----:R-:W-:Y:S05]  /*1240*/  ENDCOLLECTIVE ;  /* 0x000000000000791b */ /* 0x003fea0003800000 */
.L_x_3494:
[----:B------:R-:W-:Y:S05]  /*1250*/  BRA `(.L_x_3495) ;  /* 0xfffffff000ec7947 */ /* 0x000fea000383ffff */
.L_x_3465:
        /* <DEDUP_REMOVED lines=8> */
.L_x_3497:
[----:B------:R-:W-:Y:S05]  /*12e0*/  BSYNC B0 ;  /* 0x0000000000007941 */ /* 0x000fea0003800000 */
.L_x_3496:
        /* <DEDUP_REMOVED lines=8> */
.L_x_3498:
[----:B------:R-:W-:Y:S01]  /*1370*/  MOV R13, R0 ;  /* 0x00000000000d7202 */ /* 0x000fe20000000f00 */
[----:B------:R-:W-:-:S07]  /*1380*/  IMAD.MOV.U32 R5, RZ, RZ, R14 ;  /* 0x000000ffff057224 */ /* 0x000fce00078e000e */
[----:B------:R-:W-:Y:S05]  /*1390*/  WARPSYNC.COLLECTIVE R15, `(.L_x_3499) ;  /* 0x000000000f087348 */ /* 0x000fea0003c00000 */
[----:B------:R0:W1:Y:S02]  /*13a0*/  SHFL.DOWN P6, R14, R13, R12, R11 ;  /* 0x0800000c0d0e7389 */ /* 0x00006400000c000b */
[----:B01----:R-:W-:Y:S05]  /*13b0*/  ENDCOLLECTIVE ;  /* 0x000000000000791b */ /* 0x003fea0003800000 */
.L_x_3499:
[----:B------:R-:W-:Y:S05]  /*13c0*/  BRA `(.L_x_3500) ;  /* 0xfffffff4000c7947 */ /* 0x000fea000383ffff */
.L_x_3470:
[----:B------:R-:W-:Y:S01]  /*13d0*/  HFMA2 R12, -RZ, RZ, 0, 1.1920928955078125e-07 ;  /* 0x00000002ff0c7431 */ /* 0x000fe200000001ff */
[----:B------:R-:W-:Y:S01]  /*13e0*/  BSSY B0, `(.L_x_3501) ;  /* 0x0000007000007945 */ /* 0x000fe20003800000 */
[----:B------:R-:W-:Y:S01]  /*13f0*/  IMAD.MOV.U32 R13, RZ, RZ, R3 ;  /* 0x000000ffff0d7224 */ /* 0x000fe200078e0003 */
[----:B------:R-:W-:Y:S01]  /*1400*/  MOV R15, 0xffffffff ;  /* 0xffffffff000f7802 */ /* 0x000fe20000000f00 */
[----:B------:R-:W-:-:S07]  /*1410*/  IMAD.MOV.U32 R11, RZ, RZ, 0x1f ;  /* 0x0000001fff0b7424 */ /* 0x000fce00078e00ff */
[----:B-1234-:R-:W-:Y:S05]  /*1420*/  WARPSYNC.COLLECTIVE R15, `(.L_x_3502) ;  /* 0x000000000f087348 */ /* 0x01efea0003c00000 */
[----:B------:R0:W0:Y:S02]  /*1430*/  SHFL.DOWN P6, R14, R13, R12, R11 ;  /* 0x0800000c0d0e7389 */ /* 0x00002400000c000b */
[----:B01234-:R-:W-:Y:S05]  /*1440*/  ENDCOLLECTIVE ;  /* 0x000000000000791b */ /* 0x01ffea0003800000 */
.L_x_3502:
[----:B------:R-:W-:Y:S05]  /*1450*/  BSYNC B0 ;  /* 0x0000000000007941 */ /* 0x000fea0003800000 */
.L_x_3501:
        /* <DEDUP_REMOVED lines=8> */
.L_x_3503:
[----:B------:R-:W-:Y:S01]  /*14e0*/  IMAD.MOV.U32 R13, RZ, RZ, R0 ;  /* 0x000000ffff0d7224 */ /* 0x000fe200078e0000 */
[----:B------:R-:W-:-:S07]  /*14f0*/  MOV R5, R14 ;  /* 0x0000000e00057202 */ /* 0x000fce0000000f00 */
[----:B------:R-:W-:Y:S05]  /*1500*/  WARPSYNC.COLLECTIVE R15, `(.L_x_3504) ;  /* 0x000000000f087348 */ /* 0x000fea0003c00000 */
[----:B------:R0:W1:Y:S02]  /*1510*/  SHFL.DOWN P6, R14, R13, R12, R11 ;  /* 0x0800000c0d0e7389 */ /* 0x00006400000c000b */
[----:B01----:R-:W-:Y:S05]  /*1520*/  ENDCOLLECTIVE ;  /* 0x000000000000791b */ /* 0x003fea0003800000 */
.L_x_3504:
[----:B------:R-:W-:Y:S05]  /*1530*/  BRA `(.L_x_3505) ;  /* 0xfffffff4002c7947 */ /* 0x000fea000383ffff */
.L_x_3475:
        /* <DEDUP_REMOVED lines=8> */
.L_x_3507:
[----:B------:R-:W-:Y:S05]  /*15c0*/  BSYNC B0 ;  /* 0x0000000000007941 */ /* 0x000fea0003800000 */
.L_x_3506:
        /* <DEDUP_REMOVED lines=8> */
.L_x_3508:
[----:B------:R-:W-:Y:S01]  /*1650*/  MOV R13, R0 ;  /* 0x00000000000d7202 */ /* 0x000fe20000000f00 */
[----:B------:R-:W-:-:S07]  /*1660*/  IMAD.MOV.U32 R5, RZ, RZ, R14 ;  /* 0x000000ffff057224 */ /* 0x000fce00078e000e */
[----:B------:R-:W-:Y:S05]  /*1670*/  WARPSYNC.COLLECTIVE R15, `(.L_x_3509) ;  /* 0x000000000f087348 */ /* 0x000fea0003c00000 */
[----:B------:R0:W1:Y:S02]  /*1680*/  SHFL.DOWN P6, R14, R13, R12, R11 ;  /* 0x0800000c0d0e7389 */ /* 0x00006400000c000b */
[----:B01----:R-:W-:Y:S05]  /*1690*/  ENDCOLLECTIVE ;  /* 0x000000000000791b */ /* 0x003fea0003800000 */
.L_x_3509:
[----:B------:R-:W-:Y:S05]  /*16a0*/  BRA `(.L_x_3510) ;  /* 0xfffffff4004c7947 */ /* 0x000fea000383ffff */
.L_x_3480:
[----:B------:R-:W-:Y:S01]  /*16b0*/  HFMA2 R12, -RZ, RZ, 0, 0 ;  /* 0x00000000ff0c7431 */ /* 0x000fe200000001ff */
[----:B------:R-:W-:Y:S01]  /*16c0*/  BSSY B0, `(.L_x_3511) ;  /* 0x0000007000007945 */ /* 0x000fe20003800000 */
[----:B------:R-:W-:Y:S01]  /*16d0*/  IMAD.MOV.U32 R13, RZ, RZ, R3 ;  /* 0x000000ffff0d7224 */ /* 0x000fe200078e0003 */
[----:B------:R-:W-:Y:S01]  /*16e0*/  MOV R15, 0xffffffff ;  /* 0xffffffff000f7802 */ /* 0x000fe20000000f00 */
[----:B------:R-:W-:-:S07]  /*16f0*/  IMAD.MOV.U32 R11, RZ, RZ, 0x1f ;  /* 0x0000001fff0b7424 */ /* 0x000fce00078e00ff */
[----:B-1234-:R-:W-:Y:S05]  /*1700*/  WARPSYNC.COLLECTIVE R15, `(.L_x_3512) ;  /* 0x000000000f087348 */ /* 0x01efea0003c00000 */
[----:B------:R0:W0:Y:S02]  /*1710*/  SHFL.IDX P6, R14, R13, R12, R11 ;  /* 0x0000000c0d0e7389 */ /* 0x00002400000c000b */
[----:B01234-:R-:W-:Y:S05]  /*1720*/  ENDCOLLECTIVE ;  /* 0x000000000000791b */ /* 0x01ffea0003800000 */
.L_x_3512:
[----:B------:R-:W-:Y:S05]  /*1730*/  BSYNC B0 ;  /* 0x0000000000007941 */ /* 0x000fea0003800000 */
.L_x_3511:
[----:B------:R-:W-:Y:S05]  /*1740*/  BRA `(.L_x_3513) ;  /* 0xfffffff400947947 */ /* 0x000fea000383ffff */
.L_x_3481:
        /* <DEDUP_REMOVED lines=8> */
.L_x_3515:
[----:B------:R-:W-:Y:S05]  /*17d0*/  BSYNC B0 ;  /* 0x0000000000007941 */ /* 0x000fea0003800000 */
.L_x_3514:
[----:B------:R-:W-:Y:S05]  /*17e0*/  BRA `(.L_x_3516) ;  /* 0xfffffff400747947 */ /* 0x000fea000383ffff */
.L_x_3482:
        /* <DEDUP_REMOVED lines=8> */
.L_x_3518:
[----:B------:R-:W-:Y:S05]  /*1870*/  BSYNC B0 ;  /* 0x0000000000007941 */ /* 0x000fea0003800000 */
.L_x_3517:
[----:B------:R-:W-:Y:S05]  /*1880*/  BRA `(.L_x_3519) ;  /* 0xfffffff400547947 */ /* 0x000fea000383ffff */
        .weak           $__internal_33_$__cuda_sm3x_div_rn_noftz_f32_slowpath
        .type           $__internal_33_$__cuda_sm3x_div_rn_noftz_f32_slowpath,@function
        .size           $__internal_33_$__cuda_sm3x_div_rn_noftz_f32_slowpath,(.L_x_7656 - $__internal_33_$__cuda_sm3x_div_rn_noftz_f32_slowpath)
$__internal_33_$__cuda_sm3x_div_rn_noftz_f32_slowpath:
[----:B------:R-:W-:Y:S01]  /*1890*/  SHF.R.U32.HI R26, RZ, 0x17, R11 ;  /* 0x00000017ff1a7819 */ /* 0x000fe2000001160b */
[----:B------:R-:W-:Y:S01]  /*18a0*/  BSSY.RECONVERGENT B2, `(.L_x_3520) ;  /* 0x0000062000027945 */ /* 0x000fe20003800200 */
        /* <DEDUP_REMOVED lines=32> */
.L_x_3521:
        /* <DEDUP_REMOVED lines=8> */
[----:B------:R-:W-:Y:S01]  /*1b30*/  FFMA R11, R30, R11, R30 ;  /* 0x0000000b1e0b7223 */ /* 0x000fe2000000001e */
[----:B------:R-:W-:-:S03]  /*1b40*/  IADD3 R30, PT, PT, R29, 0x7f, -R26 ;  /* 0x0000007f1d1e7810 */ /* 0x000fc60007ffe81a */
[----:B------:R-:W-:Y:S01]  /*1b50*/  FFMA R14, R10, R11, RZ ;  /* 0x0000000b0a0e7223 */ /* 0x000fe200000000ff */
[----:B------:R-:W-:-:S03]  /*1b60*/  IADD3 R30, PT, PT, R30, R15, RZ ;  /* 0x0000000f1e1e7210 */ /* 0x000fc60007ffe0ff */
        /* <DEDUP_REMOVED lines=20> */
[----:B------:R-:W-:Y:S02]  /*1cb0*/  IADD3 R11, PT, PT, R26, 0x20, RZ ;  /* 0x000000201a0b7810 */ /* 0x000fe40007ffe0ff */
[----:B------:R-:W-:Y:S02]  /*1cc0*/  LOP3.LUT R28, R28, 0x7fffff, RZ, 0xc0, !PT ;  /* 0x007fffff1c1c7812 */ /* 0x000fe400078ec0ff */
[----:B------:R-:W-:Y:S02]  /*1cd0*/  ISETP.NE.AND P3, PT, R26, RZ, PT ;  /* 0x000000ff1a00720c */ /* 0x000fe40003f65270 */
[----:B------:R-:W-:Y:S02]  /*1ce0*/  LOP3.LUT R28, R28, 0x800000, RZ, 0xfc, !PT ;  /* 0x008000001c1c7812 */ /* 0x000fe400078efcff */
[----:B------:R-:W-:Y:S01]  /*1cf0*/  ISETP.NE.AND P2, PT, R26, RZ, PT ;  /* 0x000000ff1a00720c */ /* 0x000fe20003f45270 */
[----:B------:R-:W-:Y:S01]  /*1d00*/  IMAD.MOV R26, RZ, RZ, -R26 ;  /* 0x000000ffff1a7224 */ /* 0x000fe200078e0a1a */
[----:B------:R-:W-:-:S02]  /*1d10*/  SHF.L.U32 R11, R28, R11, RZ ;  /* 0x0000000b1c0b7219 */ /* 0x000fc400000006ff */
[----:B------:R-:W-:Y:S02]  /*1d20*/  FSETP.NEU.FTZ.AND P1, PT, R15, R14, PT ;  /* 0x0000000e0f00720b */ /* 0x000fe40003f3d000 */
        /* <DEDUP_REMOVED lines=11> */
.L_x_3528:
[----:B------:R-:W-:-:S04]  /*1de0*/  LOP3.LUT R10, R10, 0x80000000, RZ, 0xc0, !PT ;  /* 0x800000000a0a7812 */ /* 0x000fc800078ec0ff */
[----:B------:R-:W-:Y:S01]  /*1df0*/  LOP3.LUT R10, R10, 0x7f800000, RZ, 0xfc, !PT ;  /* 0x7f8000000a0a7812 */ /* 0x000fe200078efcff */
[----:B------:R-:W-:Y:S06]  /*1e00*/  BRA `(.L_x_3529) ;  /* 0x0000000000047947 */ /* 0x000fec0003800000 */
.L_x_3527:
[----:B------:R-:W-:-:S07]  /*1e10*/  LEA R10, R30, R10, 0x17 ;  /* 0x0000000a1e0a7211 */ /* 0x000fce00078eb8ff */
.L_x_3529:
[----:B------:R-:W-:Y:S05]  /*1e20*/  BSYNC.RECONVERGENT B3 ;  /* 0x0000000000037941 */ /* 0x000fea0003800200 */
.L_x_3526:
[----:B------:R-:W-:Y:S05]  /*1e30*/  BRA `(.L_x_3530) ;  /* 0x0000000000207947 */ /* 0x000fea0003800000 */
.L_x_3525:
[----:B------:R-:W-:-:S04]  /*1e40*/  LOP3.LUT R10, R11, 0x80000000, R14, 0x48, !PT ;  /* 0x800000000b0a7812 */ /* 0x000fc800078e480e */
[----:B------:R-:W-:Y:S01]  /*1e50*/  LOP3.LUT R10, R10, 0x7f800000, RZ, 0xfc, !PT ;  /* 0x7f8000000a0a7812 */ /* 0x000fe200078efcff */
[----:B------:R-:W-:Y:S06]  /*1e60*/  BRA `(.L_x_3530) ;  /* 0x0000000000147947 */ /* 0x000fec0003800000 */
.L_x_3524:
[----:B------:R-:W-:Y:S01]  /*1e70*/  LOP3.LUT R10, R11, 0x80000000, R14, 0x48, !PT ;  /* 0x800000000b0a7812 */ /* 0x000fe200078e480e */
[----:B------:R-:W-:Y:S06]  /*1e80*/  BRA `(.L_x_3530) ;  /* 0x00000000000c7947 */ /* 0x000fec0003800000 */
.L_x_3523:
[----:B------:R-:W0:Y:S01]  /*1e90*/  MUFU.RSQ R10, -QNAN ;  /* 0xffc00000000a7908 */ /* 0x000e220000001400 */
[----:B------:R-:W-:Y:S05]  /*1ea0*/  BRA `(.L_x_3530) ;  /* 0x0000000000047947 */ /* 0x000fea0003800000 */
.L_x_3522:
[----:B------:R-:W-:-:S07]  /*1eb0*/  FADD.FTZ R10, R14, R11 ;  /* 0x0000000b0e0a7221 */ /* 0x000fce0000010000 */
.L_x_3530:
[----:B------:R-:W-:Y:S05]  /*1ec0*/  BSYNC.RECONVERGENT B2 ;  /* 0x0000000000027941 */ /* 0x000fea0003800200 */
.L_x_3520:
[----:B------:R-:W-:Y:S02]  /*1ed0*/  HFMA2 R11, -RZ, RZ, 0, 0 ;  /* 0x00000000ff0b7431 */ /* 0x000fe400000001ff */
[----:B0-----:R-:W-:Y:S01]  /*1ee0*/  IMAD.MOV.U32 R14, RZ, RZ, R10 ;  /* 0x000000ffff0e7224 */ /* 0x001fe200078e000a */
[----:B------:R-:W-:-:S04]  /*1ef0*/  MOV R10, R12 ;  /* 0x0000000c000a7202 */ /* 0x000fc80000000f00 */
[----:B------:R-:W-:Y:S05]  /*1f00*/  RET.REL.NODEC R10 `(_Z17LayerNormWarpImplI10DirectLoadIffE11DirectStoreIffEfLi1ELi1ELi0ELi32ELi1ELb1EEvT_T0_lld) ;  /* 0xffffffe00a3c7950 */ /* 0x000fea0003c3ffff */
.L_x_3531:
        /* <DEDUP_REMOVED lines=15> */
.L_x_7656:


//--------------------- .text._Z17LayerNormWarpImplI10DirectLoadIffE11DirectStoreIffEfLi1ELi1ELi1ELi32ELi1ELb0EEvT_T0_lld --------------------------
	.section	.text._Z17LayerNormWarpImplI10DirectLoadIffE11DirectStoreIffEfLi1ELi1ELi1ELi32ELi1ELb0EEvT_T0_lld,"ax",@progbits
	.align	128
        .global         _Z17LayerNormWarpImplI10DirectLoadIffE11DirectStoreIffEfLi1ELi1ELi1ELi32ELi1ELb0EEvT_T0_lld
        .type           _Z17LayerNormWarpImplI10DirectLoadIffE11DirectStoreIffEfLi1ELi1ELi1ELi32ELi1ELb0EEvT_T0_lld,@function
        .size           _Z17LayerNormWarpImplI10DirectLoadIffE11DirectStoreIffEfLi1ELi1ELi1ELi32ELi1ELb0EEvT_T0_lld,(.L_x_7657 - _Z17LayerNormWarpImplI10DirectLoadIffE11DirectStoreIffEfLi1ELi1ELi1ELi32ELi1ELb0EEvT_T0_lld)
        .other          _Z17LayerNormWarpImplI10DirectLoadIffE11DirectStoreIffEfLi1ELi1ELi1ELi32ELi1ELb0EEvT_T0_lld,@"STO_CUDA_ENTRY STV_DEFAULT"
_Z17LayerNormWarpImplI10DirectLoadIffE11DirectStoreIffEfLi1ELi1ELi1ELi32ELi1ELb0EEvT_T0_lld:
.text._Z17LayerNormWarpImplI10DirectLoadIffE11DirectStoreIffEfLi1ELi1ELi1ELi32ELi1ELb0EEvT_T0_lld:
        /* <DEDUP_REMOVED lines=24> */
.L_x_3532:
        /* <DEDUP_REMOVED lines=11> */
[----:B------:R-:W1:Y:S01]  /*0230*/  LDC.64 R4, c[0x0][0x390] ;  /* 0x0000e400ff047b82 */ /* 0x000e620000000a00 */
[----:B------:R-:W2:Y:S01]  /*0240*/  LDCU.64 UR6, c[0x0][0x398] ;  /* 0x00007300ff0677ac */ /* 0x000ea20008000a00 */
[----:B------:R-:W3:Y:S06]  /*0250*/  LDCU.64 UR4, c[0x0][0x3c0] ;  /* 0x00007800ff0477ac */ /* 0x000eec0008000a00 */
[----:B------:R-:W4:Y:S01]  /*0260*/  LDC.64 R2, c[0x0][0x388] ;  /* 0x0000e200ff027b82 */ /* 0x000f220000000a00 */
[----:B------:R-:W0:Y:S01]  /*0270*/  LDCU.64 UR8, c[0x0][0x380] ;  /* 0x00007000ff0877ac */ /* 0x000e220008000a00 */
[----:B-1----:R-:W-:-:S04]  /*0280*/  IMAD.WIDE.U32 R4, R8, 0x4, R4 ;  /* 0x0000000408047825 */ /* 0x002fc800078e0004 */
[----:B------:R-:W-:Y:S02]  /*0290*/  HFMA2 R9, -RZ, RZ, 0, 0 ;  /* 0x00000000ff097431 */ /* 0x000fe400000001ff */
[----:B------:R-:W-:Y:S01]  /*02a0*/  IMAD.MOV.U32 R24, RZ, RZ, RZ ;  /* 0x000000ffff187224 */ /* 0x000fe200078e00ff */
[----:B------:R-:W5:Y:S01]  /*02b0*/  LDG.E R26, desc[UR36][R4.64] ;  /* 0x00000024041a7981 */ /* 0x000f62000c1e1900 */
[----:B---3--:R-:W1:Y:S01]  /*02c0*/  F2F.F32.F64 R23, UR4 ;  /* 0x0000000400177d10 */ /* 0x008e620008301000 */
[----:B----4-:R-:W-:-:S04]  /*02d0*/  IMAD.WIDE.U32 R2, R8, 0x4, R2 ;  /* 0x0000000408027825 */ /* 0x010fc800078e0002 */
[----:B--2---:R-:W-:Y:S01]  /*02e0*/  IMAD R0, R24, UR6, RZ ;  /* 0x0000000618007c24 */ /* 0x004fe2000f8e02ff */
[----:B------:R2:W5:Y:S01]  /*02f0*/  LDG.E R27, desc[UR36][R2.64] ;  /* 0x00000024021b7981 */ /* 0x000562000c1e1900 */
[----:B------:R-:W-:-:S04]  /*0300*/  IMAD.WIDE.U32 R6, R25, UR6, R8 ;  /* 0x0000000619067c25 */ /* 0x000fc8000f8e0008 */
[----:B------:R-:W-:Y:S02]  /*0310*/  IMAD R21, R25, UR7, R0 ;  /* 0x0000000719157c24 */ /* 0x000fe4000f8e0200 */
[----:B------:R-:W-:Y:S01]  /*0320*/  IMAD.WIDE.U32 R16, R28, UR6, RZ ;  /* 0x000000061c107c25 */ /* 0x000fe2000f8e00ff */
[----:B0-----:R-:W-:-:S03]  /*0330*/  LEA R22, P0, R6, UR8, 0x2 ;  /* 0x0000000806167c11 */ /* 0x001fc6000f8010ff */
[----:B------:R-:W-:Y:S02]  /*0340*/  IMAD.IADD R21, R7, 0x1, R21 ;  /* 0x0000000107157824 */ /* 0x000fe400078e0215 */
[----:B--2---:R-:W-:Y:S01]  /*0350*/  IMAD R3, R28, UR7, R17 ;  /* 0x000000071c037c24 */ /* 0x004fe2000f8e0211 */
[----:B------:R-:W-:Y:S01]  /*0360*/  MOV R20, RZ ;  /* 0x000000ff00147202 */ /* 0x000fe20000000f00 */
[----:B------:R-:W-:Y:S01]  /*0370*/  IMAD.MOV.U32 R19, RZ, RZ, R25 ;  /* 0x000000ffff137224 */ /* 0x000fe200078e0019 */
[----:B------:R-:W-:Y:S02]  /*0380*/  LEA.HI.X R21, R6, UR9, R21, 0x2, P0 ;  /* 0x0000000906157c11 */ /* 0x000fe400080f1415 */
[----:B-1----:R-:W-:-:S07]  /*0390*/  SHF.L.U64.HI R18, R16, 0x2, R3 ;  /* 0x0000000210127819 */ /* 0x002fce0000010203 */
.L_x_3550:
[----:B------:R-:W-:Y:S01]  /*03a0*/  MOV R6, R22 ;  /* 0x0000001600067202 */ /* 0x000fe20000000f00 */
[----:B------:R-:W-:-:S05]  /*03b0*/  IMAD.MOV.U32 R7, RZ, RZ, R21 ;  /* 0x000000ffff077224 */ /* 0x000fca00078e0015 */
[----:B------:R-:W2:Y:S01]  /*03c0*/  LDG.E R0, desc[UR36][R6.64] ;  /* 0x0000002406007981 */ /* 0x000ea2000c1e1900 */
[----:B------:R-:W-:Y:S01]  /*03d0*/  UMOV UR4, 0xffffffff ;  /* 0xffffffff00047882 */ /* 0x000fe20000000000 */
[----:B--2---:R-:W-:-:S04]  /*03e0*/  FADD R3, RZ, R0 ;  /* 0x00000000ff037221 */ /* 0x004fc80000000000 */
[----:B------:R-:W-:-:S04]  /*03f0*/  FADD R5, R0, -R3 ;  /* 0x8000000300057221 */ /* 0x000fc80000000000 */
[----:B------:R-:W-:Y:S01]  /*0400*/  FFMA R4, R0, R5, RZ ;  /* 0x0000000500047223 */ /* 0x000fe200000000ff */
[----:B------:R-:W-:Y:S06]  /*0410*/  BRA.DIV UR4, `(.L_x_3533) ;  /* 0x0000000a04c87947 */ /* 0x000fec000b800000 */
[----:B------:R-:W-:Y:S01]  /*0420*/  HFMA2 R7, -RZ, RZ, 1.875, 0 ;  /* 0x3f800000ff077431 */ /* 0x000fe200000001ff */
[----:B------:R0:W1:Y:S04]  /*0430*/  SHFL.DOWN PT, R6, R3, 0x10, 0x1f ;  /* 0x0a001f0003067f89 */ /* 0x00006800000e0000 */
[----:B------:R0:W2:Y:S04]  /*0440*/  SHFL.DOWN PT, R5, R4, 0x10, 0x1f ;  /* 0x0a001f0004057f89 */ /* 0x0000a800000e0000 */
[----:B------:R-:W3:Y:S02]  /*0450*/  SHFL.DOWN PT, R7, R7, 0x10, 0x1f ;  /* 0x0a001f0007077f89 */ /* 0x000ee400000e0000 */
.L_x_3555:
[----:B---3--:R-:W-:Y:S01]  /*0460*/  FSETP.NEU.AND P0, PT, R7, RZ, PT ;  /* 0x000000ff0700720b */ /* 0x008fe20003f0d000 */
[----:B------:R-:W-:-:S12]  /*0470*/  IMAD.MOV.U32 R2, RZ, RZ, 0x3f800000 ;  /* 0x3f800000ff027424 */ /* 0x000fd800078e00ff */
[----:B------:R-:W-:Y:S05]  /*0480*/  @!P0 BRA `(.L_x_3534) ;  /* 0x0000000000488947 */ /* 0x000fea0003800000 */
[----:B------:R-:W-:-:S04]  /*0490*/  FADD R14, R7, 1 ;  /* 0x3f800000070e7421 */ /* 0x000fc80000000000 */
[----:B------:R-:W3:Y:S08]  /*04a0*/  MUFU.RCP R11, R14 ;  /* 0x0000000e000b7308 */ /* 0x000ef00000001000 */
[----:B------:R-:W4:Y:S01]  /*04b0*/  FCHK P0, R7, R14 ;  /* 0x0000000e07007302 */ /* 0x000f220000000000 */
[----:B---3--:R-:W-:-:S04]  /*04c0*/  FFMA R2, -R14, R11, 1 ;  /* 0x3f8000000e027423 */ /* 0x008fc8000000010b */
[----:B------:R-:W-:Y:S01]  /*04d0*/  FFMA R10, R11, R2, R11 ;  /* 0x000000020b0a7223 */ /* 0x000fe2000000000b */
[----:B------:R-:W-:-:S03]  /*04e0*/  MOV R2, R14 ;  /* 0x0000000e00027202 */ /* 0x000fc60000000f00 */
[----:B------:R-:W-:-:S04]  /*04f0*/  FFMA R11, R7, R10, RZ ;  /* 0x0000000a070b7223 */ /* 0x000fc800000000ff */
[----:B------:R-:W-:-:S04]  /*0500*/  FFMA R12, -R14, R11, R7 ;  /* 0x0000000b0e0c7223 */ /* 0x000fc80000000107 */
[----:B------:R-:W-:Y:S01]  /*0510*/  FFMA R10, R10, R12, R11 ;  /* 0x0000000c0a0a7223 */ /* 0x000fe2000000000b */
[----:B----4-:R-:W-:Y:S06]  /*0520*/  @!P0 BRA `(.L_x_3535) ;  /* 0x00000000000c8947 */ /* 0x010fec0003800000 */
[----:B------:R-:W-:-:S07]  /*0530*/  MOV R10, 0x550 ;  /* 0x00000550000a7802 */ /* 0x000fce0000000f00 */
[----:B012--5:R-:W-:Y:S05]  /*0540*/  CALL.REL.NOINC `($__internal_34_$__cuda_sm3x_div_rn_noftz_f32_slowpath) ;  /* 0x0000001000bc7944 */ /* 0x027fea0003c00000 */
[----:B------:R-:W-:-:S07]  /*0550*/  IMAD.MOV.U32 R10, RZ, RZ, R7 ;  /* 0x000000ffff0a7224 */ /* 0x000fce00078e0007 */
.L_x_3535:
[----:B-1----:R-:W-:-:S04]  /*0560*/  FADD R6, R6, -R3 ;  /* 0x8000000306067221 */ /* 0x002fc80000000000 */
[C---:B------:R-:W-:Y:S01]  /*0570*/  FMUL R12, R6.reuse, R6 ;  /* 0x00000006060c7220 */ /* 0x040fe20000400000 */
[----:B0-----:R-:W-:-:S03]  /*0580*/  FFMA R3, R6, R10, R3 ;  /* 0x0000000a06037223 */ /* 0x001fc60000000003 */
[----:B--2---:R-:W-:-:S04]  /*0590*/  FFMA R5, R12, R10, R5 ;  /* 0x0000000a0c057223 */ /* 0x004fc80000000005 */
[----:B------:R-:W-:-:S07]  /*05a0*/  FADD R4, R4, R5 ;  /* 0x0000000504047221 */ /* 0x000fce0000000000 */
.L_x_3534:
[----:B------:R-:W-:-:S03]  /*05b0*/  UMOV UR4, 0xffffffff ;  /* 0xffffffff00047882 */ /* 0x000fc60000000000 */
[----:B------:R-:W-:Y:S05]  /*05c0*/  BRA.DIV UR4, `(.L_x_3536) ;  /* 0x0000000a04c07947 */ /* 0x000fea000b800000 */
[----:B-1----:R1:W3:Y:S04]  /*05d0*/  SHFL.DOWN PT, R6, R3, 0x8, 0x1f ;  /* 0x09001f0003067f89 */ /* 0x0022e800000e0000 */
[----:B--2---:R1:W2:Y:S04]  /*05e0*/  SHFL.DOWN PT, R5, R4, 0x8, 0x1f ;  /* 0x09001f0004057f89 */ /* 0x0042a800000e0000 */
[----:B------:R1:W4:Y:S02]  /*05f0*/  SHFL.DOWN PT, R7, R2, 0x8, 0x1f ;  /* 0x09001f0002077f89 */ /* 0x00032400000e0000 */
.L_x_3560:
        /* <DEDUP_REMOVED lines=12> */
[----:B------:R-:W-:-:S07]  /*06c0*/  MOV R10, 0x6e0 ;  /* 0x000006e0000a7802 */ /* 0x000fce0000000f00 */
[----:B-123-5:R-:W-:Y:S05]  /*06d0*/  CALL.REL.NOINC `($__internal_34_$__cuda_sm3x_div_rn_noftz_f32_slowpath) ;  /* 0x0000001000587944 */ /* 0x02efea0003c00000 */
[----:B------:R-:W-:-:S07]  /*06e0*/  IMAD.MOV.U32 R10, RZ, RZ, R7 ;  /* 0x000000ffff0a7224 */ /* 0x000fce00078e0007 */
.L_x_3538:
[----:B---3--:R-:W-:-:S04]  /*06f0*/  FADD R6, -R3, R6 ;  /* 0x0000000603067221 */ /* 0x008fc80000000100 */
[C---:B------:R-:W-:Y:S01]  /*0700*/  FMUL R7, R6.reuse, R6 ;  /* 0x0000000606077220 */ /* 0x040fe20000400000 */
[----:B-1----:R-:W-:-:S03]  /*0710*/  FFMA R3, R6, R10, R3 ;  /* 0x0000000a06037223 */ /* 0x002fc60000000003 */
[----:B------:R-:W-:-:S04]  /*0720*/  FMUL R2, R2, R7 ;  /* 0x0000000702027220 */ /* 0x000fc80000400000 */
[----:B--2---:R-:W-:Y:S01]  /*0730*/  FFMA R5, R2, R10, R5 ;  /* 0x0000000a02057223 */ /* 0x004fe20000000005 */
[----:B------:R-:W-:-:S03]  /*0740*/  MOV R2, R30 ;  /* 0x0000001e00027202 */ /* 0x000fc60000000f00 */
[----:B------:R-:W-:-:S07]  /*0750*/  FADD R4, R4, R5 ;  /* 0x0000000504047221 */ /* 0x000fce0000000000 */
.L_x_3537:
[----:B------:R-:W-:-:S03]  /*0760*/  UMOV UR4, 0xffffffff ;  /* 0xffffffff00047882 */ /* 0x000fc60000000000 */
[----:B------:R-:W-:Y:S05]  /*0770*/  BRA.DIV UR4, `(.L_x_3539) ;  /* 0x0000000a04b47947 */ /* 0x000fea000b800000 */
[----:B---3--:R3:W4:Y:S04]  /*0780*/  SHFL.DOWN PT, R6, R3, 0x4, 0x1f ;  /* 0x08801f0003067f89 */ /* 0x00872800000e0000 */
[----:B--2---:R3:W2:Y:S04]  /*0790*/  SHFL.DOWN PT, R5, R4, 0x4, 0x1f ;  /* 0x08801f0004057f89 */ /* 0x0046a800000e0000 */
[----:B------:R3:W0:Y:S02]  /*07a0*/  SHFL.DOWN PT, R7, R2, 0x4, 0x1f ;  /* 0x08801f0002077f89 */ /* 0x00062400000e0000 */
.L_x_3565:
        /* <DEDUP_REMOVED lines=13> */
[----:B--2345:R-:W-:Y:S05]  /*0880*/  CALL.REL.NOINC `($__internal_34_$__cuda_sm3x_div_rn_noftz_f32_slowpath) ;  /* 0x0000000c00ec7944 */ /* 0x03cfea0003c00000 */
[----:B------:R-:W-:-:S07]  /*0890*/  MOV R10, R7 ;  /* 0x00000007000a7202 */ /* 0x000fce0000000f00 */
.L_x_3541:
[----:B----4-:R-:W-:-:S04]  /*08a0*/  FADD R6, -R3, R6 ;  /* 0x0000000603067221 */ /* 0x010fc80000000100 */
[C---:B------:R-:W-:Y:S01]  /*08b0*/  FMUL R7, R6.reuse, R6 ;  /* 0x0000000606077220 */ /* 0x040fe20000400000 */
[----:B---3--:R-:W-:-:S03]  /*08c0*/  FFMA R3, R6, R10, R3 ;  /* 0x0000000a06037223 */ /* 0x008fc60000000003 */
[----:B------:R-:W-:-:S04]  /*08d0*/  FMUL R2, R2, R7 ;  /* 0x0000000702027220 */ /* 0x000fc80000400000 */
[----:B--2---:R-:W-:Y:S01]  /*08e0*/  FFMA R5, R2, R10, R5 ;  /* 0x0000000a02057223 */ /* 0x004fe20000000005 */
[----:B------:R-:W-:-:S03]  /*08f0*/  IMAD.MOV.U32 R2, RZ, RZ, R30 ;  /* 0x000000ffff027224 */ /* 0x000fc600078e001e */
[----:B------:R-:W-:-:S07]  /*0900*/  FADD R4, R4, R5 ;  /* 0x0000000504047221 */ /* 0x000fce0000000000 */
.L_x_3540:
[----:B------:R-:W-:-:S03]  /*0910*/  UMOV UR4, 0xffffffff ;  /* 0xffffffff00047882 */ /* 0x000fc60000000000 */
[----:B------:R-:W-:Y:S05]  /*0920*/  BRA.DIV UR4, `(.L_x_3542) ;  /* 0x0000000a04a87947 */ /* 0x000fea000b800000 */
[----:B----4-:R0:W4:Y:S04]  /*0930*/  SHFL.DOWN PT, R6, R3, 0x2, 0x1f ;  /* 0x08401f0003067f89 */ /* 0x01012800000e0000 */
[----:B--2---:R0:W2:Y:S04]  /*0940*/  SHFL.DOWN PT, R5, R4, 0x2, 0x1f ;  /* 0x08401f0004057f89 */ /* 0x0040a800000e0000 */
[----:B------:R0:W0:Y:S02]  /*0950*/  SHFL.DOWN PT, R7, R2, 0x2, 0x1f ;  /* 0x08401f0002077f89 */ /* 0x00002400000e0000 */
.L_x_3570:
        /* <DEDUP_REMOVED lines=13> */
[----:B--2345:R-:W-:Y:S05]  /*0a30*/  CALL.REL.NOINC `($__internal_34_$__cuda_sm3x_div_rn_noftz_f32_slowpath) ;  /* 0x0000000c00807944 */ /* 0x03cfea0003c00000 */
[----:B------:R-:W-:-:S07]  /*0a40*/  IMAD.MOV.U32 R10, RZ, RZ, R7 ;  /* 0x000000ffff0a7224 */ /* 0x000fce00078e0007 */
.L_x_3544:
[----:B----4-:R-:W-:-:S04]  /*0a50*/  FADD R6, -R3, R6 ;  /* 0x0000000603067221 */ /* 0x010fc80000000100 */
[C---:B------:R-:W-:Y:S01]  /*0a60*/  FMUL R7, R6.reuse, R6 ;  /* 0x0000000606077220 */ /* 0x040fe20000400000 */
[----:B---3--:R-:W-:-:S03]  /*0a70*/  FFMA R3, R6, R10, R3 ;  /* 0x0000000a06037223 */ /* 0x008fc60000000003 */
[----:B------:R-:W-:-:S04]  /*0a80*/  FMUL R2, R2, R7 ;  /* 0x0000000702027220 */ /* 0x000fc80000400000 */
[----:B--2---:R-:W-:Y:S01]  /*0a90*/  FFMA R5, R2, R10, R5 ;  /* 0x0000000a02057223 */ /* 0x004fe20000000005 */
[----:B------:R-:W-:-:S03]  /*0aa0*/  MOV R2, R30 ;  /* 0x0000001e00027202 */ /* 0x000fc60000000f00 */
[----:B------:R-:W-:-:S07]  /*0ab0*/  FADD R4, R4, R5 ;  /* 0x0000000504047221 */ /* 0x000fce0000000000 */
.L_x_3543:
[----:B------:R-:W-:-:S03]  /*0ac0*/  UMOV UR4, 0xffffffff ;  /* 0xffffffff00047882 */ /* 0x000fc60000000000 */
[----:B------:R-:W-:Y:S05]  /*0ad0*/  BRA.DIV UR4, `(.L_x_3545) ;  /* 0x0000000a049c7947 */ /* 0x000fea000b800000 */
[----:B----4-:R0:W4:Y:S04]  /*0ae0*/  SHFL.DOWN PT, R6, R3, 0x1, 0x1f ;  /* 0x08201f0003067f89 */ /* 0x01012800000e0000 */
[----:B--2---:R0:W2:Y:S04]  /*0af0*/  SHFL.DOWN PT, R5, R4, 0x1, 0x1f ;  /* 0x08201f0004057f89 */ /* 0x0040a800000e0000 */
[----:B------:R0:W0:Y:S02]  /*0b00*/  SHFL.DOWN PT, R7, R2, 0x1, 0x1f ;  /* 0x08201f0002077f89 */ /* 0x00002400000e0000 */
.L_x_3575:
        /* <DEDUP_REMOVED lines=15> */
.L_x_3547:
[----:B----4-:R-:W-:-:S04]  /*0c00*/  FADD R6, -R3, R6 ;  /* 0x0000000603067221 */ /* 0x010fc80000000100 */
[C---:B------:R-:W-:Y:S01]  /*0c10*/  FMUL R7, R6.reuse, R6 ;  /* 0x0000000606077220 */ /* 0x040fe20000400000 */
[----:B---3--:R-:W-:-:S03]  /*0c20*/  FFMA R3, R6, R10, R3 ;  /* 0x0000000a06037223 */ /* 0x008fc60000000003 */
[----:B------:R-:W-:-:S04]  /*0c30*/  FMUL R2, R2, R7 ;  /* 0x0000000702027220 */ /* 0x000fc80000400000 */
[----:B--2---:R-:W-:Y:S01]  /*0c40*/  FFMA R5, R2, R10, R5 ;  /* 0x0000000a02057223 */ /* 0x004fe20000000005 */
[----:B------:R-:W-:-:S03]  /*0c50*/  IMAD.MOV.U32 R2, RZ, RZ, R30 ;  /* 0x000000ffff027224 */ /* 0x000fc600078e001e */
[----:B------:R-:W-:-:S07]  /*0c60*/  FADD R4, R4, R5 ;  /* 0x0000000504047221 */ /* 0x000fce0000000000 */
.L_x_3546:
[----:B------:R-:W-:-:S03]  /*0c70*/  UMOV UR4, 0xffffffff ;  /* 0xffffffff00047882 */ /* 0x000fc60000000000 */
[----:B------:R-:W-:Y:S05]  /*0c80*/  BRA.DIV UR4, `(.L_x_3548) ;  /* 0x0000000a04907947 */ /* 0x000fea000b800000 */
[----:B-1-3--:R-:W0:Y:S04]  /*0c90*/  SHFL.IDX PT, R3, R3, RZ, 0x1f ;  /* 0x00001fff03037589 */ /* 0x00ae2800000e0000 */
[----:B------:R1:W3:Y:S04]  /*0ca0*/  SHFL.IDX PT, R7, R4, RZ, 0x1f ;  /* 0x00001fff04077589 */ /* 0x0002e800000e0000 */
[----:B------:R1:W0:Y:S02]  /*0cb0*/  SHFL.IDX PT, R14, R2, RZ, 0x1f ;  /* 0x00001fff020e7589 */ /* 0x00022400000e0000 */
.L_x_3580:
[----:B0-2---:R-:W1:Y:S08]  /*0cc0*/  MUFU.RCP R5, R14 ;  /* 0x0000000e00057308 */ /* 0x005e700000001000 */
[----:B---3--:R-:W0:Y:S01]  /*0cd0*/  FCHK P0, R7, R14 ;  /* 0x0000000e07007302 */ /* 0x008e220000000000 */
[----:B-1----:R-:W-:-:S04]  /*0ce0*/  FFMA R2, -R14, R5, 1 ;  /* 0x3f8000000e027423 */ /* 0x002fc80000000105 */
[----:B------:R-:W-:-:S04]  /*0cf0*/  FFMA R2, R5, R2, R5 ;  /* 0x0000000205027223 */ /* 0x000fc80000000005 */
[----:B------:R-:W-:-:S04]  /*0d00*/  FFMA R5, R7, R2, RZ ;  /* 0x0000000207057223 */ /* 0x000fc800000000ff */
[----:B------:R-:W-:-:S04]  /*0d10*/  FFMA R4, -R14, R5, R7 ;  /* 0x000000050e047223 */ /* 0x000fc80000000107 */
[----:B------:R-:W-:Y:S01]  /*0d20*/  FFMA R2, R2, R4, R5 ;  /* 0x0000000402027223 */ /* 0x000fe20000000005 */
[----:B0-----:R-:W-:Y:S06]  /*0d30*/  @!P0 BRA `(.L_x_3549) ;  /* 0x00000000000c8947 */ /* 0x001fec0003800000 */
[----:B------:R-:W-:-:S07]  /*0d40*/  MOV R10, 0xd60 ;  /* 0x00000d60000a7802 */ /* 0x000fce0000000f00 */
[----:B----45:R-:W-:Y:S05]  /*0d50*/  CALL.REL.NOINC `($__internal_34_$__cuda_sm3x_div_rn_noftz_f32_slowpath) ;  /* 0x0000000800b87944 */ /* 0x030fea0003c00000 */
[----:B------:R-:W-:-:S07]  /*0d60*/  MOV R2, R7 ;  /* 0x0000000700027202 */ /* 0x000fce0000000f00 */
.L_x_3549:
[----:B------:R-:W-:Y:S01]  /*0d70*/  FMNMX R2, RZ, R2, !PT ;  /* 0x00000002ff027209 */ /* 0x000fe20007800000 */
[----:B------:R-:W-:Y:S02]  /*0d80*/  HFMA2 R5, -RZ, RZ, 0, 0 ;  /* 0x00000000ff057431 */ /* 0x000fe400000001ff */
[----:B------:R-:W-:Y:S02]  /*0d90*/  IMAD.MOV.U32 R4, RZ, RZ, R8 ;  /* 0x000000ffff047224 */ /* 0x000fe400078e0008 */
[----:B------:R-:W-:Y:S01]  /*0da0*/  FADD R0, R0, -R3 ;  /* 0x8000000300007221 */ /* 0x000fe20000000000 */
[----:B------:R-:W-:Y:S01]  /*0db0*/  LEA R22, P2, R16, R22, 0x2 ;  /* 0x0000001610167211 */ /* 0x000fe200078410ff */
[----:B----4-:R-:W-:Y:S01]  /*0dc0*/  FADD R6, R23, R2 ;  /* 0x0000000217067221 */ /* 0x010fe20000000000 */
[----:B------:R-:W-:Y:S02]  /*0dd0*/  SHF.R.S32.HI R2, RZ, 0x1f, R19 ;  /* 0x0000001fff027819 */ /* 0x000fe40000011413 */
[----:B------:R-:W-:Y:S01]  /*0de0*/  IADD3 R20, P1, PT, RZ, R20, RZ ;  /* 0x00000014ff147210 */ /* 0x000fe20007f3e0ff */
[----:B------:R-:W-:Y:S01]  /*0df0*/  IMAD.X R21, R21, 0x1, R18, P2 ;  /* 0x0000000115157824 */ /* 0x000fe200010e0612 */
[----:B------:R-:W-:Y:S01]  /*0e00*/  FSETP.GEU.AND P0, PT, |R6|, 1.175494350822287508e-38, PT ;  /* 0x008000000600780b */ /* 0x000fe20003f0e200 */
[----:B------:R-:W-:-:S02]  /*0e10*/  IMAD R2, R2, UR42, RZ ;  /* 0x0000002a02027c24 */ /* 0x000fc4000f8e02ff */
[----:B------:R-:W-:-:S04]  /*0e20*/  IMAD.WIDE.U32 R4, R19, UR42, R4 ;  /* 0x0000002a13047c25 */ /* 0x000fc8000f8e0004 */
[----:B------:R-:W-:Y:S01]  /*0e30*/  IMAD R11, R19, UR43, R2 ;  /* 0x0000002b130b7c24 */ /* 0x000fe2000f8e0202 */
[----:B------:R-:W-:-:S03]  /*0e40*/  IADD3.X R19, PT, PT, R28, R19, RZ, P1, !PT ;  /* 0x000000131c137210 */ /* 0x000fc60000ffe4ff */
[----:B------:R-:W-:Y:S02]  /*0e50*/  IMAD.IADD R3, R5, 0x1, R11 ;  /* 0x0000000105037824 */ /* 0x000fe400078e020b */
[----:B------:R-:W-:-:S04]  /*0e60*/  @!P0 FMUL R6, R6, 16777216 ;  /* 0x4b80000006068820 */ /* 0x000fc80000400000 */
[----:B------:R-:W0:Y:S02]  /*0e70*/  MUFU.RSQ R7, R6 ;  /* 0x0000000600077308 */ /* 0x000e240000001400 */
[----:B0-----:R-:W-:Y:S01]  /*0e80*/  @!P0 FMUL R7, R7, 4096 ;  /* 0x4580000007078820 */ /* 0x001fe20000400000 */
[----:B------:R-:W-:-:S03]  /*0e90*/  LEA R2, P0, R4, UR40, 0x2 ;  /* 0x0000002804027c11 */ /* 0x000fc6000f8010ff */
[----:B------:R-:W-:Y:S01]  /*0ea0*/  FMUL R0, R7, R0 ;  /* 0x0000000007007220 */ /* 0x000fe20000400000 */
[----:B------:R-:W-:Y:S02]  /*0eb0*/  LEA.HI.X R3, R4, UR41, R3, 0x2, P0 ;  /* 0x0000002904037c11 */ /* 0x000fe400080f1403 */
[----:B------:R-:W-:Y:S01]  /*0ec0*/  IADD3 R25, P0, PT, R28, R25, RZ ;  /* 0x000000191c197210 */ /* 0x000fe20007f1e0ff */
[----:B-----5:R-:W-:-:S03]  /*0ed0*/  FFMA R5, R27, R0, R26 ;  /* 0x000000001b057223 */ /* 0x020fc6000000001a */
[----:B------:R-:W-:Y:S02]  /*0ee0*/  IADD3.X R24, PT, PT, RZ, R24, RZ, P0, !PT ;  /* 0x00000018ff187210 */ /* 0x000fe400007fe4ff */
[----:B------:R0:W-:Y:S01]  /*0ef0*/  STG.E desc[UR36][R2.64], R5 ;  /* 0x0000000502007986 */ /* 0x0001e2000c101924 */
[----:B------:R-:W-:-:S04]  /*0f00*/  ISETP.GE.U32.AND P0, PT, R25, UR38, PT ;  /* 0x0000002619007c0c */ /* 0x000fc8000bf06070 */
[----:B------:R-:W-:-:S13]  /*0f10*/  ISETP.GE.AND.EX P0, PT, R24, UR39, PT, P0 ;  /* 0x0000002718007c0c */ /* 0x000fda000bf06300 */
[----:B0-----:R-:W-:Y:S05]  /*0f20*/  @!P0 BRA `(.L_x_3550) ;  /* 0xfffffff4001c8947 */ /* 0x001fea000383ffff */
[----:B------:R-:W-:Y:S05]  /*0f30*/  EXIT ;  /* 0x000000000000794d */ /* 0x000fea0003800000 */
.L_x_3533:
[----:B------:R-:W-:Y:S01]  /*0f40*/  HFMA2 R11, -RZ, RZ, 0, 1.847743988037109375e-06 ;  /* 0x0000001fff0b7431 */ /* 0x000fe200000001ff */
[----:B------:R-:W-:Y:S01]  /*0f50*/  BSSY B0, `(.L_x_3551) ;  /* 0x0000008000007945 */ /* 0x000fe20003800000 */
[----:B------:R-:W-:Y:S01]  /*0f60*/  IMAD.MOV.U32 R7, RZ, RZ, 0x3f800000 ;  /* 0x3f800000ff077424 */ /* 0x000fe200078e00ff */
[----:B------:R-:W-:Y:S01]  /*0f70*/  MOV R13, R3 ;  /* 0x00000003000d7202 */ /* 0x000fe20000000f00 */
[----:B------:R-:W-:Y:S02]  /*0f80*/  IMAD.MOV.U32 R12, RZ, RZ, 0x10 ;  /* 0x00000010ff0c7424 */ /* 0x000fe400078e00ff */
[----:B------:R-:W-:-:S07]  /*0f90*/  IMAD.MOV.U32 R15, RZ, RZ, -0x1 ;  /* 0xffffffffff0f7424 */ /* 0x000fce00078e00ff */
[----:B-----5:R-:W-:Y:S05]  /*0fa0*/  WARPSYNC.COLLECTIVE R15, `(.L_x_3552) ;  /* 0x000000000f087348 */ /* 0x020fea0003c00000 */
[----:B------:R0:W1:Y:S02]  /*0fb0*/  SHFL.DOWN P6, R14, R13, R12, R11 ;  /* 0x0800000c0d0e7389 */ /* 0x00006400000c000b */
[----:B01---5:R-:W-:Y:S05]  /*0fc0*/  ENDCOLLECTIVE ;  /* 0x000000000000791b */ /* 0x023fea0003800000 */
.L_x_3552:
[----:B------:R-:W-:Y:S05]  /*0fd0*/  BSYNC B0 ;  /* 0x0000000000007941 */ /* 0x000fea0003800000 */
.L_x_3551:
        /* <DEDUP_REMOVED lines=8> */
.L_x_3553:
[----:B------:R-:W-:Y:S01]  /*1060*/  MOV R13, R7 ;  /* 0x00000007000d7202 */ /* 0x000fe20000000f00 */
[----:B------:R-:W-:-:S07]  /*1070*/  IMAD.MOV.U32 R5, RZ, RZ, R14 ;  /* 0x000000ffff057224 */ /* 0x000fce00078e000e */
[----:B------:R-:W-:Y:S05]  /*1080*/  WARPSYNC.COLLECTIVE R15, `(.L_x_3554) ;  /* 0x000000000f087348 */ /* 0x000fea0003c00000 */
[----:B------:R0:W1:Y:S02]  /*1090*/  SHFL.DOWN P6, R14, R13, R12, R11 ;  /* 0x0800000c0d0e7389 */ /* 0x00006400000c000b */
[----:B01----:R-:W-:Y:S05]  /*10a0*/  ENDCOLLECTIVE ;  /* 0x000000000000791b */ /* 0x003fea0003800000 */
.L_x_3554:
[----:B------:R-:W-:Y:S01]  /*10b0*/  IMAD.MOV.U32 R7, RZ, RZ, R14 ;  /* 0x000000ffff077224 */ /* 0x000fe200078e000e */
[----:B------:R-:W-:Y:S06]  /*10c0*/  BRA `(.L_x_3555) ;  /* 0xfffffff000e47947 */ /* 0x000fec000383ffff */
.L_x_3536:
[----:B------:R-:W-:Y:S01]  /*10d0*/  HFMA2 R11, -RZ, RZ, 0, 1.847743988037109375e-06 ;  /* 0x0000001fff0b7431 */ /* 0x000fe200000001ff */
[----:B------:R-:W-:Y:S01]  /*10e0*/  BSSY B0, `(.L_x_3556) ;  /* 0x0000007000007945 */ /* 0x000fe20003800000 */
[----:B------:R-:W-:Y:S01]  /*10f0*/  MOV R13, R3 ;  /* 0x00000003000d7202 */ /* 0x000fe20000000f00 */
[----:B------:R-:W-:Y:S02]  /*1100*/  IMAD.MOV.U32 R12, RZ, RZ, 0x8 ;  /* 0x00000008ff0c7424 */ /* 0x000fe400078e00ff */
[----:B------:R-:W-:-:S07]  /*1110*/  IMAD.MOV.U32 R15, RZ, RZ, -0x1 ;  /* 0xffffffffff0f7424 */ /* 0x000fce00078e00ff */
[----:B012--5:R-:W-:Y:S05]  /*1120*/  WARPSYNC.COLLECTIVE R15, `(.L_x_3557) ;  /* 0x000000000f087348 */ /* 0x027fea0003c00000 */
[----:B------:R3:W4:Y:S02]  /*1130*/  SHFL.DOWN P6, R14, R13, R12, R11 ;  /* 0x0800000c0d0e7389 */ /* 0x00072400000c000b */
[----:B012345:R-:W-:Y:S05]  /*1140*/  ENDCOLLECTIVE ;  /* 0x000000000000791b */ /* 0x03ffea0003800000 */
.L_x_3557:
[----:B------:R-:W-:Y:S05]  /*1150*/  BSYNC B0 ;  /* 0x0000000000007941 */ /* 0x000fea0003800000 */
.L_x_3556:
        /* <DEDUP_REMOVED lines=8> */
.L_x_3558:
[----:B------:R-:W-:Y:S01]  /*11e0*/  MOV R13, R2 ;  /* 0x00000002000d7202 */ /* 0x000fe20000000f00 */
[----:B------:R-:W-:-:S07]  /*11f0*/  IMAD.MOV.U32 R5, RZ, RZ, R14 ;  /* 0x000000ffff057224 */ /* 0x000fce00078e000e */
[----:B------:R-:W-:Y:S05]  /*1200*/  WARPSYNC.COLLECTIVE R15, `(.L_x_3559) ;  /* 0x000000000f087348 */ /* 0x000fea0003c00000 */
[----:B------:R0:W1:Y:S02]  /*1210*/  SHFL.DOWN P6, R14, R13, R12, R11 ;  /* 0x0800000c0d0e7389 */ /* 0x00006400000c000b */
[----:B01----:R-:W-:Y:S05]  /*1220*/  ENDCOLLECTIVE ;  /* 0x000000000000791b */ /* 0x003fea0003800000 */
.L_x_3559:
[----:B------:R-:W-:Y:S01]  /*1230*/  MOV R7, R14 ;  /* 0x0000000e00077202 */ /* 0x000fe20000000f00 */
[----:B------:R-:W-:Y:S06]  /*1240*/  BRA `(.L_x_3560) ;  /* 0xfffffff000ec7947 */ /* 0x000fec000383ffff */
.L_x_3539:
        /* <DEDUP_REMOVED lines=8> */
.L_x_3562:
[----:B------:R-:W-:Y:S05]  /*12d0*/  BSYNC B0 ;  /* 0x0000000000007941 */ /* 0x000fea0003800000 */
.L_x_3561:
        /* <DEDUP_REMOVED lines=8> */
.L_x_3563:
[----:B------:R-:W-:Y:S01]  /*1360*/  MOV R13, R2 ;  /* 0x00000002000d7202 */ /* 0x000fe20000000f00 */
[----:B------:R-:W-:-:S07]  /*1370*/  IMAD.MOV.U32 R5, RZ, RZ, R14 ;  /* 0x000000ffff057224 */ /* 0x000fce00078e000e */
[----:B------:R-:W-:Y:S05]  /*1380*/  WARPSYNC.COLLECTIVE R15, `(.L_x_3564) ;  /* 0x000000000f087348 */ /* 0x000fea0003c00000 */
[----:B------:R0:W1:Y:S02]  /*1390*/  SHFL.DOWN P6, R14, R13, R12, R11 ;  /* 0x0800000c0d0e7389 */ /* 0x00006400000c000b */
[----:B01----:R-:W-:Y:S05]  /*13a0*/  ENDCOLLECTIVE ;  /* 0x000000000000791b */ /* 0x003fea0003800000 */
.L_x_3564:
[----:B------:R-:W-:Y:S01]  /*13b0*/  MOV R7, R14 ;  /* 0x0000000e00077202 */ /* 0x000fe20000000f00 */
[----:B------:R-:W-:Y:S06]  /*13c0*/  BRA `(.L_x_3565) ;  /* 0xfffffff000f87947 */ /* 0x000fec000383ffff */
.L_x_3542:
[----:B------:R-:W-:Y:S01]  /*13d0*/  HFMA2 R12, -RZ, RZ, 0, 1.1920928955078125e-07 ;  /* 0x00000002ff0c7431 */ /* 0x000fe200000001ff */
[----:B------:R-:W-:Y:S01]  /*13e0*/  BSSY B0, `(.L_x_3566) ;  /* 0x0000007000007945 */ /* 0x000fe20003800000 */
[----:B------:R-:W-:Y:S01]  /*13f0*/  IMAD.MOV.U32 R13, RZ, RZ, R3 ;  /* 0x000000ffff0d7224 */ /* 0x000fe200078e0003 */
[----:B------:R-:W-:Y:S01]  /*1400*/  MOV R11, 0x1f ;  /* 0x0000001f000b7802 */ /* 0x000fe20000000f00 */
[----:B------:R-:W-:-:S07]  /*1410*/  IMAD.MOV.U32 R15, RZ, RZ, -0x1 ;  /* 0xffffffffff0f7424 */ /* 0x000fce00078e00ff */
[----:B-12345:R-:W-:Y:S05]  /*1420*/  WARPSYNC.COLLECTIVE R15, `(.L_x_3567) ;  /* 0x000000000f087348 */ /* 0x03efea0003c00000 */
[----:B------:R0:W0:Y:S02]  /*1430*/  SHFL.DOWN P6, R14, R13, R12, R11 ;  /* 0x0800000c0d0e7389 */ /* 0x00002400000c000b */
[----:B012345:R-:W-:Y:S05]  /*1440*/  ENDCOLLECTIVE ;  /* 0x000000000000791b */ /* 0x03ffea0003800000 */
.L_x_3567:
[----:B------:R-:W-:Y:S05]  /*1450*/  BSYNC B0 ;  /* 0x0000000000007941 */ /* 0x000fea0003800000 */
.L_x_3566:
        /* <DEDUP_REMOVED lines=8> */
.L_x_3568:
[----:B------:R-:W-:Y:S01]  /*14e0*/  MOV R13, R2 ;  /* 0x00000002000d7202 */ /* 0x000fe20000000f00 */
[----:B------:R-:W-:-:S07]  /*14f0*/  IMAD.MOV.U32 R5, RZ, RZ, R14 ;  /* 0x000000ffff057224 */ /* 0x000fce00078e000e */
[----:B------:R-:W-:Y:S05]  /*1500*/  WARPSYNC.COLLECTIVE R15, `(.L_x_3569) ;  /* 0x000000000f087348 */ /* 0x000fea0003c00000 */
[----:B------:R0:W1:Y:S02]  /*1510*/  SHFL.DOWN P6, R14, R13, R12, R11 ;  /* 0x0800000c0d0e7389 */ /* 0x00006400000c000b */
[----:B01----:R-:W-:Y:S05]  /*1520*/  ENDCOLLECTIVE ;  /* 0x000000000000791b */ /* 0x003fea0003800000 */
.L_x_3569:
[----:B------:R-:W-:Y:S01]  /*1530*/  MOV R7, R14 ;  /* 0x0000000e00077202 */ /* 0x000fe20000000f00 */
[----:B------:R-:W-:Y:S06]  /*1540*/  BRA `(.L_x_3570) ;  /* 0xfffffff400047947 */ /* 0x000fec000383ffff */
.L_x_3545:
        /* <DEDUP_REMOVED lines=8> */
.L_x_3572:
[----:B------:R-:W-:Y:S05]  /*15d0*/  BSYNC B0 ;  /* 0x0000000000007941 */ /* 0x000fea0003800000 */
.L_x_3571:
        /* <DEDUP_REMOVED lines=8> */
.L_x_3573:
[----:B------:R-:W-:Y:S01]  /*1660*/  MOV R13, R2 ;  /* 0x00000002000d7202 */ /* 0x000fe20000000f00 */
[----:B------:R-:W-:-:S07]  /*1670*/  IMAD.MOV.U32 R5, RZ, RZ, R14 ;  /* 0x000000ffff057224 */ /* 0x000fce00078e000e */
[----:B------:R-:W-:Y:S05]  /*1680*/  WARPSYNC.COLLECTIVE R15, `(.L_x_3574) ;  /* 0x000000000f087348 */ /* 0x000fea0003c00000 */
[----:B------:R0:W1:Y:S02]  /*1690*/  SHFL.DOWN P6, R14, R13, R12, R11 ;  /* 0x0800000c0d0e7389 */ /* 0x00006400000c000b */
[----:B01----:R-:W-:Y:S05]  /*16a0*/  ENDCOLLECTIVE ;  /* 0x000000000000791b */ /* 0x003fea0003800000 */
.L_x_3574:
[----:B------:R-:W-:Y:S01]  /*16b0*/  MOV R7, R14 ;  /* 0x0000000e00077202 */ /* 0x000fe20000000f00 */
[----:B------:R-:W-:Y:S06]  /*16c0*/  BRA `(.L_x_3575) ;  /* 0xfffffff400107947 */ /* 0x000fec000383ffff */
.L_x_3548:
        /* <DEDUP_REMOVED lines=8> */
.L_x_3577:
[----:B------:R-:W-:Y:S05]  /*1750*/  BSYNC B0 ;  /* 0x0000000000007941 */ /* 0x000fea0003800000 */
.L_x_3576:
        /* <DEDUP_REMOVED lines=8> */
.L_x_3578:
[----:B------:R-:W-:Y:S01]  /*17e0*/  MOV R13, R2 ;  /* 0x00000002000d7202 */ /* 0x000fe20000000f00 */
[----:B------:R-:W-:-:S07]  /*17f0*/  IMAD.MOV.U32 R7, RZ, RZ, R14 ;  /* 0x000000ffff077224 */ /* 0x000fce00078e000e */
[----:B------:R-:W-:Y:S05]  /*1800*/  WARPSYNC.COLLECTIVE R15, `(.L_x_3579) ;  /* 0x000000000f087348 */ /* 0x000fea0003c00000 */
[----:B------:R0:W1:Y:S02]  /*1810*/  SHFL.IDX P6, R14, R13, R12, R11 ;  /* 0x0000000c0d0e7389 */ /* 0x00006400000c000b */
[----:B01----:R-:W-:Y:S05]  /*1820*/  ENDCOLLECTIVE ;  /* 0x000000000000791b */ /* 0x003fea0003800000 */
.L_x_3579:
[----:B------:R-:W-:Y:S05]  /*1830*/  BRA `(.L_x_3580) ;  /* 0xfffffff400207947 */ /* 0x000fea000383ffff */
        .weak           $__internal_34_$__cuda_sm3x_div_rn_noftz_f32_slowpath
        .type           $__internal_34_$__cuda_sm3x_div_rn_noftz_f32_slowpath,@function
        .size           $__internal_34_$__cuda_sm3x_div_rn_noftz_f32_slowpath,(.L_x_7657 - $__internal_34_$__cuda_sm3x_div_rn_noftz_f32_slowpath)
$__internal_34_$__cuda_sm3x_div_rn_noftz_f32_slowpath:
        /* <DEDUP_REMOVED lines=34> */
.L_x_3582:
        /* <DEDUP_REMOVED lines=31> */
[C---:B------:R-:W-:Y:S02]  /*1c50*/  ISETP.NE.AND P1, PT, R11.reuse, RZ, PT ;  /* 0x000000ff0b00720c */ /* 0x040fe40003f25270 */
        /* <DEDUP_REMOVED lines=19> */
.L_x_3589:
[----:B------:R-:W-:-:S04]  /*1d90*/  LOP3.LUT R7, R7, 0x80000000, RZ, 0xc0, !PT ;  /* 0x8000000007077812 */ /* 0x000fc800078ec0ff */
[----:B------:R-:W-:Y:S01]  /*1da0*/  LOP3.LUT R7, R7, 0x7f800000, RZ, 0xfc, !PT ;  /* 0x7f80000007077812 */ /* 0x000fe200078efcff */
[----:B------:R-:W-:Y:S06]  /*1db0*/  BRA `(.L_x_3590) ;  /* 0x0000000000047947 */ /* 0x000fec0003800000 */
.L_x_3588:
[----:B------:R-:W-:-:S07]  /*1dc0*/  LEA R7, R12, R7, 0x17 ;  /* 0x000000070c077211 */ /* 0x000fce00078eb8ff */
.L_x_3590:
[----:B------:R-:W-:Y:S05]  /*1dd0*/  BSYNC B1 ;  /* 0x0000000000017941 */ /* 0x000fea0003800000 */
.L_x_3587:
[----:B------:R-:W-:Y:S05]  /*1de0*/  BRA `(.L_x_3591) ;  /* 0x0000000000207947 */ /* 0x000fea0003800000 */
.L_x_3586:
[----:B------:R-:W-:-:S04]  /*1df0*/  LOP3.LUT R7, R14, 0x80000000, R7, 0x48, !PT ;  /* 0x800000000e077812 */ /* 0x000fc800078e4807 */
[----:B------:R-:W-:Y:S01]  /*1e00*/  LOP3.LUT R7, R7, 0x7f800000, RZ, 0xfc, !PT ;  /* 0x7f80000007077812 */ /* 0x000fe200078efcff */
[----:B------:R-:W-:Y:S06]  /*1e10*/  BRA `(.L_x_3591) ;  /* 0x0000000000147947 */ /* 0x000fec0003800000 */
.L_x_3585:
[----:B------:R-:W-:Y:S01]  /*1e20*/  LOP3.LUT R7, R14, 0x80000000, R7, 0x48, !PT ;  /* 0x800000000e077812 */ /* 0x000fe200078e4807 */
[----:B------:R-:W-:Y:S06]  /*1e30*/  BRA `(.L_x_3591) ;  /* 0x00000000000c7947 */ /* 0x000fec0003800000 */
.L_x_3584:
[----:B------:R-:W0:Y:S01]  /*1e40*/  MUFU.RSQ R7, -QNAN ;  /* 0xffc0000000077908 */ /* 0x000e220000001400 */
[----:B------:R-:W-:Y:S05]  /*1e50*/  BRA `(.L_x_3591) ;  /* 0x0000000000047947 */ /* 0x000fea0003800000 */
.L_x_3583:
[----:B------:R-:W-:-:S07]  /*1e60*/  FADD.FTZ R7, R7, R14 ;  /* 0x0000000e07077221 */ /* 0x000fce0000010000 */
.L_x_3591:
[----:B------:R-:W-:Y:S05]  /*1e70*/  BSYNC B0 ;  /* 0x0000000000007941 */ /* 0x000fea0003800000 */
.L_x_3581:
[----:B------:R-:W-:-:S04]  /*1e80*/  HFMA2 R11, -RZ, RZ, 0, 0 ;  /* 0x00000000ff0b7431 */ /* 0x000fc800000001ff */
[----:B0-----:R-:W-:Y:S05]  /*1e90*/  RET.REL.NODEC R10 `(_Z17LayerNormWarpImplI10DirectLoadIffE11DirectStoreIffEfLi1ELi1ELi1ELi32ELi1ELb0EEvT_T0_lld) ;  /* 0xffffffe00a587950 */ /* 0x001fea0003c3ffff */
.L_x_3592:
        /* <DEDUP_REMOVED lines=14> */
.L_x_7657:


//--------------------- .text._Z17LayerNormWarpImplI10DirectLoadIffE11DirectStoreIffEfLi1ELi1ELi0ELi32ELi2ELb1EEvT_T0_lld --------------------------
	.section	.text._Z17LayerNormWarpImplI10DirectLoadIffE11DirectStoreIffEfLi1ELi1ELi0ELi32ELi2ELb1EEvT_T0_lld,"ax",@progbits
	.align	128
        .global         _Z17LayerNormWarpImplI10DirectLoadIffE11DirectStoreIffEfLi1ELi1ELi0ELi32ELi2ELb1EEvT_T0_lld
        .type           _Z17LayerNormWarpImplI10DirectLoadIffE11DirectStoreIffEfLi1ELi1ELi0ELi32ELi2ELb1EEvT_T0_lld,@function
        .size           _Z17LayerNormWarpImplI10DirectLoadIffE11DirectStoreIffEfLi1ELi1ELi0ELi32ELi2ELb1EEvT_T0_lld,(.L_x_7658 - _Z17LayerNormWarpImplI10DirectLoadIffE11DirectStoreIffEfLi1ELi1ELi0ELi32ELi2ELb1EEvT_T0_lld)
        .other          _Z17LayerNormWarpImplI10DirectLoadIffE11DirectStoreIffEfLi1ELi1ELi0ELi32ELi2ELb1EEvT_T0_lld,@"STO_CUDA_ENTRY STV_DEFAULT"
_Z17LayerNormWarpImplI10DirectLoadIffE11DirectStoreIffEfLi1ELi1ELi0ELi32ELi2ELb1EEvT_T0_lld:
.text._Z17LayerNormWarpImplI10DirectLoadIffE11DirectStoreIffEfLi1ELi1ELi0ELi32ELi2ELb1EEvT_T0_lld:
[----:B------:R-:W0:Y:S01]  /*0000*/  LDC R1, c[0x0][0x37c] ;  /* 0x0000df00ff017b82 */ /* 0x000e220000000800 */
[----:B------:R-:W1:Y:S01]  /*0010*/  LDCU.64 UR4, c[0x0][0x3b8] ;  /* 0x00007700ff0477ac */ /* 0x000e620008000a00 */
[----:B------:R-:W2:Y:S01]  /*0020*/  LDCU.128 UR36, c[0x0][0x3a0] ;  /* 0x00007400ff2477ac */ /* 0x000ea20008000c00 */
        /* <DEDUP_REMOVED lines=20> */
.L_x_3593:
[----:B------:R-:W1:Y:S01]  /*0170*/  S2R R0, SR_TID.Y ;  /* 0x0000000000007919 */ /* 0x000e620000002200 */
[----:B------:R-:W1:Y:S01]  /*0180*/  S2UR UR4, SR_CTAID.X ;  /* 0x00000000000479c3 */ /* 0x000e620000002500 */
[----:B------:R-:W2:Y:S07]  /*0190*/  LDCU.64 UR6, c[0x0][0x3b0] ;  /* 0x00007600ff0677ac */ /* 0x000eae0008000a00 */
[----:B------:R-:W1:Y:S01]  /*01a0*/  LDC R29, c[0x0][0x364] ;  /* 0x0000d900ff1d7b82 */ /* 0x000e620000000800 */
[----:B------:R-:W3:Y:S01]  /*01b0*/  LDCU UR5, c[0x0][0x370] ;  /* 0x00006e00ff0577ac */ /* 0x000ee20008000800 */
[----:B-1----:R-:W-:-:S02]  /*01c0*/  IMAD R3, R29, UR4, R0 ;  /* 0x000000041d037c24 */ /* 0x002fc4000f8e0200 */
[----:B---3--:R-:W-:Y:S02]  /*01d0*/  IMAD R29, R29, UR5, RZ ;  /* 0x000000051d1d7c24 */ /* 0x008fe4000f8e02ff */
[----:B------:R-:W-:-:S03]  /*01e0*/  IMAD.WIDE.U32 R30, R3, 0x2, RZ ;  /* 0x00000002031e7825 */ /* 0x000fc600078e00ff */
[----:B--2---:R-:W-:-:S04]  /*01f0*/  ISETP.GE.U32.AND P0, PT, R30, UR6, PT ;  /* 0x000000061e007c0c */ /* 0x004fc8000bf06070 */
[----:B------:R-:W-:-:S13]  /*0200*/  ISETP.GE.AND.EX P0, PT, R31, UR7, PT, P0 ;  /* 0x000000071f007c0c */ /* 0x000fda000bf06300 */
[----:B------:R-:W-:Y:S05]  /*0210*/  @P0 EXIT ;  /* 0x000000000000094d */ /* 0x000fea0003800000 */
[----:B------:R-:W1:Y:S01]  /*0220*/  LDC.64 R26, c[0x0][0x398] ;  /* 0x0000e600ff1a7b82 */ /* 0x000e620000000a00 */
[----:B------:R-:W2:Y:S01]  /*0230*/  S2R R32, SR_TID.X ;  /* 0x0000000000207919 */ /* 0x000ea20000002100 */
[----:B------:R-:W3:Y:S01]  /*0240*/  LDCU.64 UR4, c[0x0][0x398] ;  /* 0x00007300ff0477ac */ /* 0x000ee20008000a00 */
[----:B------:R-:W-:-:S05]  /*0250*/  IMAD.MOV.U32 R33, RZ, RZ, RZ ;  /* 0x000000ffff217224 */ /* 0x000fca00078e00ff */
[----:B------:R-:W2:Y:S08]  /*0260*/  LDC.64 R24, c[0x0][0x380] ;  /* 0x0000e000ff187b82 */ /* 0x000eb00000000a00 */
[----:B------:R-:W4:Y:S01]  /*0270*/  LDC.64 R20, c[0x0][0x358] ;  /* 0x0000d600ff147b82 */ /* 0x000f220000000a00 */
[----:B---3--:R-:W-:Y:S02]  /*0280*/  IMAD R5, R31, UR4, RZ ;  /* 0x000000041f057c24 */ /* 0x008fe4000f8e02ff */
[----:B------:R-:W-:-:S04]  /*0290*/  IMAD.WIDE.U32 R16, R3, UR4, RZ ;  /* 0x0000000403107c25 */ /* 0x000fc8000f8e00ff */
[----:B-1----:R-:W-:-:S04]  /*02a0*/  IMAD.WIDE.U32 R26, R30, UR4, R26 ;  /* 0x000000041e1a7c25 */ /* 0x002fc8000f8e001a */
[----:B------:R-:W-:Y:S01]  /*02b0*/  IMAD R5, R30, UR5, R5 ;  /* 0x000000051e057c24 */ /* 0x000fe2000f8e0205 */
[----:B------:R-:W-:Y:S01]  /*02c0*/  SHF.L.U32 R28, R26, 0x2, RZ ;  /* 0x000000021a1c7819 */ /* 0x000fe200000006ff */
[----:B------:R-:W-:-:S04]  /*02d0*/  IMAD.WIDE.U32 R18, R29, UR4, RZ ;  /* 0x000000041d127c25 */ /* 0x000fc8000f8e00ff */
[----:B------:R-:W-:Y:S02]  /*02e0*/  IMAD.IADD R5, R27, 0x1, R5 ;  /* 0x000000011b057824 */ /* 0x000fe400078e0205 */
[----:B--2---:R-:W-:-:S03]  /*02f0*/  IMAD.WIDE.U32 R24, R32, 0x4, R24 ;  /* 0x0000000420187825 */ /* 0x004fc600078e0018 */
[----:B------:R-:W-:Y:S01]  /*0300*/  SHF.L.U64.HI R26, R26, 0x2, R5 ;  /* 0x000000021a1a7819 */ /* 0x000fe20000010205 */
[----:B------:R-:W-:Y:S02]  /*0310*/  IMAD R23, R3, UR5, R17 ;  /* 0x0000000503177c24 */ /* 0x000fe4000f8e0211 */
[----:B------:R-:W-:Y:S02]  /*0320*/  IMAD R5, R29, UR5, R19 ;  /* 0x000000051d057c24 */ /* 0x000fe4000f8e0213 */
[----:B------:R-:W-:Y:S01]  /*0330*/  IMAD.MOV.U32 R27, RZ, RZ, R24 ;  /* 0x000000ffff1b7224 */ /* 0x000fe200078e0018 */
[----:B------:R-:W-:Y:S02]  /*0340*/  SHF.L.U32 R24, R3, 0x1, RZ ;  /* 0x0000000103187819 */ /* 0x000fe400000006ff */
[----:B------:R-:W-:Y:S02]  /*0350*/  SHF.L.U64.HI R23, R16, 0x3, R23 ;  /* 0x0000000310177819 */ /* 0x000fe40000010217 */
[----:B----4-:R-:W-:-:S07]  /*0360*/  SHF.L.U64.HI R22, R18, 0x3, R5 ;  /* 0x0000000312167819 */ /* 0x010fce0000010205 */
.L_x_3654:
[----:B------:R-:W-:-:S04]  /*0370*/  ISETP.GE.U32.AND P1, PT, R32, UR42, PT ;  /* 0x0000002a20007c0c */ /* 0x000fc8000bf26070 */
[----:B------:R-:W-:-:S13]  /*0380*/  ISETP.GE.AND.EX P1, PT, RZ, UR43, PT, P1 ;  /* 0x0000002bff007c0c */ /* 0x000fda000bf26310 */
[C---:B------:R-:W-:Y:S02]  /*0390*/  @!P1 R2UR UR4, R20.reuse ;  /* 0x00000000140492ca */ /* 0x040fe400000e0000 */
[C---:B------:R-:W-:Y:S02]  /*03a0*/  @!P1 R2UR UR5, R21.reuse ;  /* 0x00000000150592ca */ /* 0x040fe400000e0000 */
[----:B------:R-:W-:Y:S02]  /*03b0*/  @!P1 R2UR UR6, R20 ;  /* 0x00000000140692ca */ /* 0x000fe400000e0000 */
[----:B------:R-:W-:Y:S02]  /*03c0*/  @!P1 R2UR UR7, R21 ;  /* 0x00000000150792ca */ /* 0x000fe400000e0000 */
[----:B-1----:R-:W-:Y:S02]  /*03d0*/  @!P1 LEA R6, P0, R16, R27, 0x3 ;  /* 0x0000001b10069211 */ /* 0x002fe400078018ff */
[----:B------:R-:W-:-:S02]  /*03e0*/  @!P1 IADD3 R8, P2, PT, R27, R28, RZ ;  /* 0x0000001c1b089210 */ /* 0x000fc40007f5e0ff */
[----:B---3--:R-:W-:-:S03]  /*03f0*/  @!P1 IADD3.X R7, PT, PT, R25, R23, RZ, P0, !PT ;  /* 0x0000001719079210 */ /* 0x008fc600007fe4ff */
[----:B----4-:R-:W-:-:S03]  /*0400*/  @!P1 IMAD.X R9, R25, 0x1, R26, P2 ;  /* 0x0000000119099824 */ /* 0x010fc600010e061a */
[----:B--2---:R1:W2:Y:S04]  /*0410*/  @!P1 LDG.E R7, desc[UR4][R6.64] ;  /* 0x0000000406079981 */ /* 0x0042a8000c1e1900 */
[----:B------:R-:W3:Y:S01]  /*0420*/  @!P1 LDG.E R8, desc[UR6][R8.64] ;  /* 0x0000000608089981 */ /* 0x000ee2000c1e1900 */
[----:B------:R-:W-:Y:S01]  /*0430*/  IMAD.WIDE.U32 R10, R29, 0x2, R30 ;  /* 0x000000021d0a7825 */ /* 0x000fe200078e001e */
[----:B0-----:R-:W-:Y:S02]  /*0440*/  CS2R R4, SRZ ;  /* 0x0000000000047805 */ /* 0x001fe4000001ff00 */
[----:B------:R-:W-:Y:S01]  /*0450*/  CS2R R2, SRZ ;  /* 0x0000000000027805 */ /* 0x000fe2000001ff00 */
[----:B------:R-:W-:Y:S01]  /*0460*/  UMOV UR4, 0xffffffff ;  /* 0xffffffff00047882 */ /* 0x000fe20000000000 */
[----:B------:R-:W-:-:S02]  /*0470*/  IMAD.MOV.U32 R0, RZ, RZ, RZ ;  /* 0x000000ffff007224 */ /* 0x000fc400078e00ff */
[----:B-1----:R-:W-:Y:S01]  /*0480*/  HFMA2 R6, -RZ, RZ, 0, 0 ;  /* 0x00000000ff067431 */ /* 0x002fe200000001ff */
[----:B------:R-:W-:Y:S01]  /*0490*/  ISETP.GE.U32.AND P0, PT, R10, UR40, PT ;  /* 0x000000280a007c0c */ /* 0x000fe2000bf06070 */
[----:B------:R-:W-:Y:S01]  /*04a0*/  IMAD.MOV.U32 R31, RZ, RZ, R11 ;  /* 0x000000ffff1f7224 */ /* 0x000fe200078e000b */
[----:B------:R-:W-:Y:S01]  /*04b0*/  MOV R30, R10 ;  /* 0x0000000a001e7202 */ /* 0x000fe20000000f00 */
[----:B------:R-:W-:Y:S01]  /*04c0*/  @!P1 IMAD.MOV.U32 R0, RZ, RZ, 0x3f800000 ;  /* 0x3f800000ff009424 */ /* 0x000fe200078e00ff */
[----:B------:R-:W-:Y:S02]  /*04d0*/  ISETP.GE.AND.EX P0, PT, R11, UR41, PT, P0 ;  /* 0x000000290b007c0c */ /* 0x000fe4000bf06300 */
[----:B------:R-:W-:Y:S01]  /*04e0*/  @!P1 MOV R6, 0x3f800000 ;  /* 0x3f80000000069802 */ /* 0x000fe20000000f00 */
[----:B--2---:R-:W-:Y:S01]  /*04f0*/  @!P1 FADD R4, RZ, R7 ;  /* 0x00000007ff049221 */ /* 0x004fe20000000000 */
[----:B---3--:R-:W-:-:S03]  /*0500*/  @!P1 FADD R3, RZ, R8 ;  /* 0x00000008ff039221 */ /* 0x008fc60000000000 */
[----:B------:R-:W-:Y:S01]  /*0510*/  @!P1 FADD R10, R7, -R4 ;  /* 0x80000004070a9221 */ /* 0x000fe20000000000 */
[----:B------:R-:W-:-:S03]  /*0520*/  @!P1 FADD R9, R8, -R3 ;  /* 0x8000000308099221 */ /* 0x000fc60000000000 */
[----:B------:R-:W-:Y:S01]  /*0530*/  @!P1 FFMA R5, R7, R10, RZ ;  /* 0x0000000a07059223 */ /* 0x000fe200000000ff */
[----:B------:R-:W-:Y:S01]  /*0540*/  @!P1 FFMA R2, R8, R9, RZ ;  /* 0x0000000908029223 */ /* 0x000fe200000000ff */
[----:B------:R-:W-:Y:S06]  /*0550*/  BRA.DIV UR4, `(.L_x_3594) ;  /* 0x00000016048c7947 */ /* 0x000fec000b800000 */
[----:B------:R1:W2:Y:S04]  /*0560*/  SHFL.DOWN PT, R9, R4, 0x10, 0x1f ;  /* 0x0a001f0004097f89 */ /* 0x0002a800000e0000 */
[----:B------:R1:W3:Y:S04]  /*0570*/  SHFL.DOWN PT, R7, R5, 0x10, 0x1f ;  /* 0x0a001f0005077f89 */ /* 0x0002e800000e0000 */
[----:B------:R1:W4:Y:S02]  /*0580*/  SHFL.DOWN PT, R14, R6, 0x10, 0x1f ;  /* 0x0a001f00060e7f89 */ /* 0x00032400000e0000 */
.L_x_3659:
        /* <DEDUP_REMOVED lines=15> */
[----:B0123--:R-:W-:Y:S05]  /*0680*/  CALL.REL.NOINC `($__internal_35_$__cuda_sm3x_div_rn_noftz_f32_slowpath) ;  /* 0x0000002400c87944 */ /* 0x00ffea0003c00000 */
.L_x_3598:
[----:B------:R-:W-:Y:S05]  /*0690*/  BSYNC.RECONVERGENT B3 ;  /* 0x0000000000037941 */ /* 0x000fea0003800200 */
.L_x_3597:
[----:B--2---:R-:W-:-:S04]  /*06a0*/  FADD R9, -R4, R9 ;  /* 0x0000000904097221 */ /* 0x004fc80000000100 */
[C---:B------:R-:W-:Y:S01]  /*06b0*/  FMUL R11, R9.reuse, R9 ;  /* 0x00000009090b7220 */ /* 0x040fe20000400000 */
[----:B-1----:R-:W-:-:S03]  /*06c0*/  FFMA R4, R9, R8, R4 ;  /* 0x0000000809047223 */ /* 0x002fc60000000004 */
[----:B------:R-:W-:-:S04]  /*06d0*/  FMUL R6, R6, R11 ;  /* 0x0000000b06067220 */ /* 0x000fc80000400000 */
[----:B---3--:R-:W-:Y:S01]  /*06e0*/  FFMA R10, R6, R8, R7 ;  /* 0x00000008060a7223 */ /* 0x008fe20000000007 */
[----:B------:R-:W-:-:S03]  /*06f0*/  IMAD.MOV.U32 R6, RZ, RZ, R15 ;  /* 0x000000ffff067224 */ /* 0x000fc600078e000f */
[----:B------:R-:W-:-:S07]  /*0700*/  FADD R5, R5, R10 ;  /* 0x0000000a05057221 */ /* 0x000fce0000000000 */
.L_x_3596:
[----:B------:R-:W-:Y:S05]  /*0710*/  BSYNC.RECONVERGENT B2 ;  /* 0x0000000000027941 */ /* 0x000fea0003800200 */
.L_x_3595:
[----:B------:R-:W-:-:S03]  /*0720*/  UMOV UR4, 0xffffffff ;  /* 0xffffffff00047882 */ /* 0x000fc60000000000 */
[----:B------:R-:W-:Y:S05]  /*0730*/  BRA.DIV UR4, `(.L_x_3599) ;  /* 0x0000001604707947 */ /* 0x000fea000b800000 */
[----:B--2---:R2:W4:Y:S04]  /*0740*/  SHFL.DOWN PT, R9, R4, 0x8, 0x1f ;  /* 0x09001f0004097f89 */ /* 0x00452800000e0000 */
[----:B---3--:R2:W3:Y:S04]  /*0750*/  SHFL.DOWN PT, R7, R5, 0x8, 0x1f ;  /* 0x09001f0005077f89 */ /* 0x0084e800000e0000 */
[----:B------:R2:W0:Y:S02]  /*0760*/  SHFL.DOWN PT, R14, R6, 0x8, 0x1f ;  /* 0x09001f00060e7f89 */ /* 0x00042400000e0000 */
.L_x_3664:
        /* <DEDUP_REMOVED lines=15> */
[----:B-1234-:R-:W-:Y:S05]  /*0860*/  CALL.REL.NOINC `($__internal_35_$__cuda_sm3x_div_rn_noftz_f32_slowpath) ;  /* 0x0000002400507944 */ /* 0x01efea0003c00000 */
.L_x_3603:
[----:B------:R-:W-:Y:S05]  /*0870*/  BSYNC.RECONVERGENT B3 ;  /* 0x0000000000037941 */ /* 0x000fea0003800200 */
.L_x_3602:
[----:B----4-:R-:W-:-:S04]  /*0880*/  FADD R9, -R4, R9 ;  /* 0x0000000904097221 */ /* 0x010fc80000000100 */
[C---:B------:R-:W-:Y:S01]  /*0890*/  FMUL R11, R9.reuse, R9 ;  /* 0x00000009090b7220 */ /* 0x040fe20000400000 */
[----:B-12---:R-:W-:-:S03]  /*08a0*/  FFMA R4, R9, R8, R4 ;  /* 0x0000000809047223 */ /* 0x006fc60000000004 */
[----:B------:R-:W-:-:S04]  /*08b0*/  FMUL R6, R6, R11 ;  /* 0x0000000b06067220 */ /* 0x000fc80000400000 */
[----:B---3--:R-:W-:Y:S01]  /*08c0*/  FFMA R10, R6, R8, R7 ;  /* 0x00000008060a7223 */ /* 0x008fe20000000007 */
[----:B------:R-:W-:-:S03]  /*08d0*/  IMAD.MOV.U32 R6, RZ, RZ, R15 ;  /* 0x000000ffff067224 */ /* 0x000fc600078e000f */
[----:B------:R-:W-:-:S07]  /*08e0*/  FADD R5, R5, R10 ;  /* 0x0000000a05057221 */ /* 0x000fce0000000000 */
.L_x_3601:
[----:B------:R-:W-:Y:S05]  /*08f0*/  BSYNC.RECONVERGENT B2 ;  /* 0x0000000000027941 */ /* 0x000fea0003800200 */
.L_x_3600:
[----:B------:R-:W-:-:S03]  /*0900*/  UMOV UR4, 0xffffffff ;  /* 0xffffffff00047882 */ /* 0x000fc60000000000 */
[----:B------:R-:W-:Y:S05]  /*0910*/  BRA.DIV UR4, `(.L_x_3604) ;  /* 0x0000001604547947 */ /* 0x000fea000b800000 */
[----:B----4-:R0:W4:Y:S04]  /*0920*/  SHFL.DOWN PT, R9, R4, 0x4, 0x1f ;  /* 0x08801f0004097f89 */ /* 0x01012800000e0000 */
[----:B---3--:R0:W3:Y:S04]  /*0930*/  SHFL.DOWN PT, R7, R5, 0x4, 0x1f ;  /* 0x08801f0005077f89 */ /* 0x0080e800000e0000 */
[----:B------:R0:W0:Y:S02]  /*0940*/  SHFL.DOWN PT, R14, R6, 0x4, 0x1f ;  /* 0x08801f00060e7f89 */ /* 0x00002400000e0000 */
.L_x_3669:
        /* <DEDUP_REMOVED lines=16> */
.L_x_3608:
[----:B------:R-:W-:Y:S05]  /*0a50*/  BSYNC.RECONVERGENT B3 ;  /* 0x0000000000037941 */ /* 0x000fea0003800200 */
.L_x_3607:
[----:B----4-:R-:W-:-:S04]  /*0a60*/  FADD R9, -R4, R9 ;  /* 0x0000000904097221 */ /* 0x010fc80000000100 */
[C---:B------:R-:W-:Y:S01]  /*0a70*/  FMUL R11, R9.reuse, R9 ;  /* 0x00000009090b7220 */ /* 0x040fe20000400000 */
[----:B-12---:R-:W-:-:S03]  /*0a80*/  FFMA R4, R9, R8, R4 ;  /* 0x0000000809047223 */ /* 0x006fc60000000004 */
[----:B------:R-:W-:-:S04]  /*0a90*/  FMUL R6, R6, R11 ;  /* 0x0000000b06067220 */ /* 0x000fc80000400000 */
[----:B---3--:R-:W-:Y:S01]  /*0aa0*/  FFMA R10, R6, R8, R7 ;  /* 0x00000008060a7223 */ /* 0x008fe20000000007 */
[----:B------:R-:W-:-:S03]  /*0ab0*/  IMAD.MOV.U32 R6, RZ, RZ, R15 ;  /* 0x000000ffff067224 */ /* 0x000fc600078e000f */
[----:B------:R-:W-:-:S07]  /*0ac0*/  FADD R5, R5, R10 ;  /* 0x0000000a05057221 */ /* 0x000fce0000000000 */
.L_x_3606:
[----:B------:R-:W-:Y:S05]  /*0ad0*/  BSYNC.RECONVERGENT B2 ;  /* 0x0000000000027941 */ /* 0x000fea0003800200 */
.L_x_3605:
[----:B------:R-:W-:-:S03]  /*0ae0*/  UMOV UR4, 0xffffffff ;  /* 0xffffffff00047882 */ /* 0x000fc60000000000 */
[----:B------:R-:W-:Y:S05]  /*0af0*/  BRA.DIV UR4, `(.L_x_3609) ;  /* 0x0000001604387947 */ /* 0x000fea000b800000 */
[----:B----4-:R0:W4:Y:S04]  /*0b00*/  SHFL.DOWN PT, R9, R4, 0x2, 0x1f ;  /* 0x08401f0004097f89 */ /* 0x01012800000e0000 */
[----:B---3--:R0:W3:Y:S04]  /*0b10*/  SHFL.DOWN PT, R7, R5, 0x2, 0x1f ;  /* 0x08401f0005077f89 */ /* 0x0080e800000e0000 */
[----:B------:R0:W0:Y:S02]  /*0b20*/  SHFL.DOWN PT, R14, R6, 0x2, 0x1f ;  /* 0x08401f00060e7f89 */ /* 0x00002400000e0000 */
.L_x_3674:
        /* <DEDUP_REMOVED lines=16> */
.L_x_3613:
[----:B------:R-:W-:Y:S05]  /*0c30*/  BSYNC.RECONVERGENT B3 ;  /* 0x0000000000037941 */ /* 0x000fea0003800200 */
.L_x_3612:
[----:B----4-:R-:W-:-:S04]  /*0c40*/  FADD R9, -R4, R9 ;  /* 0x0000000904097221 */ /* 0x010fc80000000100 */
[C---:B------:R-:W-:Y:S01]  /*0c50*/  FMUL R11, R9.reuse, R9 ;  /* 0x00000009090b7220 */ /* 0x040fe20000400000 */
[----:B-12---:R-:W-:-:S03]  /*0c60*/  FFMA R4, R9, R8, R4 ;  /* 0x0000000809047223 */ /* 0x006fc60000000004 */
[----:B------:R-:W-:-:S04]  /*0c70*/  FMUL R6, R6, R11 ;  /* 0x0000000b06067220 */ /* 0x000fc80000400000 */
[----:B---3--:R-:W-:Y:S01]  /*0c80*/  FFMA R10, R6, R8, R7 ;  /* 0x00000008060a7223 */ /* 0x008fe20000000007 */
[----:B------:R-:W-:-:S03]  /*0c90*/  IMAD.MOV.U32 R6, RZ, RZ, R15 ;  /* 0x000000ffff067224 */ /* 0x000fc600078e000f */
[----:B------:R-:W-:-:S07]  /*0ca0*/  FADD R5, R5, R10 ;  /* 0x0000000a05057221 */ /* 0x000fce0000000000 */
.L_x_3611:
[----:B------:R-:W-:Y:S05]  /*0cb0*/  BSYNC.RECONVERGENT B2 ;  /* 0x0000000000027941 */ /* 0x000fea0003800200 */
.L_x_3610:
[----:B------:R-:W-:-:S03]  /*0cc0*/  UMOV UR4, 0xffffffff ;  /* 0xffffffff00047882 */ /* 0x000fc60000000000 */
[----:B------:R-:W-:Y:S05]  /*0cd0*/  BRA.DIV UR4, `(.L_x_3614) ;  /* 0x00000016041c7947 */ /* 0x000fea000b800000 */
[----:B----4-:R0:W4:Y:S04]  /*0ce0*/  SHFL.DOWN PT, R9, R4, 0x1, 0x1f ;  /* 0x08201f0004097f89 */ /* 0x01012800000e0000 */
[----:B---3--:R0:W3:Y:S04]  /*0cf0*/  SHFL.DOWN PT, R7, R5, 0x1, 0x1f ;  /* 0x08201f0005077f89 */ /* 0x0080e800000e0000 */
[----:B------:R0:W0:Y:S02]  /*0d00*/  SHFL.DOWN PT, R14, R6, 0x1, 0x1f ;  /* 0x08201f00060e7f89 */ /* 0x00002400000e0000 */
.L_x_3679:
        /* <DEDUP_REMOVED lines=16> */
.L_x_3618:
[----:B------:R-:W-:Y:S05]  /*0e10*/  BSYNC.RECONVERGENT B3 ;  /* 0x0000000000037941 */ /* 0x000fea0003800200 */
.L_x_3617:
[----:B----4-:R-:W-:-:S04]  /*0e20*/  FADD R9, -R4, R9 ;  /* 0x0000000904097221 */ /* 0x010fc80000000100 */
[C---:B------:R-:W-:Y:S01]  /*0e30*/  FMUL R11, R9.reuse, R9 ;  /* 0x00000009090b7220 */ /* 0x040fe20000400000 */
[----:B-12---:R-:W-:-:S03]  /*0e40*/  FFMA R4, R9, R8, R4 ;  /* 0x0000000809047223 */ /* 0x006fc60000000004 */
[----:B------:R-:W-:-:S04]  /*0e50*/  FMUL R6, R6, R11 ;  /* 0x0000000b06067220 */ /* 0x000fc80000400000 */
[----:B---3--:R-:W-:Y:S01]  /*0e60*/  FFMA R10, R6, R8, R7 ;  /* 0x00000008060a7223 */ /* 0x008fe20000000007 */
[----:B------:R-:W-:-:S03]  /*0e70*/  IMAD.MOV.U32 R6, RZ, RZ, R15 ;  /* 0x000000ffff067224 */ /* 0x000fc600078e000f */
[----:B------:R-:W-:-:S07]  /*0e80*/  FADD R5, R5, R10 ;  /* 0x0000000a05057221 */ /* 0x000fce0000000000 */
.L_x_3616:
[----:B------:R-:W-:Y:S05]  /*0e90*/  BSYNC.RECONVERGENT B2 ;  /* 0x0000000000027941 */ /* 0x000fea0003800200 */
.L_x_3615:
[----:B------:R-:W-:-:S03]  /*0ea0*/  UMOV UR4, 0xffffffff ;  /* 0xffffffff00047882 */ /* 0x000fc60000000000 */
[----:B------:R-:W-:Y:S05]  /*0eb0*/  BRA.DIV UR4, `(.L_x_3619) ;  /* 0x0000001604007947 */ /* 0x000fea000b800000 */
.L_x_3682:
[----:B------:R-:W-:-:S03]  /*0ec0*/  UMOV UR4, 0xffffffff ;  /* 0xffffffff00047882 */ /* 0x000fc60000000000 */
[----:B------:R-:W-:Y:S05]  /*0ed0*/  BRA.DIV UR4, `(.L_x_3620) ;  /* 0x0000001604207947 */ /* 0x000fea000b800000 */
.L_x_3685:
[----:B------:R-:W-:-:S03]  /*0ee0*/  UMOV UR4, 0xffffffff ;  /* 0xffffffff00047882 */ /* 0x000fc60000000000 */
[----:B------:R-:W-:Y:S05]  /*0ef0*/  BRA.DIV UR4, `(.L_x_3621) ;  /* 0x0000001604407947 */ /* 0x000fea000b800000 */
.L_x_3688:
[----:B------:R-:W-:Y:S04]  /*0f00*/  BSSY.RECONVERGENT B0, `(.L_x_3622) ;  /* 0x000000f000007945 */ /* 0x000fe80003800200 */
[----:B------:R-:W-:Y:S05]  /*0f10*/  @P1 BRA `(.L_x_3623) ;  /* 0x0000000000341947 */ /* 0x000fea0003800000 */
[----:B-12---:R-:W-:Y:S01]  /*0f20*/  SHF.R.S32.HI R4, RZ, 0x1f, R24 ;  /* 0x0000001fff047819 */ /* 0x006fe20000011418 */
[----:B------:R-:W-:Y:S01]  /*0f30*/  IMAD.MOV.U32 R5, RZ, RZ, RZ ;  /* 0x000000ffff057224 */ /* 0x000fe200078e00ff */
[----:B------:R-:W-:Y:S02]  /*0f40*/  R2UR UR4, R20 ;  /* 0x00000000140472ca */ /* 0x000fe400000e0000 */
[----:B------:R-:W-:Y:S01]  /*0f50*/  R2UR UR5, R21 ;  /* 0x00000000150572ca */ /* 0x000fe200000e0000 */
[----:B---3--:R-:W-:Y:S01]  /*0f60*/  IMAD R7, R4, UR38, RZ ;  /* 0x0000002604077c24 */ /* 0x008fe2000f8e02ff */
[----:B------:R-:W-:-:S03]  /*0f70*/  MOV R4, R32 ;  /* 0x0000002000047202 */ /* 0x000fc60000000f00 */
[C---:B------:R-:W-:Y:S02]  /*0f80*/  IMAD R7, R24.reuse, UR39, R7 ;  /* 0x0000002718077c24 */ /* 0x040fe4000f8e0207 */
[----:B------:R-:W-:-:S03]  /*0f90*/  IMAD.WIDE.U32 R4, R24, UR38, R4 ;  /* 0x0000002618047c25 */ /* 0x000fc6000f8e0004 */
[----:B------:R-:W-:Y:S02]  /*0fa0*/  LEA R6, P2, R4, UR36, 0x2 ;  /* 0x0000002404067c11 */ /* 0x000fe4000f8410ff */
[----:B------:R-:W-:-:S04]  /*0fb0*/  IADD3 R5, PT, PT, R5, R7, RZ ;  /* 0x0000000705057210 */ /* 0x000fc80007ffe0ff */
[----:B------:R-:W-:Y:S02]  /*0fc0*/  LEA.HI.X R7, R4, UR37, R5, 0x2, P2 ;  /* 0x0000002504077c11 */ /* 0x000fe400090f1405 */
[----:B------:R-:W-:-:S05]  /*0fd0*/  MOV R5, 0x7fc00000 ;  /* 0x7fc0000000057802 */ /* 0x000fca0000000f00 */
[----:B------:R0:W-:Y:S02]  /*0fe0*/  STG.E desc[UR4][R6.64], R5 ;  /* 0x0000000506007986 */ /* 0x0001e4000c101904 */
.L_x_3623:
[----:B------:R-:W-:Y:S05]  /*0ff0*/  BSYNC.RECONVERGENT B0 ;  /* 0x0000000000007941 */ /* 0x000fea0003800200 */
.L_x_3622:
[----:B------:R-:W-:-:S03]  /*1000*/  UMOV UR4, 0xffffffff ;  /* 0xffffffff00047882 */ /* 0x000fc60000000000 */
[----:B------:R-:W-:Y:S05]  /*1010*/  BRA.DIV UR4, `(.L_x_3624) ;  /* 0x0000001604207947 */ /* 0x000fea000b800000 */
[----:B012---:R0:W1:Y:S04]  /*1020*/  SHFL.DOWN PT, R6, R3, 0x10, 0x1f ;  /* 0x0a001f0003067f89 */ /* 0x00706800000e0000 */
[----:B------:R0:W2:Y:S04]  /*1030*/  SHFL.DOWN PT, R4, R2, 0x10, 0x1f ;  /* 0x0a001f0002047f89 */ /* 0x0000a800000e0000 */
[----:B------:R0:W0:Y:S02]  /*1040*/  SHFL.DOWN PT, R14, R0, 0x10, 0x1f ;  /* 0x0a001f00000e7f89 */ /* 0x00002400000e0000 */
.L_x_3693:
[----:B0-----:R-:W-:Y:S01]  /*1050*/  FSETP.NEU.AND P2, PT, R14, RZ, PT ;  /* 0x000000ff0e00720b */ /* 0x001fe20003f4d000 */
[----:B------:R-:W-:-:S12]  /*1060*/  BSSY.RECONVERGENT B2, `(.L_x_3625) ;  /* 0x0000018000027945 */ /* 0x000fd80003800200 */
[----:B------:R-:W-:Y:S05]  /*1070*/  @!P2 BRA `(.L_x_3626) ;  /* 0x000000000058a947 */ /* 0x000fea0003800000 */
[----:B------:R-:W-:Y:S01]  /*1080*/  FADD R5, R0, R14 ;  /* 0x0000000e00057221 */ /* 0x000fe20000000000 */
[----:B------:R-:W-:Y:S03]  /*1090*/  BSSY.RECONVERGENT B3, `(.L_x_3627) ;  /* 0x000000d000037945 */ /* 0x000fe60003800200 */
[----:B------:R-:W3:Y:S08]  /*10a0*/  MUFU.RCP R8, R5 ;  /* 0x0000000500087308 */ /* 0x000ef00000001000 */
[----:B------:R-:W0:Y:S01]  /*10b0*/  FCHK P2, R14, R5 ;  /* 0x000000050e007302 */ /* 0x000e220000040000 */
[----:B---3--:R-:W-:-:S04]  /*10c0*/  FFMA R7, -R5, R8, 1 ;  /* 0x3f80000005077423 */ /* 0x008fc80000000108 */
[----:B------:R-:W-:-:S04]  /*10d0*/  FFMA R7, R8, R7, R8 ;  /* 0x0000000708077223 */ /* 0x000fc80000000008 */
[----:B------:R-:W-:-:S04]  /*10e0*/  FFMA R8, R14, R7, RZ ;  /* 0x000000070e087223 */ /* 0x000fc800000000ff */
[----:B----4-:R-:W-:-:S04]  /*10f0*/  FFMA R9, -R5, R8, R14 ;  /* 0x0000000805097223 */ /* 0x010fc8000000010e */
[----:B------:R-:W-:Y:S01]  /*1100*/  FFMA R7, R7, R9, R8 ;  /* 0x0000000907077223 */ /* 0x000fe20000000008 */
[----:B0-----:R-:W-:Y:S06]  /*1110*/  @!P2 BRA `(.L_x_3628) ;  /* 0x000000000010a947 */ /* 0x001fec0003800000 */
[----:B------:R-:W-:Y:S01]  /*1120*/  IMAD.MOV.U32 R11, RZ, RZ, R5 ;  /* 0x000000ffff0b7224 */ /* 0x000fe200078e0005 */
[----:B------:R-:W-:-:S07]  /*1130*/  MOV R10, 0x1150 ;  /* 0x00001150000a7802 */ /* 0x000fce0000000f00 */
[----:B-12---:R-:W-:Y:S05]  /*1140*/  CALL.REL.NOINC `($__internal_35_$__cuda_sm3x_div_rn_noftz_f32_slowpath) ;  /* 0x0000001c00187944 */ /* 0x006fea0003c00000 */
[----:B------:R-:W-:-:S07]  /*1150*/  MOV R7, R8 ;  /* 0x0000000800077202 */ /* 0x000fce0000000f00 */
.L_x_3628:
[----:B------:R-:W-:Y:S05]  /*1160*/  BSYNC.RECONVERGENT B3 ;  /* 0x0000000000037941 */ /* 0x000fea0003800200 */
.L_x_3627:
[----:B-1----:R-:W-:-:S04]  /*1170*/  FADD R6, -R3, R6 ;  /* 0x0000000603067221 */ /* 0x002fc80000000100 */
[C---:B------:R-:W-:Y:S01]  /*1180*/  FMUL R9, R6.reuse, R6 ;  /* 0x0000000606097220 */ /* 0x040fe20000400000 */
[----:B------:R-:W-:-:S03]  /*1190*/  FFMA R3, R6, R7, R3 ;  /* 0x0000000706037223 */ /* 0x000fc60000000003 */
[----:B------:R-:W-:Y:S01]  /*11a0*/  FMUL R9, R0, R9 ;  /* 0x0000000900097220 */ /* 0x000fe20000400000 */
[----:B------:R-:W-:-:S03]  /*11b0*/  MOV R0, R5 ;  /* 0x0000000500007202 */ /* 0x000fc60000000f00 */
[----:B--2---:R-:W-:-:S04]  /*11c0*/  FFMA R9, R9, R7, R4 ;  /* 0x0000000709097223 */ /* 0x004fc80000000004 */
[----:B------:R-:W-:-:S07]  /*11d0*/  FADD R2, R2, R9 ;  /* 0x0000000902027221 */ /* 0x000fce0000000000 */
.L_x_3626:
[----:B------:R-:W-:Y:S05]  /*11e0*/  BSYNC.RECONVERGENT B2 ;  /* 0x0000000000027941 */ /* 0x000fea0003800200 */
.L_x_3625:
[----:B------:R-:W-:-:S03]  /*11f0*/  UMOV UR4, 0xffffffff ;  /* 0xffffffff00047882 */ /* 0x000fc60000000000 */
[----:B------:R-:W-:Y:S05]  /*1200*/  BRA.DIV UR4, `(.L_x_3629) ;  /* 0x0000001604007947 */ /* 0x000fea000b800000 */
[----:B-1----:R0:W1:Y:S04]  /*1210*/  SHFL.DOWN PT, R6, R3, 0x8, 0x1f ;  /* 0x09001f0003067f89 */ /* 0x00206800000e0000 */
[----:B--2---:R0:W2:Y:S04]  /*1220*/  SHFL.DOWN PT, R4, R2, 0x8, 0x1f ;  /* 0x09001f0002047f89 */ /* 0x0040a800000e0000 */
[----:B------:R0:W0:Y:S02]  /*1230*/  SHFL.DOWN PT, R14, R0, 0x8, 0x1f ;  /* 0x09001f00000e7f89 */ /* 0x00002400000e0000 */
.L_x_3698:
        /* <DEDUP_REMOVED lines=17> */
.L_x_3633:
[----:B------:R-:W-:Y:S05]  /*1350*/  BSYNC.RECONVERGENT B3 ;  /* 0x0000000000037941 */ /* 0x000fea0003800200 */
.L_x_3632:
[----:B-1----:R-:W-:-:S04]  /*1360*/  FADD R6, -R3, R6 ;  /* 0x0000000603067221 */ /* 0x002fc80000000100 */
[C---:B------:R-:W-:Y:S01]  /*1370*/  FMUL R9, R6.reuse, R6 ;  /* 0x0000000606097220 */ /* 0x040fe20000400000 */
[----:B------:R-:W-:-:S03]  /*1380*/  FFMA R3, R6, R7, R3 ;  /* 0x0000000706037223 */ /* 0x000fc60000000003 */
[----:B------:R-:W-:Y:S01]  /*1390*/  FMUL R9, R0, R9 ;  /* 0x0000000900097220 */ /* 0x000fe20000400000 */
[----:B------:R-:W-:-:S03]  /*13a0*/  MOV R0, R5 ;  /* 0x0000000500007202 */ /* 0x000fc60000000f00 */
[----:B--2---:R-:W-:-:S04]  /*13b0*/  FFMA R9, R9, R7, R4 ;  /* 0x0000000709097223 */ /* 0x004fc80000000004 */
[----:B------:R-:W-:-:S07]  /*13c0*/  FADD R2, R2, R9 ;  /* 0x0000000902027221 */ /* 0x000fce0000000000 */
.L_x_3631:
[----:B------:R-:W-:Y:S05]  /*13d0*/  BSYNC.RECONVERGENT B2 ;  /* 0x0000000000027941 */ /* 0x000fea0003800200 */
.L_x_3630:
[----:B------:R-:W-:-:S03]  /*13e0*/  UMOV UR4, 0xffffffff ;  /* 0xffffffff00047882 */ /* 0x000fc60000000000 */
[----:B------:R-:W-:Y:S05]  /*13f0*/  BRA.DIV UR4, `(.L_x_3634) ;  /* 0x0000001204e07947 */ /* 0x000fea000b800000 */
[----:B-1----:R0:W1:Y:S04]  /*1400*/  SHFL.DOWN PT, R6, R3, 0x4, 0x1f ;  /* 0x08801f0003067f89 */ /* 0x00206800000e0000 */
[----:B--2---:R0:W2:Y:S04]  /*1410*/  SHFL.DOWN PT, R4, R2, 0x4, 0x1f ;  /* 0x08801f0002047f89 */ /* 0x0040a800000e0000 */
[----:B------:R0:W0:Y:S02]  /*1420*/  SHFL.DOWN PT, R14, R0, 0x4, 0x1f ;  /* 0x08801f00000e7f89 */ /* 0x00002400000e0000 */
.L_x_3703:
        /* <DEDUP_REMOVED lines=17> */
.L_x_3638:
[----:B------:R-:W-:Y:S05]  /*1540*/  BSYNC.RECONVERGENT B3 ;  /* 0x0000000000037941 */ /* 0x000fea0003800200 */
.L_x_3637:
[----:B-1----:R-:W-:-:S04]  /*1550*/  FADD R6, -R3, R6 ;  /* 0x0000000603067221 */ /* 0x002fc80000000100 */
[C---:B------:R-:W-:Y:S01]  /*1560*/  FMUL R9, R6.reuse, R6 ;  /* 0x0000000606097220 */ /* 0x040fe20000400000 */
[----:B------:R-:W-:-:S03]  /*1570*/  FFMA R3, R6, R7, R3 ;  /* 0x0000000706037223 */ /* 0x000fc60000000003 */
[----:B------:R-:W-:Y:S01]  /*1580*/  FMUL R9, R0, R9 ;  /* 0x0000000900097220 */ /* 0x000fe20000400000 */
[----:B------:R-:W-:-:S03]  /*1590*/  MOV R0, R5 ;  /* 0x0000000500007202 */ /* 0x000fc60000000f00 */
[----:B--2---:R-:W-:-:S04]  /*15a0*/  FFMA R9, R9, R7, R4 ;  /* 0x0000000709097223 */ /* 0x004fc80000000004 */
[----:B------:R-:W-:-:S07]  /*15b0*/  FADD R2, R2, R9 ;  /* 0x0000000902027221 */ /* 0x000fce0000000000 */
.L_x_3636:
[----:B------:R-:W-:Y:S05]  /*15c0*/  BSYNC.RECONVERGENT B2 ;  /* 0x0000000000027941 */ /* 0x000fea0003800200 */
.L_x_3635:
[----:B------:R-:W-:-:S03]  /*15d0*/  UMOV UR4, 0xffffffff ;  /* 0xffffffff00047882 */ /* 0x000fc60000000000 */
[----:B------:R-:W-:Y:S05]  /*15e0*/  BRA.DIV UR4, `(.L_x_3639) ;  /* 0x0000001204c07947 */ /* 0x000fea000b800000 */
[----:B-1----:R0:W1:Y:S04]  /*15f0*/  SHFL.DOWN PT, R6, R3, 0x2, 0x1f ;  /* 0x08401f0003067f89 */ /* 0x00206800000e0000 */
[----:B--2---:R0:W2:Y:S04]  /*1600*/  SHFL.DOWN PT, R4, R2, 0x2, 0x1f ;  /* 0x08401f0002047f89 */ /* 0x0040a800000e0000 */
[----:B------:R0:W0:Y:S02]  /*1610*/  SHFL.DOWN PT, R14, R0, 0x2, 0x1f ;  /* 0x08401f00000e7f89 */ /* 0x00002400000e0000 */
.L_x_3708:
        /* <DEDUP_REMOVED lines=17> */
.L_x_3643:
[----:B------:R-:W-:Y:S05]  /*1730*/  BSYNC.RECONVERGENT B3 ;  /* 0x0000000000037941 */ /* 0x000fea0003800200 */
.L_x_3642:
[----:B-1----:R-:W-:-:S04]  /*1740*/  FADD R6, -R3, R6 ;  /* 0x0000000603067221 */ /* 0x002fc80000000100 */
[C---:B------:R-:W-:Y:S01]  /*1750*/  FMUL R9, R6.reuse, R6 ;  /* 0x0000000606097220 */ /* 0x040fe20000400000 */
[----:B------:R-:W-:-:S03]  /*1760*/  FFMA R3, R6, R7, R3 ;  /* 0x0000000706037223 */ /* 0x000fc60000000003 */
[----:B------:R-:W-:Y:S01]  /*1770*/  FMUL R9, R0, R9 ;  /* 0x0000000900097220 */ /* 0x000fe20000400000 */
[----:B------:R-:W-:-:S03]  /*1780*/  MOV R0, R5 ;  /* 0x0000000500007202 */ /* 0x000fc60000000f00 */
[----:B--2---:R-:W-:-:S04]  /*1790*/  FFMA R9, R9, R7, R4 ;  /* 0x0000000709097223 */ /* 0x004fc80000000004 */
[----:B------:R-:W-:-:S07]  /*17a0*/  FADD R2, R2, R9 ;  /* 0x0000000902027221 */ /* 0x000fce0000000000 */
.L_x_3641:
[----:B------:R-:W-:Y:S05]  /*17b0*/  BSYNC.RECONVERGENT B2 ;  /* 0x0000000000027941 */ /* 0x000fea0003800200 */
.L_x_3640:
[----:B------:R-:W-:-:S03]  /*17c0*/  UMOV UR4, 0xffffffff ;  /* 0xffffffff00047882 */ /* 0x000fc60000000000 */
[----:B------:R-:W-:Y:S05]  /*17d0*/  BRA.DIV UR4, `(.L_x_3644) ;  /* 0x0000001204a07947 */ /* 0x000fea000b800000 */
[----:B-1----:R0:W1:Y:S04]  /*17e0*/  SHFL.DOWN PT, R6, R3, 0x1, 0x1f ;  /* 0x08201f0003067f89 */ /* 0x00206800000e0000 */
[----:B--2---:R0:W2:Y:S04]  /*17f0*/  SHFL.DOWN PT, R4, R2, 0x1, 0x1f ;  /* 0x08201f0002047f89 */ /* 0x0040a800000e0000 */
[----:B------:R0:W0:Y:S02]  /*1800*/  SHFL.DOWN PT, R14, R0, 0x1, 0x1f ;  /* 0x08201f00000e7f89 */ /* 0x00002400000e0000 */
.L_x_3713:
        /* <DEDUP_REMOVED lines=17> */
.L_x_3648:
[----:B------:R-:W-:Y:S05]  /*1920*/  BSYNC.RECONVERGENT B3 ;  /* 0x0000000000037941 */ /* 0x000fea0003800200 */
.L_x_3647:
[----:B-1----:R-:W-:-:S04]  /*1930*/  FADD R6, -R3, R6 ;  /* 0x0000000603067221 */ /* 0x002fc80000000100 */
[C---:B------:R-:W-:Y:S01]  /*1940*/  FMUL R9, R6.reuse, R6 ;  /* 0x0000000606097220 */ /* 0x040fe20000400000 */
[----:B------:R-:W-:-:S03]  /*1950*/  FFMA R3, R6, R7, R3 ;  /* 0x0000000706037223 */ /* 0x000fc60000000003 */
[----:B------:R-:W-:Y:S01]  /*1960*/  FMUL R9, R0, R9 ;  /* 0x0000000900097220 */ /* 0x000fe20000400000 */
[----:B------:R-:W-:-:S03]  /*1970*/  MOV R0, R5 ;  /* 0x0000000500007202 */ /* 0x000fc60000000f00 */
[----:B--2---:R-:W-:-:S04]  /*1980*/  FFMA R9, R9, R7, R4 ;  /* 0x0000000709097223 */ /* 0x004fc80000000004 */
[----:B------:R-:W-:-:S07]  /*1990*/  FADD R2, R2, R9 ;  /* 0x0000000902027221 */ /* 0x000fce0000000000 */
.L_x_3646:
[----:B------:R-:W-:Y:S05]  /*19a0*/  BSYNC.RECONVERGENT B2 ;  /* 0x0000000000027941 */ /* 0x000fea0003800200 */
.L_x_3645:
[----:B------:R-:W-:-:S03]  /*19b0*/  UMOV UR4, 0xffffffff ;  /* 0xffffffff00047882 */ /* 0x000fc60000000000 */
[----:B------:R-:W-:Y:S05]  /*19c0*/  BRA.DIV UR4, `(.L_x_3649) ;  /* 0x0000001204807947 */ /* 0x000fea000b800000 */
.L_x_3716:
[----:B------:R-:W-:-:S03]  /*19d0*/  UMOV UR4, 0xffffffff ;  /* 0xffffffff00047882 */ /* 0x000fc60000000000 */
[----:B------:R-:W-:Y:S05]  /*19e0*/  BRA.DIV UR4, `(.L_x_3650) ;  /* 0x0000001204a07947 */ /* 0x000fea000b800000 */
.L_x_3719:
[----:B------:R-:W-:-:S03]  /*19f0*/  UMOV UR4, 0xffffffff ;  /* 0xffffffff00047882 */ /* 0x000fc60000000000 */
[----:B------:R-:W-:Y:S05]  /*1a00*/  BRA.DIV UR4, `(.L_x_3651) ;  /* 0x0000001204c07947 */ /* 0x000fea000b800000 */
.L_x_3722:
[----:B------:R-:W-:Y:S04]  /*1a10*/  BSSY.RECONVERGENT B0, `(.L_x_3652) ;  /* 0x0000011000007945 */ /* 0x000fe80003800200 */
[----:B------:R-:W-:Y:S05]  /*1a20*/  @P1 BRA `(.L_x_3653) ;  /* 0x00000000003c1947 */ /* 0x000fea0003800000 */
[----:B------:R-:W-:Y:S01]  /*1a30*/  IADD3 RZ, P1, PT, RZ, R33, RZ ;  /* 0x00000021ffff7210 */ /* 0x000fe20007f3e0ff */
[----:B------:R-:W-:Y:S02]  /*1a40*/  HFMA2 R3, -RZ, RZ, 0, 0 ;  /* 0x00000000ff037431 */ /* 0x000fe400000001ff */
[----:B------:R-:W-:Y:S01]  /*1a50*/  IMAD.MOV.U32 R2, RZ, RZ, R32 ;  /* 0x000000ffff027224 */ /* 0x000fe200078e0020 */
[----:B------:R-:W-:Y:S02]  /*1a60*/  R2UR UR4, R20 ;  /* 0x00000000140472ca */ /* 0x000fe400000e0000 */
[----:B------:R-:W-:Y:S02]  /*1a70*/  IADD3.X R5, PT, PT, R24, 0x1, RZ, P1, !PT ;  /* 0x0000000118057810 */ /* 0x000fe40000ffe4ff */
[----:B------:R-:W-:Y:S02]  /*1a80*/  R2UR UR5, R21 ;  /* 0x00000000150572ca */ /* 0x000fe400000e0000 */
[----:B------:R-:W-:Y:S01]  /*1a90*/  SHF.R.S32.HI R0, RZ, 0x1f, R5 ;  /* 0x0000001fff007819 */ /* 0x000fe20000011405 */
[----:B------:R-:W-:-:S04]  /*1aa0*/  IMAD.WIDE.U32 R2, R5, UR38, R2 ;  /* 0x0000002605027c25 */ /* 0x000fc8000f8e0002 */
[----:B------:R-:W-:Y:S01]  /*1ab0*/  IMAD R0, R0, UR38, RZ ;  /* 0x0000002600007c24 */ /* 0x000fe2000f8e02ff */
[----:B--2---:R-:W-:-:S03]  /*1ac0*/  LEA R4, P1, R2, UR36, 0x2 ;  /* 0x0000002402047c11 */ /* 0x004fc6000f8210ff */
[----:B------:R-:W-:-:S05]  /*1ad0*/  IMAD R5, R5, UR39, R0 ;  /* 0x0000002705057c24 */ /* 0x000fca000f8e0200 */
[----:B------:R-:W-:-:S04]  /*1ae0*/  IADD3 R3, PT, PT, R3, R5, RZ ;  /* 0x0000000503037210 */ /* 0x000fc80007ffe0ff */
[----:B------:R-:W-:Y:S01]  /*1af0*/  LEA.HI.X R5, R2, UR37, R3, 0x2, P1 ;  /* 0x0000002502057c11 */ /* 0x000fe200088f1403 */
[----:B------:R-:W-:-:S05]  /*1b00*/  IMAD.MOV.U32 R3, RZ, RZ, 0x7fc00000 ;  /* 0x7fc00000ff037424 */ /* 0x000fca00078e00ff */
[----:B------:R0:W-:Y:S02]  /*1b10*/  STG.E desc[UR4][R4.64], R3 ;  /* 0x0000000304007986 */ /* 0x0001e4000c101904 */
.L_x_3653:
[----:B------:R-:W-:Y:S05]  /*1b20*/  BSYNC.RECONVERGENT B0 ;  /* 0x0000000000007941 */ /* 0x000fea0003800200 */
.L_x_3652:
[----:B------:R-:W-:Y:S02]  /*1b30*/  IADD3 R33, P2, PT, RZ, R33, RZ ;  /* 0x00000021ff217210 */ /* 0x000fe40007f5e0ff */
[----:B------:R-:W-:Y:S02]  /*1b40*/  LEA R27, P1, R18, R27, 0x3 ;  /* 0x0000001b121b7211 */ /* 0x000fe400078218ff */
[----:B------:R-:W-:Y:S02]  /*1b50*/  LEA.X R24, R29, R24, 0x1, P2 ;  /* 0x000000181d187211 */ /* 0x000fe400010e0cff */
[----:B------:R-:W-:Y:S01]  /*1b60*/  IADD3.X R25, PT, PT, R25, R22, RZ, P1, !PT ;  /* 0x0000001619197210 */ /* 0x000fe20000ffe4ff */
[----:B------:R-:W-:Y:S08]  /*1b70*/  @!P0 BRA `(.L_x_3654) ;  /* 0xffffffe400fc8947 */ /* 0x000ff0000383ffff */
[----:B------:R-:W-:Y:S05]  /*1b80*/  EXIT ;  /* 0x000000000000794d */ /* 0x000fea0003800000 */
.L_x_3594:
[----:B------:R-:W-:Y:S01]  /*1b90*/  BSSY B0, `(.L_x_3655) ;  /* 0x0000008000007945 */ /* 0x000fe20003800000 */
[----:B------:R-:W-:Y:S01]  /*1ba0*/  IMAD.MOV.U32 R13, RZ, RZ, R4 ;  /* 0x000000ffff0d7224 */ /* 0x000fe200078e0004 */
[----:B------:R-:W-:Y:S01]  /*1bb0*/  MOV R12, 0x10 ;  /* 0x00000010000c7802 */ /* 0x000fe20000000f00 */
[----:B------:R-:W-:Y:S01]  /*1bc0*/  IMAD.MOV.U32 R15, RZ, RZ, -0x1 ;  /* 0xffffffffff0f7424 */ /* 0x000fe200078e00ff */
[----:B------:R-:W-:-:S07]  /*1bd0*/  MOV R11, 0x1f ;  /* 0x0000001f000b7802 */ /* 0x000fce0000000f00 */
[----:B0-----:R-:W-:Y:S05]  /*1be0*/  WARPSYNC.COLLECTIVE R15, `(.L_x_3656) ;  /* 0x000000000f087348 */ /* 0x001fea0003c00000 */
[----:B------:R1:W2:Y:S02]  /*1bf0*/  SHFL.DOWN P6, R14, R13, R12, R11 ;  /* 0x0800000c0d0e7389 */ /* 0x0002a400000c000b */
[----:B012---:R-:W-:Y:S05]  /*1c00*/  ENDCOLLECTIVE ;  /* 0x000000000000791b */ /* 0x007fea0003800000 */
.L_x_3656:
[----:B------:R-:W-:Y:S05]  /*1c10*/  BSYNC B0 ;  /* 0x0000000000007941 */ /* 0x000fea0003800000 */
.L_x_3655:
        /* <DEDUP_REMOVED lines=8> */
.L_x_3657:
[----:B------:R-:W-:Y:S01]  /*1ca0*/  MOV R13, R6 ;  /* 0x00000006000d7202 */ /* 0x000fe20000000f00 */
[----:B------:R-:W-:-:S07]  /*1cb0*/  IMAD.MOV.U32 R7, RZ, RZ, R14 ;  /* 0x000000ffff077224 */ /* 0x000fce00078e000e */
[----:B------:R-:W-:Y:S05]  /*1cc0*/  WARPSYNC.COLLECTIVE R15, `(.L_x_3658) ;  /* 0x000000000f087348 */ /* 0x000fea0003c00000 */
[----:B------:R0:W1:Y:S02]  /*1cd0*/  SHFL.DOWN P6, R14, R13, R12, R11 ;  /* 0x0800000c0d0e7389 */ /* 0x00006400000c000b */
[----:B01----:R-:W-:Y:S05]  /*1ce0*/  ENDCOLLECTIVE ;  /* 0x000000000000791b */ /* 0x003fea0003800000 */
.L_x_3658:
[----:B------:R-:W-:Y:S05]  /*1cf0*/  BRA `(.L_x_3659) ;  /* 0xffffffe800247947 */ /* 0x000fea000383ffff */
.L_x_3599:
[----:B------:R-:W-:Y:S01]  /*1d00*/  HFMA2 R11, -RZ, RZ, 0, 1.847743988037109375e-06 ;  /* 0x0000001fff0b7431 */ /* 0x000fe200000001ff */
[----:B------:R-:W-:Y:S01]  /*1d10*/  BSSY B0, `(.L_x_3660) ;  /* 0x0000007000007945 */ /* 0x000fe20003800000 */
[----:B------:R-:W-:Y:S01]  /*1d20*/  MOV R13, R4 ;  /* 0x00000004000d7202 */ /* 0x000fe20000000f00 */
[----:B------:R-:W-:Y:S01]  /*1d30*/  IMAD.MOV.U32 R12, RZ, RZ, 0x8 ;  /* 0x00000008ff0c7424 */ /* 0x000fe200078e00ff */
[----:B------:R-:W-:-:S07]  /*1d40*/  MOV R15, 0xffffffff ;  /* 0xffffffff000f7802 */ /* 0x000fce0000000f00 */
[----:B0123--:R-:W-:Y:S05]  /*1d50*/  WARPSYNC.COLLECTIVE R15, `(.L_x_3661) ;  /* 0x000000000f087348 */ /* 0x00ffea0003c00000 */
[----:B------:R4:W0:Y:S02]  /*1d60*/  SHFL.DOWN P6, R14, R13, R12, R11 ;  /* 0x0800000c0d0e7389 */ /* 0x00082400000c000b */
[----:B01234-:R-:W-:Y:S05]  /*1d70*/  ENDCOLLECTIVE ;  /* 0x000000000000791b */ /* 0x01ffea0003800000 */
.L_x_3661:
[----:B------:R-:W-:Y:S05]  /*1d80*/  BSYNC B0 ;  /* 0x0000000000007941 */ /* 0x000fea0003800000 */
.L_x_3660:
[----:B------:R-:W-:Y:S01]  /*1d90*/  HFMA2 R12, -RZ, RZ, 0, 4.76837158203125e-07 ;  /* 0x00000008ff0c7431 */ /* 0x000fe200000001ff */
[----:B------:R-:W-:Y:S01]  /*1da0*/  MOV R13, R5 ;  /* 0x00000005000d7202 */ /* 0x000fe20000000f00 */
[----:B------:R-:W-:Y:S01]  /*1db0*/  IMAD.MOV.U32 R11, RZ, RZ, 0x1f ;  /* 0x0000001fff0b7424 */ /* 0x000fe200078e00ff */
[----:B------:R-:W-:Y:S01]  /*1dc0*/  MOV R15, 0xffffffff ;  /* 0xffffffff000f7802 */ /* 0x000fe20000000f00 */
[----:B------:R-:W-:-:S07]  /*1dd0*/  IMAD.MOV.U32 R9, RZ, RZ, R14 ;  /* 0x000000ffff097224 */ /* 0x000fce00078e000e */
[----:B------:R-:W-:Y:S05]  /*1de0*/  WARPSYNC.COLLECTIVE R15, `(.L_x_3662) ;  /* 0x000000000f087348 */ /* 0x000fea0003c00000 */
[----:B------:R0:W1:Y:S02]  /*1df0*/  SHFL.DOWN P6, R14, R13, R12, R11 ;  /* 0x0800000c0d0e7389 */ /* 0x00006400000c000b */
[----:B01----:R-:W-:Y:S05]  /*1e00*/  ENDCOLLECTIVE ;  /* 0x000000000000791b */ /* 0x003fea0003800000 */
.L_x_3662:
[----:B------:R-:W-:Y:S01]  /*1e10*/  IMAD.MOV.U32 R13, RZ, RZ, R6 ;  /* 0x000000ffff0d7224 */ /* 0x000fe200078e0006 */
[----:B------:R-:W-:-:S07]  /*1e20*/  MOV R7, R14 ;  /* 0x0000000e00077202 */ /* 0x000fce0000000f00 */
[----:B------:R-:W-:Y:S05]  /*1e30*/  WARPSYNC.COLLECTIVE R15, `(.L_x_3663) ;  /* 0x000000000f087348 */ /* 0x000fea0003c00000 */
[----:B------:R0:W1:Y:S02]  /*1e40*/  SHFL.DOWN P6, R14, R13, R12, R11 ;  /* 0x0800000c0d0e7389 */ /* 0x00006400000c000b */
[----:B01----:R-:W-:Y:S05]  /*1e50*/  ENDCOLLECTIVE ;  /* 0x000000000000791b */ /* 0x003fea0003800000 */
.L_x_3663:
[----:B------:R-:W-:Y:S05]  /*1e60*/  BRA `(.L_x_3664) ;  /* 0xffffffe800407947 */ /* 0x000fea000383ffff */
.L_x_3604:
        /* <DEDUP_REMOVED lines=8> */
.L_x_3666:
[----:B------:R-:W-:Y:S05]  /*1ef0*/  BSYNC B0 ;  /* 0x0000000000007941 */ /* 0x000fea0003800000 */
.L_x_3665:
        /* <DEDUP_REMOVED lines=8> */
.L_x_3667:
[----:B------:R-:W-:Y:S02]  /*1f80*/  MOV R13, R6 ;  /* 0x00000006000d7202 */ /* 0x000fe40000000f00 */
[----:B------:R-:W-:-:S07]  /*1f90*/  MOV R7, R14 ;  /* 0x0000000e00077202 */ /* 0x000fce0000000f00 */
[----:B------:R-:W-:Y:S05]  /*1fa0*/  WARPSYNC.COLLECTIVE R15, `(.L_x_3668) ;  /* 0x000000000f087348 */ /* 0x000fea0003c00000 */
[----:B------:R0:W1:Y:S02]  /*1fb0*/  SHFL.DOWN P6, R14, R13, R12, R11 ;  /* 0x0800000c0d0e7389 */ /* 0x00006400000c000b */
[----:B01----:R-:W-:Y:S05]  /*1fc0*/  ENDCOLLECTIVE ;  /* 0x000000000000791b */ /* 0x003fea0003800000 */
.L_x_3668:
[----:B------:R-:W-:Y:S05]  /*1fd0*/  BRA `(.L_x_3669) ;  /* 0xffffffe8005c7947 */ /* 0x000fea000383ffff */
.L_x_3609:
[----:B------:R-:W-:Y:S01]  /*1fe0*/  HFMA2 R12, -RZ, RZ, 0, 1.1920928955078125e-07 ;  /* 0x00000002ff0c7431 */ /* 0x000fe200000001ff */
[----:B------:R-:W-:Y:S01]  /*1ff0*/  BSSY B0, `(.L_x_3670) ;  /* 0x0000007000007945 */ /* 0x000fe20003800000 */
[----:B------:R-:W-:Y:S01]  /*2000*/  IMAD.MOV.U32 R13, RZ, RZ, R4 ;  /* 0x000000ffff0d7224 */ /* 0x000fe200078e0004 */
[----:B------:R-:W-:Y:S01]  /*2010*/  MOV R11, 0x1f ;  /* 0x0000001f000b7802 */ /* 0x000fe20000000f00 */
[----:B------:R-:W-:-:S07]  /*2020*/  IMAD.MOV.U32 R15, RZ, RZ, -0x1 ;  /* 0xffffffffff0f7424 */ /* 0x000fce00078e00ff */
[----:B-1234-:R-:W-:Y:S05]  /*2030*/  WARPSYNC.COLLECTIVE R15, `(.L_x_3671) ;  /* 0x000000000f087348 */ /* 0x01efea0003c00000 */
[----:B------:R0:W0:Y:S02]  /*2040*/  SHFL.DOWN P6, R14, R13, R12, R11 ;  /* 0x0800000c0d0e7389 */ /* 0x00002400000c000b */
[----:B01234-:R-:W-:Y:S05]  /*2050*/  ENDCOLLECTIVE ;  /* 0x000000000000791b */ /* 0x01ffea0003800000 */
.L_x_3671:
[----:B------:R-:W-:Y:S05]  /*2060*/  BSYNC B0 ;  /* 0x0000000000007941 */ /* 0x000fea0003800000 */
.L_x_3670:
        /* <DEDUP_REMOVED lines=8> */
.L_x_3672:
[----:B------:R-:W-:Y:S01]  /*20f0*/  MOV R13, R6 ;  /* 0x00000006000d7202 */ /* 0x000fe20000000f00 */
[----:B------:R-:W-:-:S07]  /*2100*/  IMAD.MOV.U32 R7, RZ, RZ, R14 ;  /* 0x000000ffff077224 */ /* 0x000fce00078e000e */
[----:B------:R-:W-:Y:S05]  /*2110*/  WARPSYNC.COLLECTIVE R15, `(.L_x_3673) ;  /* 0x000000000f087348 */ /* 0x000fea0003c00000 */
[----:B------:R0:W1:Y:S02]  /*2120*/  SHFL.DOWN P6, R14, R13, R12, R11 ;  /* 0x0800000c0d0e7389 */ /* 0x00006400000c000b */
[----:B01----:R-:W-:Y:S05]  /*2130*/  ENDCOLLECTIVE ;  /* 0x000000000000791b */ /* 0x003fea0003800000 */
.L_x_3673:
[----:B------:R-:W-:Y:S05]  /*2140*/  BRA `(.L_x_3674) ;  /* 0xffffffe800787947 */ /* 0x000fea000383ffff */
.L_x_3614:
        /* <DEDUP_REMOVED lines=8> */
.L_x_3676:
[----:B------:R-:W-:Y:S05]  /*21d0*/  BSYNC B0 ;  /* 0x0000000000007941 */ /* 0x000fea0003800000 */
.L_x_3675:
        /* <DEDUP_REMOVED lines=8> */
.L_x_3677:
[----:B------:R-:W-:Y:S01]  /*2260*/  IMAD.MOV.U32 R13, RZ, RZ, R6 ;  /* 0x000000ffff0d7224 */ /* 0x000fe200078e0006 */
[----:B------:R-:W-:-:S07]  /*2270*/  MOV R7, R14 ;  /* 0x0000000e00077202 */ /* 0x000fce0000000f00 */
[----:B------:R-:W-:Y:S05]  /*2280*/  WARPSYNC.COLLECTIVE R15, `(.L_x_3678) ;  /* 0x000000000f087348 */ /* 0x000fea0003c00000 */
[----:B------:R0:W1:Y:S02]  /*2290*/  SHFL.DOWN P6, R14, R13, R12, R11 ;  /* 0x0800000c0d0e7389 */ /* 0x00006400000c000b */
[----:B01----:R-:W-:Y:S05]  /*22a0*/  ENDCOLLECTIVE ;  /* 0x000000000000791b */ /* 0x003fea0003800000 */
.L_x_3678:
[----:B------:R-:W-:Y:S05]  /*22b0*/  BRA `(.L_x_3679) ;  /* 0xffffffe800947947 */ /* 0x000fea000383ffff */
.L_x_3619:
[----:B------:R-:W-:Y:S01]  /*22c0*/  HFMA2 R12, -RZ, RZ, 0, 0 ;  /* 0x00000000ff0c7431 */ /* 0x000fe200000001ff */
[----:B------:R-:W-:Y:S01]  /*22d0*/  BSSY B0, `(.L_x_3680) ;  /* 0x0000007000007945 */ /* 0x000fe20003800000 */
[----:B------:R-:W-:Y:S01]  /*22e0*/  MOV R13, R4 ;  /* 0x00000004000d7202 */ /* 0x000fe20000000f00 */
[----:B------:R-:W-:Y:S01]  /*22f0*/  IMAD.MOV.U32 R11, RZ, RZ, 0x1f ;  /* 0x0000001fff0b7424 */ /* 0x000fe200078e00ff */
[----:B------:R-:W-:-:S07]  /*2300*/  MOV R15, 0xffffffff ;  /* 0xffffffff000f7802 */ /* 0x000fce0000000f00 */
[----:B-1234-:R-:W-:Y:S05]  /*2310*/  WARPSYNC.COLLECTIVE R15, `(.L_x_3681) ;  /* 0x000000000f087348 */ /* 0x01efea0003c00000 */
[----:B------:R0:W0:Y:S02]  /*2320*/  SHFL.IDX P6, R14, R13, R12, R11 ;  /* 0x0000000c0d0e7389 */ /* 0x00002400000c000b */
[----:B01234-:R-:W-:Y:S05]  /*2330*/  ENDCOLLECTIVE ;  /* 0x000000000000791b */ /* 0x01ffea0003800000 */
.L_x_3681:
[----:B------:R-:W-:Y:S05]  /*2340*/  BSYNC B0 ;  /* 0x0000000000007941 */ /* 0x000fea0003800000 */
.L_x_3680:
[----:B------:R-:W-:Y:S05]  /*2350*/  BRA `(.L_x_3682) ;  /* 0xffffffe800d87947 */ /* 0x000fea000383ffff */
.L_x_3620:
[----:B------:R-:W-:Y:S01]  /*2360*/  HFMA2 R11, -RZ, RZ, 0, 1.847743988037109375e-06 ;  /* 0x0000001fff0b7431 */ /* 0x000fe200000001ff */
[----:B------:R-:W-:Y:S01]  /*2370*/  BSSY B0, `(.L_x_3683) ;  /* 0x0000007000007945 */ /* 0x000fe20003800000 */
[----:B------:R-:W-:Y:S01]  /*2380*/  MOV R13, R5 ;  /* 0x00000005000d7202 */ /* 0x000fe20000000f00 */
[----:B------:R-:W-:Y:S01]  /*2390*/  IMAD.MOV.U32 R12, RZ, RZ, RZ ;  /* 0x000000ffff0c7224 */ /* 0x000fe200078e00ff */
[----:B------:R-:W-:-:S07]  /*23a0*/  MOV R15, 0xffffffff ;  /* 0xffffffff000f7802 */ /* 0x000fce0000000f00 */
[----:B-1234-:R-:W-:Y:S05]  /*23b0*/  WARPSYNC.COLLECTIVE R15, `(.L_x_3684) ;  /* 0x000000000f087348 */ /* 0x01efea0003c00000 */
[----:B------:R0:W0:Y:S02]  /*23c0*/  SHFL.IDX P6, R14, R13, R12, R11 ;  /* 0x0000000c0d0e7389 */ /* 0x00002400000c000b */
[----:B01234-:R-:W-:Y:S05]  /*23d0*/  ENDCOLLECTIVE ;  /* 0x000000000000791b */ /* 0x01ffea0003800000 */
.L_x_3684:
[----:B------:R-:W-:Y:S05]  /*23e0*/  BSYNC B0 ;  /* 0x0000000000007941 */ /* 0x000fea0003800000 */
.L_x_3683:
[----:B------:R-:W-:Y:S05]  /*23f0*/  BRA `(.L_x_3685) ;  /* 0xffffffe800b87947 */ /* 0x000fea000383ffff */
.L_x_3621:
[----:B------:R-:W-:Y:S01]  /*2400*/  HFMA2 R12, -RZ, RZ, 0, 0 ;  /* 0x00000000ff0c7431 */ /* 0x000fe200000001ff */
[----:B------:R-:W-:Y:S01]  /*2410*/  BSSY B0, `(.L_x_3686) ;  /* 0x0000007000007945 */ /* 0x000fe20003800000 */
[----:B------:R-:W-:Y:S01]  /*2420*/  IMAD.MOV.U32 R13, RZ, RZ, R6 ;  /* 0x000000ffff0d7224 */ /* 0x000fe200078e0006 */
[----:B------:R-:W-:Y:S01]  /*2430*/  MOV R11, 0x1f ;  /* 0x0000001f000b7802 */ /* 0x000fe20000000f00 */
[----:B------:R-:W-:-:S07]  /*2440*/  IMAD.MOV.U32 R15, RZ, RZ, -0x1 ;  /* 0xffffffffff0f7424 */ /* 0x000fce00078e00ff */
[----:B-1234-:R-:W-:Y:S05]  /*2450*/  WARPSYNC.COLLECTIVE R15, `(.L_x_3687) ;  /* 0x000000000f087348 */ /* 0x01efea0003c00000 */
[----:B------:R0:W0:Y:S02]  /*2460*/  SHFL.IDX P6, R14, R13, R12, R11 ;  /* 0x0000000c0d0e7389 */ /* 0x00002400000c000b */
[----:B01234-:R-:W-:Y:S05]  /*2470*/  ENDCOLLECTIVE ;  /* 0x000000000000791b */ /* 0x01ffea0003800000 */
.L_x_3687:
[----:B------:R-:W-:Y:S05]  /*2480*/  BSYNC B0 ;  /* 0x0000000000007941 */ /* 0x000fea0003800000 */
.L_x_3686:
[----:B------:R-:W-:Y:S05]  /*2490*/  BRA `(.L_x_3688) ;  /* 0xffffffe800987947 */ /* 0x000fea000383ffff */
.L_x_3624:
[----:B------:R-:W-:Y:S01]  /*24a0*/  HFMA2 R12, -RZ, RZ, 0, 9.5367431640625e-07 ;  /* 0x00000010ff0c7431 */ /* 0x000fe200000001ff */
[----:B------:R-:W-:Y:S01]  /*24b0*/  BSSY B0, `(.L_x_3689) ;  /* 0x0000007000007945 */ /* 0x000fe20003800000 */
[----:B------:R-:W-:Y:S01]  /*24c0*/  MOV R13, R3 ;  /* 0x00000003000d7202 */ /* 0x000fe20000000f00 */
[----:B------:R-:W-:Y:S01]  /*24d0*/  IMAD.MOV.U32 R11, RZ, RZ, 0x1f ;  /* 0x0000001fff0b7424 */ /* 0x000fe200078e00ff */
[----:B------:R-:W-:-:S07]  /*24e0*/  MOV R15, 0xffffffff ;  /* 0xffffffff000f7802 */ /* 0x000fce0000000f00 */
[----:B01234-:R-:W-:Y:S05]  /*24f0*/  WARPSYNC.COLLECTIVE R15, `(.L_x_3690) ;  /* 0x000000000f087348 */ /* 0x01ffea0003c00000 */
[----:B------:R0:W0:Y:S02]  /*2500*/  SHFL.DOWN P6, R14, R13, R12, R11 ;  /* 0x0800000c0d0e7389 */ /* 0x00002400000c000b */
[----:B01234-:R-:W-:Y:S05]  /*2510*/  ENDCOLLECTIVE ;  /* 0x000000000000791b */ /* 0x01ffea0003800000 */
.L_x_3690:
[----:B------:R-:W-:Y:S05]  /*2520*/  BSYNC B0 ;  /* 0x0000000000007941 */ /* 0x000fea0003800000 */
.L_x_3689:
        /* <DEDUP_REMOVED lines=8> */
.L_x_3691:
[----:B------:R-:W-:Y:S02]  /*25b0*/  MOV R13, R0 ;  /* 0x00000000000d7202 */ /* 0x000fe40000000f00 */
[----:B------:R-:W-:-:S07]  /*25c0*/  MOV R4, R14 ;  /* 0x0000000e00047202 */ /* 0x000fce0000000f00 */
[----:B------:R-:W-:Y:S05]  /*25d0*/  WARPSYNC.COLLECTIVE R15, `(.L_x_3692) ;  /* 0x000000000f087348 */ /* 0x000fea0003c00000 */
[----:B------:R0:W1:Y:S02]  /*25e0*/  SHFL.DOWN P6, R14, R13, R12, R11 ;  /* 0x0800000c0d0e7389 */ /* 0x00006400000c000b */
[----:B01----:R-:W-:Y:S05]  /*25f0*/  ENDCOLLECTIVE ;  /* 0x000000000000791b */ /* 0x003fea0003800000 */
.L_x_3692:
[----:B------:R-:W-:Y:S05]  /*2600*/  BRA `(.L_x_3693) ;  /* 0xffffffe800907947 */ /* 0x000fea000383ffff */
.L_x_3629:
[----:B------:R-:W-:Y:S01]  /*2610*/  HFMA2 R12, -RZ, RZ, 0, 4.76837158203125e-07 ;  /* 0x00000008ff0c7431 */ /* 0x000fe200000001ff */
[----:B------:R-:W-:Y:S01]  /*2620*/  BSSY B0, `(.L_x_3694) ;  /* 0x0000007000007945 */ /* 0x000fe20003800000 */
[----:B------:R-:W-:Y:S01]  /*2630*/  IMAD.MOV.U32 R13, RZ, RZ, R3 ;  /* 0x000000ffff0d7224 */ /* 0x000fe200078e0003 */
[----:B------:R-:W-:Y:S01]  /*2640*/  MOV R11, 0x1f ;  /* 0x0000001f000b7802 */ /* 0x000fe20000000f00 */
[----:B------:R-:W-:-:S07]  /*2650*/  IMAD.MOV.U32 R15, RZ, RZ, -0x1 ;  /* 0xffffffffff0f7424 */ /* 0x000fce00078e00ff */
[----:B-1234-:R-:W-:Y:S05]  /*2660*/  WARPSYNC.COLLECTIVE R15, `(.L_x_3695) ;  /* 0x000000000f087348 */ /* 0x01efea0003c00000 */
[----:B------:R0:W0:Y:S02]  /*2670*/  SHFL.DOWN P6, R14, R13, R12, R11 ;  /* 0x0800000c0d0e7389 */ /* 0x00002400000c000b */
[----:B01234-:R-:W-:Y:S05]  /*2680*/  ENDCOLLECTIVE ;  /* 0x000000000000791b */ /* 0x01ffea0003800000 */
.L_x_3695:
[----:B------:R-:W-:Y:S05]  /*2690*/  BSYNC B0 ;  /* 0x0000000000007941 */ /* 0x000fea0003800000 */
.L_x_3694:
        /* <DEDUP_REMOVED lines=8> */
.L_x_3696:
[----:B------:R-:W-:Y:S01]  /*2720*/  MOV R13, R0 ;  /* 0x00000000000d7202 */ /* 0x000fe20000000f00 */
[----:B------:R-:W-:-:S07]  /*2730*/  IMAD.MOV.U32 R4, RZ, RZ, R14 ;  /* 0x000000ffff047224 */ /* 0x000fce00078e000e */
[----:B------:R-:W-:Y:S05]  /*2740*/  WARPSYNC.COLLECTIVE R15, `(.L_x_3697) ;  /* 0x000000000f087348 */ /* 0x000fea0003c00000 */
[----:B------:R0:W1:Y:S02]  /*2750*/  SHFL.DOWN P6, R14, R13, R12, R11 ;  /* 0x0800000c0d0e7389 */ /* 0x00006400000c000b */
[----:B01----:R-:W-:Y:S05]  /*2760*/  ENDCOLLECTIVE ;  /* 0x000000000000791b */ /* 0x003fea0003800000 */
.L_x_3697:
[----:B------:R-:W-:Y:S05]  /*2770*/  BRA `(.L_x_3698) ;  /* 0xffffffe800b07947 */ /* 0x000fea000383ffff */
.L_x_3634:
        /* <DEDUP_REMOVED lines=8> */
.L_x_3700:
[----:B------:R-:W-:Y:S05]  /*2800*/  BSYNC B0 ;  /* 0x0000000000007941 */ /* 0x000fea0003800000 */
.L_x_3699:
        /* <DEDUP_REMOVED lines=8> */
.L_x_3701:
[----:B------:R-:W-:Y:S01]  /*2890*/  IMAD.MOV.U32 R13, RZ, RZ, R0 ;  /* 0x000000ffff0d7224 */ /* 0x000fe200078e0000 */
[----:B------:R-:W-:-:S07]  /*28a0*/  MOV R4, R14 ;  /* 0x0000000e00047202 */ /* 0x000fce0000000f00 */
[----:B------:R-:W-:Y:S05]  /*28b0*/  WARPSYNC.COLLECTIVE R15, `(.L_x_3702) ;  /* 0x000000000f087348 */ /* 0x000fea0003c00000 */
[----:B------:R0:W1:Y:S02]  /*28c0*/  SHFL.DOWN P6, R14, R13, R12, R11 ;  /* 0x0800000c0d0e7389 */ /* 0x00006400000c000b */
[----:B01----:R-:W-:Y:S05]  /*28d0*/  ENDCOLLECTIVE ;  /* 0x000000000000791b */ /* 0x003fea0003800000 */
.L_x_3702:
[----:B------:R-:W-:Y:S05]  /*28e0*/  BRA `(.L_x_3703) ;  /* 0xffffffe800d07947 */ /* 0x000fea000383ffff */
.L_x_3639:
        /* <DEDUP_REMOVED lines=8> */
.L_x_3705:
[----:B------:R-:W-:Y:S05]  /*2970*/  BSYNC B0 ;  /* 0x0000000000007941 */ /* 0x000fea0003800000 */
.L_x_3704:
        /* <DEDUP_REMOVED lines=8> */
.L_x_3706:
[----:B------:R-:W-:Y:S02]  /*2a00*/  MOV R13, R0 ;  /* 0x00000000000d7202 */ /* 0x000fe40000000f00 */
[----:B------:R-:W-:-:S07]  /*2a10*/  MOV R4, R14 ;  /* 0x0000000e00047202 */ /* 0x000fce0000000f00 */
[----:B------:R-:W-:Y:S05]  /*2a20*/  WARPSYNC.COLLECTIVE R15, `(.L_x_3707) ;  /* 0x000000000f087348 */ /* 0x000fea0003c00000 */
[----:B------:R0:W1:Y:S02]  /*2a30*/  SHFL.DOWN P6, R14, R13, R12, R11 ;  /* 0x0800000c0d0e7389 */ /* 0x00006400000c000b */
[----:B01----:R-:W-:Y:S05]  /*2a40*/  ENDCOLLECTIVE ;  /* 0x000000000000791b */ /* 0x003fea0003800000 */
.L_x_3707:
[----:B------:R-:W-:Y:S05]  /*2a50*/  BRA `(.L_x_3708) ;  /* 0xffffffe800f07947 */ /* 0x000fea000383ffff */
.L_x_3644:
        /* <DEDUP_REMOVED lines=8> */
.L_x_3710:
[----:B------:R-:W-:Y:S05]  /*2ae0*/  BSYNC B0 ;  /* 0x0000000000007941 */ /* 0x000fea0003800000 */
.L_x_3709:
        /* <DEDUP_REMOVED lines=8> */
.L_x_3711:
[----:B------:R-:W-:Y:S01]  /*2b70*/  MOV R13, R0 ;  /* 0x00000000000d7202 */ /* 0x000fe20000000f00 */
[----:B------:R-:W-:-:S07]  /*2b80*/  IMAD.MOV.U32 R4, RZ, RZ, R14 ;  /* 0x000000ffff047224 */ /* 0x000fce00078e000e */
[----:B------:R-:W-:Y:S05]  /*2b90*/  WARPSYNC.COLLECTIVE R15, `(.L_x_3712) ;  /* 0x000000000f087348 */ /* 0x000fea0003c00000 */
[----:B------:R0:W1:Y:S02]  /*2ba0*/  SHFL.DOWN P6, R14, R13, R12, R11 ;  /* 0x0800000c0d0e7389 */ /* 0x00006400000c000b */
[----:B01----:R-:W-:Y:S05]  /*2bb0*/  ENDCOLLECTIVE ;  /* 0x000000000000791b */ /* 0x003fea0003800000 */
.L_x_3712:
[----:B------:R-:W-:Y:S05]  /*2bc0*/  BRA `(.L_x_3713) ;  /* 0xffffffec00107947 */ /* 0x000fea000383ffff */
.L_x_3649:
        /* <DEDUP_REMOVED lines=8> */
.L_x_3715:
[----:B------:R-:W-:Y:S05]  /*2c50*/  BSYNC B0 ;  /* 0x0000000000007941 */ /* 0x000fea0003800000 */
.L_x_3714:
[----:B------:R-:W-:Y:S05]  /*2c60*/  BRA `(.L_x_3716) ;  /* 0xffffffec00587947 */ /* 0x000fea000383ffff */
.L_x_3650:
        /* <DEDUP_REMOVED lines=8> */
.L_x_3718:
[----:B------:R-:W-:Y:S05]  /*2cf0*/  BSYNC B0 ;  /* 0x0000000000007941 */ /* 0x000fea0003800000 */
.L_x_3717:
[----:B------:R-:W-:Y:S05]  /*2d00*/  BRA `(.L_x_3719) ;  /* 0xffffffec00387947 */ /* 0x000fea000383ffff */
.L_x_3651:
        /* <DEDUP_REMOVED lines=8> */
.L_x_3721:
[----:B------:R-:W-:Y:S05]  /*2d90*/  BSYNC B0 ;  /* 0x0000000000007941 */ /* 0x000fea0003800000 */
.L_x_3720:
[----:B------:R-:W-:Y:S05]  /*2da0*/  BRA `(.L_x_3722) ;  /* 0xffffffec00187947 */ /* 0x000fea000383ffff */
        .weak           $__internal_35_$__cuda_sm3x_div_rn_noftz_f32_slowpath
        .type           $__internal_35_$__cuda_sm3x_div_rn_noftz_f32_slowpath,@function
        .size           $__internal_35_$__cuda_sm3x_div_rn_noftz_f32_slowpath,(.L_x_7658 - $__internal_35_$__cuda_sm3x_div_rn_noftz_f32_slowpath)
$__internal_35_$__cuda_sm3x_div_rn_noftz_f32_slowpath:
[----:B------:R-:W-:Y:S01]  /*2db0*/  SHF.R.U32.HI R13, RZ, 0x17, R11 ;  /* 0x00000017ff0d7819 */ /* 0x000fe2000001160b */
[----:B------:R-:W-:Y:S01]  /*2dc0*/  BSSY.RECONVERGENT B0, `(.L_x_3723) ;  /* 0x0000062000007945 */ /* 0x000fe20003800200 */
        /* <DEDUP_REMOVED lines=32> */
.L_x_3724:
[----:B------:R-:W-:Y:S01]  /*2fd0*/  LEA R8, R13, 0xc0800000, 0x17 ;  /* 0xc08000000d087811 */ /* 0x000fe200078eb8ff */
[----:B------:R-:W-:Y:S01]  /*2fe0*/  VIADD R34, R34, 0xffffff81 ;  /* 0xffffff8122227836 */ /* 0x000fe20000000000 */
[----:B------:R-:W-:Y:S02]  /*2ff0*/  BSSY.RECONVERGENT B1, `(.L_x_3729) ;  /* 0x0000035000017945 */ /* 0x000fe40003800200 */
[----:B------:R-:W-:Y:S02]  /*3000*/  IADD3 R35, PT, PT, -R8, R11, RZ ;  /* 0x0000000b08237210 */ /* 0x000fe40007ffe1ff */
[----:B------:R-:W-:Y:S02]  /*3010*/  IADD3 R39, PT, PT, R34, 0x7f, -R13 ;  /* 0x0000007f22277810 */ /* 0x000fe40007ffe80d */
[----:B------:R-:W0:Y:S01]  /*3020*/  MUFU.RCP R11, R35 ;  /* 0x00000023000b7308 */ /* 0x000e220000001000 */
[----:B------:R-:W-:Y:S01]  /*3030*/  FADD.FTZ R37, -R35, -RZ ;  /* 0x800000ff23257221 */ /* 0x000fe20000010100 */
[----:B------:R-:W-:-:S03]  /*3040*/  IADD3 R39, PT, PT, R39, R12, RZ ;  /* 0x0000000c27277210 */ /* 0x000fc60007ffe0ff */
[----:B0-----:R-:W-:-:S04]  /*3050*/  FFMA R8, R11, R37, 1 ;  /* 0x3f8000000b087423 */ /* 0x001fc80000000025 */
[----:B------:R-:W-:Y:S01]  /*3060*/  FFMA R11, R11, R8, R11 ;  /* 0x000000080b0b7223 */ /* 0x000fe2000000000b */
[----:B------:R-:W-:-:S04]  /*3070*/  IMAD R8, R34, -0x800000, R14 ;  /* 0xff80000022087824 */ /* 0x000fc800078e020e */
        /* <DEDUP_REMOVED lines=40> */
.L_x_3731:
[----:B------:R-:W-:-:S04]  /*3300*/  LOP3.LUT R8, R8, 0x80000000, RZ, 0xc0, !PT ;  /* 0x8000000008087812 */ /* 0x000fc800078ec0ff */
[----:B------:R-:W-:Y:S01]  /*3310*/  LOP3.LUT R8, R8, 0x7f800000, RZ, 0xfc, !PT ;  /* 0x7f80000008087812 */ /* 0x000fe200078efcff */
[----:B------:R-:W-:Y:S06]  /*3320*/  BRA `(.L_x_3732) ;  /* 0x0000000000047947 */ /* 0x000fec0003800000 */
.L_x_3730:
[----:B------:R-:W-:-:S07]  /*3330*/  LEA R8, R39, R8, 0x17 ;  /* 0x0000000827087211 */ /* 0x000fce00078eb8ff */
.L_x_3732:
[----:B------:R-:W-:Y:S05]  /*3340*/  BSYNC.RECONVERGENT B1 ;  /* 0x0000000000017941 */ /* 0x000fea0003800200 */
.L_x_3729:
[----:B------:R-:W-:Y:S05]  /*3350*/  BRA `(.L_x_3733) ;  /* 0x0000000000207947 */ /* 0x000fea0003800000 */
.L_x_3728:
[----:B------:R-:W-:-:S04]  /*3360*/  LOP3.LUT R8, R11, 0x80000000, R14, 0x48, !PT ;  /* 0x800000000b087812 */ /* 0x000fc800078e480e */
[----:B------:R-:W-:Y:S01]  /*3370*/  LOP3.LUT R8, R8, 0x7f800000, RZ, 0xfc, !PT ;  /* 0x7f80000008087812 */ /* 0x000fe200078efcff */
[----:B------:R-:W-:Y:S06]  /*3380*/  BRA `(.L_x_3733) ;  /* 0x0000000000147947 */ /* 0x000fec0003800000 */
.L_x_3727:
[----:B------:R-:W-:Y:S01]  /*3390*/  LOP3.LUT R8, R11, 0x80000000, R14, 0x48, !PT ;  /* 0x800000000b087812 */ /* 0x000fe200078e480e */
[----:B------:R-:W-:Y:S06]  /*33a0*/  BRA `(.L_x_3733) ;  /* 0x00000000000c7947 */ /* 0x000fec0003800000 */
.L_x_3726:
[----:B------:R-:W0:Y:S01]  /*33b0*/  MUFU.RSQ R8, -QNAN ;  /* 0xffc0000000087908 */ /* 0x000e220000001400 */
[----:B------:R-:W-:Y:S05]  /*33c0*/  BRA `(.L_x_3733) ;  /* 0x0000000000047947 */ /* 0x000fea0003800000 */
.L_x_3725:
[----:B------:R-:W-:-:S07]  /*33d0*/  FADD.FTZ R8, R14, R11 ;  /* 0x0000000b0e087221 */ /* 0x000fce0000010000 */
.L_x_3733:
[----:B------:R-:W-:Y:S05]  /*33e0*/  BSYNC.RECONVERGENT B0 ;  /* 0x0000000000007941 */ /* 0x000fea0003800200 */
.L_x_3723:
[----:B------:R-:W-:-:S04]  /*33f0*/  HFMA2 R11, -RZ, RZ, 0, 0 ;  /* 0x00000000ff0b7431 */ /* 0x000fc800000001ff */
[----:B0-----:R-:W-:Y:S05]  /*3400*/  RET.REL.NODEC R10 `(_Z17LayerNormWarpImplI10DirectLoadIffE11DirectStoreIffEfLi1ELi1ELi0ELi32ELi2ELb1EEvT_T0_lld) ;  /* 0xffffffc80afc7950 */ /* 0x001fea0003c3ffff */
.L_x_3734:
        /* <DEDUP_REMOVED lines=15> */
.L_x_7658:


//--------------------- .text._Z17LayerNormWarpImplI10DirectLoadIffE11DirectStoreIffEfLi1ELi1ELi1ELi32ELi2ELb0EEvT_T0_lld --------------------------
	.section	.text._Z17LayerNormWarpImplI10DirectLoadIffE11DirectStoreIffEfLi1ELi1ELi1ELi32ELi2ELb0EEvT_T0_lld,"ax",@progbits
	.align	128
        .global         _Z17LayerNormWarpImplI10DirectLoadIffE11DirectStoreIffEfLi1ELi1ELi1ELi32ELi2ELb0EEvT_T0_lld
        .type           _Z17LayerNormWarpImplI10DirectLoadIffE11DirectStoreIffEfLi1ELi1ELi1ELi32ELi2ELb0EEvT_T0_lld,@function
        .size           _Z17LayerNormWarpImplI10DirectLoadIffE11DirectStoreIffEfLi1ELi1ELi1ELi32ELi2ELb0EEvT_T0_lld,(.L_x_7659 - _Z17LayerNormWarpImplI10DirectLoadIffE11DirectStoreIffEfLi1ELi1ELi1ELi32ELi2ELb0EEvT_T0_lld)
        .other          _Z17LayerNormWarpImplI10DirectLoadIffE11DirectStoreIffEfLi1ELi1ELi1ELi32ELi2ELb0EEvT_T0_lld,@"STO_CUDA_ENTRY STV_DEFAULT"
_Z17LayerNormWarpImplI10DirectLoadIffE11DirectStoreIffEfLi1ELi1ELi1ELi32ELi2ELb0EEvT_T0_lld:
.text._Z17LayerNormWarpImplI10DirectLoadIffE11DirectStoreIffEfLi1ELi1ELi1ELi32ELi2ELb0EEvT_T0_lld:
        /* <DEDUP_REMOVED lines=25> */
.L_x_3735:
        /* <DEDUP_REMOVED lines=10> */
[----:B0-----:R-:W-:Y:S05]  /*0230*/  @P0 EXIT ;  /* 0x000000000000094d */ /* 0x001fea0003800000 */
[----:B------:R-:W0:Y:S01]  /*0240*/  S2R R32, SR_TID.X ;  /* 0x0000000000207919 */ /* 0x000e220000002100 */
[----:B------:R-:W0:Y:S01]  /*0250*/  LDC.64 R4, c[0x0][0x390] ;  /* 0x0000e400ff047b82 */ /* 0x000e220000000a00 */
[----:B------:R-:W1:Y:S01]  /*0260*/  LDCU.64 UR4, c[0x0][0x3c0] ;  /* 0x00007800ff0477ac */ /* 0x000e620008000a00 */
[----:B------:R-:W2:Y:S06]  /*0270*/  LDCU.64 UR8, c[0x0][0x398] ;  /* 0x00007300ff0877ac */ /* 0x000eac0008000a00 */
[----:B------:R-:W3:Y:S01]  /*0280*/  LDC.64 R2, c[0x0][0x388] ;  /* 0x0000e200ff027b82 */ /* 0x000ee20000000a00 */
[----:B------:R-:W4:Y:S01]  /*0290*/  LDCU.64 UR6, c[0x0][0x380] ;  /* 0x00007000ff0677ac */ /* 0x000f220008000a00 */
[C---:B0-----:R-:W-:Y:S01]  /*02a0*/  IMAD.WIDE.U32 R4, R32.reuse, 0x4, R4 ;  /* 0x0000000420047825 */ /* 0x041fe200078e0004 */
[----:B-1----:R-:W0:Y:S03]  /*02b0*/  F2F.F32.F64 R28, UR4 ;  /* 0x00000004001c7d10 */ /* 0x002e260008301000 */
[C---:B---3--:R-:W-:Y:S01]  /*02c0*/  IMAD.WIDE.U32 R2, R32.reuse, 0x4, R2 ;  /* 0x0000000420027825 */ /* 0x048fe200078e0002 */
[----:B------:R-:W5:Y:S03]  /*02d0*/  LDG.E R30, desc[UR36][R4.64] ;  /* 0x00000024041e7981 */ /* 0x000f66000c1e1900 */
[----:B--2---:R-:W-:Y:S01]  /*02e0*/  IMAD.WIDE.U32 R20, R25, UR8, RZ ;  /* 0x0000000819147c25 */ /* 0x004fe2000f8e00ff */
[----:B------:R1:W5:Y:S03]  /*02f0*/  LDG.E R31, desc[UR36][R2.64] ;  /* 0x00000024021f7981 */ /* 0x000366000c1e1900 */
[----:B------:R-:W-:Y:S01]  /*0300*/  IMAD.WIDE.U32 R18, R33, UR8, RZ ;  /* 0x0000000821127c25 */ /* 0x000fe2000f8e00ff */
[----:B----4-:R-:W-:-:S03]  /*0310*/  LEA R29, P0, R32, UR6, 0x2 ;  /* 0x00000006201d7c11 */ /* 0x010fc6000f8010ff */
[C---:B------:R-:W-:Y:S02]  /*0320*/  IMAD R23, R25.reuse, UR9, R21 ;  /* 0x0000000919177c24 */ /* 0x040fe4000f8e0215 */
[----:B------:R-:W-:Y:S02]  /*0330*/  IMAD.SHL.U32 R24, R25, 0x8, RZ ;  /* 0x0000000819187824 */ /* 0x000fe400078e00ff */
[----:B-1----:R-:W-:Y:S02]  /*0340*/  IMAD R3, R33, UR9, R19 ;  /* 0x0000000921037c24 */ /* 0x002fe4000f8e0213 */
[----:B------:R-:W-:Y:S01]  /*0350*/  HFMA2 R34, -RZ, RZ, 0, 0 ;  /* 0x00000000ff227431 */ /* 0x000fe200000001ff */
[----:B------:R-:W-:Y:S02]  /*0360*/  SHF.L.U32 R26, R25, 0x1, RZ ;  /* 0x00000001191a7819 */ /* 0x000fe400000006ff */
[----:B------:R-:W-:Y:S02]  /*0370*/  MOV R16, R6 ;  /* 0x0000000600107202 */ /* 0x000fe40000000f00 */
[----:B------:R-:W-:-:S02]  /*0380*/  MOV R17, R7 ;  /* 0x0000000700117202 */ /* 0x000fc40000000f00 */
[----:B------:R-:W-:Y:S02]  /*0390*/  LEA.HI.X R27, R32, UR7, RZ, 0x2, P0 ;  /* 0x00000007201b7c11 */ /* 0x000fe400080f14ff */
[----:B------:R-:W-:Y:S02]  /*03a0*/  SHF.R.U32.HI R25, RZ, 0x1d, R25 ;  /* 0x0000001dff197819 */ /* 0x000fe40000011619 */
[----:B------:R-:W-:Y:S02]  /*03b0*/  LOP3.LUT R24, R24, 0x4, RZ, 0xfc, !PT ;  /* 0x0000000418187812 */ /* 0x000fe400078efcff */
[----:B------:R-:W-:Y:S02]  /*03c0*/  SHF.L.U64.HI R23, R20, 0x3, R23 ;  /* 0x0000000314177819 */ /* 0x000fe40000010217 */
[----:B0-----:R-:W-:-:S07]  /*03d0*/  SHF.L.U64.HI R22, R18, 0x3, R3 ;  /* 0x0000000312167819 */ /* 0x001fce0000010203 */
.L_x_3770:
[----:B------:R-:W-:Y:S01]  /*03e0*/  LEA R2, P0, R20, R29, 0x3 ;  /* 0x0000001d14027211 */ /* 0x000fe200078018ff */
[----:B0-----:R-:W-:Y:S01]  /*03f0*/  IMAD.MOV.U32 R4, RZ, RZ, R29 ;  /* 0x000000ffff047224 */ /* 0x001fe200078e001d */
[----:B------:R-:W-:Y:S01]  /*0400*/  MOV R5, R27 ;  /* 0x0000001b00057202 */ /* 0x000fe20000000f00 */
[----:B------:R-:W-:Y:S01]  /*0410*/  IMAD R7, R25, UR38, RZ ;  /* 0x0000002619077c24 */ /* 0x000fe2000f8e02ff */
[----:B------:R-:W-:Y:S01]  /*0420*/  IADD3.X R3, PT, PT, R27, R23, RZ, P0, !PT ;  /* 0x000000171b037210 */ /* 0x000fe200007fe4ff */
[----:B------:R-:W-:-:S04]  /*0430*/  IMAD.WIDE.U32 R4, R24, UR38, R4 ;  /* 0x0000002618047c25 */ /* 0x000fc8000f8e0004 */
[----:B------:R-:W2:Y:S01]  /*0440*/  LDG.E R2, desc[UR36][R2.64] ;  /* 0x0000002402027981 */ /* 0x000ea2000c1e1900 */
[----:B------:R-:W-:Y:S01]  /*0450*/  IMAD R7, R24, UR39, R7 ;  /* 0x0000002718077c24 */ /* 0x000fe2000f8e0207 */
[----:B------:R-:W-:-:S03]  /*0460*/  MOV R6, R4 ;  /* 0x0000000400067202 */ /* 0x000fc60000000f00 */
[----:B------:R-:W-:-:S05]  /*0470*/  IMAD.IADD R7, R5, 0x1, R7 ;  /* 0x0000000105077824 */ /* 0x000fca00078e0207 */
[----:B------:R-:W3:Y:S01]  /*0480*/  LDG.E R0, desc[UR36][R6.64] ;  /* 0x0000002406007981 */ /* 0x000ee2000c1e1900 */
[----:B------:R-:W-:Y:S01]  /*0490*/  UMOV UR4, 0xffffffff ;  /* 0xffffffff00047882 */ /* 0x000fe20000000000 */
[----:B--2---:R-:W-:-:S04]  /*04a0*/  FADD R4, RZ, R2 ;  /* 0x00000002ff047221 */ /* 0x004fc80000000000 */
[----:B------:R-:W-:-:S04]  /*04b0*/  FADD R5, R2, -R4 ;  /* 0x8000000402057221 */ /* 0x000fc80000000000 */
[----:B------:R-:W-:Y:S01]  /*04c0*/  FFMA R5, R2, R5, RZ ;  /* 0x0000000502057223 */ /* 0x000fe200000000ff */
[----:B---3--:R-:W-:Y:S01]  /*04d0*/  FADD R3, RZ, R0 ;  /* 0x00000000ff037221 */ /* 0x008fe20000000000 */
[----:B------:R-:W-:Y:S06]  /*04e0*/  BRA.DIV UR4, `(.L_x_3736) ;  /* 0x0000001604887947 */ /* 0x000fec000b800000 */
[----:B------:R-:W-:Y:S01]  /*04f0*/  MOV R7, 0x3f800000 ;  /* 0x3f80000000077802 */ /* 0x000fe20000000f00 */
[----:B------:R0:W1:Y:S04]  /*0500*/  SHFL.DOWN PT, R9, R4, 0x10, 0x1f ;  /* 0x0a001f0004097f89 */ /* 0x00006800000e0000 */
[----:B------:R0:W2:Y:S04]  /*0510*/  SHFL.DOWN PT, R8, R5, 0x10, 0x1f ;  /* 0x0a001f0005087f89 */ /* 0x0000a800000e0000 */
[----:B------:R-:W3:Y:S02]  /*0520*/  SHFL.DOWN PT, R7, R7, 0x10, 0x1f ;  /* 0x0a001f0007077f89 */ /* 0x000ee400000e0000 */
.L_x_3775:
[----:B---3--:R-:W-:Y:S01]  /*0530*/  FSETP.NEU.AND P0, PT, R7, RZ, PT ;  /* 0x000000ff0700720b */ /* 0x008fe20003f0d000 */
[----:B------:R-:W-:-:S12]  /*0540*/  IMAD.MOV.U32 R6, RZ, RZ, 0x3f800000 ;  /* 0x3f800000ff067424 */ /* 0x000fd800078e00ff */
[----:B------:R-:W-:Y:S05]  /*0550*/  @!P0 BRA `(.L_x_3737) ;  /* 0x0000000000488947 */ /* 0x000fea0003800000 */
[----:B------:R-:W-:-:S04]  /*0560*/  FADD R14, R7, 1 ;  /* 0x3f800000070e7421 */ /* 0x000fc80000000000 */
[----:B------:R-:W3:Y:S08]  /*0570*/  MUFU.RCP R11, R14 ;  /* 0x0000000e000b7308 */ /* 0x000ef00000001000 */
[----:B------:R-:W4:Y:S01]  /*0580*/  FCHK P0, R7, R14 ;  /* 0x0000000e07007302 */ /* 0x000f220000000000 */
[----:B---3--:R-:W-:-:S04]  /*0590*/  FFMA R6, -R14, R11, 1 ;  /* 0x3f8000000e067423 */ /* 0x008fc8000000010b */
[----:B------:R-:W-:-:S04]  /*05a0*/  FFMA R6, R11, R6, R11 ;  /* 0x000000060b067223 */ /* 0x000fc8000000000b */
[----:B------:R-:W-:-:S04]  /*05b0*/  FFMA R11, R7, R6, RZ ;  /* 0x00000006070b7223 */ /* 0x000fc800000000ff */
[----:B------:R-:W-:-:S04]  /*05c0*/  FFMA R10, -R14, R11, R7 ;  /* 0x0000000b0e0a7223 */ /* 0x000fc80000000107 */
[----:B------:R-:W-:Y:S01]  /*05d0*/  FFMA R11, R6, R10, R11 ;  /* 0x0000000a060b7223 */ /* 0x000fe2000000000b */
[----:B------:R-:W-:Y:S01]  /*05e0*/  MOV R6, R14 ;  /* 0x0000000e00067202 */ /* 0x000fe20000000f00 */
[----:B----4-:R-:W-:Y:S06]  /*05f0*/  @!P0 BRA `(.L_x_3738) ;  /* 0x00000000000c8947 */ /* 0x010fec0003800000 */
[----:B------:R-:W-:-:S07]  /*0600*/  MOV R10, 0x620 ;  /* 0x00000620000a7802 */ /* 0x000fce0000000f00 */
[----:B012--5:R-:W-:Y:S05]  /*0610*/  CALL.REL.NOINC `($__internal_36_$__cuda_sm3x_div_rn_noftz_f32_slowpath) ;  /* 0x0000002400c47944 */ /* 0x027fea0003c00000 */
[----:B------:R-:W-:-:S07]  /*0620*/  MOV R11, R7 ;  /* 0x00000007000b7202 */ /* 0x000fce0000000f00 */
.L_x_3738:
[----:B-1----:R-:W-:-:S04]  /*0630*/  FADD R9, R9, -R4 ;  /* 0x8000000409097221 */ /* 0x002fc80000000000 */
[C---:B------:R-:W-:Y:S01]  /*0640*/  FMUL R7, R9.reuse, R9 ;  /* 0x0000000909077220 */ /* 0x040fe20000400000 */
[----:B0-----:R-:W-:-:S03]  /*0650*/  FFMA R4, R9, R11, R4 ;  /* 0x0000000b09047223 */ /* 0x001fc60000000004 */
[----:B--2---:R-:W-:-:S04]  /*0660*/  FFMA R8, R7, R11, R8 ;  /* 0x0000000b07087223 */ /* 0x004fc80000000008 */
[----:B------:R-:W-:-:S07]  /*0670*/  FADD R5, R5, R8 ;  /* 0x0000000805057221 */ /* 0x000fce0000000000 */
.L_x_3737:
[----:B------:R-:W-:-:S03]  /*0680*/  UMOV UR4, 0xffffffff ;  /* 0xffffffff00047882 */ /* 0x000fc60000000000 */
[----:B------:R-:W-:Y:S05]  /*0690*/  BRA.DIV UR4, `(.L_x_3739) ;  /* 0x0000001604807947 */ /* 0x000fea000b800000 */
[----:B-1----:R1:W3:Y:S04]  /*06a0*/  SHFL.DOWN PT, R9, R4, 0x8, 0x1f ;  /* 0x09001f0004097f89 */ /* 0x0022e800000e0000 */
[----:B--2---:R1:W2:Y:S04]  /*06b0*/  SHFL.DOWN PT, R8, R5, 0x8, 0x1f ;  /* 0x09001f0005087f89 */ /* 0x0042a800000e0000 */
[----:B------:R1:W4:Y:S02]  /*06c0*/  SHFL.DOWN PT, R7, R6, 0x8, 0x1f ;  /* 0x09001f0006077f89 */ /* 0x00032400000e0000 */
.L_x_3780:
        /* <DEDUP_REMOVED lines=12> */
[----:B------:R-:W-:-:S07]  /*0790*/  MOV R10, 0x7b0 ;  /* 0x000007b0000a7802 */ /* 0x000fce0000000f00 */
[----:B-123-5:R-:W-:Y:S05]  /*07a0*/  CALL.REL.NOINC `($__internal_36_$__cuda_sm3x_div_rn_noftz_f32_slowpath) ;  /* 0x0000002400607944 */ /* 0x02efea0003c00000 */
[----:B------:R-:W-:-:S07]  /*07b0*/  MOV R11, R7 ;  /* 0x00000007000b7202 */ /* 0x000fce0000000f00 */
.L_x_3741:
[----:B---3--:R-:W-:-:S04]  /*07c0*/  FADD R9, -R4, R9 ;  /* 0x0000000904097221 */ /* 0x008fc80000000100 */
[C---:B------:R-:W-:Y:S01]  /*07d0*/  FMUL R7, R9.reuse, R9 ;  /* 0x0000000909077220 */ /* 0x040fe20000400000 */
[----:B-1----:R-:W-:-:S03]  /*07e0*/  FFMA R4, R9, R11, R4 ;  /* 0x0000000b09047223 */ /* 0x002fc60000000004 */
[----:B------:R-:W-:Y:S01]  /*07f0*/  FMUL R7, R6, R7 ;  /* 0x0000000706077220 */ /* 0x000fe20000400000 */
[----:B------:R-:W-:-:S03]  /*0800*/  MOV R6, R38 ;  /* 0x0000002600067202 */ /* 0x000fc60000000f00 */
[----:B--2---:R-:W-:-:S04]  /*0810*/  FFMA R8, R7, R11, R8 ;  /* 0x0000000b07087223 */ /* 0x004fc80000000008 */
[----:B------:R-:W-:-:S07]  /*0820*/  FADD R5, R5, R8 ;  /* 0x0000000805057221 */ /* 0x000fce0000000000 */
.L_x_3740:
[----:B------:R-:W-:-:S03]  /*0830*/  UMOV UR4, 0xffffffff ;  /* 0xffffffff00047882 */ /* 0x000fc60000000000 */
[----:B------:R-:W-:Y:S05]  /*0840*/  BRA.DIV UR4, `(.L_x_3742) ;  /* 0x0000001604747947 */ /* 0x000fea000b800000 */
[----:B---3--:R3:W4:Y:S04]  /*0850*/  SHFL.DOWN PT, R9, R4, 0x4, 0x1f ;  /* 0x08801f0004097f89 */ /* 0x00872800000e0000 */
[----:B--2---:R3:W2:Y:S04]  /*0860*/  SHFL.DOWN PT, R8, R5, 0x4, 0x1f ;  /* 0x08801f0005087f89 */ /* 0x0046a800000e0000 */
[----:B------:R3:W0:Y:S02]  /*0870*/  SHFL.DOWN PT, R7, R6, 0x4, 0x1f ;  /* 0x08801f0006077f89 */ /* 0x00062400000e0000 */
.L_x_3785:
        /* <DEDUP_REMOVED lines=13> */
[----:B--2345:R-:W-:Y:S05]  /*0950*/  CALL.REL.NOINC `($__internal_36_$__cuda_sm3x_div_rn_noftz_f32_slowpath) ;  /* 0x0000002000f47944 */ /* 0x03cfea0003c00000 */
[----:B------:R-:W-:-:S07]  /*0960*/  MOV R11, R7 ;  /* 0x00000007000b7202 */ /* 0x000fce0000000f00 */
.L_x_3744:
[----:B----4-:R-:W-:-:S04]  /*0970*/  FADD R9, -R4, R9 ;  /* 0x0000000904097221 */ /* 0x010fc80000000100 */
[C---:B------:R-:W-:Y:S01]  /*0980*/  FMUL R7, R9.reuse, R9 ;  /* 0x0000000909077220 */ /* 0x040fe20000400000 */
[----:B---3--:R-:W-:-:S03]  /*0990*/  FFMA R4, R9, R11, R4 ;  /* 0x0000000b09047223 */ /* 0x008fc60000000004 */
[----:B------:R-:W-:Y:S01]  /*09a0*/  FMUL R7, R6, R7 ;  /* 0x0000000706077220 */ /* 0x000fe20000400000 */
[----:B------:R-:W-:-:S03]  /*09b0*/  MOV R6, R38 ;  /* 0x0000002600067202 */ /* 0x000fc60000000f00 */
[----:B--2---:R-:W-:-:S04]  /*09c0*/  FFMA R8, R7, R11, R8 ;  /* 0x0000000b07087223 */ /* 0x004fc80000000008 */
[----:B------:R-:W-:-:S07]  /*09d0*/  FADD R5, R5, R8 ;  /* 0x0000000805057221 */ /* 0x000fce0000000000 */
.L_x_3743:
[----:B------:R-:W-:-:S03]  /*09e0*/  UMOV UR4, 0xffffffff ;  /* 0xffffffff00047882 */ /* 0x000fc60000000000 */
[----:B------:R-:W-:Y:S05]  /*09f0*/  BRA.DIV UR4, `(.L_x_3745) ;  /* 0x0000001604687947 */ /* 0x000fea000b800000 */
[----:B----4-:R0:W4:Y:S04]  /*0a00*/  SHFL.DOWN PT, R9, R4, 0x2, 0x1f ;  /* 0x08401f0004097f89 */ /* 0x01012800000e0000 */
[----:B--2---:R0:W2:Y:S04]  /*0a10*/  SHFL.DOWN PT, R8, R5, 0x2, 0x1f ;  /* 0x08401f0005087f89 */ /* 0x0040a800000e0000 */
[----:B------:R0:W0:Y:S02]  /*0a20*/  SHFL.DOWN PT, R7, R6, 0x2, 0x1f ;  /* 0x08401f0006077f89 */ /* 0x00002400000e0000 */
.L_x_3790:
        /* <DEDUP_REMOVED lines=15> */
.L_x_3747:
[----:B----4-:R-:W-:-:S04]  /*0b20*/  FADD R9, -R4, R9 ;  /* 0x0000000904097221 */ /* 0x010fc80000000100 */
[C---:B------:R-:W-:Y:S01]  /*0b30*/  FMUL R7, R9.reuse, R9 ;  /* 0x0000000909077220 */ /* 0x040fe20000400000 */
[----:B---3--:R-:W-:-:S03]  /*0b40*/  FFMA R4, R9, R11, R4 ;  /* 0x0000000b09047223 */ /* 0x008fc60000000004 */
[----:B------:R-:W-:Y:S01]  /*0b50*/  FMUL R7, R6, R7 ;  /* 0x0000000706077220 */ /* 0x000fe20000400000 */
[----:B------:R-:W-:-:S03]  /*0b60*/  MOV R6, R38 ;  /* 0x0000002600067202 */ /* 0x000fc60000000f00 */
[----:B--2---:R-:W-:-:S04]  /*0b70*/  FFMA R8, R7, R11, R8 ;  /* 0x0000000b07087223 */ /* 0x004fc80000000008 */
[----:B------:R-:W-:-:S07]  /*0b80*/  FADD R5, R5, R8 ;  /* 0x0000000805057221 */ /* 0x000fce0000000000 */
.L_x_3746:
[----:B------:R-:W-:-:S03]  /*0b90*/  UMOV UR4, 0xffffffff ;  /* 0xffffffff00047882 */ /* 0x000fc60000000000 */
[----:B------:R-:W-:Y:S05]  /*0ba0*/  BRA.DIV UR4, `(.L_x_3748) ;  /* 0x00000016045c7947 */ /* 0x000fea000b800000 */
[----:B----4-:R0:W4:Y:S04]  /*0bb0*/  SHFL.DOWN PT, R9, R4, 0x1, 0x1f ;  /* 0x08201f0004097f89 */ /* 0x01012800000e0000 */
[----:B--2---:R0:W2:Y:S04]  /*0bc0*/  SHFL.DOWN PT, R8, R5, 0x1, 0x1f ;  /* 0x08201f0005087f89 */ /* 0x0040a800000e0000 */
[----:B------:R0:W0:Y:S02]  /*0bd0*/  SHFL.DOWN PT, R7, R6, 0x1, 0x1f ;  /* 0x08201f0006077f89 */ /* 0x00002400000e0000 */
.L_x_3795:
        /* <DEDUP_REMOVED lines=15> */
.L_x_3750:
[----:B----4-:R-:W-:-:S04]  /*0cd0*/  FADD R9, -R4, R9 ;  /* 0x0000000904097221 */ /* 0x010fc80000000100 */
[C---:B------:R-:W-:Y:S01]  /*0ce0*/  FMUL R7, R9.reuse, R9 ;  /* 0x0000000909077220 */ /* 0x040fe20000400000 */
[----:B---3--:R-:W-:-:S03]  /*0cf0*/  FFMA R4, R9, R11, R4 ;  /* 0x0000000b09047223 */ /* 0x008fc60000000004 */
[----:B------:R-:W-:Y:S01]  /*0d00*/  FMUL R7, R6, R7 ;  /* 0x0000000706077220 */ /* 0x000fe20000400000 */
[----:B------:R-:W-:-:S03]  /*0d10*/  MOV R6, R38 ;  /* 0x0000002600067202 */ /* 0x000fc60000000f00 */
[----:B--2---:R-:W-:-:S04]  /*0d20*/  FFMA R8, R7, R11, R8 ;  /* 0x0000000b07087223 */ /* 0x004fc80000000008 */
[----:B------:R-:W-:-:S07]  /*0d30*/  FADD R5, R5, R8 ;  /* 0x0000000805057221 */ /* 0x000fce0000000000 */
.L_x_3749:
[----:B------:R-:W-:-:S03]  /*0d40*/  UMOV UR4, 0xffffffff ;  /* 0xffffffff00047882 */ /* 0x000fc60000000000 */
[----:B------:R-:W-:Y:S05]  /*0d50*/  BRA.DIV UR4, `(.L_x_3751) ;  /* 0x0000001604507947 */ /* 0x000fea000b800000 */
[----:B----4-:R0:W4:Y:S04]  /*0d60*/  SHFL.IDX PT, R9, R4, RZ, 0x1f ;  /* 0x00001fff04097589 */ /* 0x01012800000e0000 */
[----:B------:R0:W0:Y:S04]  /*0d70*/  SHFL.IDX PT, R7, R5, RZ, 0x1f ;  /* 0x00001fff05077589 */ /* 0x00002800000e0000 */
[----:B------:R0:W0:Y:S02]  /*0d80*/  SHFL.IDX PT, R14, R6, RZ, 0x1f ;  /* 0x00001fff060e7589 */ /* 0x00002400000e0000 */
.L_x_3800:
[----:B01-3--:R-:W0:Y:S08]  /*0d90*/  MUFU.RCP R5, R14 ;  /* 0x0000000e00057308 */ /* 0x00be300000001000 */
[----:B------:R-:W1:Y:S01]  /*0da0*/  FCHK P0, R7, R14 ;  /* 0x0000000e07007302 */ /* 0x000e620000000000 */
[----:B0-----:R-:W-:-:S04]  /*0db0*/  FFMA R4, -R14, R5, 1 ;  /* 0x3f8000000e047423 */ /* 0x001fc80000000105 */
[----:B------:R-:W-:-:S04]  /*0dc0*/  FFMA R4, R5, R4, R5 ;  /* 0x0000000405047223 */ /* 0x000fc80000000005 */
[----:B------:R-:W-:-:S04]  /*0dd0*/  FFMA R5, R7, R4, RZ ;  /* 0x0000000407057223 */ /* 0x000fc800000000ff */
[----:B------:R-:W-:-:S04]  /*0de0*/  FFMA R6, -R14, R5, R7 ;  /* 0x000000050e067223 */ /* 0x000fc80000000107 */
[----:B------:R-:W-:Y:S01]  /*0df0*/  FFMA R4, R4, R6, R5 ;  /* 0x0000000604047223 */ /* 0x000fe20000000005 */
[----:B-1----:R-:W-:Y:S06]  /*0e00*/  @!P0 BRA `(.L_x_3752) ;  /* 0x00000000000c8947 */ /* 0x002fec0003800000 */
[----:B------:R-:W-:-:S07]  /*0e10*/  MOV R10, 0xe30 ;  /* 0x00000e30000a7802 */ /* 0x000fce0000000f00 */
[----:B--2-45:R-:W-:Y:S05]  /*0e20*/  CALL.REL.NOINC `($__internal_36_$__cuda_sm3x_div_rn_noftz_f32_slowpath) ;  /* 0x0000001c00c07944 */ /* 0x034fea0003c00000 */
[----:B------:R-:W-:-:S07]  /*0e30*/  IMAD.MOV.U32 R4, RZ, RZ, R7 ;  /* 0x000000ffff047224 */ /* 0x000fce00078e0007 */
.L_x_3752:
[----:B------:R-:W-:Y:S01]  /*0e40*/  FMNMX R5, RZ, R4, !PT ;  /* 0x00000004ff057209 */ /* 0x000fe20007800000 */
[----:B----4-:R-:W-:Y:S01]  /*0e50*/  FADD R2, R2, -R9 ;  /* 0x8000000902027221 */ /* 0x010fe20000000000 */
[----:B------:R-:W-:Y:S01]  /*0e60*/  SHF.R.S32.HI R4, RZ, 0x1f, R26 ;  /* 0x0000001fff047819 */ /* 0x000fe2000001141a */
[----:B------:R-:W-:Y:S02]  /*0e70*/  UMOV UR4, 0xffffffff ;  /* 0xffffffff00047882 */ /* 0x000fe40000000000 */
[----:B--2---:R-:W-:Y:S01]  /*0e80*/  FADD R8, R28, R5 ;  /* 0x000000051c087221 */ /* 0x004fe20000000000 */
[----:B------:R-:W-:Y:S02]  /*0e90*/  HFMA2 R5, -RZ, RZ, 0, 0 ;  /* 0x00000000ff057431 */ /* 0x000fe400000001ff */
[----:B------:R-:W-:Y:S01]  /*0ea0*/  IMAD R11, R4, UR42, RZ ;  /* 0x0000002a040b7c24 */ /* 0x000fe2000f8e02ff */
[----:B------:R-:W-:Y:S02]  /*0eb0*/  MOV R4, R32 ;  /* 0x0000002000047202 */ /* 0x000fe40000000f00 */
[----:B------:R-:W-:Y:S01]  /*0ec0*/  FSETP.GEU.AND P0, PT, |R8|, 1.175494350822287508e-38, PT ;  /* 0x008000000800780b */ /* 0x000fe20003f0e200 */
[----:B------:R-:W-:-:S02]  /*0ed0*/  IMAD R11, R26, UR43, R11 ;  /* 0x0000002b1a0b7c24 */ /* 0x000fc4000f8e020b */
[----:B------:R-:W-:-:S04]  /*0ee0*/  IMAD.WIDE.U32 R4, R26, UR42, R4 ;  /* 0x0000002a1a047c25 */ /* 0x000fc8000f8e0004 */
[----:B------:R-:W-:-:S06]  /*0ef0*/  IMAD.IADD R5, R5, 0x1, R11 ;  /* 0x0000000105057824 */ /* 0x000fcc00078e020b */
[----:B------:R-:W-:-:S04]  /*0f00*/  @!P0 FMUL R8, R8, 16777216 ;  /* 0x4b80000008088820 */ /* 0x000fc80000400000 */
[----:B------:R-:W0:Y:S02]  /*0f10*/  MUFU.RSQ R7, R8 ;  /* 0x0000000800077308 */ /* 0x000e240000001400 */
[----:B0-----:R-:W-:Y:S01]  /*0f20*/  @!P0 FMUL R7, R7, 4096 ;  /* 0x4580000007078820 */ /* 0x001fe20000400000 */
[----:B------:R-:W-:-:S03]  /*0f30*/  LEA R6, P0, R4, UR40, 0x2 ;  /* 0x0000002804067c11 */ /* 0x000fc6000f8010ff */
[----:B------:R-:W-:Y:S01]  /*0f40*/  FMUL R2, R7, R2 ;  /* 0x0000000207027220 */ /* 0x000fe20000400000 */
[----:B------:R-:W-:-:S03]  /*0f50*/  LEA.HI.X R7, R4, UR41, R5, 0x2, P0 ;  /* 0x0000002904077c11 */ /* 0x000fc600080f1405 */
[----:B-----5:R-:W-:-:S05]  /*0f60*/  FFMA R5, R31, R2, R30 ;  /* 0x000000021f057223 */ /* 0x020fca000000001e */
[----:B------:R0:W-:Y:S01]  /*0f70*/  STG.E desc[UR36][R6.64], R5 ;  /* 0x0000000506007986 */ /* 0x0001e2000c101924 */
[----:B------:R-:W-:Y:S05]  /*0f80*/  BRA.DIV UR4, `(.L_x_3753) ;  /* 0x0000001604207947 */ /* 0x000fea000b800000 */
[C---:B------:R-:W-:Y:S01]  /*0f90*/  FADD R9, R0.reuse, -R3 ;  /* 0x8000000300097221 */ /* 0x040fe20000000000 */
[----:B0-----:R-:W-:Y:S01]  /*0fa0*/  MOV R7, 0x3f800000 ;  /* 0x3f80000000077802 */ /* 0x001fe20000000f00 */
[----:B------:R0:W1:Y:S02]  /*0fb0*/  SHFL.DOWN PT, R6, R3, 0x10, 0x1f ;  /* 0x0a001f0003067f89 */ /* 0x00006400000e0000 */
[----:B------:R-:W-:-:S03]  /*0fc0*/  FFMA R4, R0, R9, RZ ;  /* 0x0000000900047223 */ /* 0x000fc600000000ff */
[----:B------:R-:W2:Y:S04]  /*0fd0*/  SHFL.DOWN PT, R7, R7, 0x10, 0x1f ;  /* 0x0a001f0007077f89 */ /* 0x000ea800000e0000 */
[----:B------:R0:W3:Y:S02]  /*0fe0*/  SHFL.DOWN PT, R5, R4, 0x10, 0x1f ;  /* 0x0a001f0004057f89 */ /* 0x0000e400000e0000 */
.L_x_3805:
[----:B--2---:R-:W-:Y:S01]  /*0ff0*/  FSETP.NEU.AND P0, PT, R7, RZ, PT ;  /* 0x000000ff0700720b */ /* 0x004fe20003f0d000 */
[----:B------:R-:W-:-:S12]  /*1000*/  HFMA2 R2, -RZ, RZ, 1.875, 0 ;  /* 0x3f800000ff027431 */ /* 0x000fd800000001ff */
[----:B------:R-:W-:Y:S05]  /*1010*/  @!P0 BRA `(.L_x_3754) ;  /* 0x00000000004c8947 */ /* 0x000fea0003800000 */
[----:B------:R-:W-:-:S04]  /*1020*/  FADD R14, R7, 1 ;  /* 0x3f800000070e7421 */ /* 0x000fc80000000000 */
[----:B------:R-:W2:Y:S08]  /*1030*/  MUFU.RCP R11, R14 ;  /* 0x0000000e000b7308 */ /* 0x000eb00000001000 */
[----:B------:R-:W4:Y:S01]  /*1040*/  FCHK P0, R7, R14 ;  /* 0x0000000e07007302 */ /* 0x000f220000000000 */
[----:B--2---:R-:W-:-:S04]  /*1050*/  FFMA R2, -R14, R11, 1 ;  /* 0x3f8000000e027423 */ /* 0x004fc8000000010b */
[----:B0-----:R-:W-:Y:S01]  /*1060*/  FFMA R4, R11, R2, R11 ;  /* 0x000000020b047223 */ /* 0x001fe2000000000b */
[----:B------:R-:W-:-:S03]  /*1070*/  IMAD.MOV.U32 R2, RZ, RZ, R14 ;  /* 0x000000ffff027224 */ /* 0x000fc600078e000e */
[----:B------:R-:W-:-:S04]  /*1080*/  FFMA R11, R7, R4, RZ ;  /* 0x00000004070b7223 */ /* 0x000fc800000000ff */
[----:B------:R-:W-:-:S04]  /*1090*/  FFMA R8, -R14, R11, R7 ;  /* 0x0000000b0e087223 */ /* 0x000fc80000000107 */
[----:B------:R-:W-:Y:S01]  /*10a0*/  FFMA R4, R4, R8, R11 ;  /* 0x0000000804047223 */ /* 0x000fe2000000000b */
[----:B----4-:R-:W-:Y:S06]  /*10b0*/  @!P0 BRA `(.L_x_3755) ;  /* 0x00000000000c8947 */ /* 0x010fec0003800000 */
[----:B------:R-:W-:-:S07]  /*10c0*/  MOV R10, 0x10e0 ;  /* 0x000010e0000a7802 */ /* 0x000fce0000000f00 */
[----:B-1-3--:R-:W-:Y:S05]  /*10d0*/  CALL.REL.NOINC `($__internal_36_$__cuda_sm3x_div_rn_noftz_f32_slowpath) ;  /* 0x0000001c00147944 */ /* 0x00afea0003c00000 */
[----:B------:R-:W-:-:S07]  /*10e0*/  MOV R4, R7 ;  /* 0x0000000700047202 */ /* 0x000fce0000000f00 */
.L_x_3755:
[----:B-1----:R-:W-:Y:S01]  /*10f0*/  FADD R6, -R3, R6 ;  /* 0x0000000603067221 */ /* 0x002fe20000000100 */
[----:B------:R-:W-:-:S03]  /*1100*/  FFMA R10, R0, R9, RZ ;  /* 0x00000009000a7223 */ /* 0x000fc600000000ff */
[C---:B------:R-:W-:Y:S01]  /*1110*/  FMUL R8, R6.reuse, R6 ;  /* 0x0000000606087220 */ /* 0x040fe20000400000 */
[----:B------:R-:W-:-:S03]  /*1120*/  FFMA R3, R6, R4, R3 ;  /* 0x0000000406037223 */ /* 0x000fc60000000003 */
[----:B---3--:R-:W-:-:S04]  /*1130*/  FFMA R5, R8, R4, R5 ;  /* 0x0000000408057223 */ /* 0x008fc80000000005 */
[----:B------:R-:W-:-:S07]  /*1140*/  FADD R4, R10, R5 ;  /* 0x000000050a047221 */ /* 0x000fce0000000000 */
.L_x_3754:
[----:B------:R-:W-:-:S03]  /*1150*/  UMOV UR4, 0xffffffff ;  /* 0xffffffff00047882 */ /* 0x000fc60000000000 */
[----:B------:R-:W-:Y:S05]  /*1160*/  BRA.DIV UR4, `(.L_x_3756) ;  /* 0x0000001604147947 */ /* 0x000fea000b800000 */
[----:B-1----:R1:W2:Y:S04]  /*1170*/  SHFL.DOWN PT, R6, R3, 0x8, 0x1f ;  /* 0x09001f0003067f89 */ /* 0x0022a800000e0000 */
[----:B---3--:R1:W3:Y:S04]  /*1180*/  SHFL.DOWN PT, R5, R4, 0x8, 0x1f ;  /* 0x09001f0004057f89 */ /* 0x0082e800000e0000 */
[----:B------:R1:W4:Y:S02]  /*1190*/  SHFL.DOWN PT, R7, R2, 0x8, 0x1f ;  /* 0x09001f0002077f89 */ /* 0x00032400000e0000 */
.L_x_3810:
[----:B----4-:R-:W-:-:S13]  /*11a0*/  FSETP.NEU.AND P0, PT, R7, RZ, PT ;  /* 0x000000ff0700720b */ /* 0x010fda0003f0d000 */
[----:B------:R-:W-:Y:S05]  /*11b0*/  @!P0 BRA `(.L_x_3757) ;  /* 0x0000000000508947 */ /* 0x000fea0003800000 */
[----:B------:R-:W-:-:S04]  /*11c0*/  FADD R8, R2, R7 ;  /* 0x0000000702087221 */ /* 0x000fc80000000000 */
        /* <DEDUP_REMOVED lines=10> */
[----:B0123--:R-:W-:Y:S05]  /*1270*/  CALL.REL.NOINC `($__internal_36_$__cuda_sm3x_div_rn_noftz_f32_slowpath) ;  /* 0x0000001800ac7944 */ /* 0x00ffea0003c00000 */
[----:B------:R-:W-:-:S07]  /*1280*/  IMAD.MOV.U32 R10, RZ, RZ, R7 ;  /* 0x000000ffff0a7224 */ /* 0x000fce00078e0007 */
.L_x_3758:
[----:B--2---:R-:W-:-:S04]  /*1290*/  FADD R6, -R3, R6 ;  /* 0x0000000603067221 */ /* 0x004fc80000000100 */
[C---:B------:R-:W-:Y:S01]  /*12a0*/  FMUL R7, R6.reuse, R6 ;  /* 0x0000000606077220 */ /* 0x040fe20000400000 */
[----:B01----:R-:W-:-:S03]  /*12b0*/  FFMA R3, R6, R10, R3 ;  /* 0x0000000a06037223 */ /* 0x003fc60000000003 */
[----:B------:R-:W-:-:S04]  /*12c0*/  FMUL R2, R2, R7 ;  /* 0x0000000702027220 */ /* 0x000fc80000400000 */
[----:B---3--:R-:W-:Y:S01]  /*12d0*/  FFMA R5, R2, R10, R5 ;  /* 0x0000000a02057223 */ /* 0x008fe20000000005 */
[----:B------:R-:W-:-:S03]  /*12e0*/  MOV R2, R8 ;  /* 0x0000000800027202 */ /* 0x000fc60000000f00 */
[----:B------:R-:W-:-:S07]  /*12f0*/  FADD R4, R4, R5 ;  /* 0x0000000504047221 */ /* 0x000fce0000000000 */
.L_x_3757:
[----:B------:R-:W-:-:S03]  /*1300*/  UMOV UR4, 0xffffffff ;  /* 0xffffffff00047882 */ /* 0x000fc60000000000 */
[----:B------:R-:W-:Y:S05]  /*1310*/  BRA.DIV UR4, `(.L_x_3759) ;  /* 0x0000001604087947 */ /* 0x000fea000b800000 */
[----:B--2---:R2:W4:Y:S04]  /*1320*/  SHFL.DOWN PT, R6, R3, 0x4, 0x1f ;  /* 0x08801f0003067f89 */ /* 0x00452800000e0000 */
[----:B---3--:R2:W3:Y:S04]  /*1330*/  SHFL.DOWN PT, R5, R4, 0x4, 0x1f ;  /* 0x08801f0004057f89 */ /* 0x0084e800000e0000 */
[----:B------:R2:W0:Y:S02]  /*1340*/  SHFL.DOWN PT, R7, R2, 0x4, 0x1f ;  /* 0x08801f0002077f89 */ /* 0x00042400000e0000 */
.L_x_3815:
        /* <DEDUP_REMOVED lines=13> */
[----:B-1234-:R-:W-:Y:S05]  /*1420*/  CALL.REL.NOINC `($__internal_36_$__cuda_sm3x_div_rn_noftz_f32_slowpath) ;  /* 0x0000001800407944 */ /* 0x01efea0003c00000 */
[----:B------:R-:W-:-:S07]  /*1430*/  IMAD.MOV.U32 R10, RZ, RZ, R7 ;  /* 0x000000ffff0a7224 */ /* 0x000fce00078e0007 */
.L_x_3761:
[----:B----4-:R-:W-:-:S04]  /*1440*/  FADD R6, -R3, R6 ;  /* 0x0000000603067221 */ /* 0x010fc80000000100 */
[C---:B------:R-:W-:Y:S01]  /*1450*/  FMUL R7, R6.reuse, R6 ;  /* 0x0000000606077220 */ /* 0x040fe20000400000 */
[----:B-12---:R-:W-:-:S03]  /*1460*/  FFMA R3, R6, R10, R3 ;  /* 0x0000000a06037223 */ /* 0x006fc60000000003 */
[----:B------:R-:W-:-:S04]  /*1470*/  FMUL R2, R2, R7 ;  /* 0x0000000702027220 */ /* 0x000fc80000400000 */
[----:B---3--:R-:W-:Y:S01]  /*1480*/  FFMA R5, R2, R10, R5 ;  /* 0x0000000a02057223 */ /* 0x008fe20000000005 */
[----:B------:R-:W-:-:S03]  /*1490*/  MOV R2, R8 ;  /* 0x0000000800027202 */ /* 0x000fc60000000f00 */
[----:B------:R-:W-:-:S07]  /*14a0*/  FADD R4, R4, R5 ;  /* 0x0000000504047221 */ /* 0x000fce0000000000 */
.L_x_3760:
[----:B------:R-:W-:-:S03]  /*14b0*/  UMOV UR4, 0xffffffff ;  /* 0xffffffff00047882 */ /* 0x000fc60000000000 */
[----:B------:R-:W-:Y:S05]  /*14c0*/  BRA.DIV UR4, `(.L_x_3762) ;  /* 0x0000001204fc7947 */ /* 0x000fea000b800000 */
[----:B----4-:R0:W4:Y:S04]  /*14d0*/  SHFL.DOWN PT, R6, R3, 0x2, 0x1f ;  /* 0x08401f0003067f89 */ /* 0x01012800000e0000 */
[----:B---3--:R0:W3:Y:S04]  /*14e0*/  SHFL.DOWN PT, R5, R4, 0x2, 0x1f ;  /* 0x08401f0004057f89 */ /* 0x0080e800000e0000 */
[----:B------:R0:W0:Y:S02]  /*14f0*/  SHFL.DOWN PT, R7, R2, 0x2, 0x1f ;  /* 0x08401f0002077f89 */ /* 0x00002400000e0000 */
.L_x_3820:
        /* <DEDUP_REMOVED lines=15> */
.L_x_3764:
[----:B----4-:R-:W-:-:S04]  /*15f0*/  FADD R6, -R3, R6 ;  /* 0x0000000603067221 */ /* 0x010fc80000000100 */
[C---:B------:R-:W-:Y:S01]  /*1600*/  FMUL R7, R6.reuse, R6 ;  /* 0x0000000606077220 */ /* 0x040fe20000400000 */
[----:B-12---:R-:W-:-:S03]  /*1610*/  FFMA R3, R6, R10, R3 ;  /* 0x0000000a06037223 */ /* 0x006fc60000000003 */
[----:B------:R-:W-:-:S04]  /*1620*/  FMUL R2, R2, R7 ;  /* 0x0000000702027220 */ /* 0x000fc80000400000 */
[----:B---3--:R-:W-:Y:S01]  /*1630*/  FFMA R5, R2, R10, R5 ;  /* 0x0000000a02057223 */ /* 0x008fe20000000005 */
[----:B------:R-:W-:-:S03]  /*1640*/  MOV R2, R8 ;  /* 0x0000000800027202 */ /* 0x000fc60000000f00 */
[----:B------:R-:W-:-:S07]  /*1650*/  FADD R4, R4, R5 ;  /* 0x0000000504047221 */ /* 0x000fce0000000000 */
.L_x_3763:
[----:B------:R-:W-:-:S03]  /*1660*/  UMOV UR4, 0xffffffff ;  /* 0xffffffff00047882 */ /* 0x000fc60000000000 */
[----:B------:R-:W-:Y:S05]  /*1670*/  BRA.DIV UR4, `(.L_x_3765) ;  /* 0x0000001204f07947 */ /* 0x000fea000b800000 */
[----:B----4-:R0:W4:Y:S04]  /*1680*/  SHFL.DOWN PT, R6, R3, 0x1, 0x1f ;  /* 0x08201f0003067f89 */ /* 0x01012800000e0000 */
[----:B---3--:R0:W3:Y:S04]  /*1690*/  SHFL.DOWN PT, R5, R4, 0x1, 0x1f ;  /* 0x08201f0004057f89 */ /* 0x0080e800000e0000 */
[----:B------:R0:W0:Y:S02]  /*16a0*/  SHFL.DOWN PT, R7, R2, 0x1, 0x1f ;  /* 0x08201f0002077f89 */ /* 0x00002400000e0000 */
.L_x_3825:
        /* <DEDUP_REMOVED lines=15> */
.L_x_3767:
[----:B----4-:R-:W-:-:S04]  /*17a0*/  FADD R6, -R3, R6 ;  /* 0x0000000603067221 */ /* 0x010fc80000000100 */
[C---:B------:R-:W-:Y:S01]  /*17b0*/  FMUL R7, R6.reuse, R6 ;  /* 0x0000000606077220 */ /* 0x040fe20000400000 */
[----:B-12---:R-:W-:-:S03]  /*17c0*/  FFMA R3, R6, R10, R3 ;  /* 0x0000000a06037223 */ /* 0x006fc60000000003 */
[----:B------:R-:W-:-:S04]  /*17d0*/  FMUL R2, R2, R7 ;  /* 0x0000000702027220 */ /* 0x000fc80000400000 */
[----:B---3--:R-:W-:Y:S01]  /*17e0*/  FFMA R5, R2, R10, R5 ;  /* 0x0000000a02057223 */ /* 0x008fe20000000005 */
[----:B------:R-:W-:-:S03]  /*17f0*/  MOV R2, R8 ;  /* 0x0000000800027202 */ /* 0x000fc60000000f00 */
[----:B------:R-:W-:-:S07]  /*1800*/  FADD R4, R4, R5 ;  /* 0x0000000504047221 */ /* 0x000fce0000000000 */
.L_x_3766:
[----:B------:R-:W-:-:S03]  /*1810*/  UMOV UR4, 0xffffffff ;  /* 0xffffffff00047882 */ /* 0x000fc60000000000 */
[----:B------:R-:W-:Y:S05]  /*1820*/  BRA.DIV UR4, `(.L_x_3768) ;  /* 0x0000001204e47947 */ /* 0x000fea000b800000 */
[----:B-12---:R-:W0:Y:S04]  /*1830*/  SHFL.IDX PT, R3, R3, RZ, 0x1f ;  /* 0x00001fff03037589 */ /* 0x006e2800000e0000 */
[----:B------:R1:W2:Y:S04]  /*1840*/  SHFL.IDX PT, R7, R4, RZ, 0x1f ;  /* 0x00001fff04077589 */ /* 0x0002a800000e0000 */
[----:B------:R1:W0:Y:S02]  /*1850*/  SHFL.IDX PT, R14, R2, RZ, 0x1f ;  /* 0x00001fff020e7589 */ /* 0x00022400000e0000 */
.L_x_3830:
[----:B0--3--:R-:W1:Y:S08]  /*1860*/  MUFU.RCP R5, R14 ;  /* 0x0000000e00057308 */ /* 0x009e700000001000 */
[----:B--2---:R-:W0:Y:S01]  /*1870*/  FCHK P0, R7, R14 ;  /* 0x0000000e07007302 */ /* 0x004e220000000000 */
[----:B-1----:R-:W-:-:S04]  /*1880*/  FFMA R2, -R14, R5, 1 ;  /* 0x3f8000000e027423 */ /* 0x002fc80000000105 */
[----:B------:R-:W-:-:S04]  /*1890*/  FFMA R2, R5, R2, R5 ;  /* 0x0000000205027223 */ /* 0x000fc80000000005 */
[----:B------:R-:W-:-:S04]  /*18a0*/  FFMA R5, R7, R2, RZ ;  /* 0x0000000207057223 */ /* 0x000fc800000000ff */
[----:B------:R-:W-:-:S04]  /*18b0*/  FFMA R4, -R14, R5, R7 ;  /* 0x000000050e047223 */ /* 0x000fc80000000107 */
[----:B------:R-:W-:Y:S01]  /*18c0*/  FFMA R2, R2, R4, R5 ;  /* 0x0000000402027223 */ /* 0x000fe20000000005 */
[----:B0-----:R-:W-:Y:S06]  /*18d0*/  @!P0 BRA `(.L_x_3769) ;  /* 0x00000000000c8947 */ /* 0x001fec0003800000 */
[----:B------:R-:W-:-:S07]  /*18e0*/  MOV R10, 0x1900 ;  /* 0x00001900000a7802 */ /* 0x000fce0000000f00 */
[----:B----4-:R-:W-:Y:S05]  /*18f0*/  CALL.REL.NOINC `($__internal_36_$__cuda_sm3x_div_rn_noftz_f32_slowpath) ;  /* 0x00000014000c7944 */ /* 0x010fea0003c00000 */
[----:B------:R-:W-:-:S07]  /*1900*/  MOV R2, R7 ;  /* 0x0000000700027202 */ /* 0x000fce0000000f00 */
.L_x_3769:
[----:B------:R-:W-:Y:S01]  /*1910*/  FMNMX R5, RZ, R2, !PT ;  /* 0x00000002ff057209 */ /* 0x000fe20007800000 */
[----:B------:R-:W-:Y:S01]  /*1920*/  FADD R7, R0, -R3 ;  /* 0x8000000300077221 */ /* 0x000fe20000000000 */
[----:B------:R-:W-:Y:S01]  /*1930*/  IADD3 R34, P1, PT, RZ, R34, RZ ;  /* 0x00000022ff227210 */ /* 0x000fe20007f3e0ff */
[----:B------:R-:W-:Y:S01]  /*1940*/  HFMA2 R3, -RZ, RZ, 0, 0 ;  /* 0x00000000ff037431 */ /* 0x000fe200000001ff */
[----:B------:R-:W0:Y:S01]  /*1950*/  LDCU UR4, c[0x0][0x370] ;  /* 0x00006e00ff0477ac */ /* 0x000e220008000800 */
[----:B------:R-:W-:Y:S01]  /*1960*/  FADD R5, R28, R5 ;  /* 0x000000051c057221 */ /* 0x000fe20000000000 */
[----:B------:R-:W-:Y:S01]  /*1970*/  IADD3.X R9, PT, PT, R26, 0x1, RZ, P1, !PT ;  /* 0x000000011a097810 */ /* 0x000fe20000ffe4ff */
[----:B------:R-:W0:Y:S01]  /*1980*/  LDC R0, c[0x0][0x364] ;  /* 0x0000d900ff007b82 */ /* 0x000e220000000800 */
[----:B------:R-:W-:Y:S01]  /*1990*/  IMAD.WIDE.U32 R16, R33, 0x2, R16 ;  /* 0x0000000221107825 */ /* 0x000fe200078e0010 */
[----:B------:R-:W-:Y:S02]  /*19a0*/  LEA R29, P2, R18, R29, 0x3 ;  /* 0x0000001d121d7211 */ /* 0x000fe400078418ff */
[----:B------:R-:W-:-:S02]  /*19b0*/  FSETP.GEU.AND P0, PT, |R5|, 1.175494350822287508e-38, PT ;  /* 0x008000000500780b */ /* 0x000fc40003f0e200 */
[----:B------:R-:W-:Y:S02]  /*19c0*/  SHF.R.S32.HI R2, RZ, 0x1f, R9 ;  /* 0x0000001fff027819 */ /* 0x000fe40000011409 */
[----:B------:R-:W-:-:S03]  /*19d0*/  IADD3.X R27, PT, PT, R27, R22, RZ, P2, !PT ;  /* 0x000000161b1b7210 */ /* 0x000fc600017fe4ff */
[----:B------:R-:W-:Y:S02]  /*19e0*/  IMAD R4, R2, UR42, RZ ;  /* 0x0000002a02047c24 */ /* 0x000fe4000f8e02ff */
[----:B------:R-:W-:-:S04]  /*19f0*/  IMAD.MOV.U32 R2, RZ, RZ, R32 ;  /* 0x000000ffff027224 */ /* 0x000fc800078e0020 */
[----:B------:R-:W-:Y:S01]  /*1a00*/  @!P0 FMUL R5, R5, 16777216 ;  /* 0x4b80000005058820 */ /* 0x000fe20000400000 */
[----:B------:R-:W-:-:S03]  /*1a10*/  IMAD.WIDE.U32 R2, R9, UR42, R2 ;  /* 0x0000002a09027c25 */ /* 0x000fc6000f8e0002 */
[----:B----4-:R-:W1:Y:S01]  /*1a20*/  MUFU.RSQ R6, R5 ;  /* 0x0000000500067308 */ /* 0x010e620000001400 */
[----:B------:R-:W-:-:S05]  /*1a30*/  IMAD R9, R9, UR43, R4 ;  /* 0x0000002b09097c24 */ /* 0x000fca000f8e0204 */
[----:B------:R-:W-:Y:S01]  /*1a40*/  IADD3 R3, PT, PT, R3, R9, RZ ;  /* 0x0000000903037210 */ /* 0x000fe20007ffe0ff */
[----:B-1----:R-:W-:Y:S01]  /*1a50*/  @!P0 FMUL R6, R6, 4096 ;  /* 0x4580000006068820 */ /* 0x002fe20000400000 */
[----:B------:R-:W-:-:S03]  /*1a60*/  LEA R4, P0, R2, UR40, 0x2 ;  /* 0x0000002802047c11 */ /* 0x000fc6000f8010ff */
[----:B------:R-:W-:Y:S01]  /*1a70*/  FMUL R7, R6, R7 ;  /* 0x0000000706077220 */ /* 0x000fe20000400000 */
[----:B------:R-:W-:Y:S01]  /*1a80*/  LEA.HI.X R5, R2, UR41, R3, 0x2, P0 ;  /* 0x0000002902057c11 */ /* 0x000fe200080f1403 */
[----:B0-----:R-:W-:Y:S01]  /*1a90*/  IMAD R3, R0, UR4, RZ ;  /* 0x0000000400037c24 */ /* 0x001fe2000f8e02ff */
[----:B------:R-:W-:Y:S01]  /*1aa0*/  ISETP.GE.U32.AND P0, PT, R16, UR44, PT ;  /* 0x0000002c10007c0c */ /* 0x000fe2000bf06070 */
[----:B------:R-:W-:Y:S02]  /*1ab0*/  FFMA R7, R31, R7, R30 ;  /* 0x000000071f077223 */ /* 0x000fe4000000001e */
[----:B------:R-:W-:Y:S01]  /*1ac0*/  IMAD.U32.X R26, R3, 0x2, R26, P1 ;  /* 0x00000002031a7824 */ /* 0x000fe200008e041a */
[----:B------:R-:W-:Y:S02]  /*1ad0*/  ISETP.GE.AND.EX P0, PT, R17, UR45, PT, P0 ;  /* 0x0000002d11007c0c */ /* 0x000fe4000bf06300 */
[----:B------:R0:W-:Y:S11]  /*1ae0*/  STG.E desc[UR36][R4.64], R7 ;  /* 0x0000000704007986 */ /* 0x0001f6000c101924 */
[----:B------:R-:W-:Y:S05]  /*1af0*/  @!P0 BRA `(.L_x_3770) ;  /* 0xffffffe800388947 */ /* 0x000fea000383ffff */
[----:B------:R-:W-:Y:S05]  /*1b00*/  EXIT ;  /* 0x000000000000794d */ /* 0x000fea0003800000 */
.L_x_3736:
[----:B------:R-:W-:Y:S01]  /*1b10*/  HFMA2 R12, -RZ, RZ, 0, 9.5367431640625e-07 ;  /* 0x00000010ff0c7431 */ /* 0x000fe200000001ff */
[----:B------:R-:W-:Y:S01]  /*1b20*/  BSSY B0, `(.L_x_3771) ;  /* 0x0000008000007945 */ /* 0x000fe20003800000 */
[----:B------:R-:W-:Y:S01]  /*1b30*/  MOV R7, 0x3f800000 ;  /* 0x3f80000000077802 */ /* 0x000fe20000000f00 */
[----:B------:R-:W-:Y:S01]  /*1b40*/  IMAD.MOV.U32 R13, RZ, RZ, R4 ;  /* 0x000000ffff0d7224 */ /* 0x000fe200078e0004 */
[----:B------:R-:W-:Y:S01]  /*1b50*/  MOV R11, 0x1f ;  /* 0x0000001f000b7802 */ /* 0x000fe20000000f00 */
[----:B------:R-:W-:-:S07]  /*1b60*/  IMAD.MOV.U32 R15, RZ, RZ, -0x1 ;  /* 0xffffffffff0f7424 */ /* 0x000fce00078e00ff */
[----:B-----5:R-:W-:Y:S05]  /*1b70*/  WARPSYNC.COLLECTIVE R15, `(.L_x_3772) ;  /* 0x000000000f087348 */ /* 0x020fea0003c00000 */
[----:B------:R0:W1:Y:S02]  /*1b80*/  SHFL.DOWN P6, R14, R13, R12, R11 ;  /* 0x0800000c0d0e7389 */ /* 0x00006400000c000b */
[----:B01---5:R-:W-:Y:S05]  /*1b90*/  ENDCOLLECTIVE ;  /* 0x000000000000791b */ /* 0x023fea0003800000 */
.L_x_3772:
[----:B------:R-:W-:Y:S05]  /*1ba0*/  BSYNC B0 ;  /* 0x0000000000007941 */ /* 0x000fea0003800000 */
.L_x_3771:
        /* <DEDUP_REMOVED lines=8> */
.L_x_3773:
[----:B------:R-:W-:Y:S01]  /*1c30*/  MOV R13, R7 ;  /* 0x00000007000d7202 */ /* 0x000fe20000000f00 */
[----:B------:R-:W-:-:S07]  /*1c40*/  IMAD.MOV.U32 R8, RZ, RZ, R14 ;  /* 0x000000ffff087224 */ /* 0x000fce00078e000e */
[----:B------:R-:W-:Y:S05]  /*1c50*/  WARPSYNC.COLLECTIVE R15, `(.L_x_3774) ;  /* 0x000000000f087348 */ /* 0x000fea0003c00000 */
[----:B------:R0:W1:Y:S02]  /*1c60*/  SHFL.DOWN P6, R14, R13, R12, R11 ;  /* 0x0800000c0d0e7389 */ /* 0x00006400000c000b */
[----:B01----:R-:W-:Y:S05]  /*1c70*/  ENDCOLLECTIVE ;  /* 0x000000000000791b */ /* 0x003fea0003800000 */
.L_x_3774:
[----:B------:R-:W-:Y:S01]  /*1c80*/  MOV R7, R14 ;  /* 0x0000000e00077202 */ /* 0x000fe20000000f00 */
[----:B------:R-:W-:Y:S06]  /*1c90*/  BRA `(.L_x_3775) ;  /* 0xffffffe800247947 */ /* 0x000fec000383ffff */
.L_x_3739:
[----:B------:R-:W-:Y:S01]  /*1ca0*/  HFMA2 R12, -RZ, RZ, 0, 4.76837158203125e-07 ;  /* 0x00000008ff0c7431 */ /* 0x000fe200000001ff */
[----:B------:R-:W-:Y:S01]  /*1cb0*/  BSSY B0, `(.L_x_3776) ;  /* 0x0000007000007945 */ /* 0x000fe20003800000 */
[----:B------:R-:W-:Y:S01]  /*1cc0*/  IMAD.MOV.U32 R13, RZ, RZ, R4 ;  /* 0x000000ffff0d7224 */ /* 0x000fe200078e0004 */
[----:B------:R-:W-:Y:S01]  /*1cd0*/  MOV R11, 0x1f ;  /* 0x0000001f000b7802 */ /* 0x000fe20000000f00 */
[----:B------:R-:W-:-:S07]  /*1ce0*/  IMAD.MOV.U32 R15, RZ, RZ, -0x1 ;  /* 0xffffffffff0f7424 */ /* 0x000fce00078e00ff */
[----:B012--5:R-:W-:Y:S05]  /*1cf0*/  WARPSYNC.COLLECTIVE R15, `(.L_x_3777) ;  /* 0x000000000f087348 */ /* 0x027fea0003c00000 */
[----:B------:R3:W4:Y:S02]  /*1d00*/  SHFL.DOWN P6, R14, R13, R12, R11 ;  /* 0x0800000c0d0e7389 */ /* 0x00072400000c000b */
[----:B012345:R-:W-:Y:S05]  /*1d10*/  ENDCOLLECTIVE ;  /* 0x000000000000791b */ /* 0x03ffea0003800000 */
.L_x_3777:
[----:B------:R-:W-:Y:S05]  /*1d20*/  BSYNC B0 ;  /* 0x0000000000007941 */ /* 0x000fea0003800000 */
.L_x_3776:
        /* <DEDUP_REMOVED lines=8> */
.L_x_3778:
[----:B------:R-:W-:Y:S01]  /*1db0*/  MOV R13, R6 ;  /* 0x00000006000d7202 */ /* 0x000fe20000000f00 */
[----:B------:R-:W-:-:S07]  /*1dc0*/  IMAD.MOV.U32 R8, RZ, RZ, R14 ;  /* 0x000000ffff087224 */ /* 0x000fce00078e000e */
[----:B------:R-:W-:Y:S05]  /*1dd0*/  WARPSYNC.COLLECTIVE R15, `(.L_x_3779) ;  /* 0x000000000f087348 */ /* 0x000fea0003c00000 */
[----:B------:R0:W1:Y:S02]  /*1de0*/  SHFL.DOWN P6, R14, R13, R12, R11 ;  /* 0x0800000c0d0e7389 */ /* 0x00006400000c000b */
[----:B01----:R-:W-:Y:S05]  /*1df0*/  ENDCOLLECTIVE ;  /* 0x000000000000791b */ /* 0x003fea0003800000 */
.L_x_3779:
[----:B------:R-:W-:Y:S01]  /*1e00*/  MOV R7, R14 ;  /* 0x0000000e00077202 */ /* 0x000fe20000000f00 */
[----:B------:R-:W-:Y:S06]  /*1e10*/  BRA `(.L_x_3780) ;  /* 0xffffffe8002c7947 */ /* 0x000fec000383ffff */
.L_x_3742:
        /* <DEDUP_REMOVED lines=8> */
.L_x_3782:
[----:B------:R-:W-:Y:S05]  /*1ea0*/  BSYNC B0 ;  /* 0x0000000000007941 */ /* 0x000fea0003800000 */
.L_x_3781:
        /* <DEDUP_REMOVED lines=8> */
.L_x_3783:
[----:B------:R-:W-:Y:S01]  /*1f30*/  MOV R13, R6 ;  /* 0x00000006000d7202 */ /* 0x000fe20000000f00 */
[----:B------:R-:W-:-:S07]  /*1f40*/  IMAD.MOV.U32 R8, RZ, RZ, R14 ;  /* 0x000000ffff087224 */ /* 0x000fce00078e000e */
[----:B------:R-:W-:Y:S05]  /*1f50*/  WARPSYNC.COLLECTIVE R15, `(.L_x_3784) ;  /* 0x000000000f087348 */ /* 0x000fea0003c00000 */
[----:B------:R0:W1:Y:S02]  /*1f60*/  SHFL.DOWN P6, R14, R13, R12, R11 ;  /* 0x0800000c0d0e7389 */ /* 0x00006400000c000b */
[----:B01----:R-:W-:Y:S05]  /*1f70*/  ENDCOLLECTIVE ;  /* 0x000000000000791b */ /* 0x003fea0003800000 */
.L_x_3784:
[----:B------:R-:W-:Y:S01]  /*1f80*/  MOV R7, R14 ;  /* 0x0000000e00077202 */ /* 0x000fe20000000f00 */
[----:B------:R-:W-:Y:S06]  /*1f90*/  BRA `(.L_x_3785) ;  /* 0xffffffe800387947 */ /* 0x000fec000383ffff */
.L_x_3745:
        /* <DEDUP_REMOVED lines=8> */
.L_x_3787:
[----:B------:R-:W-:Y:S05]  /*2020*/  BSYNC B0 ;  /* 0x0000000000007941 */ /* 0x000fea0003800000 */
.L_x_3786:
        /* <DEDUP_REMOVED lines=8> */
.L_x_3788:
[----:B------:R-:W-:Y:S01]  /*20b0*/  MOV R13, R6 ;  /* 0x00000006000d7202 */ /* 0x000fe20000000f00 */
[----:B------:R-:W-:-:S07]  /*20c0*/  IMAD.MOV.U32 R8, RZ, RZ, R14 ;  /* 0x000000ffff087224 */ /* 0x000fce00078e000e */
[----:B------:R-:W-:Y:S05]  /*20d0*/  WARPSYNC.COLLECTIVE R15, `(.L_x_3789) ;  /* 0x000000000f087348 */ /* 0x000fea0003c00000 */
[----:B------:R0:W1:Y:S02]  /*20e0*/  SHFL.DOWN P6, R14, R13, R12, R11 ;  /* 0x0800000c0d0e7389 */ /* 0x00006400000c000b */
[----:B01----:R-:W-:Y:S05]  /*20f0*/  ENDCOLLECTIVE ;  /* 0x000000000000791b */ /* 0x003fea0003800000 */
.L_x_3789:
[----:B------:R-:W-:Y:S01]  /*2100*/  MOV R7, R14 ;  /* 0x0000000e00077202 */ /* 0x000fe20000000f00 */
[----:B------:R-:W-:Y:S06]  /*2110*/  BRA `(.L_x_3790) ;  /* 0xffffffe800447947 */ /* 0x000fec000383ffff */
.L_x_3748:
        /* <DEDUP_REMOVED lines=8> */
.L_x_3792:
[----:B------:R-:W-:Y:S05]  /*21a0*/  BSYNC B0 ;  /* 0x0000000000007941 */ /* 0x000fea0003800000 */
.L_x_3791:
        /* <DEDUP_REMOVED lines=8> */
.L_x_3793:
[----:B------:R-:W-:Y:S01]  /*2230*/  MOV R13, R6 ;  /* 0x00000006000d7202 */ /* 0x000fe20000000f00 */
[----:B------:R-:W-:-:S07]  /*2240*/  IMAD.MOV.U32 R8, RZ, RZ, R14 ;  /* 0x000000ffff087224 */ /* 0x000fce00078e000e */
[----:B------:R-:W-:Y:S05]  /*2250*/  WARPSYNC.COLLECTIVE R15, `(.L_x_3794) ;  /* 0x000000000f087348 */ /* 0x000fea0003c00000 */
[----:B------:R0:W1:Y:S02]  /*2260*/  SHFL.DOWN P6, R14, R13, R12, R11 ;  /* 0x0800000c0d0e7389 */ /* 0x00006400000c000b */
[----:B01----:R-:W-:Y:S05]  /*2270*/  ENDCOLLECTIVE ;  /* 0x000000000000791b */ /* 0x003fea0003800000 */
.L_x_3794:
[----:B------:R-:W-:Y:S01]  /*2280*/  MOV R7, R14 ;  /* 0x0000000e00077202 */ /* 0x000fe20000000f00 */
[----:B------:R-:W-:Y:S06]  /*2290*/  BRA `(.L_x_3795) ;  /* 0xffffffe800507947 */ /* 0x000fec000383ffff */
.L_x_3751:
        /* <DEDUP_REMOVED lines=8> */
.L_x_3797:
[----:B------:R-:W-:Y:S05]  /*2320*/  BSYNC B0 ;  /* 0x0000000000007941 */ /* 0x000fea0003800000 */
.L_x_3796:
        /* <DEDUP_REMOVED lines=8> */
.L_x_3798:
[----:B------:R-:W-:Y:S01]  /*23b0*/  MOV R13, R6 ;  /* 0x00000006000d7202 */ /* 0x000fe20000000f00 */
[----:B------:R-:W-:-:S07]  /*23c0*/  IMAD.MOV.U32 R7, RZ, RZ, R14 ;  /* 0x000000ffff077224 */ /* 0x000fce00078e000e */
[----:B------:R-:W-:Y:S05]  /*23d0*/  WARPSYNC.COLLECTIVE R15, `(.L_x_3799) ;  /* 0x000000000f087348 */ /* 0x000fea0003c00000 */
[----:B------:R0:W1:Y:S02]  /*23e0*/  SHFL.IDX P6, R14, R13, R12, R11 ;  /* 0x0000000c0d0e7389 */ /* 0x00006400000c000b */
[----:B01----:R-:W-:Y:S05]  /*23f0*/  ENDCOLLECTIVE ;  /* 0x000000000000791b */ /* 0x003fea0003800000 */
.L_x_3799:
[----:B------:R-:W-:Y:S05]  /*2400*/  BRA `(.L_x_3800) ;  /* 0xffffffe800607947 */ /* 0x000fea000383ffff */
.L_x_3753:
[C-C-:B------:R-:W-:Y:S01]  /*2410*/  FADD R9, R0.reuse, -R3.reuse ;  /* 0x8000000300097221 */ /* 0x140fe20000000000 */
[----:B------:R-:W-:Y:S01]  /*2420*/  BSSY B0, `(.L_x_3801) ;  /* 0x000000a000007945 */ /* 0x000fe20003800000 */
[----:B0-----:R-:W-:Y:S01]  /*2430*/  MOV R7, 0x3f800000 ;  /* 0x3f80000000077802 */ /* 0x001fe20000000f00 */
[----:B------:R-:W-:Y:S02]  /*2440*/  IMAD.MOV.U32 R13, RZ, RZ, R3 ;  /* 0x000000ffff0d7224 */ /* 0x000fe400078e0003 */
[----:B------:R-:W-:Y:S01]  /*2450*/  FFMA R4, R0, R9, RZ ;  /* 0x0000000900047223 */ /* 0x000fe200000000ff */
[----:B------:R-:W-:Y:S01]  /*2460*/  MOV R12, 0x10 ;  /* 0x00000010000c7802 */ /* 0x000fe20000000f00 */
[----:B------:R-:W-:Y:S01]  /*2470*/  IMAD.MOV.U32 R15, RZ, RZ, -0x1 ;  /* 0xffffffffff0f7424 */ /* 0x000fe200078e00ff */
[----:B------:R-:W-:-:S07]  /*2480*/  MOV R11, 0x1f ;  /* 0x0000001f000b7802 */ /* 0x000fce0000000f00 */
[----:B------:R-:W-:Y:S05]  /*2490*/  WARPSYNC.COLLECTIVE R15, `(.L_x_3802) ;  /* 0x000000000f087348 */ /* 0x000fea0003c00000 */
[----:B------:R0:W1:Y:S02]  /*24a0*/  SHFL.DOWN P6, R14, R13, R12, R11 ;  /* 0x0800000c0d0e7389 */ /* 0x00006400000c000b */
[----:B01----:R-:W-:Y:S05]  /*24b0*/  ENDCOLLECTIVE ;  /* 0x000000000000791b */ /* 0x003fea0003800000 */
.L_x_3802:
[----:B------:R-:W-:Y:S05]  /*24c0*/  BSYNC B0 ;  /* 0x0000000000007941 */ /* 0x000fea0003800000 */
.L_x_3801:
        /* <DEDUP_REMOVED lines=8> */
.L_x_3803:
[----:B------:R-:W-:Y:S02]  /*2550*/  MOV R13, R7 ;  /* 0x00000007000d7202 */ /* 0x000fe40000000f00 */
[----:B------:R-:W-:-:S07]  /*2560*/  MOV R5, R14 ;  /* 0x0000000e00057202 */ /* 0x000fce0000000f00 */
[----:B------:R-:W-:Y:S05]  /*2570*/  WARPSYNC.COLLECTIVE R15, `(.L_x_3804) ;  /* 0x000000000f087348 */ /* 0x000fea0003c00000 */
[----:B------:R0:W1:Y:S02]  /*2580*/  SHFL.DOWN P6, R14, R13, R12, R11 ;  /* 0x0800000c0d0e7389 */ /* 0x00006400000c000b */
[----:B01----:R-:W-:Y:S05]  /*2590*/  ENDCOLLECTIVE ;  /* 0x000000000000791b */ /* 0x003fea0003800000 */
.L_x_3804:
[----:B------:R-:W-:Y:S01]  /*25a0*/  IMAD.MOV.U32 R7, RZ, RZ, R14 ;  /* 0x000000ffff077224 */ /* 0x000fe200078e000e */
[----:B------:R-:W-:Y:S06]  /*25b0*/  BRA `(.L_x_3805) ;  /* 0xffffffe8008c7947 */ /* 0x000fec000383ffff */
.L_x_3756:
[----:B------:R-:W-:Y:S01]  /*25c0*/  HFMA2 R12, -RZ, RZ, 0, 4.76837158203125e-07 ;  /* 0x00000008ff0c7431 */ /* 0x000fe200000001ff */
[----:B------:R-:W-:Y:S01]  /*25d0*/  BSSY B0, `(.L_x_3806) ;  /* 0x0000007000007945 */ /* 0x000fe20003800000 */
[----:B------:R-:W-:Y:S01]  /*25e0*/  MOV R13, R3 ;  /* 0x00000003000d7202 */ /* 0x000fe20000000f00 */
[----:B------:R-:W-:Y:S01]  /*25f0*/  IMAD.MOV.U32 R15, RZ, RZ, -0x1 ;  /* 0xffffffffff0f7424 */ /* 0x000fe200078e00ff */
[----:B------:R-:W-:-:S07]  /*2600*/  MOV R11, 0x1f ;  /* 0x0000001f000b7802 */ /* 0x000fce0000000f00 */
[----:B01-3--:R-:W-:Y:S05]  /*2610*/  WARPSYNC.COLLECTIVE R15, `(.L_x_3807) ;  /* 0x000000000f087348 */ /* 0x00bfea0003c00000 */
[----:B------:R2:W4:Y:S02]  /*2620*/  SHFL.DOWN P6, R14, R13, R12, R11 ;  /* 0x0800000c0d0e7389 */ /* 0x00052400000c000b */
[----:B01234-:R-:W-:Y:S05]  /*2630*/  ENDCOLLECTIVE ;  /* 0x000000000000791b */ /* 0x01ffea0003800000 */
.L_x_3807:
[----:B------:R-:W-:Y:S05]  /*2640*/  BSYNC B0 ;  /* 0x0000000000007941 */ /* 0x000fea0003800000 */
.L_x_3806:
        /* <DEDUP_REMOVED lines=8> */
.L_x_3808:
[----:B------:R-:W-:Y:S02]  /*26d0*/  MOV R13, R2 ;  /* 0x00000002000d7202 */ /* 0x000fe40000000f00 */
[----:B------:R-:W-:-:S07]  /*26e0*/  MOV R5, R14 ;  /* 0x0000000e00057202 */ /* 0x000fce0000000f00 */
[----:B------:R-:W-:Y:S05]  /*26f0*/  WARPSYNC.COLLECTIVE R15, `(.L_x_3809) ;  /* 0x000000000f087348 */ /* 0x000fea0003c00000 */
[----:B------:R0:W1:Y:S02]  /*2700*/  SHFL.DOWN P6, R14, R13, R12, R11 ;  /* 0x0800000c0d0e7389 */ /* 0x00006400000c000b */
[----:B01----:R-:W-:Y:S05]  /*2710*/  ENDCOLLECTIVE ;  /* 0x000000000000791b */ /* 0x003fea0003800000 */
.L_x_3809:
[----:B------:R-:W-:Y:S01]  /*2720*/  IMAD.MOV.U32 R7, RZ, RZ, R14 ;  /* 0x000000ffff077224 */ /* 0x000fe200078e000e */
[----:B------:R-:W-:Y:S06]  /*2730*/  BRA `(.L_x_3810) ;  /* 0xffffffe800987947 */ /* 0x000fec000383ffff */
.L_x_3759:
[----:B------:R-:W-:Y:S01]  /*2740*/  HFMA2 R12, -RZ, RZ, 0, 2.384185791015625e-07 ;  /* 0x00000004ff0c7431 */ /* 0x000fe200000001ff */
[----:B------:R-:W-:Y:S01]  /*2750*/  BSSY B0, `(.L_x_3811) ;  /* 0x0000007000007945 */ /* 0x000fe20003800000 */
[----:B------:R-:W-:Y:S01]  /*2760*/  MOV R13, R3 ;  /* 0x00000003000d7202 */ /* 0x000fe20000000f00 */
[----:B------:R-:W-:Y:S01]  /*2770*/  IMAD.MOV.U32 R15, RZ, RZ, -0x1 ;  /* 0xffffffffff0f7424 */ /* 0x000fe200078e00ff */
[----:B------:R-:W-:-:S07]  /*2780*/  MOV R11, 0x1f ;  /* 0x0000001f000b7802 */ /* 0x000fce0000000f00 */
[----:B0123--:R-:W-:Y:S05]  /*2790*/  WARPSYNC.COLLECTIVE R15, `(.L_x_3812) ;  /* 0x000000000f087348 */ /* 0x00ffea0003c00000 */
[----:B------:R4:W0:Y:S02]  /*27a0*/  SHFL.DOWN P6, R14, R13, R12, R11 ;  /* 0x0800000c0d0e7389 */ /* 0x00082400000c000b */
[----:B01234-:R-:W-:Y:S05]  /*27b0*/  ENDCOLLECTIVE ;  /* 0x000000000000791b */ /* 0x01ffea0003800000 */
.L_x_3812:
[----:B------:R-:W-:Y:S05]  /*27c0*/  BSYNC B0 ;  /* 0x0000000000007941 */ /* 0x000fea0003800000 */
.L_x_3811:
        /* <DEDUP_REMOVED lines=8> */
.L_x_3813:
[----:B------:R-:W-:Y:S02]  /*2850*/  MOV R13, R2 ;  /* 0x00000002000d7202 */ /* 0x000fe40000000f00 */
[----:B------:R-:W-:-:S07]  /*2860*/  MOV R5, R14 ;  /* 0x0000000e00057202 */ /* 0x000fce0000000f00 */
[----:B------:R-:W-:Y:S05]  /*2870*/  WARPSYNC.COLLECTIVE R15, `(.L_x_3814) ;  /* 0x000000000f087348 */ /* 0x000fea0003c00000 */
[----:B------:R0:W1:Y:S02]  /*2880*/  SHFL.DOWN P6, R14, R13, R12, R11 ;  /* 0x0800000c0d0e7389 */ /* 0x00006400000c000b */
[----:B01----:R-:W-:Y:S05]  /*2890*/  ENDCOLLECTIVE ;  /* 0x000000000000791b */ /* 0x003fea0003800000 */
.L_x_3814:
[----:B------:R-:W-:Y:S01]  /*28a0*/  IMAD.MOV.U32 R7, RZ, RZ, R14 ;  /* 0x000000ffff077224 */ /* 0x000fe200078e000e */
[----:B------:R-:W-:Y:S06]  /*28b0*/  BRA `(.L_x_3815) ;  /* 0xffffffe800a47947 */ /* 0x000fec000383ffff */
.L_x_3762:
[----:B------:R-:W-:Y:S01]  /*28c0*/  HFMA2 R12, -RZ, RZ, 0, 1.1920928955078125e-07 ;  /* 0x00000002ff0c7431 */ /* 0x000fe200000001ff */
[----:B------:R-:W-:Y:S01]  /*28d0*/  BSSY B0, `(.L_x_3816) ;  /* 0x0000007000007945 */ /* 0x000fe20003800000 */
[----:B------:R-:W-:Y:S01]  /*28e0*/  MOV R13, R3 ;  /* 0x00000003000d7202 */ /* 0x000fe20000000f00 */
[----:B------:R-:W-:Y:S01]  /*28f0*/  IMAD.MOV.U32 R15, RZ, RZ, -0x1 ;  /* 0xffffffffff0f7424 */ /* 0x000fe200078e00ff */
[----:B------:R-:W-:-:S07]  /*2900*/  MOV R11, 0x1f ;  /* 0x0000001f000b7802 */ /* 0x000fce0000000f00 */
[----:B-1234-:R-:W-:Y:S05]  /*2910*/  WARPSYNC.COLLECTIVE R15, `(.L_x_3817) ;  /* 0x000000000f087348 */ /* 0x01efea0003c00000 */
[----:B------:R0:W0:Y:S02]  /*2920*/  SHFL.DOWN P6, R14, R13, R12, R11 ;  /* 0x0800000c0d0e7389 */ /* 0x00002400000c000b */
[----:B01234-:R-:W-:Y:S05]  /*2930*/  ENDCOLLECTIVE ;  /* 0x000000000000791b */ /* 0x01ffea0003800000 */
.L_x_3817:
[----:B------:R-:W-:Y:S05]  /*2940*/  BSYNC B0 ;  /* 0x0000000000007941 */ /* 0x000fea0003800000 */
.L_x_3816:
        /* <DEDUP_REMOVED lines=8> */
.L_x_3818:
[----:B------:R-:W-:Y:S02]  /*29d0*/  MOV R13, R2 ;  /* 0x00000002000d7202 */ /* 0x000fe40000000f00 */
[----:B------:R-:W-:-:S07]  /*29e0*/  MOV R5, R14 ;  /* 0x0000000e00057202 */ /* 0x000fce0000000f00 */
[----:B------:R-:W-:Y:S05]  /*29f0*/  WARPSYNC.COLLECTIVE R15, `(.L_x_3819) ;  /* 0x000000000f087348 */ /* 0x000fea0003c00000 */
[----:B------:R0:W1:Y:S02]  /*2a00*/  SHFL.DOWN P6, R14, R13, R12, R11 ;  /* 0x0800000c0d0e7389 */ /* 0x00006400000c000b */
[----:B01----:R-:W-:Y:S05]  /*2a10*/  ENDCOLLECTIVE ;  /* 0x000000000000791b */ /* 0x003fea0003800000 */
.L_x_3819:
[----:B------:R-:W-:Y:S01]  /*2a20*/  IMAD.MOV.U32 R7, RZ, RZ, R14 ;  /* 0x000000ffff077224 */ /* 0x000fe200078e000e */
[----:B------:R-:W-:Y:S06]  /*2a30*/  BRA `(.L_x_3820) ;  /* 0xffffffe800b07947 */ /* 0x000fec000383ffff */
.L_x_3765:
[----:B------:R-:W-:Y:S01]  /*2a40*/  HFMA2 R12, -RZ, RZ, 0, 5.9604644775390625e-08 ;  /* 0x00000001ff0c7431 */ /* 0x000fe200000001ff */
[----:B------:R-:W-:Y:S01]  /*2a50*/  BSSY B0, `(.L_x_3821) ;  /* 0x0000007000007945 */ /* 0x000fe20003800000 */
[----:B------:R-:W-:Y:S01]  /*2a60*/  MOV R13, R3 ;  /* 0x00000003000d7202 */ /* 0x000fe20000000f00 */
[----:B------:R-:W-:Y:S01]  /*2a70*/  IMAD.MOV.U32 R15, RZ, RZ, -0x1 ;  /* 0xffffffffff0f7424 */ /* 0x000fe200078e00ff */
[----:B------:R-:W-:-:S07]  /*2a80*/  MOV R11, 0x1f ;  /* 0x0000001f000b7802 */ /* 0x000fce0000000f00 */
[----:B-1234-:R-:W-:Y:S05]  /*2a90*/  WARPSYNC.COLLECTIVE R15, `(.L_x_3822) ;  /* 0x000000000f087348 */ /* 0x01efea0003c00000 */
[----:B------:R0:W0:Y:S02]  /*2aa0*/  SHFL.DOWN P6, R14, R13, R12, R11 ;  /* 0x0800000c0d0e7389 */ /* 0x00002400000c000b */
[----:B01234-:R-:W-:Y:S05]  /*2ab0*/  ENDCOLLECTIVE ;  /* 0x000000000000791b */ /* 0x01ffea0003800000 */
.L_x_3822:
[----:B------:R-:W-:Y:S05]  /*2ac0*/  BSYNC B0 ;  /* 0x0000000000007941 */ /* 0x000fea0003800000 */
.L_x_3821:
        /* <DEDUP_REMOVED lines=8> */
.L_x_3823:
[----:B------:R-:W-:Y:S02]  /*2b50*/  MOV R13, R2 ;  /* 0x00000002000d7202 */ /* 0x000fe40000000f00 */
[----:B------:R-:W-:-:S07]  /*2b60*/  MOV R5, R14 ;  /* 0x0000000e00057202 */ /* 0x000fce0000000f00 */
[----:B------:R-:W-:Y:S05]  /*2b70*/  WARPSYNC.COLLECTIVE R15, `(.L_x_3824) ;  /* 0x000000000f087348 */ /* 0x000fea0003c00000 */
[----:B------:R0:W1:Y:S02]  /*2b80*/  SHFL.DOWN P6, R14, R13, R12, R11 ;  /* 0x0800000c0d0e7389 */ /* 0x00006400000c000b */
[----:B01----:R-:W-:Y:S05]  /*2b90*/  ENDCOLLECTIVE ;  /* 0x000000000000791b */ /* 0x003fea0003800000 */
.L_x_3824:
[----:B------:R-:W-:Y:S01]  /*2ba0*/  IMAD.MOV.U32 R7, RZ, RZ, R14 ;  /* 0x000000ffff077224 */ /* 0x000fe200078e000e */
[----:B------:R-:W-:Y:S06]  /*2bb0*/  BRA `(.L_x_3825) ;  /* 0xffffffe800bc7947 */ /* 0x000fec000383ffff */
.L_x_3768:
[----:B------:R-:W-:Y:S01]  /*2bc0*/  HFMA2 R12, -RZ, RZ, 0, 0 ;  /* 0x00000000ff0c7431 */ /* 0x000fe200000001ff */
[----:B------:R-:W-:Y:S01]  /*2bd0*/  BSSY B0, `(.L_x_3826) ;  /* 0x0000007000007945 */ /* 0x000fe20003800000 */
[----:B------:R-:W-:Y:S01]  /*2be0*/  MOV R13, R3 ;  /* 0x00000003000d7202 */ /* 0x000fe20000000f00 */
[----:B------:R-:W-:Y:S01]  /*2bf0*/  IMAD.MOV.U32 R15, RZ, RZ, -0x1 ;  /* 0xffffffffff0f7424 */ /* 0x000fe200078e00ff */
[----:B------:R-:W-:-:S07]  /*2c00*/  MOV R11, 0x1f ;  /* 0x0000001f000b7802 */ /* 0x000fce0000000f00 */
[----:B-1234-:R-:W-:Y:S05]  /*2c10*/  WARPSYNC.COLLECTIVE R15, `(.L_x_3827) ;  /* 0x000000000f087348 */ /* 0x01efea0003c00000 */
[----:B------:R0:W0:Y:S02]  /*2c20*/  SHFL.IDX P6, R14, R13, R12, R11 ;  /* 0x0000000c0d0e7389 */ /* 0x00002400000c000b */
[----:B01234-:R-:W-:Y:S05]  /*2c30*/  ENDCOLLECTIVE ;  /* 0x000000000000791b */ /* 0x01ffea0003800000 */
.L_x_3827:
[----:B------:R-:W-:Y:S05]  /*2c40*/  BSYNC B0 ;  /* 0x0000000000007941 */ /* 0x000fea0003800000 */
.L_x_3826:
        /* <DEDUP_REMOVED lines=8> */
.L_x_3828:
[----:B------:R-:W-:Y:S02]  /*2cd0*/  MOV R13, R2 ;  /* 0x00000002000d7202 */ /* 0x000fe40000000f00 */
[----:B------:R-:W-:-:S07]  /*2ce0*/  MOV R7, R14 ;  /* 0x0000000e00077202 */ /* 0x000fce0000000f00 */
[----:B------:R-:W-:Y:S05]  /*2cf0*/  WARPSYNC.COLLECTIVE R15, `(.L_x_3829) ;  /* 0x000000000f087348 */ /* 0x000fea0003c00000 */
[----:B------:R0:W1:Y:S02]  /*2d00*/  SHFL.IDX P6, R14, R13, R12, R11 ;  /* 0x0000000c0d0e7389 */ /* 0x00006400000c000b */
[----:B01----:R-:W-:Y:S05]  /*2d10*/  ENDCOLLECTIVE ;  /* 0x000000000000791b */ /* 0x003fea0003800000 */
.L_x_3829:
[----:B------:R-:W-:Y:S05]  /*2d20*/  BRA `(.L_x_3830) ;  /* 0xffffffe800cc7947 */ /* 0x000fea000383ffff */
        .weak           $__internal_36_$__cuda_sm3x_div_rn_noftz_f32_slowpath
        .type           $__internal_36_$__cuda_sm3x_div_rn_noftz_f32_slowpath,@function
        .size           $__internal_36_$__cuda_sm3x_div_rn_noftz_f32_slowpath,(.L_x_7659 - $__internal_36_$__cuda_sm3x_div_rn_noftz_f32_slowpath)
$__internal_36_$__cuda_sm3x_div_rn_noftz_f32_slowpath:
        /* <DEDUP_REMOVED lines=34> */
.L_x_3832:
        /* <DEDUP_REMOVED lines=37> */
[----:B------:R-:W-:Y:S01]  /*31a0*/  IADD3 R12, PT, PT, R13, 0x20, RZ ;  /* 0x000000200d0c7810 */ /* 0x000fe20007ffe0ff */
[----:B------:R-:W-:-:S03]  /*31b0*/  IMAD.MOV R13, RZ, RZ, -R13 ;  /* 0x000000ffff0d7224 */ /* 0x000fc600078e0a0d */
        /* <DEDUP_REMOVED lines=12> */
.L_x_3839:
[----:B------:R-:W-:-:S04]  /*3280*/  LOP3.LUT R7, R7, 0x80000000, RZ, 0xc0, !PT ;  /* 0x8000000007077812 */ /* 0x000fc800078ec0ff */
[----:B------:R-:W-:Y:S01]  /*3290*/  LOP3.LUT R7, R7, 0x7f800000, RZ, 0xfc, !PT ;  /* 0x7f80000007077812 */ /* 0x000fe200078efcff */
[----:B------:R-:W-:Y:S06]  /*32a0*/  BRA `(.L_x_3840) ;  /* 0x0000000000047947 */ /* 0x000fec0003800000 */
.L_x_3838:
[----:B------:R-:W-:-:S07]  /*32b0*/  LEA R7, R12, R7, 0x17 ;  /* 0x000000070c077211 */ /* 0x000fce00078eb8ff */
.L_x_3840:
[----:B------:R-:W-:Y:S05]  /*32c0*/  BSYNC B1 ;  /* 0x0000000000017941 */ /* 0x000fea0003800000 */
.L_x_3837:
[----:B------:R-:W-:Y:S05]  /*32d0*/  BRA `(.L_x_3841) ;  /* 0x0000000000207947 */ /* 0x000fea0003800000 */
.L_x_3836:
[----:B------:R-:W-:-:S04]  /*32e0*/  LOP3.LUT R7, R14, 0x80000000, R7, 0x48, !PT ;  /* 0x800000000e077812 */ /* 0x000fc800078e4807 */
[----:B------:R-:W-:Y:S01]  /*32f0*/  LOP3.LUT R7, R7, 0x7f800000, RZ, 0xfc, !PT ;  /* 0x7f80000007077812 */ /* 0x000fe200078efcff */
[----:B------:R-:W-:Y:S06]  /*3300*/  BRA `(.L_x_3841) ;  /* 0x0000000000147947 */ /* 0x000fec0003800000 */
.L_x_3835:
[----:B------:R-:W-:Y:S01]  /*3310*/  LOP3.LUT R7, R14, 0x80000000, R7, 0x48, !PT ;  /* 0x800000000e077812 */ /* 0x000fe200078e4807 */
[----:B------:R-:W-:Y:S06]  /*3320*/  BRA `(.L_x_3841) ;  /* 0x00000000000c7947 */ /* 0x000fec0003800000 */
.L_x_3834:
[----:B------:R-:W0:Y:S01]  /*3330*/  MUFU.RSQ R7, -QNAN ;  /* 0xffc0000000077908 */ /* 0x000e220000001400 */
[----:B------:R-:W-:Y:S05]  /*3340*/  BRA `(.L_x_3841) ;  /* 0x0000000000047947 */ /* 0x000fea0003800000 */
.L_x_3833:
[----:B------:R-:W-:-:S07]  /*3350*/  FADD.FTZ R7, R7, R14 ;  /* 0x0000000e07077221 */ /* 0x000fce0000010000 */
.L_x_3841:
[----:B------:R-:W-:Y:S05]  /*3360*/  BSYNC B0 ;  /* 0x0000000000007941 */ /* 0x000fea0003800000 */
.L_x_3831:
[----:B------:R-:W-:-:S04]  /*3370*/  HFMA2 R11, -RZ, RZ, 0, 0 ;  /* 0x00000000ff0b7431 */ /* 0x000fc800000001ff */
[----:B0-----:R-:W-:Y:S05]  /*3380*/  RET.REL.NODEC R10 `(_Z17LayerNormWarpImplI10DirectLoadIffE11DirectStoreIffEfLi1ELi1ELi1ELi32ELi2ELb0EEvT_T0_lld) ;  /* 0xffffffcc0a1c7950 */ /* 0x001fea0003c3ffff */
.L_x_3842:
        /* <DEDUP_REMOVED lines=15> */
.L_x_7659:


//--------------------- .text._Z17LayerNormWarpImplI10DirectLoadIffE11DirectStoreIffEfLi1ELi1ELi0ELi16ELi1ELb1EEvT_T0_lld --------------------------
	.section	.text._Z17LayerNormWarpImplI10DirectLoadIffE11DirectStoreIffEfLi1ELi1ELi0ELi16ELi1ELb1EEvT_T0_lld,"ax",@progbits
	.align	128
        .global         _Z17LayerNormWarpImplI10DirectLoadIffE11DirectStoreIffEfLi1ELi1ELi0ELi16ELi1ELb1EEvT_T0_lld
        .type           _Z17LayerNormWarpImplI10DirectLoadIffE11DirectStoreIffEfLi1ELi1ELi0ELi16ELi1ELb1EEvT_T0_lld,@function
        .size           _Z17LayerNormWarpImplI10DirectLoadIffE11DirectStoreIffEfLi1ELi1ELi0ELi16ELi1ELb1EEvT_T0_lld,(.L_x_7660 - _Z17LayerNormWarpImplI10DirectLoadIffE11DirectStoreIffEfLi1ELi1ELi0ELi16ELi1ELb1EEvT_T0_lld)
        .other          _Z17LayerNormWarpImplI10DirectLoadIffE11DirectStoreIffEfLi1ELi1ELi0ELi16ELi1ELb1EEvT_T0_lld,@"STO_CUDA_ENTRY STV_DEFAULT"
_Z17LayerNormWarpImplI10DirectLoadIffE11DirectStoreIffEfLi1ELi1ELi0ELi16ELi1ELb1EEvT_T0_lld:
.text._Z17LayerNormWarpImplI10DirectLoadIffE11DirectStoreIffEfLi1ELi1ELi0ELi16ELi1ELb1EEvT_T0_lld:
        /* <DEDUP_REMOVED lines=16> */
[----:B-1----:R-:W-:Y:S02]  /*0100*/  IMAD.U32 R4, RZ, RZ, UR4 ;  /* 0x00000004ff047e24 */ /* 0x002fe4000f8e00ff */
[----:B------:R-:W-:Y:S01]  /*0110*/  IMAD.U32 R5, RZ, RZ, UR5 ;  /* 0x00000005ff057e24 */ /* 0x000fe2000f8e00ff */
[----:B----4-:R-:W-:Y:S01]  /*0120*/  MOV R6, UR6 ;  /* 0x0000000600067c02 */ /* 0x010fe20008000f00 */
[----:B------:R-:W-:Y:S01]  /*0130*/  IMAD.U32 R7, RZ, RZ, UR7 ;  /* 0x00000007ff077e24 */ /* 0x000fe2000f8e00ff */
[----:B-----5:R-:W-:Y:S01]  /*0140*/  MOV R10, UR8 ;  /* 0x00000008000a7c02 */ /* 0x020fe20008000f00 */
[----:B--2---:R-:W-:-:S07]  /*0150*/  IMAD.U32 R11, RZ, RZ, UR9 ;  /* 0x00000009ff0b7e24 */ /* 0x004fce000f8e00ff */
[----:B------:R-:W-:-:S07]  /*0160*/  LEPC R20, `(.L_x_3843) ;  /* 0x000000001014794e */ /* 0x000fce0000000000 */
[----:B0--3--:R-:W-:Y:S05]  /*0170*/  CALL.ABS.NOINC R2 ;  /* 0x0000000002007343 */ /* 0x009fea0003c00000 */
.L_x_3843:
        /* <DEDUP_REMOVED lines=12> */
[----:B------:R-:W3:Y:S01]  /*0240*/  LDC.64 R18, c[0x0][0x358] ;  /* 0x0000d600ff127b82 */ /* 0x000ee20000000a00 */
[----:B------:R-:W-:Y:S02]  /*0250*/  HFMA2 R17, -RZ, RZ, 0, 0 ;  /* 0x00000000ff117431 */ /* 0x000fe400000001ff */
[----:B------:R-:W-:Y:S01]  /*0260*/  IMAD.MOV.U32 R26, RZ, RZ, RZ ;  /* 0x000000ffff1a7224 */ /* 0x000fe200078e00ff */
[----:B------:R-:W4:Y:S01]  /*0270*/  LDCU.64 UR6, c[0x0][0x380] ;  /* 0x00007000ff0677ac */ /* 0x000f220008000a00 */
[----:B------:R-:W-:Y:S01]  /*0280*/  MOV R24, RZ ;  /* 0x000000ff00187202 */ /* 0x000fe20000000f00 */
[----:B------:R-:W-:Y:S02]  /*0290*/  IMAD.MOV.U32 R20, RZ, RZ, R23 ;  /* 0x000000ffff147224 */ /* 0x000fe400078e0017 */
[----:B--2---:R-:W-:-:S02]  /*02a0*/  IMAD R0, R26, UR4, RZ ;  /* 0x000000041a007c24 */ /* 0x004fc4000f8e02ff */
[----:B------:R-:W-:-:S04]  /*02b0*/  IMAD.WIDE.U32 R8, R25, UR4, RZ ;  /* 0x0000000419087c25 */ /* 0x000fc8000f8e00ff */
[----:B------:R-:W-:Y:S02]  /*02c0*/  IMAD R21, R23, UR5, R0 ;  /* 0x0000000517157c24 */ /* 0x000fe4000f8e0200 */
[----:B------:R-:W-:Y:S02]  /*02d0*/  IMAD R7, R25, UR5, R9 ;  /* 0x0000000519077c24 */ /* 0x000fe4000f8e0209 */
[----:B-1----:R-:W-:-:S03]  /*02e0*/  IMAD.WIDE.U32 R2, R23, UR4, R16 ;  /* 0x0000000417027c25 */ /* 0x002fc6000f8e0010 */
[----:B------:R-:W-:Y:S01]  /*02f0*/  SHF.L.U64.HI R7, R8, 0x2, R7 ;  /* 0x0000000208077819 */ /* 0x000fe20000010207 */
[----:B------:R-:W-:Y:S01]  /*0300*/  IMAD.IADD R21, R3, 0x1, R21 ;  /* 0x0000000103157824 */ /* 0x000fe200078e0215 */
[----:B----4-:R-:W-:-:S04]  /*0310*/  LEA R22, P0, R2, UR6, 0x2 ;  /* 0x0000000602167c11 */ /* 0x010fc8000f8010ff */
[----:B------:R-:W-:-:S09]  /*0320*/  LEA.HI.X R21, R2, UR7, R21, 0x2, P0 ;  /* 0x0000000702157c11 */ /* 0x000fd200080f1415 */
.L_x_3869:
[----:B------:R-:W-:-:S04]  /*0330*/  ISETP.GE.U32.AND P0, PT, R16, UR40, PT ;  /* 0x0000002810007c0c */ /* 0x000fc8000bf06070 */
[----:B------:R-:W-:-:S13]  /*0340*/  ISETP.GE.AND.EX P0, PT, RZ, UR41, PT, P0 ;  /* 0x00000029ff007c0c */ /* 0x000fda000bf06300 */
[----:B---3--:R-:W-:Y:S01]  /*0350*/  @!P0 R2UR UR4, R18 ;  /* 0x00000000120482ca */ /* 0x008fe200000e0000 */
[----:B0-----:R-:W-:Y:S01]  /*0360*/  @!P0 IMAD.MOV.U32 R5, RZ, RZ, R21 ;  /* 0x000000ffff058224 */ /* 0x001fe200078e0015 */
[----:B------:R-:W-:Y:S02]  /*0370*/  @!P0 R2UR UR5, R19 ;  /* 0x00000000130582ca */ /* 0x000fe400000e0000 */
[----:B------:R-:W-:-:S11]  /*0380*/  @!P0 MOV R4, R22 ;  /* 0x0000001600048202 */ /* 0x000fd60000000f00 */
[----:B--2---:R-:W2:Y:S01]  /*0390*/  @!P0 LDG.E R4, desc[UR4][R4.64] ;  /* 0x0000000404048981 */ /* 0x004ea2000c1e1900 */
[----:B-1----:R-:W-:Y:S01]  /*03a0*/  CS2R R2, SRZ ;  /* 0x0000000000027805 */ /* 0x002fe2000001ff00 */
[----:B------:R-:W-:Y:S01]  /*03b0*/  UMOV UR4, 0xffffffff ;  /* 0xffffffff00047882 */ /* 0x000fe20000000000 */
[----:B------:R-:W-:Y:S01]  /*03c0*/  MOV R0, RZ ;  /* 0x000000ff00007202 */ /* 0x000fe20000000f00 */
[----:B------:R-:W-:Y:S02]  /*03d0*/  @!P0 IMAD.MOV.U32 R0, RZ, RZ, 0x3f800000 ;  /* 0x3f800000ff008424 */ /* 0x000fe400078e00ff */
[----:B--2---:R-:W-:-:S04]  /*03e0*/  @!P0 FADD R3, RZ, R4 ;  /* 0x00000004ff038221 */ /* 0x004fc80000000000 */
[----:B------:R-:W-:-:S04]  /*03f0*/  @!P0 FADD R11, R4, -R3 ;  /* 0x80000003040b8221 */ /* 0x000fc80000000000 */
[----:B------:R-:W-:Y:S01]  /*0400*/  @!P0 FFMA R2, R4, R11, RZ ;  /* 0x0000000b04028223 */ /* 0x000fe200000000ff */
[----:B----4-:R-:W-:Y:S06]  /*0410*/  BRA.DIV UR4, `(.L_x_3844) ;  /* 0x0000000a04587947 */ /* 0x010fec000b800000 */
[----:B------:R1:W2:Y:S04]  /*0420*/  SHFL.DOWN PT, R6, R3, 0x8, 0x101f ;  /* 0x09101f0003067f89 */ /* 0x0002a800000e0000 */
[----:B------:R1:W3:Y:S04]  /*0430*/  SHFL.DOWN PT, R4, R2, 0x8, 0x101f ;  /* 0x09101f0002047f89 */ /* 0x0002e800000e0000 */
[----:B------:R1:W4:Y:S02]  /*0440*/  SHFL.DOWN PT, R14, R0, 0x8, 0x101f ;  /* 0x09101f00000e7f89 */ /* 0x00032400000e0000 */
.L_x_3874:
        /* <DEDUP_REMOVED lines=15> */
[----:B0123--:R-:W-:Y:S05]  /*0540*/  CALL.REL.NOINC `($__internal_37_$__cuda_sm3x_div_rn_noftz_f32_slowpath) ;  /* 0x0000000c00f47944 */ /* 0x00ffea0003c00000 */
.L_x_3848:
[----:B------:R-:W-:Y:S05]  /*0550*/  BSYNC.RECONVERGENT B1 ;  /* 0x0000000000017941 */ /* 0x000fea0003800200 */
.L_x_3847:
[----:B--2---:R-:W-:-:S04]  /*0560*/  FADD R6, -R3, R6 ;  /* 0x0000000603067221 */ /* 0x004fc80000000100 */
[C---:B------:R-:W-:Y:S01]  /*0570*/  FMUL R11, R6.reuse, R6 ;  /* 0x00000006060b7220 */ /* 0x040fe20000400000 */
[----:B-1----:R-:W-:-:S03]  /*0580*/  FFMA R3, R6, R5, R3 ;  /* 0x0000000506037223 */ /* 0x002fc60000000003 */
[----:B------:R-:W-:Y:S01]  /*0590*/  FMUL R11, R0, R11 ;  /* 0x0000000b000b7220 */ /* 0x000fe20000400000 */
[----:B------:R-:W-:-:S03]  /*05a0*/  IMAD.MOV.U32 R0, RZ, RZ, R13 ;  /* 0x000000ffff007224 */ /* 0x000fc600078e000d */
[----:B---3--:R-:W-:-:S04]  /*05b0*/  FFMA R11, R11, R5, R4 ;  /* 0x000000050b0b7223 */ /* 0x008fc80000000004 */
[----:B------:R-:W-:-:S07]  /*05c0*/  FADD R2, R2, R11 ;  /* 0x0000000b02027221 */ /* 0x000fce0000000000 */
.L_x_3846:
[----:B------:R-:W-:Y:S05]  /*05d0*/  BSYNC.RECONVERGENT B0 ;  /* 0x0000000000007941 */ /* 0x000fea0003800200 */
.L_x_3845:
[----:B------:R-:W-:-:S03]  /*05e0*/  UMOV UR4, 0xffffffff ;  /* 0xffffffff00047882 */ /* 0x000fc60000000000 */
[----:B------:R-:W-:Y:S05]  /*05f0*/  BRA.DIV UR4, `(.L_x_3849) ;  /* 0x0000000a043c7947 */ /* 0x000fea000b800000 */
[----:B--2---:R2:W4:Y:S04]  /*0600*/  SHFL.DOWN PT, R6, R3, 0x4, 0x101f ;  /* 0x08901f0003067f89 */ /* 0x00452800000e0000 */
[----:B---3--:R2:W3:Y:S04]  /*0610*/  SHFL.DOWN PT, R4, R2, 0x4, 0x101f ;  /* 0x08901f0002047f89 */ /* 0x0084e800000e0000 */
[----:B------:R2:W0:Y:S02]  /*0620*/  SHFL.DOWN PT, R14, R0, 0x4, 0x101f ;  /* 0x08901f00000e7f89 */ /* 0x00042400000e0000 */
.L_x_3879:
        /* <DEDUP_REMOVED lines=15> */
[----:B-1234-:R-:W-:Y:S05]  /*0720*/  CALL.REL.NOINC `($__internal_37_$__cuda_sm3x_div_rn_noftz_f32_slowpath) ;  /* 0x0000000c007c7944 */ /* 0x01efea0003c00000 */
.L_x_3853:
[----:B------:R-:W-:Y:S05]  /*0730*/  BSYNC.RECONVERGENT B1 ;  /* 0x0000000000017941 */ /* 0x000fea0003800200 */
.L_x_3852:
[----:B----4-:R-:W-:-:S04]  /*0740*/  FADD R6, -R3, R6 ;  /* 0x0000000603067221 */ /* 0x010fc80000000100 */
[C---:B------:R-:W-:Y:S01]  /*0750*/  FMUL R11, R6.reuse, R6 ;  /* 0x00000006060b7220 */ /* 0x040fe20000400000 */
[----:B-12---:R-:W-:-:S03]  /*0760*/  FFMA R3, R6, R5, R3 ;  /* 0x0000000506037223 */ /* 0x006fc60000000003 */
[----:B------:R-:W-:Y:S01]  /*0770*/  FMUL R11, R0, R11 ;  /* 0x0000000b000b7220 */ /* 0x000fe20000400000 */
[----:B------:R-:W-:-:S03]  /*0780*/  IMAD.MOV.U32 R0, RZ, RZ, R13 ;  /* 0x000000ffff007224 */ /* 0x000fc600078e000d */
[----:B---3--:R-:W-:-:S04]  /*0790*/  FFMA R11, R11, R5, R4 ;  /* 0x000000050b0b7223 */ /* 0x008fc80000000004 */
[----:B------:R-:W-:-:S07]  /*07a0*/  FADD R2, R2, R11 ;  /* 0x0000000b02027221 */ /* 0x000fce0000000000 */
.L_x_3851:
[----:B------:R-:W-:Y:S05]  /*07b0*/  BSYNC.RECONVERGENT B0 ;  /* 0x0000000000007941 */ /* 0x000fea0003800200 */
.L_x_3850:
[----:B------:R-:W-:-:S03]  /*07c0*/  UMOV UR4, 0xffffffff ;  /* 0xffffffff00047882 */ /* 0x000fc60000000000 */
[----:B------:R-:W-:Y:S05]  /*07d0*/  BRA.DIV UR4, `(.L_x_3854) ;  /* 0x0000000a04207947 */ /* 0x000fea000b800000 */
[----:B----4-:R0:W4:Y:S04]  /*07e0*/  SHFL.DOWN PT, R6, R3, 0x2, 0x101f ;  /* 0x08501f0003067f89 */ /* 0x01012800000e0000 */
[----:B---3--:R0:W3:Y:S04]  /*07f0*/  SHFL.DOWN PT, R4, R2, 0x2, 0x101f ;  /* 0x08501f0002047f89 */ /* 0x0080e800000e0000 */
[----:B------:R0:W0:Y:S02]  /*0800*/  SHFL.DOWN PT, R14, R0, 0x2, 0x101f ;  /* 0x08501f00000e7f89 */ /* 0x00002400000e0000 */
.L_x_3884:
        /* <DEDUP_REMOVED lines=16> */
.L_x_3858:
[----:B------:R-:W-:Y:S05]  /*0910*/  BSYNC.RECONVERGENT B1 ;  /* 0x0000000000017941 */ /* 0x000fea0003800200 */
.L_x_3857:
[----:B----4-:R-:W-:-:S04]  /*0920*/  FADD R6, -R3, R6 ;  /* 0x0000000603067221 */ /* 0x010fc80000000100 */
[C---:B------:R-:W-:Y:S01]  /*0930*/  FMUL R11, R6.reuse, R6 ;  /* 0x00000006060b7220 */ /* 0x040fe20000400000 */
[----:B-12---:R-:W-:-:S03]  /*0940*/  FFMA R3, R6, R5, R3 ;  /* 0x0000000506037223 */ /* 0x006fc60000000003 */
[----:B------:R-:W-:Y:S01]  /*0950*/  FMUL R11, R0, R11 ;  /* 0x0000000b000b7220 */ /* 0x000fe20000400000 */
[----:B------:R-:W-:-:S03]  /*0960*/  IMAD.MOV.U32 R0, RZ, RZ, R13 ;  /* 0x000000ffff007224 */ /* 0x000fc600078e000d */
[----:B---3--:R-:W-:-:S04]  /*0970*/  FFMA R11, R11, R5, R4 ;  /* 0x000000050b0b7223 */ /* 0x008fc80000000004 */
[----:B------:R-:W-:-:S07]  /*0980*/  FADD R2, R2, R11 ;  /* 0x0000000b02027221 */ /* 0x000fce0000000000 */
.L_x_3856:
[----:B------:R-:W-:Y:S05]  /*0990*/  BSYNC.RECONVERGENT B0 ;  /* 0x0000000000007941 */ /* 0x000fea0003800200 */
.L_x_3855:
[----:B------:R-:W-:-:S03]  /*09a0*/  UMOV UR4, 0xffffffff ;  /* 0xffffffff00047882 */ /* 0x000fc60000000000 */
[----:B------:R-:W-:Y:S05]  /*09b0*/  BRA.DIV UR4, `(.L_x_3859) ;  /* 0x0000000a04047947 */ /* 0x000fea000b800000 */
[----:B----4-:R0:W4:Y:S04]  /*09c0*/  SHFL.DOWN PT, R6, R3, 0x1, 0x101f ;  /* 0x08301f0003067f89 */ /* 0x01012800000e0000 */
[----:B---3--:R0:W3:Y:S04]  /*09d0*/  SHFL.DOWN PT, R4, R2, 0x1, 0x101f ;  /* 0x08301f0002047f89 */ /* 0x0080e800000e0000 */
[----:B------:R0:W0:Y:S02]  /*09e0*/  SHFL.DOWN PT, R14, R0, 0x1, 0x101f ;  /* 0x08301f00000e7f89 */ /* 0x00002400000e0000 */
.L_x_3889:
        /* <DEDUP_REMOVED lines=16> */
.L_x_3863:
[----:B------:R-:W-:Y:S05]  /*0af0*/  BSYNC.RECONVERGENT B1 ;  /* 0x0000000000017941 */ /* 0x000fea0003800200 */
.L_x_3862:
[----:B----4-:R-:W-:-:S04]  /*0b00*/  FADD R6, -R3, R6 ;  /* 0x0000000603067221 */ /* 0x010fc80000000100 */
[C---:B------:R-:W-:Y:S01]  /*0b10*/  FMUL R11, R6.reuse, R6 ;  /* 0x00000006060b7220 */ /* 0x040fe20000400000 */
[----:B-12---:R-:W-:-:S03]  /*0b20*/  FFMA R3, R6, R5, R3 ;  /* 0x0000000506037223 */ /* 0x006fc60000000003 */
[----:B------:R-:W-:Y:S01]  /*0b30*/  FMUL R11, R0, R11 ;  /* 0x0000000b000b7220 */ /* 0x000fe20000400000 */
[----:B------:R-:W-:-:S03]  /*0b40*/  IMAD.MOV.U32 R0, RZ, RZ, R13 ;  /* 0x000000ffff007224 */ /* 0x000fc600078e000d */
[----:B---3--:R-:W-:-:S04]  /*0b50*/  FFMA R11, R11, R5, R4 ;  /* 0x000000050b0b7223 */ /* 0x008fc80000000004 */
[----:B------:R-:W-:-:S07]  /*0b60*/  FADD R2, R2, R11 ;  /* 0x0000000b02027221 */ /* 0x000fce0000000000 */
.L_x_3861:
[----:B------:R-:W-:Y:S05]  /*0b70*/  BSYNC.RECONVERGENT B0 ;  /* 0x0000000000007941 */ /* 0x000fea0003800200 */
.L_x_3860:
[----:B------:R-:W-:-:S03]  /*0b80*/  UMOV UR4, 0xffffffff ;  /* 0xffffffff00047882 */ /* 0x000fc60000000000 */
[----:B------:R-:W-:Y:S05]  /*0b90*/  BRA.DIV UR4, `(.L_x_3864) ;  /* 0x0000000604e87947 */ /* 0x000fea000b800000 */
.L_x_3892:
[----:B------:R-:W-:-:S03]  /*0ba0*/  UMOV UR4, 0xffffffff ;  /* 0xffffffff00047882 */ /* 0x000fc60000000000 */
[----:B------:R-:W-:Y:S05]  /*0bb0*/  BRA.DIV UR4, `(.L_x_3865) ;  /* 0x0000000a04087947 */ /* 0x000fea000b800000 */
.L_x_3895:
[----:B------:R-:W-:-:S03]  /*0bc0*/  UMOV UR4, 0xffffffff ;  /* 0xffffffff00047882 */ /* 0x000fc60000000000 */
[----:B------:R-:W-:Y:S05]  /*0bd0*/  BRA.DIV UR4, `(.L_x_3866) ;  /* 0x0000000a04287947 */ /* 0x000fea000b800000 */
.L_x_3898:
[----:B------:R-:W-:Y:S04]  /*0be0*/  BSSY.RECONVERGENT B0, `(.L_x_3867) ;  /* 0x000000f000007945 */ /* 0x000fe80003800200 */
[----:B------:R-:W-:Y:S05]  /*0bf0*/  @P0 BRA `(.L_x_3868) ;  /* 0x0000000000340947 */ /* 0x000fea0003800000 */
[----:B-12---:R-:W-:Y:S01]  /*0c00*/  SHF.R.S32.HI R0, RZ, 0x1f, R20 ;  /* 0x0000001fff007819 */ /* 0x006fe20000011414 */
[----:B------:R-:W-:Y:S01]  /*0c10*/  IMAD.MOV.U32 R3, RZ, RZ, RZ ;  /* 0x000000ffff037224 */ /* 0x000fe200078e00ff */
[----:B------:R-:W-:Y:S02]  /*0c20*/  MOV R2, R16 ;  /* 0x0000001000027202 */ /* 0x000fe40000000f00 */
[----:B------:R-:W-:Y:S01]  /*0c30*/  R2UR UR4, R18 ;  /* 0x00000000120472ca */ /* 0x000fe200000e0000 */
[----:B------:R-:W-:Y:S01]  /*0c40*/  IMAD R5, R0, UR38, RZ ;  /* 0x0000002600057c24 */ /* 0x000fe2000f8e02ff */
[----:B------:R-:W-:Y:S01]  /*0c50*/  R2UR UR5, R19 ;  /* 0x00000000130572ca */ /* 0x000fe200000e0000 */
[----:B------:R-:W-:-:S04]  /*0c60*/  IMAD.WIDE.U32 R2, R20, UR38, R2 ;  /* 0x0000002614027c25 */ /* 0x000fc8000f8e0002 */
[----:B------:R-:W-:Y:S01]  /*0c70*/  IMAD R5, R20, UR39, R5 ;  /* 0x0000002714057c24 */ /* 0x000fe2000f8e0205 */
[----:B---3--:R-:W-:-:S04]  /*0c80*/  LEA R4, P0, R2, UR36, 0x2 ;  /* 0x0000002402047c11 */ /* 0x008fc8000f8010ff */
[----:B------:R-:W-:-:S04]  /*0c90*/  IADD3 R3, PT, PT, R3, R5, RZ ;  /* 0x0000000503037210 */ /* 0x000fc80007ffe0ff */
[----:B------:R-:W-:Y:S01]  /*0ca0*/  LEA.HI.X R5, R2, UR37, R3, 0x2, P0 ;  /* 0x0000002502057c11 */ /* 0x000fe200080f1403 */
[----:B------:R-:W-:-:S05]  /*0cb0*/  IMAD.MOV.U32 R3, RZ, RZ, 0x7fc00000 ;  /* 0x7fc00000ff037424 */ /* 0x000fca00078e00ff */
[----:B------:R0:W-:Y:S02]  /*0cc0*/  STG.E desc[UR4][R4.64], R3 ;  /* 0x0000000304007986 */ /* 0x0001e4000c101904 */
.L_x_3868:
[----:B------:R-:W-:Y:S05]  /*0cd0*/  BSYNC.RECONVERGENT B0 ;  /* 0x0000000000007941 */ /* 0x000fea0003800200 */
.L_x_3867:
[----:B------:R-:W-:Y:S02]  /*0ce0*/  IADD3 R23, P0, PT, R25, R23, RZ ;  /* 0x0000001719177210 */ /* 0x000fe40007f1e0ff */
[----:B------:R-:W-:Y:S02]  /*0cf0*/  IADD3 R24, P1, PT, RZ, R24, RZ ;  /* 0x00000018ff187210 */ /* 0x000fe40007f3e0ff */
[----:B------:R-:W-:Y:S02]  /*0d00*/  IADD3.X R26, PT, PT, RZ, R26, RZ, P0, !PT ;  /* 0x0000001aff1a7210 */ /* 0x000fe400007fe4ff */
[----:B------:R-:W-:Y:S01]  /*0d10*/  ISETP.GE.U32.AND P0, PT, R23, UR42, PT ;  /* 0x0000002a17007c0c */ /* 0x000fe2000bf06070 */
[----:B------:R-:W-:Y:S01]  /*0d20*/  IMAD.X R20, R25, 0x1, R20, P1 ;  /* 0x0000000119147824 */ /* 0x000fe200008e0614 */
[----:B------:R-:W-:Y:S02]  /*0d30*/  LEA R22, P2, R8, R22, 0x2 ;  /* 0x0000001608167211 */ /* 0x000fe400078410ff */
[----:B------:R-:W-:-:S02]  /*0d40*/  ISETP.GE.AND.EX P0, PT, R26, UR43, PT, P0 ;  /* 0x0000002b1a007c0c */ /* 0x000fc4000bf06300 */
[----:B------:R-:W-:-:S11]  /*0d50*/  IADD3.X R21, PT, PT, R21, R7, RZ, P2, !PT ;  /* 0x0000000715157210 */ /* 0x000fd600017fe4ff */
[----:B------:R-:W-:Y:S05]  /*0d60*/  @!P0 BRA `(.L_x_3869) ;  /* 0xfffffff400708947 */ /* 0x000fea000383ffff */
[----:B------:R-:W-:Y:S05]  /*0d70*/  EXIT ;  /* 0x000000000000794d */ /* 0x000fea0003800000 */
.L_x_3844:
[----:B------:R-:W-:Y:S01]  /*0d80*/  HFMA2 R12, -RZ, RZ, 0, 4.76837158203125e-07 ;  /* 0x00000008ff0c7431 */ /* 0x000fe200000001ff */
[----:B------:R-:W-:Y:S01]  /*0d90*/  BSSY B0, `(.L_x_3870) ;  /* 0x0000007000007945 */ /* 0x000fe20003800000 */
[----:B------:R-:W-:Y:S01]  /*0da0*/  IMAD.MOV.U32 R13, RZ, RZ, R3 ;  /* 0x000000ffff0d7224 */ /* 0x000fe200078e0003 */
[----:B------:R-:W-:Y:S01]  /*0db0*/  MOV R15, 0xffffffff ;  /* 0xffffffff000f7802 */ /* 0x000fe20000000f00 */
[----:B------:R-:W-:-:S07]  /*0dc0*/  IMAD.MOV.U32 R11, RZ, RZ, 0x101f ;  /* 0x0000101fff0b7424 */ /* 0x000fce00078e00ff */
[----:B0-----:R-:W-:Y:S05]  /*0dd0*/  WARPSYNC.COLLECTIVE R15, `(.L_x_3871) ;  /* 0x000000000f087348 */ /* 0x001fea0003c00000 */
[----:B------:R1:W2:Y:S02]  /*0de0*/  SHFL.DOWN P6, R14, R13, R12, R11 ;  /* 0x0800000c0d0e7389 */ /* 0x0002a400000c000b */
[----:B012---:R-:W-:Y:S05]  /*0df0*/  ENDCOLLECTIVE ;  /* 0x000000000000791b */ /* 0x007fea0003800000 */
.L_x_3871:
[----:B------:R-:W-:Y:S05]  /*0e00*/  BSYNC B0 ;  /* 0x0000000000007941 */ /* 0x000fea0003800000 */
.L_x_3870:
[----:B------:R-:W-:Y:S01]  /*0e10*/  HFMA2 R11, -RZ, RZ, 0, 0.000503063201904296875 ;  /* 0x0000101fff0b7431 */ /* 0x000fe200000001ff */
[----:B------:R-:W-:Y:S01]  /*0e20*/  MOV R13, R2 ;  /* 0x00000002000d7202 */ /* 0x000fe20000000f00 */
[----:B------:R-:W-:Y:S02]  /*0e30*/  IMAD.MOV.U32 R12, RZ, RZ, 0x8 ;  /* 0x00000008ff0c7424 */ /* 0x000fe400078e00ff */
[----:B------:R-:W-:Y:S02]  /*0e40*/  IMAD.MOV.U32 R15, RZ, RZ, -0x1 ;  /* 0xffffffffff0f7424 */ /* 0x000fe400078e00ff */
[----:B------:R-:W-:-:S07]  /*0e50*/  IMAD.MOV.U32 R6, RZ, RZ, R14 ;  /* 0x000000ffff067224 */ /* 0x000fce00078e000e */
[----:B------:R-:W-:Y:S05]  /*0e60*/  WARPSYNC.COLLECTIVE R15, `(.L_x_3872) ;  /* 0x000000000f087348 */ /* 0x000fea0003c00000 */
[----:B------:R0:W1:Y:S02]  /*0e70*/  SHFL.DOWN P6, R14, R13, R12, R11 ;  /* 0x0800000c0d0e7389 */ /* 0x00006400000c000b */
[----:B01----:R-:W-:Y:S05]  /*0e80*/  ENDCOLLECTIVE ;  /* 0x000000000000791b */ /* 0x003fea0003800000 */
.L_x_3872:
[----:B------:R-:W-:Y:S01]  /*0e90*/  IMAD.MOV.U32 R13, RZ, RZ, R0 ;  /* 0x000000ffff0d7224 */ /* 0x000fe200078e0000 */
[----:B------:R-:W-:-:S07]  /*0ea0*/  MOV R4, R14 ;  /* 0x0000000e00047202 */ /* 0x000fce0000000f00 */
[----:B------:R-:W-:Y:S05]  /*0eb0*/  WARPSYNC.COLLECTIVE R15, `(.L_x_3873) ;  /* 0x000000000f087348 */ /* 0x000fea0003c00000 */
[----:B------:R0:W1:Y:S02]  /*0ec0*/  SHFL.DOWN P6, R14, R13, R12, R11 ;  /* 0x0800000c0d0e7389 */ /* 0x00006400000c000b */
[----:B01----:R-:W-:Y:S05]  /*0ed0*/  ENDCOLLECTIVE ;  /* 0x000000000000791b */ /* 0x003fea0003800000 */
.L_x_3873:
[----:B------:R-:W-:Y:S05]  /*0ee0*/  BRA `(.L_x_3874) ;  /* 0xfffffff400587947 */ /* 0x000fea000383ffff */
.L_x_3849:
[----:B------:R-:W-:Y:S01]  /*0ef0*/  HFMA2 R11, -RZ, RZ, 0, 0.000503063201904296875 ;  /* 0x0000101fff0b7431 */ /* 0x000fe200000001ff */
[----:B------:R-:W-:Y:S01]  /*0f00*/  BSSY B0, `(.L_x_3875) ;  /* 0x0000007000007945 */ /* 0x000fe20003800000 */
[----:B------:R-:W-:Y:S01]  /*0f10*/  MOV R13, R3 ;  /* 0x00000003000d7202 */ /* 0x000fe20000000f00 */
[----:B------:R-:W-:Y:S02]  /*0f20*/  IMAD.MOV.U32 R12, RZ, RZ, 0x4 ;  /* 0x00000004ff0c7424 */ /* 0x000fe400078e00ff */
[----:B------:R-:W-:-:S07]  /*0f30*/  IMAD.MOV.U32 R15, RZ, RZ, -0x1 ;  /* 0xffffffffff0f7424 */ /* 0x000fce00078e00ff */
[----:B0123--:R-:W-:Y:S05]  /*0f40*/  WARPSYNC.COLLECTIVE R15, `(.L_x_3876) ;  /* 0x000000000f087348 */ /* 0x00ffea0003c00000 */
[----:B------:R4:W0:Y:S02]  /*0f50*/  SHFL.DOWN P6, R14, R13, R12, R11 ;  /* 0x0800000c0d0e7389 */ /* 0x00082400000c000b */
[----:B01234-:R-:W-:Y:S05]  /*0f60*/  ENDCOLLECTIVE ;  /* 0x000000000000791b */ /* 0x01ffea0003800000 */
.L_x_3876:
[----:B------:R-:W-:Y:S05]  /*0f70*/  BSYNC B0 ;  /* 0x0000000000007941 */ /* 0x000fea0003800000 */
.L_x_3875:
        /* <DEDUP_REMOVED lines=8> */
.L_x_3877:
[----:B------:R-:W-:Y:S01]  /*1000*/  MOV R13, R0 ;  /* 0x00000000000d7202 */ /* 0x000fe20000000f00 */
[----:B------:R-:W-:-:S07]  /*1010*/  IMAD.MOV.U32 R4, RZ, RZ, R14 ;  /* 0x000000ffff047224 */ /* 0x000fce00078e000e */
[----:B------:R-:W-:Y:S05]  /*1020*/  WARPSYNC.COLLECTIVE R15, `(.L_x_3878) ;  /* 0x000000000f087348 */ /* 0x000fea0003c00000 */
[----:B------:R0:W1:Y:S02]  /*1030*/  SHFL.DOWN P6, R14, R13, R12, R11 ;  /* 0x0800000c0d0e7389 */ /* 0x00006400000c000b */
[----:B01----:R-:W-:Y:S05]  /*1040*/  ENDCOLLECTIVE ;  /* 0x000000000000791b */ /* 0x003fea0003800000 */
.L_x_3878:
[----:B------:R-:W-:Y:S05]  /*1050*/  BRA `(.L_x_3879) ;  /* 0xfffffff400747947 */ /* 0x000fea000383ffff */
.L_x_3854:
        /* <DEDUP_REMOVED lines=8> */
.L_x_3881:
[----:B------:R-:W-:Y:S05]  /*10e0*/  BSYNC B0 ;  /* 0x0000000000007941 */ /* 0x000fea0003800000 */
.L_x_3880:
        /* <DEDUP_REMOVED lines=8> */
.L_x_3882:
[----:B------:R-:W-:Y:S01]  /*1170*/  IMAD.MOV.U32 R13, RZ, RZ, R0 ;  /* 0x000000ffff0d7224 */ /* 0x000fe200078e0000 */
[----:B------:R-:W-:-:S07]  /*1180*/  MOV R4, R14 ;  /* 0x0000000e00047202 */ /* 0x000fce0000000f00 */
[----:B------:R-:W-:Y:S05]  /*1190*/  WARPSYNC.COLLECTIVE R15, `(.L_x_3883) ;  /* 0x000000000f087348 */ /* 0x000fea0003c00000 */
[----:B------:R0:W1:Y:S02]  /*11a0*/  SHFL.DOWN P6, R14, R13, R12, R11 ;  /* 0x0800000c0d0e7389 */ /* 0x00006400000c000b */
[----:B01----:R-:W-:Y:S05]  /*11b0*/  ENDCOLLECTIVE ;  /* 0x000000000000791b */ /* 0x003fea0003800000 */
.L_x_3883:
[----:B------:R-:W-:Y:S05]  /*11c0*/  BRA `(.L_x_3884) ;  /* 0xfffffff400907947 */ /* 0x000fea000383ffff */
.L_x_3859:
[----:B------:R-:W-:Y:S01]  /*11d0*/  HFMA2 R11, -RZ, RZ, 0, 0.000503063201904296875 ;  /* 0x0000101fff0b7431 */ /* 0x000fe200000001ff */
[----:B------:R-:W-:Y:S01]  /*11e0*/  BSSY B0, `(.L_x_3885) ;  /* 0x0000007000007945 */ /* 0x000fe20003800000 */
[----:B------:R-:W-:Y:S01]  /*11f0*/  MOV R13, R3 ;  /* 0x00000003000d7202 */ /* 0x000fe20000000f00 */
[----:B------:R-:W-:Y:S02]  /*1200*/  IMAD.MOV.U32 R12, RZ, RZ, 0x1 ;  /* 0x00000001ff0c7424 */ /* 0x000fe400078e00ff */
[----:B------:R-:W-:-:S07]  /*1210*/  IMAD.MOV.U32 R15, RZ, RZ, -0x1 ;  /* 0xffffffffff0f7424 */ /* 0x000fce00078e00ff */
[----:B-1234-:R-:W-:Y:S05]  /*1220*/  WARPSYNC.COLLECTIVE R15, `(.L_x_3886) ;  /* 0x000000000f087348 */ /* 0x01efea0003c00000 */
[----:B------:R0:W0:Y:S02]  /*1230*/  SHFL.DOWN P6, R14, R13, R12, R11 ;  /* 0x0800000c0d0e7389 */ /* 0x00002400000c000b */
[----:B01234-:R-:W-:Y:S05]  /*1240*/  ENDCOLLECTIVE ;  /* 0x000000000000791b */ /* 0x01ffea0003800000 */
.L_x_3886:
[----:B------:R-:W-:Y:S05]  /*1250*/  BSYNC B0 ;  /* 0x0000000000007941 */ /* 0x000fea0003800000 */
.L_x_3885:
        /* <DEDUP_REMOVED lines=8> */
.L_x_3887:
[----:B------:R-:W-:Y:S01]  /*12e0*/  MOV R13, R0 ;  /* 0x00000000000d7202 */ /* 0x000fe20000000f00 */
[----:B------:R-:W-:-:S07]  /*12f0*/  IMAD.MOV.U32 R4, RZ, RZ, R14 ;  /* 0x000000ffff047224 */ /* 0x000fce00078e000e */
[----:B------:R-:W-:Y:S05]  /*1300*/  WARPSYNC.COLLECTIVE R15, `(.L_x_3888) ;  /* 0x000000000f087348 */ /* 0x000fea0003c00000 */
[----:B------:R0:W1:Y:S02]  /*1310*/  SHFL.DOWN P6, R14, R13, R12, R11 ;  /* 0x0800000c0d0e7389 */ /* 0x00006400000c000b */
[----:B01----:R-:W-:Y:S05]  /*1320*/  ENDCOLLECTIVE ;  /* 0x000000000000791b */ /* 0x003fea0003800000 */
.L_x_3888:
[----:B------:R-:W-:Y:S05]  /*1330*/  BRA `(.L_x_3889) ;  /* 0xfffffff400ac7947 */ /* 0x000fea000383ffff */
.L_x_3864:
        /* <DEDUP_REMOVED lines=8> */
.L_x_3891:
[----:B------:R-:W-:Y:S05]  /*13c0*/  BSYNC B0 ;  /* 0x0000000000007941 */ /* 0x000fea0003800000 */
.L_x_3890:
[----:B------:R-:W-:Y:S05]  /*13d0*/  BRA `(.L_x_3892) ;  /* 0xfffffff400f07947 */ /* 0x000fea000383ffff */
.L_x_3865:
        /* <DEDUP_REMOVED lines=8> */
.L_x_3894:
[----:B------:R-:W-:Y:S05]  /*1460*/  BSYNC B0 ;  /* 0x0000000000007941 */ /* 0x000fea0003800000 */
.L_x_3893:
[----:B------:R-:W-:Y:S05]  /*1470*/  BRA `(.L_x_3895) ;  /* 0xfffffff400d07947 */ /* 0x000fea000383ffff */
.L_x_3866:
        /* <DEDUP_REMOVED lines=8> */
.L_x_3897:
[----:B------:R-:W-:Y:S05]  /*1500*/  BSYNC B0 ;  /* 0x0000000000007941 */ /* 0x000fea0003800000 */
.L_x_3896:
[----:B------:R-:W-:Y:S05]  /*1510*/  BRA `(.L_x_3898) ;  /* 0xfffffff400b07947 */ /* 0x000fea000383ffff */
        .weak           $__internal_37_$__cuda_sm3x_div_rn_noftz_f32_slowpath
        .type           $__internal_37_$__cuda_sm3x_div_rn_noftz_f32_slowpath,@function
        .size           $__internal_37_$__cuda_sm3x_div_rn_noftz_f32_slowpath,(.L_x_7660 - $__internal_37_$__cuda_sm3x_div_rn_noftz_f32_slowpath)
$__internal_37_$__cuda_sm3x_div_rn_noftz_f32_slowpath:
[----:B------:R-:W-:Y:S01]  /*1520*/  SHF.R.U32.HI R12, RZ, 0x17, R5 ;  /* 0x00000017ff0c7819 */ /* 0x000fe20000011605 */
[----:B------:R-:W-:Y:S01]  /*1530*/  BSSY.RECONVERGENT B2, `(.L_x_3899) ;  /* 0x0000063000027945 */ /* 0x000fe20003800200 */
[--C-:B------:R-:W-:Y:S01]  /*1540*/  SHF.R.U32.HI R11, RZ, 0x17, R14.reuse ;  /* 0x00000017ff0b7819 */ /* 0x100fe2000001160e */
[----:B------:R-:W-:Y:S01]  /*1550*/  IMAD.MOV.U32 R15, RZ, RZ, R14 ;  /* 0x000000ffff0f7224 */ /* 0x000fe200078e000e */
        /* <DEDUP_REMOVED lines=29> */
[----:B------:R-:W-:-:S03]  /*1730*/  @!P2 FFMA R5, R5, 1.84467440737095516160e+19, RZ ;  /* 0x5f8000000505a823 */ /* 0x000fc600000000ff */
[----:B------:R-:W-:-:S07]  /*1740*/  @!P2 VIADD R11, R11, 0x40 ;  /* 0x000000400b0ba836 */ /* 0x000fce0000000000 */
.L_x_3900:
        /* <DEDUP_REMOVED lines=51> */
.L_x_3907:
[----:B------:R-:W-:-:S04]  /*1a80*/  LOP3.LUT R5, R5, 0x80000000, RZ, 0xc0, !PT ;  /* 0x8000000005057812 */ /* 0x000fc800078ec0ff */
[----:B------:R-:W-:Y:S01]  /*1a90*/  LOP3.LUT R5, R5, 0x7f800000, RZ, 0xfc, !PT ;  /* 0x7f80000005057812 */ /* 0x000fe200078efcff */
[----:B------:R-:W-:Y:S06]  /*1aa0*/  BRA `(.L_x_3908) ;  /* 0x0000000000047947 */ /* 0x000fec0003800000 */
.L_x_3906:
[----:B------:R-:W-:-:S07]  /*1ab0*/  LEA R5, R32, R5, 0x17 ;  /* 0x0000000520057211 */ /* 0x000fce00078eb8ff */
.L_x_3908:
[----:B------:R-:W-:Y:S05]  /*1ac0*/  BSYNC.RECONVERGENT B3 ;  /* 0x0000000000037941 */ /* 0x000fea0003800200 */
.L_x_3905:
[----:B------:R-:W-:Y:S05]  /*1ad0*/  BRA `(.L_x_3909) ;  /* 0x0000000000207947 */ /* 0x000fea0003800000 */
.L_x_3904:
[----:B------:R-:W-:-:S04]  /*1ae0*/  LOP3.LUT R5, R5, 0x80000000, R15, 0x48, !PT ;  /* 0x8000000005057812 */ /* 0x000fc800078e480f */
[----:B------:R-:W-:Y:S01]  /*1af0*/  LOP3.LUT R5, R5, 0x7f800000, RZ, 0xfc, !PT ;  /* 0x7f80000005057812 */ /* 0x000fe200078efcff */
[----:B------:R-:W-:Y:S06]  /*1b00*/  BRA `(.L_x_3909) ;  /* 0x0000000000147947 */ /* 0x000fec0003800000 */
.L_x_3903:
[----:B------:R-:W-:Y:S01]  /*1b10*/  LOP3.LUT R5, R5, 0x80000000, R15, 0x48, !PT ;  /* 0x8000000005057812 */ /* 0x000fe200078e480f */
[----:B------:R-:W-:Y:S06]  /*1b20*/  BRA `(.L_x_3909) ;  /* 0x00000000000c7947 */ /* 0x000fec0003800000 */
.L_x_3902:
[----:B------:R-:W0:Y:S01]  /*1b30*/  MUFU.RSQ R5, -QNAN ;  /* 0xffc0000000057908 */ /* 0x000e220000001400 */
[----:B------:R-:W-:Y:S05]  /*1b40*/  BRA `(.L_x_3909) ;  /* 0x0000000000047947 */ /* 0x000fea0003800000 */
.L_x_3901:
[----:B------:R-:W-:-:S07]  /*1b50*/  FADD.FTZ R5, R14, R5 ;  /* 0x000000050e057221 */ /* 0x000fce0000010000 */
.L_x_3909:
[----:B------:R-:W-:Y:S05]  /*1b60*/  BSYNC.RECONVERGENT B2 ;  /* 0x0000000000027941 */ /* 0x000fea0003800200 */
.L_x_3899:
[----:B------:R-:W-:-:S04]  /*1b70*/  IMAD.MOV.U32 R11, RZ, RZ, 0x0 ;  /* 0x00000000ff0b7424 */ /* 0x000fc800078e00ff */
[----:B0-----:R-:W-:Y:S05]  /*1b80*/  RET.REL.NODEC R10 `(_Z17LayerNormWarpImplI10DirectLoadIffE11DirectStoreIffEfLi1ELi1ELi0ELi16ELi1ELb1EEvT_T0_lld) ;  /* 0xffffffe40a1c7950 */ /* 0x001fea0003c3ffff */
.L_x_3910:
        /* <DEDUP_REMOVED lines=15> */
.L_x_7660:


//--------------------- .text._Z17LayerNormWarpImplI10DirectLoadIffE11DirectStoreIffEfLi1ELi1ELi1ELi16ELi1ELb0EEvT_T0_lld --------------------------
	.section	.text._Z17LayerNormWarpImplI10DirectLoadIffE11DirectStoreIffEfLi1ELi1ELi1ELi16ELi1ELb0EEvT_T0_lld,"ax",@progbits
	.align	128
        .global         _Z17LayerNormWarpImplI10DirectLoadIffE11DirectStoreIffEfLi1ELi1ELi1ELi16ELi1ELb0EEvT_T0_lld
        .type           _Z17LayerNormWarpImplI10DirectLoadIffE11DirectStoreIffEfLi1ELi1ELi1ELi16ELi1ELb0EEvT_T0_lld,@function
        .size           _Z17LayerNormWarpImplI10DirectLoadIffE11DirectStoreIffEfLi1ELi1ELi1ELi16ELi1ELb0EEvT_T0_lld,(.L_x_7661 - _Z17LayerNormWarpImplI10DirectLoadIffE11DirectStoreIffEfLi1ELi1ELi1ELi16ELi1ELb0EEvT_T0_lld)
        .other          _Z17LayerNormWarpImplI10DirectLoadIffE11DirectStoreIffEfLi1ELi1ELi1ELi16ELi1ELb0EEvT_T0_lld,@"STO_CUDA_ENTRY STV_DEFAULT"
_Z17LayerNormWarpImplI10DirectLoadIffE11DirectStoreIffEfLi1ELi1ELi1ELi16ELi1ELb0EEvT_T0_lld:
.text._Z17LayerNormWarpImplI10DirectLoadIffE11DirectStoreIffEfLi1ELi1ELi1ELi16ELi1ELb0EEvT_T0_lld:
        /* <DEDUP_REMOVED lines=24> */
.L_x_3911:
        /* <DEDUP_REMOVED lines=34> */
.L_x_3927:
        /* <DEDUP_REMOVED lines=11> */
[----:B------:R0:W3:Y:S02]  /*0450*/  SHFL.DOWN PT, R14, R2, 0x8, 0x101f ;  /* 0x09101f00020e7f89 */ /* 0x0000e400000e0000 */
.L_x_3932:
[----:B---3--:R-:W-:Y:S01]  /*0460*/  FSETP.NEU.AND P0, PT, R14, RZ, PT ;  /* 0x000000ff0e00720b */ /* 0x008fe20003f0d000 */
[----:B0-----:R-:W-:-:S12]  /*0470*/  IMAD.MOV.U32 R2, RZ, RZ, 0x3f800000 ;  /* 0x3f800000ff027424 */ /* 0x001fd800078e00ff */
        /* <DEDUP_REMOVED lines=14> */
[----:B-12--5:R-:W-:Y:S05]  /*0560*/  CALL.REL.NOINC `($__internal_38_$__cuda_sm3x_div_rn_noftz_f32_slowpath) ;  /* 0x0000000c00f87944 */ /* 0x026fea0003c00000 */
[----:B------:R-:W-:-:S07]  /*0570*/  IMAD.MOV.U32 R10, RZ, RZ, R7 ;  /* 0x000000ffff0a7224 */ /* 0x000fce00078e0007 */
.L_x_3914:
[----:B-1----:R-:W-:-:S04]  /*0580*/  FADD R6, R6, -R3 ;  /* 0x8000000306067221 */ /* 0x002fc80000000000 */
[C---:B------:R-:W-:Y:S01]  /*0590*/  FMUL R12, R6.reuse, R6 ;  /* 0x00000006060c7220 */ /* 0x040fe20000400000 */
[----:B------:R-:W-:-:S03]  /*05a0*/  FFMA R3, R6, R10, R3 ;  /* 0x0000000a06037223 */ /* 0x000fc60000000003 */
[----:B--2---:R-:W-:-:S04]  /*05b0*/  FFMA R5, R12, R10, R5 ;  /* 0x0000000a0c057223 */ /* 0x004fc80000000005 */
[----:B------:R-:W-:-:S07]  /*05c0*/  FADD R4, R4, R5 ;  /* 0x0000000504047221 */ /* 0x000fce0000000000 */
.L_x_3913:
[----:B------:R-:W-:-:S03]  /*05d0*/  UMOV UR4, 0xffffffff ;  /* 0xffffffff00047882 */ /* 0x000fc60000000000 */
[----:B------:R-:W-:Y:S05]  /*05e0*/  BRA.DIV UR4, `(.L_x_3915) ;  /* 0x0000000a04687947 */ /* 0x000fea000b800000 */
[----:B-1----:R0:W1:Y:S04]  /*05f0*/  SHFL.DOWN PT, R6, R3, 0x4, 0x101f ;  /* 0x08901f0003067f89 */ /* 0x00206800000e0000 */
[----:B--2---:R0:W2:Y:S04]  /*0600*/  SHFL.DOWN PT, R5, R4, 0x4, 0x101f ;  /* 0x08901f0004057f89 */ /* 0x0040a800000e0000 */
[----:B------:R0:W3:Y:S02]  /*0610*/  SHFL.DOWN PT, R14, R2, 0x4, 0x101f ;  /* 0x08901f00020e7f89 */ /* 0x0000e400000e0000 */
.L_x_3937:
        /* <DEDUP_REMOVED lines=14> */
[----:B012--5:R-:W-:Y:S05]  /*0700*/  CALL.REL.NOINC `($__internal_38_$__cuda_sm3x_div_rn_noftz_f32_slowpath) ;  /* 0x0000000c00907944 */ /* 0x027fea0003c00000 */
[----:B------:R-:W-:-:S07]  /*0710*/  MOV R10, R7 ;  /* 0x00000007000a7202 */ /* 0x000fce0000000f00 */
.L_x_3917:
[----:B-1----:R-:W-:-:S04]  /*0720*/  FADD R6, -R3, R6 ;  /* 0x0000000603067221 */ /* 0x002fc80000000100 */
[C---:B------:R-:W-:Y:S01]  /*0730*/  FMUL R7, R6.reuse, R6 ;  /* 0x0000000606077220 */ /* 0x040fe20000400000 */
[----:B0-----:R-:W-:-:S03]  /*0740*/  FFMA R3, R6, R10, R3 ;  /* 0x0000000a06037223 */ /* 0x001fc60000000003 */
[----:B------:R-:W-:-:S04]  /*0750*/  FMUL R2, R2, R7 ;  /* 0x0000000702027220 */ /* 0x000fc80000400000 */
[----:B--2---:R-:W-:Y:S01]  /*0760*/  FFMA R5, R2, R10, R5 ;  /* 0x0000000a02057223 */ /* 0x004fe20000000005 */
[----:B------:R-:W-:-:S03]  /*0770*/  IMAD.MOV.U32 R2, RZ, RZ, R13 ;  /* 0x000000ffff027224 */ /* 0x000fc600078e000d */
[----:B------:R-:W-:-:S07]  /*0780*/  FADD R4, R4, R5 ;  /* 0x0000000504047221 */ /* 0x000fce0000000000 */
.L_x_3916:
[----:B------:R-:W-:-:S03]  /*0790*/  UMOV UR4, 0xffffffff ;  /* 0xffffffff00047882 */ /* 0x000fc60000000000 */
[----:B------:R-:W-:Y:S05]  /*07a0*/  BRA.DIV UR4, `(.L_x_3918) ;  /* 0x0000000a04547947 */ /* 0x000fea000b800000 */
[----:B-1----:R1:W3:Y:S04]  /*07b0*/  SHFL.DOWN PT, R6, R3, 0x2, 0x101f ;  /* 0x08501f0003067f89 */ /* 0x0022e800000e0000 */
[----:B--2---:R1:W2:Y:S04]  /*07c0*/  SHFL.DOWN PT, R5, R4, 0x2, 0x101f ;  /* 0x08501f0004057f89 */ /* 0x0042a800000e0000 */
[----:B------:R1:W4:Y:S02]  /*07d0*/  SHFL.DOWN PT, R14, R2, 0x2, 0x101f ;  /* 0x08501f00020e7f89 */ /* 0x00032400000e0000 */
.L_x_3942:
        /* <DEDUP_REMOVED lines=14> */
[----:B-123-5:R-:W-:Y:S05]  /*08c0*/  CALL.REL.NOINC `($__internal_38_$__cuda_sm3x_div_rn_noftz_f32_slowpath) ;  /* 0x0000000c00207944 */ /* 0x02efea0003c00000 */
[----:B------:R-:W-:-:S07]  /*08d0*/  MOV R10, R7 ;  /* 0x00000007000a7202 */ /* 0x000fce0000000f00 */
.L_x_3920:
[----:B---3--:R-:W-:-:S04]  /*08e0*/  FADD R6, -R3, R6 ;  /* 0x0000000603067221 */ /* 0x008fc80000000100 */
[C---:B------:R-:W-:Y:S01]  /*08f0*/  FMUL R7, R6.reuse, R6 ;  /* 0x0000000606077220 */ /* 0x040fe20000400000 */
[----:B-1----:R-:W-:-:S03]  /*0900*/  FFMA R3, R6, R10, R3 ;  /* 0x0000000a06037223 */ /* 0x002fc60000000003 */
[----:B------:R-:W-:-:S04]  /*0910*/  FMUL R2, R2, R7 ;  /* 0x0000000702027220 */ /* 0x000fc80000400000 */
[----:B--2---:R-:W-:Y:S01]  /*0920*/  FFMA R5, R2, R10, R5 ;  /* 0x0000000a02057223 */ /* 0x004fe20000000005 */
[----:B------:R-:W-:-:S03]  /*0930*/  IMAD.MOV.U32 R2, RZ, RZ, R13 ;  /* 0x000000ffff027224 */ /* 0x000fc600078e000d */
[----:B------:R-:W-:-:S07]  /*0940*/  FADD R4, R4, R5 ;  /* 0x0000000504047221 */ /* 0x000fce0000000000 */
.L_x_3919:
[----:B------:R-:W-:-:S03]  /*0950*/  UMOV UR4, 0xffffffff ;  /* 0xffffffff00047882 */ /* 0x000fc60000000000 */
[----:B------:R-:W-:Y:S05]  /*0960*/  BRA.DIV UR4, `(.L_x_3921) ;  /* 0x0000000a04407947 */ /* 0x000fea000b800000 */
[----:B---3--:R3:W4:Y:S04]  /*0970*/  SHFL.DOWN PT, R6, R3, 0x1, 0x101f ;  /* 0x08301f0003067f89 */ /* 0x00872800000e0000 */
[----:B--2---:R3:W2:Y:S04]  /*0980*/  SHFL.DOWN PT, R5, R4, 0x1, 0x101f ;  /* 0x08301f0004057f89 */ /* 0x0046a800000e0000 */
[----:B------:R3:W0:Y:S02]  /*0990*/  SHFL.DOWN PT, R14, R2, 0x1, 0x101f ;  /* 0x08301f00020e7f89 */ /* 0x00062400000e0000 */
.L_x_3947:
        /* <DEDUP_REMOVED lines=14> */
[----:B--2345:R-:W-:Y:S05]  /*0a80*/  CALL.REL.NOINC `($__internal_38_$__cuda_sm3x_div_rn_noftz_f32_slowpath) ;  /* 0x0000000800b07944 */ /* 0x03cfea0003c00000 */
[----:B------:R-:W-:-:S07]  /*0a90*/  MOV R10, R7 ;  /* 0x00000007000a7202 */ /* 0x000fce0000000f00 */
.L_x_3923:
[----:B----4-:R-:W-:-:S04]  /*0aa0*/  FADD R6, -R3, R6 ;  /* 0x0000000603067221 */ /* 0x010fc80000000100 */
[C---:B------:R-:W-:Y:S01]  /*0ab0*/  FMUL R7, R6.reuse, R6 ;  /* 0x0000000606077220 */ /* 0x040fe20000400000 */
[----:B---3--:R-:W-:-:S03]  /*0ac0*/  FFMA R3, R6, R10, R3 ;  /* 0x0000000a06037223 */ /* 0x008fc60000000003 */
[----:B------:R-:W-:-:S04]  /*0ad0*/  FMUL R2, R2, R7 ;  /* 0x0000000702027220 */ /* 0x000fc80000400000 */
[----:B--2---:R-:W-:Y:S01]  /*0ae0*/  FFMA R5, R2, R10, R5 ;  /* 0x0000000a02057223 */ /* 0x004fe20000000005 */
[----:B------:R-:W-:-:S03]  /*0af0*/  IMAD.MOV.U32 R2, RZ, RZ, R13 ;  /* 0x000000ffff027224 */ /* 0x000fc600078e000d */
[----:B------:R-:W-:-:S07]  /*0b00*/  FADD R4, R4, R5 ;  /* 0x0000000504047221 */ /* 0x000fce0000000000 */
.L_x_3922:
[----:B------:R-:W-:-:S03]  /*0b10*/  UMOV UR4, 0xffffffff ;  /* 0xffffffff00047882 */ /* 0x000fc60000000000 */
[----:B------:R-:W-:Y:S05]  /*0b20*/  BRA.DIV UR4, `(.L_x_3924) ;  /* 0x0000000a042c7947 */ /* 0x000fea000b800000 */
[----:B-1-3--:R-:W0:Y:S04]  /*0b30*/  SHFL.IDX PT, R3, R3, RZ, 0x101f ;  /* 0x00101fff03037589 */ /* 0x00ae2800000e0000 */
[----:B------:R-:W1:Y:S04]  /*0b40*/  SHFL.IDX PT, R4, R4, RZ, 0x101f ;  /* 0x00101fff04047589 */ /* 0x000e6800000e0000 */
[----:B------:R3:W0:Y:S02]  /*0b50*/  SHFL.IDX PT, R14, R2, RZ, 0x101f ;  /* 0x00101fff020e7589 */ /* 0x00062400000e0000 */
.L_x_3952:
[----:B0-2---:R-:W3:Y:S01]  /*0b60*/  MUFU.RCP R5, R14 ;  /* 0x0000000e00057308 */ /* 0x005ee20000001000 */
[----:B------:R-:W-:Y:S07]  /*0b70*/  BSSY.RECONVERGENT B0, `(.L_x_3925) ;  /* 0x000000c000007945 */ /* 0x000fee0003800200 */
[----:B-1----:R-:W0:Y:S01]  /*0b80*/  FCHK P0, R4, R14 ;  /* 0x0000000e04007302 */ /* 0x002e220000000000 */
[----:B---3--:R-:W-:-:S04]  /*0b90*/  FFMA R2, -R14, R5, 1 ;  /* 0x3f8000000e027423 */ /* 0x008fc80000000105 */
[----:B------:R-:W-:-:S04]  /*0ba0*/  FFMA R5, R5, R2, R5 ;  /* 0x0000000205057223 */ /* 0x000fc80000000005 */
[----:B------:R-:W-:-:S04]  /*0bb0*/  FFMA R2, R4, R5, RZ ;  /* 0x0000000504027223 */ /* 0x000fc800000000ff */
[----:B----4-:R-:W-:-:S04]  /*0bc0*/  FFMA R6, -R14, R2, R4 ;  /* 0x000000020e067223 */ /* 0x010fc80000000104 */
[----:B------:R-:W-:Y:S01]  /*0bd0*/  FFMA R2, R5, R6, R2 ;  /* 0x0000000605027223 */ /* 0x000fe20000000002 */
[----:B0-----:R-:W-:Y:S06]  /*0be0*/  @!P0 BRA `(.L_x_3926) ;  /* 0x0000000000108947 */ /* 0x001fec0003800000 */
[----:B------:R-:W-:Y:S02]  /*0bf0*/  MOV R7, R4 ;  /* 0x0000000400077202 */ /* 0x000fe40000000f00 */
[----:B------:R-:W-:-:S07]  /*0c00*/  MOV R10, 0xc20 ;  /* 0x00000c20000a7802 */ /* 0x000fce0000000f00 */
[----:B-----5:R-:W-:Y:S05]  /*0c10*/  CALL.REL.NOINC `($__internal_38_$__cuda_sm3x_div_rn_noftz_f32_slowpath) ;  /* 0x00000008004c7944 */ /* 0x020fea0003c00000 */
[----:B------:R-:W-:-:S07]  /*0c20*/  IMAD.MOV.U32 R2, RZ, RZ, R7 ;  /* 0x000000ffff027224 */ /* 0x000fce00078e0007 */
.L_x_3926:
[----:B------:R-:W-:Y:S05]  /*0c30*/  BSYNC.RECONVERGENT B0 ;  /* 0x0000000000007941 */ /* 0x000fea0003800200 */
.L_x_3925:
[----:B------:R-:W-:Y:S01]  /*0c40*/  FMNMX R2, RZ, R2, !PT ;  /* 0x00000002ff027209 */ /* 0x000fe20007800000 */
[----:B------:R-:W-:Y:S01]  /*0c50*/  IMAD.MOV.U32 R5, RZ, RZ, RZ ;  /* 0x000000ffff057224 */ /* 0x000fe200078e00ff */
[----:B------:R-:W-:Y:S01]  /*0c60*/  MOV R4, R16 ;  /* 0x0000001000047202 */ /* 0x000fe20000000f00 */
[----:B------:R-:W-:Y:S01]  /*0c70*/  FADD R0, R0, -R3 ;  /* 0x8000000300007221 */ /* 0x000fe20000000000 */
[----:B------:R-:W-:Y:S01]  /*0c80*/  IADD3 R20, P1, PT, RZ, R20, RZ ;  /* 0x00000014ff147210 */ /* 0x000fe20007f3e0ff */
[----:B------:R-:W-:Y:S01]  /*0c90*/  FADD R6, R23, R2 ;  /* 0x0000000217067221 */ /* 0x000fe20000000000 */
[----:B------:R-:W-:Y:S01]  /*0ca0*/  SHF.R.S32.HI R2, RZ, 0x1f, R19 ;  /* 0x0000001fff027819 */ /* 0x000fe20000011413 */
[----:B------:R-:W-:Y:S01]  /*0cb0*/  IMAD.WIDE.U32 R4, R19, UR42, R4 ;  /* 0x0000002a13047c25 */ /* 0x000fe2000f8e0004 */
[----:B------:R-:W-:Y:S02]  /*0cc0*/  LEA R22, P2, R8, R22, 0x2 ;  /* 0x0000001608167211 */ /* 0x000fe400078410ff */
[----:B------:R-:W-:Y:S01]  /*0cd0*/  FSETP.GEU.AND P0, PT, |R6|, 1.175494350822287508e-38, PT ;  /* 0x008000000600780b */ /* 0x000fe20003f0e200 */
[----:B------:R-:W-:Y:S01]  /*0ce0*/  IMAD R2, R2, UR42, RZ ;  /* 0x0000002a02027c24 */ /* 0x000fe2000f8e02ff */
[----:B------:R-:W-:-:S03]  /*0cf0*/  IADD3.X R21, PT, PT, R21, R18, RZ, P2, !PT ;  /* 0x0000001215157210 */ /* 0x000fc600017fe4ff */
[----:B------:R-:W-:Y:S02]  /*0d00*/  IMAD R11, R19, UR43, R2 ;  /* 0x0000002b130b7c24 */ /* 0x000fe4000f8e0202 */
[----:B------:R-:W-:-:S03]  /*0d10*/  IMAD.X R19, R28, 0x1, R19, P1 ;  /* 0x000000011c137824 */ /* 0x000fc600008e0613 */
[----:B------:R-:W-:-:S03]  /*0d20*/  IADD3 R3, PT, PT, R5, R11, RZ ;  /* 0x0000000b05037210 */ /* 0x000fc60007ffe0ff */
[----:B------:R-:W-:-:S04]  /*0d30*/  @!P0 FMUL R6, R6, 16777216 ;  /* 0x4b80000006068820 */ /* 0x000fc80000400000 */
[----:B------:R-:W0:Y:S02]  /*0d40*/  MUFU.RSQ R7, R6 ;  /* 0x0000000600077308 */ /* 0x000e240000001400 */
[----:B0-----:R-:W-:Y:S01]  /*0d50*/  @!P0 FMUL R7, R7, 4096 ;  /* 0x4580000007078820 */ /* 0x001fe20000400000 */
[----:B------:R-:W-:-:S03]  /*0d60*/  LEA R2, P0, R4, UR40, 0x2 ;  /* 0x0000002804027c11 */ /* 0x000fc6000f8010ff */
[----:B------:R-:W-:Y:S01]  /*0d70*/  FMUL R0, R7, R0 ;  /* 0x0000000007007220 */ /* 0x000fe20000400000 */
[----:B------:R-:W-:Y:S02]  /*0d80*/  LEA.HI.X R3, R4, UR41, R3, 0x2, P0 ;  /* 0x0000002904037c11 */ /* 0x000fe400080f1403 */
[----:B------:R-:W-:Y:S01]  /*0d90*/  IADD3 R25, P0, PT, R28, R25, RZ ;  /* 0x000000191c197210 */ /* 0x000fe20007f1e0ff */
[----:B-----5:R-:W-:-:S04]  /*0da0*/  FFMA R5, R27, R0, R26 ;  /* 0x000000001b057223 */ /* 0x020fc8000000001a */
[----:B------:R-:W-:Y:S01]  /*0db0*/  IMAD.X R24, RZ, RZ, R24, P0 ;  /* 0x000000ffff187224 */ /* 0x000fe200000e0618 */
[----:B------:R0:W-:Y:S01]  /*0dc0*/  STG.E desc[UR36][R2.64], R5 ;  /* 0x0000000502007986 */ /* 0x0001e2000c101924 */
[----:B------:R-:W-:-:S04]  /*0dd0*/  ISETP.GE.U32.AND P0, PT, R25, UR38, PT ;  /* 0x0000002619007c0c */ /* 0x000fc8000bf06070 */
[----:B------:R-:W-:-:S13]  /*0de0*/  ISETP.GE.AND.EX P0, PT, R24, UR39, PT, P0 ;  /* 0x0000002718007c0c */ /* 0x000fda000bf06300 */
[----:B0-----:R-:W-:Y:S05]  /*0df0*/  @!P0 BRA `(.L_x_3927) ;  /* 0xfffffff400688947 */ /* 0x001fea000383ffff */
[----:B------:R-:W-:Y:S05]  /*0e00*/  EXIT ;  /* 0x000000000000794d */ /* 0x000fea0003800000 */
.L_x_3912:
[----:B------:R-:W-:Y:S01]  /*0e10*/  HFMA2 R2, -RZ, RZ, 1.875, 0 ;  /* 0x3f800000ff027431 */ /* 0x000fe200000001ff */
[----:B------:R-:W-:Y:S01]  /*0e20*/  BSSY B0, `(.L_x_3928) ;  /* 0x0000008000007945 */ /* 0x000fe20003800000 */
[----:B------:R-:W-:Y:S01]  /*0e30*/  IMAD.MOV.U32 R13, RZ, RZ, R3 ;  /* 0x000000ffff0d7224 */ /* 0x000fe200078e0003 */
[----:B------:R-:W-:Y:S01]  /*0e40*/  MOV R12, 0x8 ;  /* 0x00000008000c7802 */ /* 0x000fe20000000f00 */
[----:B------:R-:W-:Y:S01]  /*0e50*/  IMAD.MOV.U32 R11, RZ, RZ, 0x101f ;  /* 0x0000101fff0b7424 */ /* 0x000fe200078e00ff */
[----:B------:R-:W-:-:S07]  /*0e60*/  MOV R15, 0xffffffff ;  /* 0xffffffff000f7802 */ /* 0x000fce0000000f00 */
[----:B-----5:R-:W-:Y:S05]  /*0e70*/  WARPSYNC.COLLECTIVE R15, `(.L_x_3929) ;  /* 0x000000000f087348 */ /* 0x020fea0003c00000 */
[----:B------:R0:W1:Y:S02]  /*0e80*/  SHFL.DOWN P6, R14, R13, R12, R11 ;  /* 0x0800000c0d0e7389 */ /* 0x00006400000c000b */
[----:B01---5:R-:W-:Y:S05]  /*0e90*/  ENDCOLLECTIVE ;  /* 0x000000000000791b */ /* 0x023fea0003800000 */
.L_x_3929:
[----:B------:R-:W-:Y:S05]  /*0ea0*/  BSYNC B0 ;  /* 0x0000000000007941 */ /* 0x000fea0003800000 */
.L_x_3928:
        /* <DEDUP_REMOVED lines=8> */
.L_x_3930:
[----:B------:R-:W-:Y:S01]  /*0f30*/  IMAD.MOV.U32 R13, RZ, RZ, R2 ;  /* 0x000000ffff0d7224 */ /* 0x000fe200078e0002 */
[----:B------:R-:W-:-:S07]  /*0f40*/  MOV R5, R14 ;  /* 0x0000000e00057202 */ /* 0x000fce0000000f00 */
[----:B------:R-:W-:Y:S05]  /*0f50*/  WARPSYNC.COLLECTIVE R15, `(.L_x_3931) ;  /* 0x000000000f087348 */ /* 0x000fea0003c00000 */
[----:B------:R0:W1:Y:S02]  /*0f60*/  SHFL.DOWN P6, R14, R13, R12, R11 ;  /* 0x0800000c0d0e7389 */ /* 0x00006400000c000b */
[----:B01----:R-:W-:Y:S05]  /*0f70*/  ENDCOLLECTIVE ;  /* 0x000000000000791b */ /* 0x003fea0003800000 */
.L_x_3931:
[----:B------:R-:W-:Y:S05]  /*0f80*/  BRA `(.L_x_3932) ;  /* 0xfffffff400347947 */ /* 0x000fea000383ffff */
.L_x_3915:
[----:B------:R-:W-:Y:S01]  /*0f90*/  HFMA2 R11, -RZ, RZ, 0, 0.000503063201904296875 ;  /* 0x0000101fff0b7431 */ /* 0x000fe200000001ff */
[----:B------:R-:W-:Y:S01]  /*0fa0*/  BSSY B0, `(.L_x_3933) ;  /* 0x0000007000007945 */ /* 0x000fe20003800000 */
[----:B------:R-:W-:Y:S01]  /*0fb0*/  MOV R13, R3 ;  /* 0x00000003000d7202 */ /* 0x000fe20000000f00 */
[----:B------:R-:W-:Y:S02]  /*0fc0*/  IMAD.MOV.U32 R12, RZ, RZ, 0x4 ;  /* 0x00000004ff0c7424 */ /* 0x000fe400078e00ff */
[----:B------:R-:W-:-:S07]  /*0fd0*/  IMAD.MOV.U32 R15, RZ, RZ, -0x1 ;  /* 0xffffffffff0f7424 */ /* 0x000fce00078e00ff */
[----:B-12--5:R-:W-:Y:S05]  /*0fe0*/  WARPSYNC.COLLECTIVE R15, `(.L_x_3934) ;  /* 0x000000000f087348 */ /* 0x026fea0003c00000 */
[----:B------:R0:W3:Y:S02]  /*0ff0*/  SHFL.DOWN P6, R14, R13, R12, R11 ;  /* 0x0800000c0d0e7389 */ /* 0x0000e400000c000b */
[----:B0123-5:R-:W-:Y:S05]  /*1000*/  ENDCOLLECTIVE ;  /* 0x000000000000791b */ /* 0x02ffea0003800000 */
.L_x_3934:
[----:B------:R-:W-:Y:S05]  /*1010*/  BSYNC B0 ;  /* 0x0000000000007941 */ /* 0x000fea0003800000 */
.L_x_3933:
        /* <DEDUP_REMOVED lines=8> */
.L_x_3935:
[----:B------:R-:W-:Y:S01]  /*10a0*/  MOV R13, R2 ;  /* 0x00000002000d7202 */ /* 0x000fe20000000f00 */
[----:B------:R-:W-:-:S07]  /*10b0*/  IMAD.MOV.U32 R5, RZ, RZ, R14 ;  /* 0x000000ffff057224 */ /* 0x000fce00078e000e */
[----:B------:R-:W-:Y:S05]  /*10c0*/  WARPSYNC.COLLECTIVE R15, `(.L_x_3936) ;  /* 0x000000000f087348 */ /* 0x000fea0003c00000 */
[----:B------:R0:W1:Y:S02]  /*10d0*/  SHFL.DOWN P6, R14, R13, R12, R11 ;  /* 0x0800000c0d0e7389 */ /* 0x00006400000c000b */
[----:B01----:R-:W-:Y:S05]  /*10e0*/  ENDCOLLECTIVE ;  /* 0x000000000000791b */ /* 0x003fea0003800000 */
.L_x_3936:
[----:B------:R-:W-:Y:S05]  /*10f0*/  BRA `(.L_x_3937) ;  /* 0xfffffff400487947 */ /* 0x000fea000383ffff */
.L_x_3918:
[----:B------:R-:W-:Y:S01]  /*1100*/  HFMA2 R12, -RZ, RZ, 0, 1.1920928955078125e-07 ;  /* 0x00000002ff0c7431 */ /* 0x000fe200000001ff */
[----:B------:R-:W-:Y:S01]  /*1110*/  BSSY B0, `(.L_x_3938) ;  /* 0x0000007000007945 */ /* 0x000fe20003800000 */
[----:B------:R-:W-:Y:S01]  /*1120*/  IMAD.MOV.U32 R13, RZ, RZ, R3 ;  /* 0x000000ffff0d7224 */ /* 0x000fe200078e0003 */
[----:B------:R-:W-:Y:S01]  /*1130*/  MOV R15, 0xffffffff ;  /* 0xffffffff000f7802 */ /* 0x000fe20000000f00 */
[----:B------:R-:W-:-:S07]  /*1140*/  IMAD.MOV.U32 R11, RZ, RZ, 0x101f ;  /* 0x0000101fff0b7424 */ /* 0x000fce00078e00ff */
[----:B012--5:R-:W-:Y:S05]  /*1150*/  WARPSYNC.COLLECTIVE R15, `(.L_x_3939) ;  /* 0x000000000f087348 */ /* 0x027fea0003c00000 */
[----:B------:R3:W4:Y:S02]  /*1160*/  SHFL.DOWN P6, R14, R13, R12, R11 ;  /* 0x0800000c0d0e7389 */ /* 0x00072400000c000b */
[----:B012345:R-:W-:Y:S05]  /*1170*/  ENDCOLLECTIVE ;  /* 0x000000000000791b */ /* 0x03ffea0003800000 */
.L_x_3939:
[----:B------:R-:W-:Y:S05]  /*1180*/  BSYNC B0 ;  /* 0x0000000000007941 */ /* 0x000fea0003800000 */
.L_x_3938:
        /* <DEDUP_REMOVED lines=8> */
.L_x_3940:
[----:B------:R-:W-:Y:S01]  /*1210*/  IMAD.MOV.U32 R13, RZ, RZ, R2 ;  /* 0x000000ffff0d7224 */ /* 0x000fe200078e0002 */
[----:B------:R-:W-:-:S07]  /*1220*/  MOV R5, R14 ;  /* 0x0000000e00057202 */ /* 0x000fce0000000f00 */
[----:B------:R-:W-:Y:S05]  /*1230*/  WARPSYNC.COLLECTIVE R15, `(.L_x_3941) ;  /* 0x000000000f087348 */ /* 0x000fea0003c00000 */
[----:B------:R0:W1:Y:S02]  /*1240*/  SHFL.DOWN P6, R14, R13, R12, R11 ;  /* 0x0800000c0d0e7389 */ /* 0x00006400000c000b */
[----:B01----:R-:W-:Y:S05]  /*1250*/  ENDCOLLECTIVE ;  /* 0x000000000000791b */ /* 0x003fea0003800000 */
.L_x_3941:
[----:B------:R-:W-:Y:S05]  /*1260*/  BRA `(.L_x_3942) ;  /* 0xfffffff4005c7947 */ /* 0x000fea000383ffff */
.L_x_3921:
[----:B------:R-:W-:Y:S01]  /*1270*/  HFMA2 R12, -RZ, RZ, 0, 5.9604644775390625e-08 ;  /* 0x00000001ff0c7431 */ /* 0x000fe200000001ff */
[----:B------:R-:W-:Y:S01]  /*1280*/  BSSY B0, `(.L_x_3943) ;  /* 0x0000007000007945 */ /* 0x000fe20003800000 */
[----:B------:R-:W-:Y:S01]  /*1290*/  MOV R13, R3 ;  /* 0x00000003000d7202 */ /* 0x000fe20000000f00 */
[----:B------:R-:W-:Y:S01]  /*12a0*/  IMAD.MOV.U32 R11, RZ, RZ, 0x101f ;  /* 0x0000101fff0b7424 */ /* 0x000fe200078e00ff */
[----:B------:R-:W-:-:S07]  /*12b0*/  MOV R15, 0xffffffff ;  /* 0xffffffff000f7802 */ /* 0x000fce0000000f00 */
[----:B0123-5:R-:W-:Y:S05]  /*12c0*/  WARPSYNC.COLLECTIVE R15, `(.L_x_3944) ;  /* 0x000000000f087348 */ /* 0x02ffea0003c00000 */
[----:B------:R4:W0:Y:S02]  /*12d0*/  SHFL.DOWN P6, R14, R13, R12, R11 ;  /* 0x0800000c0d0e7389 */ /* 0x00082400000c000b */
[----:B012345:R-:W-:Y:S05]  /*12e0*/  ENDCOLLECTIVE ;  /* 0x000000000000791b */ /* 0x03ffea0003800000 */
.L_x_3944:
[----:B------:R-:W-:Y:S05]  /*12f0*/  BSYNC B0 ;  /* 0x0000000000007941 */ /* 0x000fea0003800000 */
.L_x_3943:
        /* <DEDUP_REMOVED lines=8> */
.L_x_3945:
[----:B------:R-:W-:Y:S02]  /*1380*/  MOV R13, R2 ;  /* 0x00000002000d7202 */ /* 0x000fe40000000f00 */
[----:B------:R-:W-:-:S07]  /*1390*/  MOV R5, R14 ;  /* 0x0000000e00057202 */ /* 0x000fce0000000f00 */
[----:B------:R-:W-:Y:S05]  /*13a0*/  WARPSYNC.COLLECTIVE R15, `(.L_x_3946) ;  /* 0x000000000f087348 */ /* 0x000fea0003c00000 */
[----:B------:R0:W1:Y:S02]  /*13b0*/  SHFL.DOWN P6, R14, R13, R12, R11 ;  /* 0x0800000c0d0e7389 */ /* 0x00006400000c000b */
[----:B01----:R-:W-:Y:S05]  /*13c0*/  ENDCOLLECTIVE ;  /* 0x000000000000791b */ /* 0x003fea0003800000 */
.L_x_3946:
[----:B------:R-:W-:Y:S05]  /*13d0*/  BRA `(.L_x_3947) ;  /* 0xfffffff400707947 */ /* 0x000fea000383ffff */
.L_x_3924:
        /* <DEDUP_REMOVED lines=8> */
.L_x_3949:
[----:B------:R-:W-:Y:S05]  /*1460*/  BSYNC B0 ;  /* 0x0000000000007941 */ /* 0x000fea0003800000 */
.L_x_3948:
[----:B------:R-:W-:Y:S01]  /*1470*/  HFMA2 R11, -RZ, RZ, 0, 0.000503063201904296875 ;  /* 0x0000101fff0b7431 */ /* 0x000fe200000001ff */
[----:B------:R-:W-:Y:S01]  /*1480*/  MOV R13, R4 ;  /* 0x00000004000d7202 */ /* 0x000fe20000000f00 */
[----:B------:R-:W-:Y:S01]  /*1490*/  IMAD.MOV.U32 R12, RZ, RZ, RZ ;  /* 0x000000ffff0c7224 */ /* 0x000fe200078e00ff */
[----:B------:R-:W-:Y:S02]  /*14a0*/  MOV R15, 0xffffffff ;  /* 0xffffffff000f7802 */ /* 0x000fe40000000f00 */
[----:B------:R-:W-:-:S07]  /*14b0*/  MOV R3, R14 ;  /* 0x0000000e00037202 */ /* 0x000fce0000000f00 */
[----:B------:R-:W-:Y:S05]  /*14c0*/  WARPSYNC.COLLECTIVE R15, `(.L_x_3950) ;  /* 0x000000000f087348 */ /* 0x000fea0003c00000 */
[----:B------:R0:W1:Y:S02]  /*14d0*/  SHFL.IDX P6, R14, R13, R12, R11 ;  /* 0x0000000c0d0e7389 */ /* 0x00006400000c000b */
[----:B01----:R-:W-:Y:S05]  /*14e0*/  ENDCOLLECTIVE ;  /* 0x000000000000791b */ /* 0x003fea0003800000 */
.L_x_3950:
[----:B------:R-:W-:Y:S01]  /*14f0*/  MOV R13, R2 ;  /* 0x00000002000d7202 */ /* 0x000fe20000000f00 */
[----:B------:R-:W-:-:S07]  /*1500*/  IMAD.MOV.U32 R4, RZ, RZ, R14 ;  /* 0x000000ffff047224 */ /* 0x000fce00078e000e */
[----:B------:R-:W-:Y:S05]  /*1510*/  WARPSYNC.COLLECTIVE R15, `(.L_x_3951) ;  /* 0x000000000f087348 */ /* 0x000fea0003c00000 */
[----:B------:R0:W1:Y:S02]  /*1520*/  SHFL.IDX P6, R14, R13, R12, R11 ;  /* 0x0000000c0d0e7389 */ /* 0x00006400000c000b */
[----:B01----:R-:W-:Y:S05]  /*1530*/  ENDCOLLECTIVE ;  /* 0x000000000000791b */ /* 0x003fea0003800000 */
.L_x_3951:
[----:B------:R-:W-:Y:S05]  /*1540*/  BRA `(.L_x_3952) ;  /* 0xfffffff400847947 */ /* 0x000fea000383ffff */
        .weak           $__internal_38_$__cuda_sm3x_div_rn_noftz_f32_slowpath
        .type           $__internal_38_$__cuda_sm3x_div_rn_noftz_f32_slowpath,@function
        .size           $__internal_38_$__cuda_sm3x_div_rn_noftz_f32_slowpath,(.L_x_7661 - $__internal_38_$__cuda_sm3x_div_rn_noftz_f32_slowpath)
$__internal_38_$__cuda_sm3x_div_rn_noftz_f32_slowpath:
        /* <DEDUP_REMOVED lines=34> */
.L_x_3954:
[----:B------:R-:W-:Y:S01]  /*1770*/  LEA R15, R11, 0xc0800000, 0x17 ;  /* 0xc08000000b0f7811 */ /* 0x000fe200078eb8ff */
[----:B------:R-:W-:Y:S03]  /*1780*/  BSSY B2, `(.L_x_3959) ;  /* 0x0000036000027945 */ /* 0x000fe60003800000 */
[----:B------:R-:W-:Y:S01]  /*1790*/  IADD3 R29, PT, PT, -R15, R14, RZ ;  /* 0x0000000e0f1d7210 */ /* 0x000fe20007ffe1ff */
[----:B------:R-:W-:-:S03]  /*17a0*/  VIADD R14, R31, 0xffffff81 ;  /* 0xffffff811f0e7836 */ /* 0x000fc60000000000 */
        /* <DEDUP_REMOVED lines=47> */
.L_x_3961:
[----:B------:R-:W-:-:S04]  /*1aa0*/  LOP3.LUT R7, R7, 0x80000000, RZ, 0xc0, !PT ;  /* 0x8000000007077812 */ /* 0x000fc800078ec0ff */
[----:B------:R-:W-:Y:S01]  /*1ab0*/  LOP3.LUT R7, R7, 0x7f800000, RZ, 0xfc, !PT ;  /* 0x7f80000007077812 */ /* 0x000fe200078efcff */
[----:B------:R-:W-:Y:S06]  /*1ac0*/  BRA `(.L_x_3962) ;  /* 0x0000000000047947 */ /* 0x000fec0003800000 */
.L_x_3960:
[----:B------:R-:W-:-:S07]  /*1ad0*/  LEA R7, R12, R7, 0x17 ;  /* 0x000000070c077211 */ /* 0x000fce00078eb8ff */
.L_x_3962:
[----:B------:R-:W-:Y:S05]  /*1ae0*/  BSYNC B2 ;  /* 0x0000000000027941 */ /* 0x000fea0003800000 */
.L_x_3959:
[----:B------:R-:W-:Y:S05]  /*1af0*/  BRA `(.L_x_3963) ;  /* 0x0000000000207947 */ /* 0x000fea0003800000 */
.L_x_3958:
[----:B------:R-:W-:-:S04]  /*1b00*/  LOP3.LUT R7, R14, 0x80000000, R7, 0x48, !PT ;  /* 0x800000000e077812 */ /* 0x000fc800078e4807 */
[----:B------:R-:W-:Y:S01]  /*1b10*/  LOP3.LUT R7, R7, 0x7f800000, RZ, 0xfc, !PT ;  /* 0x7f80000007077812 */ /* 0x000fe200078efcff */
[----:B------:R-:W-:Y:S06]  /*1b20*/  BRA `(.L_x_3963) ;  /* 0x0000000000147947 */ /* 0x000fec0003800000 */
.L_x_3957:
[----:B------:R-:W-:Y:S01]  /*1b30*/  LOP3.LUT R7, R14, 0x80000000, R7, 0x48, !PT ;  /* 0x800000000e077812 */ /* 0x000fe200078e4807 */
[----:B------:R-:W-:Y:S06]  /*1b40*/  BRA `(.L_x_3963) ;  /* 0x00000000000c7947 */ /* 0x000fec0003800000 */
.L_x_3956:
[----:B------:R-:W0:Y:S01]  /*1b50*/  MUFU.RSQ R7, -QNAN ;  /* 0xffc0000000077908 */ /* 0x000e220000001400 */
[----:B------:R-:W-:Y:S05]  /*1b60*/  BRA `(.L_x_3963) ;  /* 0x0000000000047947 */ /* 0x000fea0003800000 */
.L_x_3955:
[----:B------:R-:W-:-:S07]  /*1b70*/  FADD.FTZ R7, R7, R14 ;  /* 0x0000000e07077221 */ /* 0x000fce0000010000 */
.L_x_3963:
[----:B------:R-:W-:Y:S05]  /*1b80*/  BSYNC B1 ;  /* 0x0000000000017941 */ /* 0x000fea0003800000 */
.L_x_3953:
[----:B------:R-:W-:-:S04]  /*1b90*/  HFMA2 R11, -RZ, RZ, 0, 0 ;  /* 0x00000000ff0b7431 */ /* 0x000fc800000001ff */
[----:B0-----:R-:W-:Y:S05]  /*1ba0*/  RET.REL.NODEC R10 `(_Z17LayerNormWarpImplI10DirectLoadIffE11DirectStoreIffEfLi1ELi1ELi1ELi16ELi1ELb0EEvT_T0_lld) ;  /* 0xffffffe40a147950 */ /* 0x001fea0003c3ffff */
.L_x_3964:
        /* <DEDUP_REMOVED lines=13> */
.L_x_7661:


//--------------------- .text._Z17LayerNormWarpImplI10DirectLoadIffE11DirectStoreIffEfLi1ELi1ELi0ELi16ELi2ELb1EEvT_T0_lld --------------------------
	.section	.text._Z17LayerNormWarpImplI10DirectLoadIffE11DirectStoreIffEfLi1ELi1ELi0ELi16ELi2ELb1EEvT_T0_lld,"ax",@progbits
	.align	128
        .global         _Z17LayerNormWarpImplI10DirectLoadIffE11DirectStoreIffEfLi1ELi1ELi0ELi16ELi2ELb1EEvT_T0_lld
        .type           _Z17LayerNormWarpImplI10DirectLoadIffE11DirectStoreIffEfLi1ELi1ELi0ELi16ELi2ELb1EEvT_T0_lld,@function
        .size           _Z17LayerNormWarpImplI10DirectLoadIffE11DirectStoreIffEfLi1ELi1ELi0ELi16ELi2ELb1EEvT_T0_lld,(.L_x_7662 - _Z17LayerNormWarpImplI10DirectLoadIffE11DirectStoreIffEfLi1ELi1ELi0ELi16ELi2ELb1EEvT_T0_lld)
        .other          _Z17LayerNormWarpImplI10DirectLoadIffE11DirectStoreIffEfLi1ELi1ELi0ELi16ELi2ELb1EEvT_T0_lld,@"STO_CUDA_ENTRY STV_DEFAULT"
_Z17LayerNormWarpImplI10DirectLoadIffE11DirectStoreIffEfLi1ELi1ELi0ELi16ELi2ELb1EEvT_T0_lld:
.text._Z17LayerNormWarpImplI10DirectLoadIffE11DirectStoreIffEfLi1ELi1ELi0ELi16ELi2ELb1EEvT_T0_lld:
        /* <DEDUP_REMOVED lines=23> */
.L_x_3965:
        /* <DEDUP_REMOVED lines=32> */
.L_x_4016:
[----:B------:R-:W-:-:S04]  /*0370*/  ISETP.GE.U32.AND P1, PT, R32, UR42, PT ;  /* 0x0000002a20007c0c */ /* 0x000fc8000bf26070 */
[----:B------:R-:W-:-:S13]  /*0380*/  ISETP.GE.AND.EX P1, PT, RZ, UR43, PT, P1 ;  /* 0x0000002bff007c0c */ /* 0x000fda000bf26310 */
[C---:B------:R-:W-:Y:S02]  /*0390*/  @!P1 R2UR UR4, R20.reuse ;  /* 0x00000000140492ca */ /* 0x040fe400000e0000 */
[C---:B------:R-:W-:Y:S02]  /*03a0*/  @!P1 R2UR UR5, R21.reuse ;  /* 0x00000000150592ca */ /* 0x040fe400000e0000 */
[----:B------:R-:W-:Y:S02]  /*03b0*/  @!P1 R2UR UR6, R20 ;  /* 0x00000000140692ca */ /* 0x000fe400000e0000 */
[----:B------:R-:W-:Y:S02]  /*03c0*/  @!P1 R2UR UR7, R21 ;  /* 0x00000000150792ca */ /* 0x000fe400000e0000 */
[----:B------:R-:W-:Y:S02]  /*03d0*/  @!P1 IADD3 R8, P2, PT, R27, R28, RZ ;  /* 0x0000001c1b089210 */ /* 0x000fe40007f5e0ff */
[----:B------:R-:W-:-:S03]  /*03e0*/  @!P1 LEA R10, P0, R16, R27, 0x3 ;  /* 0x0000001b100a9211 */ /* 0x000fc600078018ff */
[C---:B----4-:R-:W-:Y:S01]  /*03f0*/  @!P1 IMAD.X R9, R25.reuse, 0x1, R26, P2 ;  /* 0x0000000119099824 */ /* 0x050fe200010e061a */
[----:B------:R-:W-:-:S05]  /*0400*/  @!P1 IADD3.X R11, PT, PT, R25, R23, RZ, P0, !PT ;  /* 0x00000017190b9210 */ /* 0x000fca00007fe4ff */
[----:B--23--:R-:W2:Y:S04]  /*0410*/  @!P1 LDG.E R7, desc[UR4][R10.64] ;  /* 0x000000040a079981 */ /* 0x00cea8000c1e1900 */
[----:B------:R-:W3:Y:S01]  /*0420*/  @!P1 LDG.E R8, desc[UR6][R8.64] ;  /* 0x0000000608089981 */ /* 0x000ee2000c1e1900 */
[----:B-1----:R-:W-:Y:S02]  /*0430*/  HFMA2 R6, -RZ, RZ, 0, 0 ;  /* 0x00000000ff067431 */ /* 0x002fe400000001ff */
[----:B0-----:R-:W-:Y:S01]  /*0440*/  IMAD.WIDE.U32 R4, R29, 0x2, R30 ;  /* 0x000000021d047825 */ /* 0x001fe200078e001e */
[----:B------:R-:W-:Y:S01]  /*0450*/  CS2R R2, SRZ ;  /* 0x0000000000027805 */ /* 0x000fe2000001ff00 */
[----:B------:R-:W-:Y:S02]  /*0460*/  UMOV UR4, 0xffffffff ;  /* 0xffffffff00047882 */ /* 0x000fe40000000000 */
[----:B------:R-:W-:Y:S01]  /*0470*/  IMAD.MOV.U32 R30, RZ, RZ, R4 ;  /* 0x000000ffff1e7224 */ /* 0x000fe200078e0004 */
[----:B------:R-:W-:Y:S01]  /*0480*/  ISETP.GE.U32.AND P0, PT, R4, UR40, PT ;  /* 0x0000002804007c0c */ /* 0x000fe2000bf06070 */
[----:B------:R-:W-:Y:S01]  /*0490*/  IMAD.MOV.U32 R0, RZ, RZ, RZ ;  /* 0x000000ffff007224 */ /* 0x000fe200078e00ff */
[----:B------:R-:W-:Y:S01]  /*04a0*/  MOV R31, R5 ;  /* 0x00000005001f7202 */ /* 0x000fe20000000f00 */
[----:B------:R-:W-:Y:S01]  /*04b0*/  @!P1 IMAD.MOV.U32 R0, RZ, RZ, 0x3f800000 ;  /* 0x3f800000ff009424 */ /* 0x000fe200078e00ff */
[----:B------:R-:W-:-:S02]  /*04c0*/  ISETP.GE.AND.EX P0, PT, R5, UR41, PT, P0 ;  /* 0x0000002905007c0c */ /* 0x000fc4000bf06300 */
[----:B------:R-:W-:Y:S02]  /*04d0*/  CS2R R4, SRZ ;  /* 0x0000000000047805 */ /* 0x000fe4000001ff00 */
        /* <DEDUP_REMOVED lines=11> */
.L_x_4021:
        /* <DEDUP_REMOVED lines=15> */
[----:B0123--:R-:W-:Y:S05]  /*0680*/  CALL.REL.NOINC `($__internal_39_$__cuda_sm3x_div_rn_noftz_f32_slowpath) ;  /* 0x00000020001c7944 */ /* 0x00ffea0003c00000 */
.L_x_3970:
[----:B------:R-:W-:Y:S05]  /*0690*/  BSYNC.RECONVERGENT B3 ;  /* 0x0000000000037941 */ /* 0x000fea0003800200 */
.L_x_3969:
[----:B--2---:R-:W-:-:S04]  /*06a0*/  FADD R9, -R6, R9 ;  /* 0x0000000906097221 */ /* 0x004fc80000000100 */
[C---:B------:R-:W-:Y:S01]  /*06b0*/  FMUL R11, R9.reuse, R9 ;  /* 0x00000009090b7220 */ /* 0x040fe20000400000 */
[----:B-1----:R-:W-:-:S03]  /*06c0*/  FFMA R6, R9, R8, R6 ;  /* 0x0000000809067223 */ /* 0x002fc60000000006 */
[----:B------:R-:W-:-:S04]  /*06d0*/  FMUL R4, R4, R11 ;  /* 0x0000000b04047220 */ /* 0x000fc80000400000 */
[----:B---3--:R-:W-:Y:S01]  /*06e0*/  FFMA R10, R4, R8, R7 ;  /* 0x00000008040a7223 */ /* 0x008fe20000000007 */
[----:B------:R-:W-:-:S03]  /*06f0*/  IMAD.MOV.U32 R4, RZ, RZ, R15 ;  /* 0x000000ffff047224 */ /* 0x000fc600078e000f */
[----:B------:R-:W-:-:S07]  /*0700*/  FADD R5, R5, R10 ;  /* 0x0000000a05057221 */ /* 0x000fce0000000000 */
.L_x_3968:
[----:B------:R-:W-:Y:S05]  /*0710*/  BSYNC.RECONVERGENT B2 ;  /* 0x0000000000027941 */ /* 0x000fea0003800200 */
.L_x_3967:
[----:B------:R-:W-:-:S03]  /*0720*/  UMOV UR4, 0xffffffff ;  /* 0xffffffff00047882 */ /* 0x000fc60000000000 */
[----:B------:R-:W-:Y:S05]  /*0730*/  BRA.DIV UR4, `(.L_x_3971) ;  /* 0x00000012047c7947 */ /* 0x000fea000b800000 */
[----:B--2---:R2:W4:Y:S04]  /*0740*/  SHFL.DOWN PT, R9, R6, 0x4, 0x101f ;  /* 0x08901f0006097f89 */ /* 0x00452800000e0000 */
[----:B---3--:R2:W3:Y:S04]  /*0750*/  SHFL.DOWN PT, R7, R5, 0x4, 0x101f ;  /* 0x08901f0005077f89 */ /* 0x0084e800000e0000 */
[----:B------:R2:W0:Y:S02]  /*0760*/  SHFL.DOWN PT, R14, R4, 0x4, 0x101f ;  /* 0x08901f00040e7f89 */ /* 0x00042400000e0000 */
.L_x_4026:
        /* <DEDUP_REMOVED lines=15> */
[----:B-1234-:R-:W-:Y:S05]  /*0860*/  CALL.REL.NOINC `($__internal_39_$__cuda_sm3x_div_rn_noftz_f32_slowpath) ;  /* 0x0000001c00a47944 */ /* 0x01efea0003c00000 */
.L_x_3975:
[----:B------:R-:W-:Y:S05]  /*0870*/  BSYNC.RECONVERGENT B3 ;  /* 0x0000000000037941 */ /* 0x000fea0003800200 */
.L_x_3974:
[----:B----4-:R-:W-:-:S04]  /*0880*/  FADD R9, -R6, R9 ;  /* 0x0000000906097221 */ /* 0x010fc80000000100 */
[C---:B------:R-:W-:Y:S01]  /*0890*/  FMUL R11, R9.reuse, R9 ;  /* 0x00000009090b7220 */ /* 0x040fe20000400000 */
[----:B-12---:R-:W-:-:S03]  /*08a0*/  FFMA R6, R9, R8, R6 ;  /* 0x0000000809067223 */ /* 0x006fc60000000006 */
[----:B------:R-:W-:-:S04]  /*08b0*/  FMUL R4, R4, R11 ;  /* 0x0000000b04047220 */ /* 0x000fc80000400000 */
[----:B---3--:R-:W-:Y:S01]  /*08c0*/  FFMA R10, R4, R8, R7 ;  /* 0x00000008040a7223 */ /* 0x008fe20000000007 */
[----:B------:R-:W-:-:S03]  /*08d0*/  IMAD.MOV.U32 R4, RZ, RZ, R15 ;  /* 0x000000ffff047224 */ /* 0x000fc600078e000f */
[----:B------:R-:W-:-:S07]  /*08e0*/  FADD R5, R5, R10 ;  /* 0x0000000a05057221 */ /* 0x000fce0000000000 */
.L_x_3973:
[----:B------:R-:W-:Y:S05]  /*08f0*/  BSYNC.RECONVERGENT B2 ;  /* 0x0000000000027941 */ /* 0x000fea0003800200 */
.L_x_3972:
[----:B------:R-:W-:-:S03]  /*0900*/  UMOV UR4, 0xffffffff ;  /* 0xffffffff00047882 */ /* 0x000fc60000000000 */
[----:B------:R-:W-:Y:S05]  /*0910*/  BRA.DIV UR4, `(.L_x_3976) ;  /* 0x0000001204607947 */ /* 0x000fea000b800000 */
[----:B----4-:R0:W4:Y:S04]  /*0920*/  SHFL.DOWN PT, R9, R6, 0x2, 0x101f ;  /* 0x08501f0006097f89 */ /* 0x01012800000e0000 */
[----:B---3--:R0:W3:Y:S04]  /*0930*/  SHFL.DOWN PT, R7, R5, 0x2, 0x101f ;  /* 0x08501f0005077f89 */ /* 0x0080e800000e0000 */
[----:B------:R0:W0:Y:S02]  /*0940*/  SHFL.DOWN PT, R14, R4, 0x2, 0x101f ;  /* 0x08501f00040e7f89 */ /* 0x00002400000e0000 */
.L_x_4031:
        /* <DEDUP_REMOVED lines=16> */
.L_x_3980:
[----:B------:R-:W-:Y:S05]  /*0a50*/  BSYNC.RECONVERGENT B3 ;  /* 0x0000000000037941 */ /* 0x000fea0003800200 */
.L_x_3979:
[----:B----4-:R-:W-:-:S04]  /*0a60*/  FADD R9, -R6, R9 ;  /* 0x0000000906097221 */ /* 0x010fc80000000100 */
[C---:B------:R-:W-:Y:S01]  /*0a70*/  FMUL R11, R9.reuse, R9 ;  /* 0x00000009090b7220 */ /* 0x040fe20000400000 */
[----:B-12---:R-:W-:-:S03]  /*0a80*/  FFMA R6, R9, R8, R6 ;  /* 0x0000000809067223 */ /* 0x006fc60000000006 */
[----:B------:R-:W-:-:S04]  /*0a90*/  FMUL R4, R4, R11 ;  /* 0x0000000b04047220 */ /* 0x000fc80000400000 */
[----:B---3--:R-:W-:Y:S01]  /*0aa0*/  FFMA R10, R4, R8, R7 ;  /* 0x00000008040a7223 */ /* 0x008fe20000000007 */
[----:B------:R-:W-:-:S03]  /*0ab0*/  IMAD.MOV.U32 R4, RZ, RZ, R15 ;  /* 0x000000ffff047224 */ /* 0x000fc600078e000f */
[----:B------:R-:W-:-:S07]  /*0ac0*/  FADD R5, R5, R10 ;  /* 0x0000000a05057221 */ /* 0x000fce0000000000 */
.L_x_3978:
[----:B------:R-:W-:Y:S05]  /*0ad0*/  BSYNC.RECONVERGENT B2 ;  /* 0x0000000000027941 */ /* 0x000fea0003800200 */
.L_x_3977:
[----:B------:R-:W-:-:S03]  /*0ae0*/  UMOV UR4, 0xffffffff ;  /* 0xffffffff00047882 */ /* 0x000fc60000000000 */
[----:B------:R-:W-:Y:S05]  /*0af0*/  BRA.DIV UR4, `(.L_x_3981) ;  /* 0x0000001204447947 */ /* 0x000fea000b800000 */
[----:B----4-:R0:W4:Y:S04]  /*0b00*/  SHFL.DOWN PT, R9, R6, 0x1, 0x101f ;  /* 0x08301f0006097f89 */ /* 0x01012800000e0000 */
[----:B---3--:R0:W3:Y:S04]  /*0b10*/  SHFL.DOWN PT, R7, R5, 0x1, 0x101f ;  /* 0x08301f0005077f89 */ /* 0x0080e800000e0000 */
[----:B------:R0:W0:Y:S02]  /*0b20*/  SHFL.DOWN PT, R14, R4, 0x1, 0x101f ;  /* 0x08301f00040e7f89 */ /* 0x00002400000e0000 */
.L_x_4036:
        /* <DEDUP_REMOVED lines=16> */
.L_x_3985:
[----:B------:R-:W-:Y:S05]  /*0c30*/  BSYNC.RECONVERGENT B3 ;  /* 0x0000000000037941 */ /* 0x000fea0003800200 */
.L_x_3984:
[----:B----4-:R-:W-:-:S04]  /*0c40*/  FADD R9, -R6, R9 ;  /* 0x0000000906097221 */ /* 0x010fc80000000100 */
[C---:B------:R-:W-:Y:S01]  /*0c50*/  FMUL R11, R9.reuse, R9 ;  /* 0x00000009090b7220 */ /* 0x040fe20000400000 */
[----:B-12---:R-:W-:-:S03]  /*0c60*/  FFMA R6, R9, R8, R6 ;  /* 0x0000000809067223 */ /* 0x006fc60000000006 */
[----:B------:R-:W-:-:S04]  /*0c70*/  FMUL R4, R4, R11 ;  /* 0x0000000b04047220 */ /* 0x000fc80000400000 */
[----:B---3--:R-:W-:Y:S01]  /*0c80*/  FFMA R10, R4, R8, R7 ;  /* 0x00000008040a7223 */ /* 0x008fe20000000007 */
[----:B------:R-:W-:-:S03]  /*0c90*/  IMAD.MOV.U32 R4, RZ, RZ, R15 ;  /* 0x000000ffff047224 */ /* 0x000fc600078e000f */
[----:B------:R-:W-:-:S07]  /*0ca0*/  FADD R5, R5, R10 ;  /* 0x0000000a05057221 */ /* 0x000fce0000000000 */
.L_x_3983:
[----:B------:R-:W-:Y:S05]  /*0cb0*/  BSYNC.RECONVERGENT B2 ;  /* 0x0000000000027941 */ /* 0x000fea0003800200 */
.L_x_3982:
[----:B------:R-:W-:-:S03]  /*0cc0*/  UMOV UR4, 0xffffffff ;  /* 0xffffffff00047882 */ /* 0x000fc60000000000 */
[----:B------:R-:W-:Y:S05]  /*0cd0*/  BRA.DIV UR4, `(.L_x_3986) ;  /* 0x0000001204287947 */ /* 0x000fea000b800000 */
.L_x_4039:
[----:B------:R-:W-:-:S03]  /*0ce0*/  UMOV UR4, 0xffffffff ;  /* 0xffffffff00047882 */ /* 0x000fc60000000000 */
[----:B------:R-:W-:Y:S05]  /*0cf0*/  BRA.DIV UR4, `(.L_x_3987) ;  /* 0x0000001204487947 */ /* 0x000fea000b800000 */
.L_x_4042:
[----:B------:R-:W-:-:S03]  /*0d00*/  UMOV UR4, 0xffffffff ;  /* 0xffffffff00047882 */ /* 0x000fc60000000000 */
[----:B------:R-:W-:Y:S05]  /*0d10*/  BRA.DIV UR4, `(.L_x_3988) ;  /* 0x0000001204687947 */ /* 0x000fea000b800000 */
.L_x_4045:
        /* <DEDUP_REMOVED lines=12> */
[----:B------:R-:W-:Y:S01]  /*0de0*/  LEA.HI.X R7, R4, UR37, R5, 0x2, P2 ;  /* 0x0000002504077c11 */ /* 0x000fe200090f1405 */
[----:B------:R-:W-:-:S05]  /*0df0*/  IMAD.MOV.U32 R5, RZ, RZ, 0x7fc00000 ;  /* 0x7fc00000ff057424 */ /* 0x000fca00078e00ff */
[----:B------:R0:W-:Y:S02]  /*0e00*/  STG.E desc[UR4][R6.64], R5 ;  /* 0x0000000506007986 */ /* 0x0001e4000c101904 */
.L_x_3990:
[----:B------:R-:W-:Y:S05]  /*0e10*/  BSYNC.RECONVERGENT B0 ;  /* 0x0000000000007941 */ /* 0x000fea0003800200 */
.L_x_3989:
[----:B------:R-:W-:-:S03]  /*0e20*/  UMOV UR4, 0xffffffff ;  /* 0xffffffff00047882 */ /* 0x000fc60000000000 */
[----:B------:R-:W-:Y:S05]  /*0e30*/  BRA.DIV UR4, `(.L_x_3991) ;  /* 0x0000001204487947 */ /* 0x000fea000b800000 */
[----:B012---:R0:W1:Y:S04]  /*0e40*/  SHFL.DOWN PT, R6, R3, 0x8, 0x101f ;  /* 0x09101f0003067f89 */ /* 0x00706800000e0000 */
[----:B------:R0:W2:Y:S04]  /*0e50*/  SHFL.DOWN PT, R4, R2, 0x8, 0x101f ;  /* 0x09101f0002047f89 */ /* 0x0000a800000e0000 */
[----:B------:R0:W0:Y:S02]  /*0e60*/  SHFL.DOWN PT, R14, R0, 0x8, 0x101f ;  /* 0x09101f00000e7f89 */ /* 0x00002400000e0000 */
.L_x_4050:
        /* <DEDUP_REMOVED lines=15> */
[----:B-12---:R-:W-:Y:S05]  /*0f60*/  CALL.REL.NOINC `($__internal_39_$__cuda_sm3x_div_rn_noftz_f32_slowpath) ;  /* 0x0000001400e47944 */ /* 0x006fea0003c00000 */
[----:B------:R-:W-:-:S07]  /*0f70*/  IMAD.MOV.U32 R7, RZ, RZ, R8 ;  /* 0x000000ffff077224 */ /* 0x000fce00078e0008 */
.L_x_3995:
[----:B------:R-:W-:Y:S05]  /*0f80*/  BSYNC.RECONVERGENT B3 ;  /* 0x0000000000037941 */ /* 0x000fea0003800200 */
.L_x_3994:
[----:B-1----:R-:W-:-:S04]  /*0f90*/  FADD R6, -R3, R6 ;  /* 0x0000000603067221 */ /* 0x002fc80000000100 */
[C---:B------:R-:W-:Y:S01]  /*0fa0*/  FMUL R9, R6.reuse, R6 ;  /* 0x0000000606097220 */ /* 0x040fe20000400000 */
[----:B------:R-:W-:-:S03]  /*0fb0*/  FFMA R3, R6, R7, R3 ;  /* 0x0000000706037223 */ /* 0x000fc60000000003 */
[----:B------:R-:W-:Y:S01]  /*0fc0*/  FMUL R9, R0, R9 ;  /* 0x0000000900097220 */ /* 0x000fe20000400000 */
[----:B------:R-:W-:-:S03]  /*0fd0*/  MOV R0, R5 ;  /* 0x0000000500007202 */ /* 0x000fc60000000f00 */
[----:B--2---:R-:W-:-:S04]  /*0fe0*/  FFMA R9, R9, R7, R4 ;  /* 0x0000000709097223 */ /* 0x004fc80000000004 */
[----:B------:R-:W-:-:S07]  /*0ff0*/  FADD R2, R2, R9 ;  /* 0x0000000902027221 */ /* 0x000fce0000000000 */
.L_x_3993:
[----:B------:R-:W-:Y:S05]  /*1000*/  BSYNC.RECONVERGENT B2 ;  /* 0x0000000000027941 */ /* 0x000fea0003800200 */
.L_x_3992:
[----:B------:R-:W-:-:S03]  /*1010*/  UMOV UR4, 0xffffffff ;  /* 0xffffffff00047882 */ /* 0x000fc60000000000 */
[----:B------:R-:W-:Y:S05]  /*1020*/  BRA.DIV UR4, `(.L_x_3996) ;  /* 0x0000001204287947 */ /* 0x000fea000b800000 */
[----:B-1----:R0:W1:Y:S04]  /*1030*/  SHFL.DOWN PT, R6, R3, 0x4, 0x101f ;  /* 0x08901f0003067f89 */ /* 0x00206800000e0000 */
[----:B--2---:R0:W2:Y:S04]  /*1040*/  SHFL.DOWN PT, R4, R2, 0x4, 0x101f ;  /* 0x08901f0002047f89 */ /* 0x0040a800000e0000 */
[----:B------:R0:W0:Y:S02]  /*1050*/  SHFL.DOWN PT, R14, R0, 0x4, 0x101f ;  /* 0x08901f00000e7f89 */ /* 0x00002400000e0000 */
.L_x_4055:
        /* <DEDUP_REMOVED lines=15> */
[----:B-12---:R-:W-:Y:S05]  /*1150*/  CALL.REL.NOINC `($__internal_39_$__cuda_sm3x_div_rn_noftz_f32_slowpath) ;  /* 0x0000001400687944 */ /* 0x006fea0003c00000 */
[----:B------:R-:W-:-:S07]  /*1160*/  MOV R7, R8 ;  /* 0x0000000800077202 */ /* 0x000fce0000000f00 */
.L_x_4000:
[----:B------:R-:W-:Y:S05]  /*1170*/  BSYNC.RECONVERGENT B3 ;  /* 0x0000000000037941 */ /* 0x000fea0003800200 */
.L_x_3999:
[----:B-1----:R-:W-:-:S04]  /*1180*/  FADD R6, -R3, R6 ;  /* 0x0000000603067221 */ /* 0x002fc80000000100 */
[C---:B------:R-:W-:Y:S01]  /*1190*/  FMUL R9, R6.reuse, R6 ;  /* 0x0000000606097220 */ /* 0x040fe20000400000 */
[----:B------:R-:W-:-:S03]  /*11a0*/  FFMA R3, R6, R7, R3 ;  /* 0x0000000706037223 */ /* 0x000fc60000000003 */
[----:B------:R-:W-:Y:S01]  /*11b0*/  FMUL R9, R0, R9 ;  /* 0x0000000900097220 */ /* 0x000fe20000400000 */
[----:B------:R-:W-:-:S03]  /*11c0*/  IMAD.MOV.U32 R0, RZ, RZ, R5 ;  /* 0x000000ffff007224 */ /* 0x000fc600078e0005 */
[----:B--2---:R-:W-:-:S04]  /*11d0*/  FFMA R9, R9, R7, R4 ;  /* 0x0000000709097223 */ /* 0x004fc80000000004 */
[----:B------:R-:W-:-:S07]  /*11e0*/  FADD R2, R2, R9 ;  /* 0x0000000902027221 */ /* 0x000fce0000000000 */
.L_x_3998:
[----:B------:R-:W-:Y:S05]  /*11f0*/  BSYNC.RECONVERGENT B2 ;  /* 0x0000000000027941 */ /* 0x000fea0003800200 */
.L_x_3997:
[----:B------:R-:W-:-:S03]  /*1200*/  UMOV UR4, 0xffffffff ;  /* 0xffffffff00047882 */ /* 0x000fc60000000000 */
[----:B------:R-:W-:Y:S05]  /*1210*/  BRA.DIV UR4, `(.L_x_4001) ;  /* 0x0000001204087947 */ /* 0x000fea000b800000 */
[----:B-1----:R0:W1:Y:S04]  /*1220*/  SHFL.DOWN PT, R6, R3, 0x2, 0x101f ;  /* 0x08501f0003067f89 */ /* 0x00206800000e0000 */
[----:B--2---:R0:W2:Y:S04]  /*1230*/  SHFL.DOWN PT, R4, R2, 0x2, 0x101f ;  /* 0x08501f0002047f89 */ /* 0x0040a800000e0000 */
[----:B------:R0:W0:Y:S02]  /*1240*/  SHFL.DOWN PT, R14, R0, 0x2, 0x101f ;  /* 0x08501f00000e7f89 */ /* 0x00002400000e0000 */
.L_x_4060:
        /* <DEDUP_REMOVED lines=17> */
.L_x_4005:
[----:B------:R-:W-:Y:S05]  /*1360*/  BSYNC.RECONVERGENT B3 ;  /* 0x0000000000037941 */ /* 0x000fea0003800200 */
.L_x_4004:
[----:B-1----:R-:W-:-:S04]  /*1370*/  FADD R6, -R3, R6 ;  /* 0x0000000603067221 */ /* 0x002fc80000000100 */
[C---:B------:R-:W-:Y:S01]  /*1380*/  FMUL R9, R6.reuse, R6 ;  /* 0x0000000606097220 */ /* 0x040fe20000400000 */
[----:B------:R-:W-:-:S03]  /*1390*/  FFMA R3, R6, R7, R3 ;  /* 0x0000000706037223 */ /* 0x000fc60000000003 */
[----:B------:R-:W-:Y:S01]  /*13a0*/  FMUL R9, R0, R9 ;  /* 0x0000000900097220 */ /* 0x000fe20000400000 */
[----:B------:R-:W-:-:S03]  /*13b0*/  MOV R0, R5 ;  /* 0x0000000500007202 */ /* 0x000fc60000000f00 */
[----:B--2---:R-:W-:-:S04]  /*13c0*/  FFMA R9, R9, R7, R4 ;  /* 0x0000000709097223 */ /* 0x004fc80000000004 */
[----:B------:R-:W-:-:S07]  /*13d0*/  FADD R2, R2, R9 ;  /* 0x0000000902027221 */ /* 0x000fce0000000000 */
.L_x_4003:
[----:B------:R-:W-:Y:S05]  /*13e0*/  BSYNC.RECONVERGENT B2 ;  /* 0x0000000000027941 */ /* 0x000fea0003800200 */
.L_x_4002:
[----:B------:R-:W-:-:S03]  /*13f0*/  UMOV UR4, 0xffffffff ;  /* 0xffffffff00047882 */ /* 0x000fc60000000000 */
[----:B------:R-:W-:Y:S05]  /*1400*/  BRA.DIV UR4, `(.L_x_4006) ;  /* 0x0000000e04e87947 */ /* 0x000fea000b800000 */
[----:B-1----:R0:W1:Y:S04]  /*1410*/  SHFL.DOWN PT, R6, R3, 0x1, 0x101f ;  /* 0x08301f0003067f89 */ /* 0x00206800000e0000 */
[----:B--2---:R0:W2:Y:S04]  /*1420*/  SHFL.DOWN PT, R4, R2, 0x1, 0x101f ;  /* 0x08301f0002047f89 */ /* 0x0040a800000e0000 */
[----:B------:R0:W0:Y:S02]  /*1430*/  SHFL.DOWN PT, R14, R0, 0x1, 0x101f ;  /* 0x08301f00000e7f89 */ /* 0x00002400000e0000 */
.L_x_4065:
        /* <DEDUP_REMOVED lines=17> */
.L_x_4010:
[----:B------:R-:W-:Y:S05]  /*1550*/  BSYNC.RECONVERGENT B3 ;  /* 0x0000000000037941 */ /* 0x000fea0003800200 */
.L_x_4009:
[----:B-1----:R-:W-:-:S04]  /*1560*/  FADD R6, -R3, R6 ;  /* 0x0000000603067221 */ /* 0x002fc80000000100 */
[C---:B------:R-:W-:Y:S01]  /*1570*/  FMUL R9, R6.reuse, R6 ;  /* 0x0000000606097220 */ /* 0x040fe20000400000 */
[----:B------:R-:W-:-:S03]  /*1580*/  FFMA R3, R6, R7, R3 ;  /* 0x0000000706037223 */ /* 0x000fc60000000003 */
[----:B------:R-:W-:Y:S01]  /*1590*/  FMUL R9, R0, R9 ;  /* 0x0000000900097220 */ /* 0x000fe20000400000 */
[----:B------:R-:W-:-:S03]  /*15a0*/  IMAD.MOV.U32 R0, RZ, RZ, R5 ;  /* 0x000000ffff007224 */ /* 0x000fc600078e0005 */
[----:B--2---:R-:W-:-:S04]  /*15b0*/  FFMA R9, R9, R7, R4 ;  /* 0x0000000709097223 */ /* 0x004fc80000000004 */
[----:B------:R-:W-:-:S07]  /*15c0*/  FADD R2, R2, R9 ;  /* 0x0000000902027221 */ /* 0x000fce0000000000 */
.L_x_4008:
[----:B------:R-:W-:Y:S05]  /*15d0*/  BSYNC.RECONVERGENT B2 ;  /* 0x0000000000027941 */ /* 0x000fea0003800200 */
.L_x_4007:
[----:B------:R-:W-:-:S03]  /*15e0*/  UMOV UR4, 0xffffffff ;  /* 0xffffffff00047882 */ /* 0x000fc60000000000 */
[----:B------:R-:W-:Y:S05]  /*15f0*/  BRA.DIV UR4, `(.L_x_4011) ;  /* 0x0000000e04c87947 */ /* 0x000fea000b800000 */
.L_x_4068:
[----:B------:R-:W-:-:S03]  /*1600*/  UMOV UR4, 0xffffffff ;  /* 0xffffffff00047882 */ /* 0x000fc60000000000 */
[----:B------:R-:W-:Y:S05]  /*1610*/  BRA.DIV UR4, `(.L_x_4012) ;  /* 0x0000000e04e87947 */ /* 0x000fea000b800000 */
.L_x_4071:
[----:B------:R-:W-:-:S03]  /*1620*/  UMOV UR4, 0xffffffff ;  /* 0xffffffff00047882 */ /* 0x000fc60000000000 */
[----:B------:R-:W-:Y:S05]  /*1630*/  BRA.DIV UR4, `(.L_x_4013) ;  /* 0x0000001204087947 */ /* 0x000fea000b800000 */
.L_x_4074:
[----:B------:R-:W-:Y:S04]  /*1640*/  BSSY.RECONVERGENT B0, `(.L_x_4014) ;  /* 0x0000011000007945 */ /* 0x000fe80003800200 */
[----:B------:R-:W-:Y:S05]  /*1650*/  @P1 BRA `(.L_x_4015) ;  /* 0x00000000003c1947 */ /* 0x000fea0003800000 */
[----:B------:R-:W-:Y:S01]  /*1660*/  IADD3 RZ, P1, PT, RZ, R33, RZ ;  /* 0x00000021ffff7210 */ /* 0x000fe20007f3e0ff */
[----:B------:R-:W-:Y:S01]  /*1670*/  IMAD.MOV.U32 R3, RZ, RZ, RZ ;  /* 0x000000ffff037224 */ /* 0x000fe200078e00ff */
[----:B------:R-:W-:Y:S02]  /*1680*/  MOV R2, R32 ;  /* 0x0000002000027202 */ /* 0x000fe40000000f00 */
[----:B------:R-:W-:Y:S02]  /*1690*/  IADD3.X R5, PT, PT, R24, 0x1, RZ, P1, !PT ;  /* 0x0000000118057810 */ /* 0x000fe40000ffe4ff */
[----:B------:R-:W-:Y:S02]  /*16a0*/  R2UR UR4, R20 ;  /* 0x00000000140472ca */ /* 0x000fe400000e0000 */
[----:B------:R-:W-:Y:S01]  /*16b0*/  SHF.R.S32.HI R0, RZ, 0x1f, R5 ;  /* 0x0000001fff007819 */ /* 0x000fe20000011405 */
[----:B------:R-:W-:Y:S01]  /*16c0*/  IMAD.WIDE.U32 R2, R5, UR38, R2 ;  /* 0x0000002605027c25 */ /* 0x000fe2000f8e0002 */
[----:B------:R-:W-:-:S03]  /*16d0*/  R2UR UR5, R21 ;  /* 0x00000000150572ca */ /* 0x000fc600000e0000 */
[----:B------:R-:W-:Y:S01]  /*16e0*/  IMAD R0, R0, UR38, RZ ;  /* 0x0000002600007c24 */ /* 0x000fe2000f8e02ff */
[----:B--2---:R-:W-:-:S03]  /*16f0*/  LEA R4, P1, R2, UR36, 0x2 ;  /* 0x0000002402047c11 */ /* 0x004fc6000f8210ff */
[----:B------:R-:W-:-:S05]  /*1700*/  IMAD R5, R5, UR39, R0 ;  /* 0x0000002705057c24 */ /* 0x000fca000f8e0200 */
[----:B------:R-:W-:-:S04]  /*1710*/  IADD3 R3, PT, PT, R3, R5, RZ ;  /* 0x0000000503037210 */ /* 0x000fc80007ffe0ff */
[----:B------:R-:W-:Y:S01]  /*1720*/  LEA.HI.X R5, R2, UR37, R3, 0x2, P1 ;  /* 0x0000002502057c11 */ /* 0x000fe200088f1403 */
[----:B------:R-:W-:-:S05]  /*1730*/  IMAD.MOV.U32 R3, RZ, RZ, 0x7fc00000 ;  /* 0x7fc00000ff037424 */ /* 0x000fca00078e00ff */
[----:B------:R0:W-:Y:S02]  /*1740*/  STG.E desc[UR4][R4.64], R3 ;  /* 0x0000000304007986 */ /* 0x0001e4000c101904 */
.L_x_4015:
[----:B------:R-:W-:Y:S05]  /*1750*/  BSYNC.RECONVERGENT B0 ;  /* 0x0000000000007941 */ /* 0x000fea0003800200 */
.L_x_4014:
[----:B------:R-:W-:Y:S02]  /*1760*/  LEA R27, P1, R18, R27, 0x3 ;  /* 0x0000001b121b7211 */ /* 0x000fe400078218ff */
[----:B------:R-:W-:-:S03]  /*1770*/  IADD3 R33, P2, PT, RZ, R33, RZ ;  /* 0x00000021ff217210 */ /* 0x000fc60007f5e0ff */
[----:B------:R-:W-:Y:S01]  /*1780*/  IMAD.X R25, R25, 0x1, R22, P1 ;  /* 0x0000000119197824 */ /* 0x000fe200008e0616 */
[----:B------:R-:W-:Y:S01]  /*1790*/  LEA.X R24, R29, R24, 0x1, P2 ;  /* 0x000000181d187211 */ /* 0x000fe200010e0cff */
[----:B------:R-:W-:Y:S08]  /*17a0*/  @!P0 BRA `(.L_x_4016) ;  /* 0xffffffe800f08947 */ /* 0x000ff0000383ffff */
[----:B------:R-:W-:Y:S05]  /*17b0*/  EXIT ;  /* 0x000000000000794d */ /* 0x000fea0003800000 */
.L_x_3966:
        /* <DEDUP_REMOVED lines=8> */
.L_x_4018:
[----:B------:R-:W-:Y:S05]  /*1840*/  BSYNC B0 ;  /* 0x0000000000007941 */ /* 0x000fea0003800000 */
.L_x_4017:
        /* <DEDUP_REMOVED lines=8> */
.L_x_4019:
[----:B------:R-:W-:Y:S01]  /*18d0*/  MOV R13, R4 ;  /* 0x00000004000d7202 */ /* 0x000fe20000000f00 */
[----:B------:R-:W-:-:S07]  /*18e0*/  IMAD.MOV.U32 R7, RZ, RZ, R14 ;  /* 0x000000ffff077224 */ /* 0x000fce00078e000e */
[----:B------:R-:W-:Y:S05]  /*18f0*/  WARPSYNC.COLLECTIVE R15, `(.L_x_4020) ;  /* 0x000000000f087348 */ /* 0x000fea0003c00000 */
[----:B------:R0:W1:Y:S02]  /*1900*/  SHFL.DOWN P6, R14, R13, R12, R11 ;  /* 0x0800000c0d0e7389 */ /* 0x00006400000c000b */
[----:B01----:R-:W-:Y:S05]  /*1910*/  ENDCOLLECTIVE ;  /* 0x000000000000791b */ /* 0x003fea0003800000 */
.L_x_4020:
[----:B------:R-:W-:Y:S05]  /*1920*/  BRA `(.L_x_4021) ;  /* 0xffffffec00187947 */ /* 0x000fea000383ffff */
.L_x_3971:
[----:B------:R-:W-:Y:S01]  /*1930*/  HFMA2 R12, -RZ, RZ, 0, 2.384185791015625e-07 ;  /* 0x00000004ff0c7431 */ /* 0x000fe200000001ff */
[----:B------:R-:W-:Y:S01]  /*1940*/  BSSY B0, `(.L_x_4022) ;  /* 0x0000007000007945 */ /* 0x000fe20003800000 */
[----:B------:R-:W-:Y:S01]  /*1950*/  IMAD.MOV.U32 R13, RZ, RZ, R6 ;  /* 0x000000ffff0d7224 */ /* 0x000fe200078e0006 */
[----:B------:R-:W-:Y:S01]  /*1960*/  MOV R15, 0xffffffff ;  /* 0xffffffff000f7802 */ /* 0x000fe20000000f00 */
[----:B------:R-:W-:-:S07]  /*1970*/  IMAD.MOV.U32 R11, RZ, RZ, 0x101f ;  /* 0x0000101fff0b7424 */ /* 0x000fce00078e00ff */
[----:B0123--:R-:W-:Y:S05]  /*1980*/  WARPSYNC.COLLECTIVE R15, `(.L_x_4023) ;  /* 0x000000000f087348 */ /* 0x00ffea0003c00000 */
[----:B------:R4:W0:Y:S02]  /*1990*/  SHFL.DOWN P6, R14, R13, R12, R11 ;  /* 0x0800000c0d0e7389 */ /* 0x00082400000c000b */
[----:B01234-:R-:W-:Y:S05]  /*19a0*/  ENDCOLLECTIVE ;  /* 0x000000000000791b */ /* 0x01ffea0003800000 */
.L_x_4023:
[----:B------:R-:W-:Y:S05]  /*19b0*/  BSYNC B0 ;  /* 0x0000000000007941 */ /* 0x000fea0003800000 */
.L_x_4022:
[----:B------:R-:W-:Y:S01]  /*19c0*/  HFMA2 R11, -RZ, RZ, 0, 0.000503063201904296875 ;  /* 0x0000101fff0b7431 */ /* 0x000fe200000001ff */
[----:B------:R-:W-:Y:S01]  /*19d0*/  MOV R13, R5 ;  /* 0x00000005000d7202 */ /* 0x000fe20000000f00 */
[----:B------:R-:W-:Y:S01]  /*19e0*/  IMAD.MOV.U32 R12, RZ, RZ, 0x4 ;  /* 0x00000004ff0c7424 */ /* 0x000fe200078e00ff */
[----:B------:R-:W-:Y:S01]  /*19f0*/  MOV R15, 0xffffffff ;  /* 0xffffffff000f7802 */ /* 0x000fe20000000f00 */
[----:B------:R-:W-:-:S07]  /*1a00*/  IMAD.MOV.U32 R9, RZ, RZ, R14 ;  /* 0x000000ffff097224 */ /* 0x000fce00078e000e */
[----:B------:R-:W-:Y:S05]  /*1a10*/  WARPSYNC.COLLECTIVE R15, `(.L_x_4024) ;  /* 0x000000000f087348 */ /* 0x000fea0003c00000 */
[----:B------:R0:W1:Y:S02]  /*1a20*/  SHFL.DOWN P6, R14, R13, R12, R11 ;  /* 0x0800000c0d0e7389 */ /* 0x00006400000c000b */
[----:B01----:R-:W-:Y:S05]  /*1a30*/  ENDCOLLECTIVE ;  /* 0x000000000000791b */ /* 0x003fea0003800000 */
.L_x_4024:
[----:B------:R-:W-:Y:S01]  /*1a40*/  MOV R13, R4 ;  /* 0x00000004000d7202 */ /* 0x000fe20000000f00 */
[----:B------:R-:W-:-:S07]  /*1a50*/  IMAD.MOV.U32 R7, RZ, RZ, R14 ;  /* 0x000000ffff077224 */ /* 0x000fce00078e000e */
[----:B------:R-:W-:Y:S05]  /*1a60*/  WARPSYNC.COLLECTIVE R15, `(.L_x_4025) ;  /* 0x000000000f087348 */ /* 0x000fea0003c00000 */
[----:B------:R0:W1:Y:S02]  /*1a70*/  SHFL.DOWN P6, R14, R13, R12, R11 ;  /* 0x0800000c0d0e7389 */ /* 0x00006400000c000b */
[----:B01----:R-:W-:Y:S05]  /*1a80*/  ENDCOLLECTIVE ;  /* 0x000000000000791b */ /* 0x003fea0003800000 */
.L_x_4025:
[----:B------:R-:W-:Y:S05]  /*1a90*/  BRA `(.L_x_4026) ;  /* 0xffffffec00347947 */ /* 0x000fea000383ffff */
.L_x_3976:
[----:B------:R-:W-:Y:S01]  /*1aa0*/  HFMA2 R11, -RZ, RZ, 0, 0.000503063201904296875 ;  /* 0x0000101fff0b7431 */ /* 0x000fe200000001ff */
[----:B------:R-:W-:Y:S01]  /*1ab0*/  BSSY B0, `(.L_x_4027) ;  /* 0x0000007000007945 */ /* 0x000fe20003800000 */
[----:B------:R-:W-:Y:S01]  /*1ac0*/  MOV R13, R6 ;  /* 0x00000006000d7202 */ /* 0x000fe20000000f00 */
[----:B------:R-:W-:Y:S01]  /*1ad0*/  IMAD.MOV.U32 R12, RZ, RZ, 0x2 ;  /* 0x00000002ff0c7424 */ /* 0x000fe200078e00ff */
[----:B------:R-:W-:-:S07]  /*1ae0*/  MOV R15, 0xffffffff ;  /* 0xffffffff000f7802 */ /* 0x000fce0000000f00 */
[----:B-1234-:R-:W-:Y:S05]  /*1af0*/  WARPSYNC.COLLECTIVE R15, `(.L_x_4028) ;  /* 0x000000000f087348 */ /* 0x01efea0003c00000 */
[----:B------:R0:W0:Y:S02]  /*1b00*/  SHFL.DOWN P6, R14, R13, R12, R11 ;  /* 0x0800000c0d0e7389 */ /* 0x00002400000c000b */
[----:B01234-:R-:W-:Y:S05]  /*1b10*/  ENDCOLLECTIVE ;  /* 0x000000000000791b */ /* 0x01ffea0003800000 */
.L_x_4028:
[----:B------:R-:W-:Y:S05]  /*1b20*/  BSYNC B0 ;  /* 0x0000000000007941 */ /* 0x000fea0003800000 */
.L_x_4027:
        /* <DEDUP_REMOVED lines=8> */
.L_x_4029:
[----:B------:R-:W-:Y:S01]  /*1bb0*/  IMAD.MOV.U32 R13, RZ, RZ, R4 ;  /* 0x000000ffff0d7224 */ /* 0x000fe200078e0004 */
[----:B------:R-:W-:-:S07]  /*1bc0*/  MOV R7, R14 ;  /* 0x0000000e00077202 */ /* 0x000fce0000000f00 */
[----:B------:R-:W-:Y:S05]  /*1bd0*/  WARPSYNC.COLLECTIVE R15, `(.L_x_4030) ;  /* 0x000000000f087348 */ /* 0x000fea0003c00000 */
[----:B------:R0:W1:Y:S02]  /*1be0*/  SHFL.DOWN P6, R14, R13, R12, R11 ;  /* 0x0800000c0d0e7389 */ /* 0x00006400000c000b */
[----:B01----:R-:W-:Y:S05]  /*1bf0*/  ENDCOLLECTIVE ;  /* 0x000000000000791b */ /* 0x003fea0003800000 */
.L_x_4030:
[----:B------:R-:W-:Y:S05]  /*1c00*/  BRA `(.L_x_4031) ;  /* 0xffffffec00507947 */ /* 0x000fea000383ffff */
.L_x_3981:
        /* <DEDUP_REMOVED lines=8> */
.L_x_4033:
[----:B------:R-:W-:Y:S05]  /*1c90*/  BSYNC B0 ;  /* 0x0000000000007941 */ /* 0x000fea0003800000 */
.L_x_4032:
        /* <DEDUP_REMOVED lines=8> */
.L_x_4034:
[----:B------:R-:W-:Y:S02]  /*1d20*/  MOV R13, R4 ;  /* 0x00000004000d7202 */ /* 0x000fe40000000f00 */
[----:B------:R-:W-:-:S07]  /*1d30*/  MOV R7, R14 ;  /* 0x0000000e00077202 */ /* 0x000fce0000000f00 */
[----:B------:R-:W-:Y:S05]  /*1d40*/  WARPSYNC.COLLECTIVE R15, `(.L_x_4035) ;  /* 0x000000000f087348 */ /* 0x000fea0003c00000 */
[----:B------:R0:W1:Y:S02]  /*1d50*/  SHFL.DOWN P6, R14, R13, R12, R11 ;  /* 0x0800000c0d0e7389 */ /* 0x00006400000c000b */
[----:B01----:R-:W-:Y:S05]  /*1d60*/  ENDCOLLECTIVE ;  /* 0x000000000000791b */ /* 0x003fea0003800000 */
.L_x_4035:
[----:B------:R-:W-:Y:S05]  /*1d70*/  BRA `(.L_x_4036) ;  /* 0xffffffec006c7947 */ /* 0x000fea000383ffff */
.L_x_3986:
        /* <DEDUP_REMOVED lines=8> */
.L_x_4038:
[----:B------:R-:W-:Y:S05]  /*1e00*/  BSYNC B0 ;  /* 0x0000000000007941 */ /* 0x000fea0003800000 */
.L_x_4037:
[----:B------:R-:W-:Y:S05]  /*1e10*/  BRA `(.L_x_4039) ;  /* 0xffffffec00b07947 */ /* 0x000fea000383ffff */
.L_x_3987:
        /* <DEDUP_REMOVED lines=8> */
.L_x_4041:
[----:B------:R-:W-:Y:S05]  /*1ea0*/  BSYNC B0 ;  /* 0x0000000000007941 */ /* 0x000fea0003800000 */
.L_x_4040:
[----:B------:R-:W-:Y:S05]  /*1eb0*/  BRA `(.L_x_4042) ;  /* 0xffffffec00907947 */ /* 0x000fea000383ffff */
.L_x_3988:
[----:B------:R-:W-:Y:S01]  /*1ec0*/  HFMA2 R11, -RZ, RZ, 0, 0.000503063201904296875 ;  /* 0x0000101fff0b7431 */ /* 0x000fe200000001ff */
[----:B------:R-:W-:Y:S01]  /*1ed0*/  BSSY B0, `(.L_x_4043) ;  /* 0x0000007000007945 */ /* 0x000fe20003800000 */
[----:B------:R-:W-:Y:S01]  /*1ee0*/  MOV R13, R4 ;  /* 0x00000004000d7202 */ /* 0x000fe20000000f00 */
[----:B------:R-:W-:Y:S01]  /*1ef0*/  IMAD.MOV.U32 R12, RZ, RZ, RZ ;  /* 0x000000ffff0c7224 */ /* 0x000fe200078e00ff */
[----:B------:R-:W-:-:S07]  /*1f00*/  MOV R15, 0xffffffff ;  /* 0xffffffff000f7802 */ /* 0x000fce0000000f00 */
[----:B-1234-:R-:W-:Y:S05]  /*1f10*/  WARPSYNC.COLLECTIVE R15, `(.L_x_4044) ;  /* 0x000000000f087348 */ /* 0x01efea0003c00000 */
[----:B------:R0:W0:Y:S02]  /*1f20*/  SHFL.IDX P6, R14, R13, R12, R11 ;  /* 0x0000000c0d0e7389 */ /* 0x00002400000c000b */
[----:B01234-:R-:W-:Y:S05]  /*1f30*/  ENDCOLLECTIVE ;  /* 0x000000000000791b */ /* 0x01ffea0003800000 */
.L_x_4044:
[----:B------:R-:W-:Y:S05]  /*1f40*/  BSYNC B0 ;  /* 0x0000000000007941 */ /* 0x000fea0003800000 */
.L_x_4043:
[----:B------:R-:W-:Y:S05]  /*1f50*/  BRA `(.L_x_4045) ;  /* 0xffffffec00707947 */ /* 0x000fea000383ffff */
.L_x_3991:
[----:B------:R-:W-:Y:S01]  /*1f60*/  HFMA2 R12, -RZ, RZ, 0, 4.76837158203125e-07 ;  /* 0x00000008ff0c7431 */ /* 0x000fe200000001ff */
[----:B------:R-:W-:Y:S01]  /*1f70*/  BSSY B0, `(.L_x_4046) ;  /* 0x0000007000007945 */ /* 0x000fe20003800000 */
[----:B------:R-:W-:Y:S01]  /*1f80*/  IMAD.MOV.U32 R13, RZ, RZ, R3 ;  /* 0x000000ffff0d7224 */ /* 0x000fe200078e0003 */
[----:B------:R-:W-:Y:S01]  /*1f90*/  MOV R11, 0x101f ;  /* 0x0000101f000b7802 */ /* 0x000fe20000000f00 */
[----:B------:R-:W-:-:S07]  /*1fa0*/  IMAD.MOV.U32 R15, RZ, RZ, -0x1 ;  /* 0xffffffffff0f7424 */ /* 0x000fce00078e00ff */
[----:B01234-:R-:W-:Y:S05]  /*1fb0*/  WARPSYNC.COLLECTIVE R15, `(.L_x_4047) ;  /* 0x000000000f087348 */ /* 0x01ffea0003c00000 */
[----:B------:R0:W0:Y:S02]  /*1fc0*/  SHFL.DOWN P6, R14, R13, R12, R11 ;  /* 0x0800000c0d0e7389 */ /* 0x00002400000c000b */
[----:B01234-:R-:W-:Y:S05]  /*1fd0*/  ENDCOLLECTIVE ;  /* 0x000000000000791b */ /* 0x01ffea0003800000 */
.L_x_4047:
[----:B------:R-:W-:Y:S05]  /*1fe0*/  BSYNC B0 ;  /* 0x0000000000007941 */ /* 0x000fea0003800000 */
.L_x_4046:
[----:B------:R-:W-:Y:S01]  /*1ff0*/  HFMA2 R11, -RZ, RZ, 0, 0.000503063201904296875 ;  /* 0x0000101fff0b7431 */ /* 0x000fe200000001ff */
[----:B------:R-:W-:Y:S01]  /*2000*/  MOV R13, R2 ;  /* 0x00000002000d7202 */ /* 0x000fe20000000f00 */
[----:B------:R-:W-:Y:S01]  /*2010*/  IMAD.MOV.U32 R12, RZ, RZ, 0x8 ;  /* 0x00000008ff0c7424 */ /* 0x000fe200078e00ff */
[----:B------:R-:W-:Y:S02]  /*2020*/  MOV R15, 0xffffffff ;  /* 0xffffffff000f7802 */ /* 0x000fe40000000f00 */
[----:B------:R-:W-:-:S07]  /*2030*/  MOV R6, R14 ;  /* 0x0000000e00067202 */ /* 0x000fce0000000f00 */
[----:B------:R-:W-:Y:S05]  /*2040*/  WARPSYNC.COLLECTIVE R15, `(.L_x_4048) ;  /* 0x000000000f087348 */ /* 0x000fea0003c00000 */
[----:B------:R0:W1:Y:S02]  /*2050*/  SHFL.DOWN P6, R14, R13, R12, R11 ;  /* 0x0800000c0d0e7389 */ /* 0x00006400000c000b */
[----:B01----:R-:W-:Y:S05]  /*2060*/  ENDCOLLECTIVE ;  /* 0x000000000000791b */ /* 0x003fea0003800000 */
.L_x_4048:
[----:B------:R-:W-:Y:S01]  /*2070*/  MOV R13, R0 ;  /* 0x00000000000d7202 */ /* 0x000fe20000000f00 */
[----:B------:R-:W-:-:S07]  /*2080*/  IMAD.MOV.U32 R4, RZ, RZ, R14 ;  /* 0x000000ffff047224 */ /* 0x000fce00078e000e */
[----:B------:R-:W-:Y:S05]  /*2090*/  WARPSYNC.COLLECTIVE R15, `(.L_x_4049) ;  /* 0x000000000f087348 */ /* 0x000fea0003c00000 */
[----:B------:R0:W1:Y:S02]  /*20a0*/  SHFL.DOWN P6, R14, R13, R12, R11 ;  /* 0x0800000c0d0e7389 */ /* 0x00006400000c000b */
[----:B01----:R-:W-:Y:S05]  /*20b0*/  ENDCOLLECTIVE ;  /* 0x000000000000791b */ /* 0x003fea0003800000 */
.L_x_4049:
[----:B------:R-:W-:Y:S05]  /*20c0*/  BRA `(.L_x_4050) ;  /* 0xffffffec00687947 */ /* 0x000fea000383ffff */
.L_x_3996:
        /* <DEDUP_REMOVED lines=8> */
.L_x_4052:
[----:B------:R-:W-:Y:S05]  /*2150*/  BSYNC B0 ;  /* 0x0000000000007941 */ /* 0x000fea0003800000 */
.L_x_4051:
        /* <DEDUP_REMOVED lines=8> */
.L_x_4053:
[----:B------:R-:W-:Y:S01]  /*21e0*/  IMAD.MOV.U32 R13, RZ, RZ, R0 ;  /* 0x000000ffff0d7224 */ /* 0x000fe200078e0000 */
[----:B------:R-:W-:-:S07]  /*21f0*/  MOV R4, R14 ;  /* 0x0000000e00047202 */ /* 0x000fce0000000f00 */
[----:B------:R-:W-:Y:S05]  /*2200*/  WARPSYNC.COLLECTIVE R15, `(.L_x_4054) ;  /* 0x000000000f087348 */ /* 0x000fea0003c00000 */
[----:B------:R0:W1:Y:S02]  /*2210*/  SHFL.DOWN P6, R14, R13, R12, R11 ;  /* 0x0800000c0d0e7389 */ /* 0x00006400000c000b */
[----:B01----:R-:W-:Y:S05]  /*2220*/  ENDCOLLECTIVE ;  /* 0x000000000000791b */ /* 0x003fea0003800000 */
.L_x_4054:
[----:B------:R-:W-:Y:S05]  /*2230*/  BRA `(.L_x_4055) ;  /* 0xffffffec00887947 */ /* 0x000fea000383ffff */
.L_x_4001:
        /* <DEDUP_REMOVED lines=8> */
.L_x_4057:
[----:B------:R-:W-:Y:S05]  /*22c0*/  BSYNC B0 ;  /* 0x0000000000007941 */ /* 0x000fea0003800000 */
.L_x_4056:
        /* <DEDUP_REMOVED lines=8> */
.L_x_4058:
[----:B------:R-:W-:Y:S02]  /*2350*/  MOV R13, R0 ;  /* 0x00000000000d7202 */ /* 0x000fe40000000f00 */
[----:B------:R-:W-:-:S07]  /*2360*/  MOV R4, R14 ;  /* 0x0000000e00047202 */ /* 0x000fce0000000f00 */
[----:B------:R-:W-:Y:S05]  /*2370*/  WARPSYNC.COLLECTIVE R15, `(.L_x_4059) ;  /* 0x000000000f087348 */ /* 0x000fea0003c00000 */
[----:B------:R0:W1:Y:S02]  /*2380*/  SHFL.DOWN P6, R14, R13, R12, R11 ;  /* 0x0800000c0d0e7389 */ /* 0x00006400000c000b */
[----:B01----:R-:W-:Y:S05]  /*2390*/  ENDCOLLECTIVE ;  /* 0x000000000000791b */ /* 0x003fea0003800000 */
.L_x_4059:
[----:B------:R-:W-:Y:S05]  /*23a0*/  BRA `(.L_x_4060) ;  /* 0xffffffec00a87947 */ /* 0x000fea000383ffff */
.L_x_4006:
        /* <DEDUP_REMOVED lines=8> */
.L_x_4062:
[----:B------:R-:W-:Y:S05]  /*2430*/  BSYNC B0 ;  /* 0x0000000000007941 */ /* 0x000fea0003800000 */
.L_x_4061:
        /* <DEDUP_REMOVED lines=8> */
.L_x_4063:
[----:B------:R-:W-:Y:S01]  /*24c0*/  MOV R13, R0 ;  /* 0x00000000000d7202 */ /* 0x000fe20000000f00 */
[----:B------:R-:W-:-:S07]  /*24d0*/  IMAD.MOV.U32 R4, RZ, RZ, R14 ;  /* 0x000000ffff047224 */ /* 0x000fce00078e000e */
[----:B------:R-:W-:Y:S05]  /*24e0*/  WARPSYNC.COLLECTIVE R15, `(.L_x_4064) ;  /* 0x000000000f087348 */ /* 0x000fea0003c00000 */
[----:B------:R0:W1:Y:S02]  /*24f0*/  SHFL.DOWN P6, R14, R13, R12, R11 ;  /* 0x0800000c0d0e7389 */ /* 0x00006400000c000b */
[----:B01----:R-:W-:Y:S05]  /*2500*/  ENDCOLLECTIVE ;  /* 0x000000000000791b */ /* 0x003fea0003800000 */
.L_x_4064:
[----:B------:R-:W-:Y:S05]  /*2510*/  BRA `(.L_x_4065) ;  /* 0xffffffec00c87947 */ /* 0x000fea000383ffff */
.L_x_4011:
        /* <DEDUP_REMOVED lines=8> */
.L_x_4067:
[----:B------:R-:W-:Y:S05]  /*25a0*/  BSYNC B0 ;  /* 0x0000000000007941 */ /* 0x000fea0003800000 */
.L_x_4066:
[----:B------:R-:W-:Y:S05]  /*25b0*/  BRA `(.L_x_4068) ;  /* 0xfffffff000107947 */ /* 0x000fea000383ffff */
.L_x_4012:
        /* <DEDUP_REMOVED lines=8> */
.L_x_4070:
[----:B------:R-:W-:Y:S05]  /*2640*/  BSYNC B0 ;  /* 0x0000000000007941 */ /* 0x000fea0003800000 */
.L_x_4069:
[----:B------:R-:W-:Y:S05]  /*2650*/  BRA `(.L_x_4071) ;  /* 0xffffffec00f07947 */ /* 0x000fea000383ffff */
.L_x_4013:
        /* <DEDUP_REMOVED lines=8> */
.L_x_4073:
[----:B------:R-:W-:Y:S05]  /*26e0*/  BSYNC B0 ;  /* 0x0000000000007941 */ /* 0x000fea0003800000 */
.L_x_4072:
[----:B------:R-:W-:Y:S05]  /*26f0*/  BRA `(.L_x_4074) ;  /* 0xffffffec00d07947 */ /* 0x000fea000383ffff */
        .weak           $__internal_39_$__cuda_sm3x_div_rn_noftz_f32_slowpath
        .type           $__internal_39_$__cuda_sm3x_div_rn_noftz_f32_slowpath,@function
        .size           $__internal_39_$__cuda_sm3x_div_rn_noftz_f32_slowpath,(.L_x_7662 - $__internal_39_$__cuda_sm3x_div_rn_noftz_f32_slowpath)
$__internal_39_$__cuda_sm3x_div_rn_noftz_f32_slowpath:
        /* <DEDUP_REMOVED lines=34> */
.L_x_4076:
[----:B------:R-:W-:Y:S01]  /*2920*/  LEA R34, R13, 0xc0800000, 0x17 ;  /* 0xc08000000d227811 */ /* 0x000fe200078eb8ff */
[----:B------:R-:W-:Y:S03]  /*2930*/  BSSY.RECONVERGENT B1, `(.L_x_4081) ;  /* 0x0000036000017945 */ /* 0x000fe60003800200 */
        /* <DEDUP_REMOVED lines=32> */
[----:B------:R-:W-:Y:S02]  /*2b40*/  FSETP.NEU.FTZ.AND P2, PT, R13, R14, PT ;  /* 0x0000000e0d00720b */ /* 0x000fe40003f5d000 */
[----:B------:R-:W-:Y:S02]  /*2b50*/  LOP3.LUT R34, R34, 0x800000, RZ, 0xfc, !PT ;  /* 0x0080000022227812 */ /* 0x000fe400078efcff */
[----:B------:R-:W-:-:S02]  /*2b60*/  ISETP.NE.AND P4, PT, R12, RZ, PT ;  /* 0x000000ff0c00720c */ /* 0x000fc40003f85270 */
        /* <DEDUP_REMOVED lines=14> */
.L_x_4083:
[----:B------:R-:W-:-:S04]  /*2c50*/  LOP3.LUT R8, R8, 0x80000000, RZ, 0xc0, !PT ;  /* 0x8000000008087812 */ /* 0x000fc800078ec0ff */
[----:B------:R-:W-:Y:S01]  /*2c60*/  LOP3.LUT R8, R8, 0x7f800000, RZ, 0xfc, !PT ;  /* 0x7f80000008087812 */ /* 0x000fe200078efcff */
[----:B------:R-:W-:Y:S06]  /*2c70*/  BRA `(.L_x_4084) ;  /* 0x0000000000047947 */ /* 0x000fec0003800000 */
.L_x_4082:
[----:B------:R-:W-:-:S07]  /*2c80*/  LEA R8, R37, R8, 0x17 ;  /* 0x0000000825087211 */ /* 0x000fce00078eb8ff */
.L_x_4084:
[----:B------:R-:W-:Y:S05]  /*2c90*/  BSYNC.RECONVERGENT B1 ;  /* 0x0000000000017941 */ /* 0x000fea0003800200 */
.L_x_4081:
[----:B------:R-:W-:Y:S05]  /*2ca0*/  BRA `(.L_x_4085) ;  /* 0x0000000000207947 */ /* 0x000fea0003800000 */
.L_x_4080:
[----:B------:R-:W-:-:S04]  /*2cb0*/  LOP3.LUT R8, R11, 0x80000000, R14, 0x48, !PT ;  /* 0x800000000b087812 */ /* 0x000fc800078e480e */
[----:B------:R-:W-:Y:S01]  /*2cc0*/  LOP3.LUT R8, R8, 0x7f800000, RZ, 0xfc, !PT ;  /* 0x7f80000008087812 */ /* 0x000fe200078efcff */
[----:B------:R-:W-:Y:S06]  /*2cd0*/  BRA `(.L_x_4085) ;  /* 0x0000000000147947 */ /* 0x000fec0003800000 */
.L_x_4079:
[----:B------:R-:W-:Y:S01]  /*2ce0*/  LOP3.LUT R8, R11, 0x80000000, R14, 0x48, !PT ;  /* 0x800000000b087812 */ /* 0x000fe200078e480e */
[----:B------:R-:W-:Y:S06]  /*2cf0*/  BRA `(.L_x_4085) ;  /* 0x00000000000c7947 */ /* 0x000fec0003800000 */
.L_x_4078:
[----:B------:R-:W0:Y:S01]  /*2d00*/  MUFU.RSQ R8, -QNAN ;  /* 0xffc0000000087908 */ /* 0x000e220000001400 */
[----:B------:R-:W-:Y:S05]  /*2d10*/  BRA `(.L_x_4085) ;  /* 0x0000000000047947 */ /* 0x000fea0003800000 */
.L_x_4077:
[----:B------:R-:W-:-:S07]  /*2d20*/  FADD.FTZ R8, R14, R11 ;  /* 0x0000000b0e087221 */ /* 0x000fce0000010000 */
.L_x_4085:
[----:B------:R-:W-:Y:S05]  /*2d30*/  BSYNC.RECONVERGENT B0 ;  /* 0x0000000000007941 */ /* 0x000fea0003800200 */
.L_x_4075:
[----:B------:R-:W-:-:S04]  /*2d40*/  HFMA2 R11, -RZ, RZ, 0, 0 ;  /* 0x00000000ff0b7431 */ /* 0x000fc800000001ff */
[----:B0-----:R-:W-:Y:S05]  /*2d50*/  RET.REL.NODEC R10 `(_Z17LayerNormWarpImplI10DirectLoadIffE11DirectStoreIffEfLi1ELi1ELi0ELi16ELi2ELb1EEvT_T0_lld) ;  /* 0xffffffd00aa87950 */ /* 0x001fea0003c3ffff */
.L_x_4086:
        /* <DEDUP_REMOVED lines=10> */
.L_x_7662:


//--------------------- .text._Z17LayerNormWarpImplI10DirectLoadIffE11DirectStoreIffEfLi1ELi1ELi1ELi16ELi2ELb0EEvT_T0_lld --------------------------
	.section	.text._Z17LayerNormWarpImplI10DirectLoadIffE11DirectStoreIffEfLi1ELi1ELi1ELi16ELi2ELb0EEvT_T0_lld,"ax",@progbits
	.align	128
        .global         _Z17LayerNormWarpImplI10DirectLoadIffE11DirectStoreIffEfLi1ELi1ELi1ELi16ELi2ELb0EEvT_T0_lld
        .type           _Z17LayerNormWarpImplI10DirectLoadIffE11DirectStoreIffEfLi1ELi1ELi1ELi16ELi2ELb0EEvT_T0_lld,@function
        .size           _Z17LayerNormWarpImplI10DirectLoadIffE11DirectStoreIffEfLi1ELi1ELi1ELi16ELi2ELb0EEvT_T0_lld,(.L_x_7663 - _Z17LayerNormWarpImplI10DirectLoadIffE11DirectStoreIffEfLi1ELi1ELi1ELi16ELi2ELb0EEvT_T0_lld)
        .other          _Z17LayerNormWarpImplI10DirectLoadIffE11DirectStoreIffEfLi1ELi1ELi1ELi16ELi2ELb0EEvT_T0_lld,@"STO_CUDA_ENTRY STV_DEFAULT"
_Z17LayerNormWarpImplI10DirectLoadIffE11DirectStoreIffEfLi1ELi1ELi1ELi16ELi2ELb0EEvT_T0_lld:
.text._Z17LayerNormWarpImplI10DirectLoadIffE11DirectStoreIffEfLi1ELi1ELi1ELi16ELi2ELb0EEvT_T0_lld:
        /* <DEDUP_REMOVED lines=25> */
.L_x_4087:
        /* <DEDUP_REMOVED lines=37> */
.L_x_4118:
        /* <DEDUP_REMOVED lines=20> */
[----:B------:R0:W3:Y:S02]  /*0520*/  SHFL.DOWN PT, R14, R6, 0x8, 0x101f ;  /* 0x09101f00060e7f89 */ /* 0x0000e400000e0000 */
.L_x_4123:
[----:B---3--:R-:W-:Y:S01]  /*0530*/  FSETP.NEU.AND P0, PT, R14, RZ, PT ;  /* 0x000000ff0e00720b */ /* 0x008fe20003f0d000 */
[----:B0-----:R-:W-:-:S12]  /*0540*/  IMAD.MOV.U32 R6, RZ, RZ, 0x3f800000 ;  /* 0x3f800000ff067424 */ /* 0x001fd800078e00ff */
[----:B------:R-:W-:Y:S05]  /*0550*/  @!P0 BRA `(.L_x_4089) ;  /* 0x00000000004c8947 */ /* 0x000fea0003800000 */
[----:B------:R-:W-:-:S04]  /*0560*/  FADD R11, R14, 1 ;  /* 0x3f8000000e0b7421 */ /* 0x000fc80000000000 */
[----:B------:R-:W0:Y:S08]  /*0570*/  MUFU.RCP R6, R11 ;  /* 0x0000000b00067308 */ /* 0x000e300000001000 */
[----:B------:R-:W3:Y:S01]  /*0580*/  FCHK P0, R14, R11 ;  /* 0x0000000b0e007302 */ /* 0x000ee20000000000 */
[----:B0-----:R-:W-:-:S04]  /*0590*/  FFMA R13, -R11, R6, 1 ;  /* 0x3f8000000b0d7423 */ /* 0x001fc80000000106 */
[----:B------:R-:W-:-:S04]  /*05a0*/  FFMA R13, R6, R13, R6 ;  /* 0x0000000d060d7223 */ /* 0x000fc80000000006 */
[----:B------:R-:W-:-:S04]  /*05b0*/  FFMA R6, R14, R13, RZ ;  /* 0x0000000d0e067223 */ /* 0x000fc800000000ff */
[----:B------:R-:W-:-:S04]  /*05c0*/  FFMA R8, -R11, R6, R14 ;  /* 0x000000060b087223 */ /* 0x000fc8000000010e */
[----:B------:R-:W-:Y:S01]  /*05d0*/  FFMA R8, R13, R8, R6 ;  /* 0x000000080d087223 */ /* 0x000fe20000000006 */
[----:B------:R-:W-:Y:S01]  /*05e0*/  MOV R6, R11 ;  /* 0x0000000b00067202 */ /* 0x000fe20000000f00 */
[----:B---3--:R-:W-:Y:S06]  /*05f0*/  @!P0 BRA `(.L_x_4090) ;  /* 0x0000000000108947 */ /* 0x008fec0003800000 */
[----:B------:R-:W-:Y:S01]  /*0600*/  MOV R8, R14 ;  /* 0x0000000e00087202 */ /* 0x000fe20000000f00 */
[----:B------:R-:W-:Y:S01]  /*0610*/  IMAD.MOV.U32 R14, RZ, RZ, R11 ;  /* 0x000000ffff0e7224 */ /* 0x000fe200078e000b */
[----:B------:R-:W-:-:S07]  /*0620*/  MOV R10, 0x640 ;  /* 0x00000640000a7802 */ /* 0x000fce0000000f00 */
[----:B-12--5:R-:W-:Y:S05]  /*0630*/  CALL.REL.NOINC `($__internal_40_$__cuda_sm3x_div_rn_noftz_f32_slowpath) ;  /* 0x0000002000287944 */ /* 0x026fea0003c00000 */
.L_x_4090:
[----:B-1----:R-:W-:-:S04]  /*0640*/  FADD R9, R9, -R4 ;  /* 0x8000000409097221 */ /* 0x002fc80000000000 */
[C---:B------:R-:W-:Y:S01]  /*0650*/  FMUL R10, R9.reuse, R9 ;  /* 0x00000009090a7220 */ /* 0x040fe20000400000 */
[----:B------:R-:W-:-:S03]  /*0660*/  FFMA R4, R9, R8, R4 ;  /* 0x0000000809047223 */ /* 0x000fc60000000004 */
[----:B--2---:R-:W-:-:S04]  /*0670*/  FFMA R10, R10, R8, R7 ;  /* 0x000000080a0a7223 */ /* 0x004fc80000000007 */
[----:B------:R-:W-:-:S07]  /*0680*/  FADD R5, R5, R10 ;  /* 0x0000000a05057221 */ /* 0x000fce0000000000 */
.L_x_4089:
[----:B------:R-:W-:-:S03]  /*0690*/  UMOV UR4, 0xffffffff ;  /* 0xffffffff00047882 */ /* 0x000fc60000000000 */
[----:B------:R-:W-:Y:S05]  /*06a0*/  BRA.DIV UR4, `(.L_x_4091) ;  /* 0x0000001204c47947 */ /* 0x000fea000b800000 */
[----:B-1----:R0:W1:Y:S04]  /*06b0*/  SHFL.DOWN PT, R9, R4, 0x4, 0x101f ;  /* 0x08901f0004097f89 */ /* 0x00206800000e0000 */
[----:B--2---:R0:W2:Y:S04]  /*06c0*/  SHFL.DOWN PT, R7, R5, 0x4, 0x101f ;  /* 0x08901f0005077f89 */ /* 0x0040a800000e0000 */
[----:B------:R0:W3:Y:S02]  /*06d0*/  SHFL.DOWN PT, R14, R6, 0x4, 0x101f ;  /* 0x08901f00060e7f89 */ /* 0x0000e400000e0000 */
.L_x_4128:
        /* <DEDUP_REMOVED lines=14> */
[----:B012--5:R-:W-:Y:S05]  /*07c0*/  CALL.REL.NOINC `($__internal_40_$__cuda_sm3x_div_rn_noftz_f32_slowpath) ;  /* 0x0000001c00c47944 */ /* 0x027fea0003c00000 */
.L_x_4093:
[----:B-1----:R-:W-:-:S04]  /*07d0*/  FADD R9, -R4, R9 ;  /* 0x0000000904097221 */ /* 0x002fc80000000100 */
[C---:B------:R-:W-:Y:S01]  /*07e0*/  FMUL R11, R9.reuse, R9 ;  /* 0x00000009090b7220 */ /* 0x040fe20000400000 */
[----:B0-----:R-:W-:-:S03]  /*07f0*/  FFMA R4, R9, R8, R4 ;  /* 0x0000000809047223 */ /* 0x001fc60000000004 */
[----:B------:R-:W-:-:S04]  /*0800*/  FMUL R6, R6, R11 ;  /* 0x0000000b06067220 */ /* 0x000fc80000400000 */
[----:B--2---:R-:W-:Y:S01]  /*0810*/  FFMA R10, R6, R8, R7 ;  /* 0x00000008060a7223 */ /* 0x004fe20000000007 */
[----:B------:R-:W-:-:S03]  /*0820*/  IMAD.MOV.U32 R6, RZ, RZ, R13 ;  /* 0x000000ffff067224 */ /* 0x000fc600078e000d */
[----:B------:R-:W-:-:S07]  /*0830*/  FADD R5, R5, R10 ;  /* 0x0000000a05057221 */ /* 0x000fce0000000000 */
.L_x_4092:
[----:B------:R-:W-:-:S03]  /*0840*/  UMOV UR4, 0xffffffff ;  /* 0xffffffff00047882 */ /* 0x000fc60000000000 */
[----:B------:R-:W-:Y:S05]  /*0850*/  BRA.DIV UR4, `(.L_x_4094) ;  /* 0x0000001204b47947 */ /* 0x000fea000b800000 */
[----:B-1----:R1:W3:Y:S04]  /*0860*/  SHFL.DOWN PT, R9, R4, 0x2, 0x101f ;  /* 0x08501f0004097f89 */ /* 0x0022e800000e0000 */
[----:B--2---:R1:W2:Y:S04]  /*0870*/  SHFL.DOWN PT, R7, R5, 0x2, 0x101f ;  /* 0x08501f0005077f89 */ /* 0x0042a800000e0000 */
[----:B------:R1:W4:Y:S02]  /*0880*/  SHFL.DOWN PT, R14, R6, 0x2, 0x101f ;  /* 0x08501f00060e7f89 */ /* 0x00032400000e0000 */
.L_x_4133:
        /* <DEDUP_REMOVED lines=14> */
[----:B-123-5:R-:W-:Y:S05]  /*0970*/  CALL.REL.NOINC `($__internal_40_$__cuda_sm3x_div_rn_noftz_f32_slowpath) ;  /* 0x0000001c00587944 */ /* 0x02efea0003c00000 */
.L_x_4096:
[----:B---3--:R-:W-:-:S04]  /*0980*/  FADD R9, -R4, R9 ;  /* 0x0000000904097221 */ /* 0x008fc80000000100 */
[C---:B------:R-:W-:Y:S01]  /*0990*/  FMUL R11, R9.reuse, R9 ;  /* 0x00000009090b7220 */ /* 0x040fe20000400000 */
[----:B-1----:R-:W-:-:S03]  /*09a0*/  FFMA R4, R9, R8, R4 ;  /* 0x0000000809047223 */ /* 0x002fc60000000004 */
[----:B------:R-:W-:-:S04]  /*09b0*/  FMUL R6, R6, R11 ;  /* 0x0000000b06067220 */ /* 0x000fc80000400000 */
[----:B--2---:R-:W-:Y:S01]  /*09c0*/  FFMA R10, R6, R8, R7 ;  /* 0x00000008060a7223 */ /* 0x004fe20000000007 */
[----:B------:R-:W-:-:S03]  /*09d0*/  IMAD.MOV.U32 R6, RZ, RZ, R13 ;  /* 0x000000ffff067224 */ /* 0x000fc600078e000d */
[----:B------:R-:W-:-:S07]  /*09e0*/  FADD R5, R5, R10 ;  /* 0x0000000a05057221 */ /* 0x000fce0000000000 */
.L_x_4095:
[----:B------:R-:W-:-:S03]  /*09f0*/  UMOV UR4, 0xffffffff ;  /* 0xffffffff00047882 */ /* 0x000fc60000000000 */
[----:B------:R-:W-:Y:S05]  /*0a00*/  BRA.DIV UR4, `(.L_x_4097) ;  /* 0x0000001204a47947 */ /* 0x000fea000b800000 */
[----:B---3--:R3:W4:Y:S04]  /*0a10*/  SHFL.DOWN PT, R9, R4, 0x1, 0x101f ;  /* 0x08301f0004097f89 */ /* 0x00872800000e0000 */
[----:B--2---:R3:W2:Y:S04]  /*0a20*/  SHFL.DOWN PT, R7, R5, 0x1, 0x101f ;  /* 0x08301f0005077f89 */ /* 0x0046a800000e0000 */
[----:B------:R3:W0:Y:S02]  /*0a30*/  SHFL.DOWN PT, R14, R6, 0x1, 0x101f ;  /* 0x08301f00060e7f89 */ /* 0x00062400000e0000 */
.L_x_4138:
        /* <DEDUP_REMOVED lines=14> */
[----:B--2345:R-:W-:Y:S05]  /*0b20*/  CALL.REL.NOINC `($__internal_40_$__cuda_sm3x_div_rn_noftz_f32_slowpath) ;  /* 0x0000001800ec7944 */ /* 0x03cfea0003c00000 */
.L_x_4099:
[----:B----4-:R-:W-:-:S04]  /*0b30*/  FADD R9, -R4, R9 ;  /* 0x0000000904097221 */ /* 0x010fc80000000100 */
[C---:B------:R-:W-:Y:S01]  /*0b40*/  FMUL R11, R9.reuse, R9 ;  /* 0x00000009090b7220 */ /* 0x040fe20000400000 */
[----:B---3--:R-:W-:-:S03]  /*0b50*/  FFMA R4, R9, R8, R4 ;  /* 0x0000000809047223 */ /* 0x008fc60000000004 */
[----:B------:R-:W-:-:S04]  /*0b60*/  FMUL R6, R6, R11 ;  /* 0x0000000b06067220 */ /* 0x000fc80000400000 */
[----:B--2---:R-:W-:Y:S01]  /*0b70*/  FFMA R10, R6, R8, R7 ;  /* 0x00000008060a7223 */ /* 0x004fe20000000007 */
[----:B------:R-:W-:-:S03]  /*0b80*/  IMAD.MOV.U32 R6, RZ, RZ, R13 ;  /* 0x000000ffff067224 */ /* 0x000fc600078e000d */
[----:B------:R-:W-:-:S07]  /*0b90*/  FADD R5, R5, R10 ;  /* 0x0000000a05057221 */ /* 0x000fce0000000000 */
.L_x_4098:
[----:B------:R-:W-:-:S03]  /*0ba0*/  UMOV UR4, 0xffffffff ;  /* 0xffffffff00047882 */ /* 0x000fc60000000000 */
[----:B------:R-:W-:Y:S05]  /*0bb0*/  BRA.DIV UR4, `(.L_x_4100) ;  /* 0x0000001204947947 */ /* 0x000fea000b800000 */
[----:B--2---:R0:W2:Y:S04]  /*0bc0*/  SHFL.IDX PT, R7, R4, RZ, 0x101f ;  /* 0x00101fff04077589 */ /* 0x0040a800000e0000 */
[----:B-1-3--:R-:W1:Y:S04]  /*0bd0*/  SHFL.IDX PT, R5, R5, RZ, 0x101f ;  /* 0x00101fff05057589 */ /* 0x00ae6800000e0000 */
[----:B------:R0:W3:Y:S02]  /*0be0*/  SHFL.IDX PT, R14, R6, RZ, 0x101f ;  /* 0x00101fff060e7589 */ /* 0x0000e400000e0000 */
.L_x_4143:
[----:B---34-:R-:W0:Y:S01]  /*0bf0*/  MUFU.RCP R9, R14 ;  /* 0x0000000e00097308 */ /* 0x018e220000001000 */
[----:B------:R-:W-:Y:S07]  /*0c00*/  BSSY.RECONVERGENT B0, `(.L_x_4101) ;  /* 0x000000c000007945 */ /* 0x000fee0003800200 */
        /* <DEDUP_REMOVED lines=9> */
[----:B--2--5:R-:W-:Y:S05]  /*0ca0*/  CALL.REL.NOINC `($__internal_40_$__cuda_sm3x_div_rn_noftz_f32_slowpath) ;  /* 0x00000018008c7944 */ /* 0x024fea0003c00000 */
[----:B------:R-:W-:-:S07]  /*0cb0*/  MOV R4, R8 ;  /* 0x0000000800047202 */ /* 0x000fce0000000f00 */
.L_x_4102:
[----:B------:R-:W-:Y:S05]  /*0cc0*/  BSYNC.RECONVERGENT B0 ;  /* 0x0000000000007941 */ /* 0x000fea0003800200 */
.L_x_4101:
[----:B------:R-:W-:Y:S01]  /*0cd0*/  FMNMX R5, RZ, R4, !PT ;  /* 0x00000004ff057209 */ /* 0x000fe20007800000 */
[----:B--2---:R-:W-:Y:S01]  /*0ce0*/  FADD R2, R2, -R7 ;  /* 0x8000000702027221 */ /* 0x004fe20000000000 */
[----:B------:R-:W-:Y:S01]  /*0cf0*/  SHF.R.S32.HI R4, RZ, 0x1f, R26 ;  /* 0x0000001fff047819 */ /* 0x000fe2000001141a */
[----:B------:R-:W-:Y:S02]  /*0d00*/  UMOV UR4, 0xffffffff ;  /* 0xffffffff00047882 */ /* 0x000fe40000000000 */
[----:B------:R-:W-:Y:S01]  /*0d10*/  FADD R8, R28, R5 ;  /* 0x000000051c087221 */ /* 0x000fe20000000000 */
[----:B------:R-:W-:Y:S02]  /*0d20*/  HFMA2 R5, -RZ, RZ, 0, 0 ;  /* 0x00000000ff057431 */ /* 0x000fe400000001ff */
[----:B------:R-:W-:Y:S02]  /*0d30*/  IMAD R11, R4, UR42, RZ ;  /* 0x0000002a040b7c24 */ /* 0x000fe4000f8e02ff */
[----:B------:R-:W-:Y:S01]  /*0d40*/  IMAD.MOV.U32 R4, RZ, RZ, R32 ;  /* 0x000000ffff047224 */ /* 0x000fe200078e0020 */
[----:B------:R-:W-:Y:S01]  /*0d50*/  FSETP.GEU.AND P0, PT, |R8|, 1.175494350822287508e-38, PT ;  /* 0x008000000800780b */ /* 0x000fe20003f0e200 */
[----:B------:R-:W-:-:S02]  /*0d60*/  IMAD R11, R26, UR43, R11 ;  /* 0x0000002b1a0b7c24 */ /* 0x000fc4000f8e020b */
[----:B------:R-:W-:-:S05]  /*0d70*/  IMAD.WIDE.U32 R4, R26, UR42, R4 ;  /* 0x0000002a1a047c25 */ /* 0x000fca000f8e0004 */
[----:B------:R-:W-:-:S05]  /*0d80*/  IADD3 R5, PT, PT, R5, R11, RZ ;  /* 0x0000000b05057210 */ /* 0x000fca0007ffe0ff */
        /* <DEDUP_REMOVED lines=9> */
[C---:B0-----:R-:W-:Y:S01]  /*0e20*/  FADD R7, R0.reuse, -R3 ;  /* 0x8000000300077221 */ /* 0x041fe20000000000 */
[----:B------:R-:W-:Y:S01]  /*0e30*/  IMAD.MOV.U32 R2, RZ, RZ, 0x3f800000 ;  /* 0x3f800000ff027424 */ /* 0x000fe200078e00ff */
[----:B------:R0:W1:Y:S02]  /*0e40*/  SHFL.DOWN PT, R6, R3, 0x8, 0x101f ;  /* 0x09101f0003067f89 */ /* 0x00006400000e0000 */
[----:B------:R-:W-:Y:S02]  /*0e50*/  FFMA R4, R0, R7, RZ ;  /* 0x0000000700047223 */ /* 0x000fe400000000ff */
[----:B------:R0:W2:Y:S04]  /*0e60*/  SHFL.DOWN PT, R14, R2, 0x8, 0x101f ;  /* 0x09101f00020e7f89 */ /* 0x0000a800000e0000 */
[----:B------:R0:W3:Y:S02]  /*0e70*/  SHFL.DOWN PT, R5, R4, 0x8, 0x101f ;  /* 0x09101f0004057f89 */ /* 0x0000e400000e0000 */
.L_x_4148:
[----:B--2---:R-:W-:Y:S01]  /*0e80*/  FSETP.NEU.AND P0, PT, R14, RZ, PT ;  /* 0x000000ff0e00720b */ /* 0x004fe20003f0d000 */
[----:B0-----:R-:W-:-:S12]  /*0e90*/  HFMA2 R2, -RZ, RZ, 1.875, 0 ;  /* 0x3f800000ff027431 */ /* 0x001fd800000001ff */
[----:B------:R-:W-:Y:S05]  /*0ea0*/  @!P0 BRA `(.L_x_4104) ;  /* 0x0000000000548947 */ /* 0x000fea0003800000 */
[----:B------:R-:W-:-:S04]  /*0eb0*/  FADD R9, R14, 1 ;  /* 0x3f8000000e097421 */ /* 0x000fc80000000000 */
[----:B------:R-:W0:Y:S08]  /*0ec0*/  MUFU.RCP R2, R9 ;  /* 0x0000000900027308 */ /* 0x000e300000001000 */
[----:B------:R-:W2:Y:S01]  /*0ed0*/  FCHK P0, R14, R9 ;  /* 0x000000090e007302 */ /* 0x000ea20000000000 */
[----:B0-----:R-:W-:-:S04]  /*0ee0*/  FFMA R11, -R9, R2, 1 ;  /* 0x3f800000090b7423 */ /* 0x001fc80000000102 */
[----:B------:R-:W-:Y:S01]  /*0ef0*/  FFMA R11, R2, R11, R2 ;  /* 0x0000000b020b7223 */ /* 0x000fe20000000002 */
[----:B------:R-:W-:-:S03]  /*0f00*/  MOV R2, R9 ;  /* 0x0000000900027202 */ /* 0x000fc60000000f00 */
[----:B------:R-:W-:-:S04]  /*0f10*/  FFMA R4, R14, R11, RZ ;  /* 0x0000000b0e047223 */ /* 0x000fc800000000ff */
[----:B------:R-:W-:-:S04]  /*0f20*/  FFMA R8, -R9, R4, R14 ;  /* 0x0000000409087223 */ /* 0x000fc8000000010e */
[----:B------:R-:W-:Y:S01]  /*0f30*/  FFMA R4, R11, R8, R4 ;  /* 0x000000080b047223 */ /* 0x000fe20000000004 */
[----:B--2---:R-:W-:Y:S06]  /*0f40*/  @!P0 BRA `(.L_x_4105) ;  /* 0x0000000000148947 */ /* 0x004fec0003800000 */
[----:B------:R-:W-:Y:S01]  /*0f50*/  IMAD.MOV.U32 R8, RZ, RZ, R14 ;  /* 0x000000ffff087224 */ /* 0x000fe200078e000e */
[----:B------:R-:W-:Y:S02]  /*0f60*/  MOV R14, R9 ;  /* 0x00000009000e7202 */ /* 0x000fe40000000f00 */
[----:B------:R-:W-:-:S07]  /*0f70*/  MOV R10, 0xf90 ;  /* 0x00000f90000a7802 */ /* 0x000fce0000000f00 */
[----:B-1-3--:R-:W-:Y:S05]  /*0f80*/  CALL.REL.NOINC `($__internal_40_$__cuda_sm3x_div_rn_noftz_f32_slowpath) ;  /* 0x0000001400d47944 */ /* 0x00afea0003c00000 */
[----:B------:R-:W-:-:S07]  /*0f90*/  MOV R4, R8 ;  /* 0x0000000800047202 */ /* 0x000fce0000000f00 */
.L_x_4105:
[----:B-1----:R-:W-:Y:S01]  /*0fa0*/  FADD R6, -R3, R6 ;  /* 0x0000000603067221 */ /* 0x002fe20000000100 */
[----:B------:R-:W-:-:S03]  /*0fb0*/  FFMA R10, R0, R7, RZ ;  /* 0x00000007000a7223 */ /* 0x000fc600000000ff */
[C---:B------:R-:W-:Y:S01]  /*0fc0*/  FMUL R8, R6.reuse, R6 ;  /* 0x0000000606087220 */ /* 0x040fe20000400000 */
[----:B------:R-:W-:-:S03]  /*0fd0*/  FFMA R3, R6, R4, R3 ;  /* 0x0000000406037223 */ /* 0x000fc60000000003 */
[----:B---3--:R-:W-:-:S04]  /*0fe0*/  FFMA R5, R8, R4, R5 ;  /* 0x0000000408057223 */ /* 0x008fc80000000005 */
[----:B------:R-:W-:-:S07]  /*0ff0*/  FADD R4, R10, R5 ;  /* 0x000000050a047221 */ /* 0x000fce0000000000 */
.L_x_4104:
[----:B------:R-:W-:-:S03]  /*1000*/  UMOV UR4, 0xffffffff ;  /* 0xffffffff00047882 */ /* 0x000fc60000000000 */
[----:B------:R-:W-:Y:S05]  /*1010*/  BRA.DIV UR4, `(.L_x_4106) ;  /* 0x0000001204407947 */ /* 0x000fea000b800000 */
[----:B-1----:R0:W1:Y:S04]  /*1020*/  SHFL.DOWN PT, R6, R3, 0x4, 0x101f ;  /* 0x08901f0003067f89 */ /* 0x00206800000e0000 */
[----:B---3--:R0:W2:Y:S04]  /*1030*/  SHFL.DOWN PT, R5, R4, 0x4, 0x101f ;  /* 0x08901f0004057f89 */ /* 0x0080a800000e0000 */
[----:B------:R0:W3:Y:S02]  /*1040*/  SHFL.DOWN PT, R14, R2, 0x4, 0x101f ;  /* 0x08901f00020e7f89 */ /* 0x0000e400000e0000 */
.L_x_4153:
        /* <DEDUP_REMOVED lines=11> */
[----:B------:R-:W-:Y:S01]  /*1100*/  IMAD.MOV.U32 R8, RZ, RZ, R14 ;  /* 0x000000ffff087224 */ /* 0x000fe200078e000e */
[----:B------:R-:W-:Y:S02]  /*1110*/  MOV R14, R7 ;  /* 0x00000007000e7202 */ /* 0x000fe40000000f00 */
[----:B------:R-:W-:-:S07]  /*1120*/  MOV R10, 0x1140 ;  /* 0x00001140000a7802 */ /* 0x000fce0000000f00 */
[----:B012---:R-:W-:Y:S05]  /*1130*/  CALL.REL.NOINC `($__internal_40_$__cuda_sm3x_div_rn_noftz_f32_slowpath) ;  /* 0x0000001400687944 */ /* 0x007fea0003c00000 */
.L_x_4108:
[----:B-1----:R-:W-:-:S04]  /*1140*/  FADD R6, -R3, R6 ;  /* 0x0000000603067221 */ /* 0x002fc80000000100 */
[C---:B------:R-:W-:Y:S01]  /*1150*/  FMUL R9, R6.reuse, R6 ;  /* 0x0000000606097220 */ /* 0x040fe20000400000 */
[----:B0-----:R-:W-:-:S03]  /*1160*/  FFMA R3, R6, R8, R3 ;  /* 0x0000000806037223 */ /* 0x001fc60000000003 */
[----:B------:R-:W-:-:S04]  /*1170*/  FMUL R2, R2, R9 ;  /* 0x0000000902027220 */ /* 0x000fc80000400000 */
[----:B--2---:R-:W-:Y:S01]  /*1180*/  FFMA R5, R2, R8, R5 ;  /* 0x0000000802057223 */ /* 0x004fe20000000005 */
[----:B------:R-:W-:-:S03]  /*1190*/  MOV R2, R7 ;  /* 0x0000000700027202 */ /* 0x000fc60000000f00 */
[----:B------:R-:W-:-:S07]  /*11a0*/  FADD R4, R4, R5 ;  /* 0x0000000504047221 */ /* 0x000fce0000000000 */
.L_x_4107:
[----:B------:R-:W-:-:S03]  /*11b0*/  UMOV UR4, 0xffffffff ;  /* 0xffffffff00047882 */ /* 0x000fc60000000000 */
[----:B------:R-:W-:Y:S05]  /*11c0*/  BRA.DIV UR4, `(.L_x_4109) ;  /* 0x0000001204307947 */ /* 0x000fea000b800000 */
[----:B-1----:R1:W3:Y:S04]  /*11d0*/  SHFL.DOWN PT, R6, R3, 0x2, 0x101f ;  /* 0x08501f0003067f89 */ /* 0x0022e800000e0000 */
[----:B--2---:R1:W2:Y:S04]  /*11e0*/  SHFL.DOWN PT, R5, R4, 0x2, 0x101f ;  /* 0x08501f0004057f89 */ /* 0x0042a800000e0000 */
[----:B------:R1:W4:Y:S02]  /*11f0*/  SHFL.DOWN PT, R14, R2, 0x2, 0x101f ;  /* 0x08501f00020e7f89 */ /* 0x00032400000e0000 */
.L_x_4158:
        /* <DEDUP_REMOVED lines=12> */
[----:B------:R-:W-:Y:S02]  /*12c0*/  MOV R14, R7 ;  /* 0x00000007000e7202 */ /* 0x000fe40000000f00 */
[----:B------:R-:W-:-:S07]  /*12d0*/  MOV R10, 0x12f0 ;  /* 0x000012f0000a7802 */ /* 0x000fce0000000f00 */
[----:B0123--:R-:W-:Y:S05]  /*12e0*/  CALL.REL.NOINC `($__internal_40_$__cuda_sm3x_div_rn_noftz_f32_slowpath) ;  /* 0x0000001000fc7944 */ /* 0x00ffea0003c00000 */
.L_x_4111:
[----:B---3--:R-:W-:-:S04]  /*12f0*/  FADD R6, -R3, R6 ;  /* 0x0000000603067221 */ /* 0x008fc80000000100 */
[C---:B------:R-:W-:Y:S01]  /*1300*/  FMUL R9, R6.reuse, R6 ;  /* 0x0000000606097220 */ /* 0x040fe20000400000 */
[----:B01----:R-:W-:-:S03]  /*1310*/  FFMA R3, R6, R8, R3 ;  /* 0x0000000806037223 */ /* 0x003fc60000000003 */
[----:B------:R-:W-:-:S04]  /*1320*/  FMUL R2, R2, R9 ;  /* 0x0000000902027220 */ /* 0x000fc80000400000 */
[----:B--2---:R-:W-:Y:S01]  /*1330*/  FFMA R5, R2, R8, R5 ;  /* 0x0000000802057223 */ /* 0x004fe20000000005 */
[----:B------:R-:W-:-:S03]  /*1340*/  MOV R2, R7 ;  /* 0x0000000700027202 */ /* 0x000fc60000000f00 */
[----:B------:R-:W-:-:S07]  /*1350*/  FADD R4, R4, R5 ;  /* 0x0000000504047221 */ /* 0x000fce0000000000 */
.L_x_4110:
[----:B------:R-:W-:-:S03]  /*1360*/  UMOV UR4, 0xffffffff ;  /* 0xffffffff00047882 */ /* 0x000fc60000000000 */
[----:B------:R-:W-:Y:S05]  /*1370*/  BRA.DIV UR4, `(.L_x_4112) ;  /* 0x0000001204207947 */ /* 0x000fea000b800000 */
[----:B---3--:R3:W4:Y:S04]  /*1380*/  SHFL.DOWN PT, R6, R3, 0x1, 0x101f ;  /* 0x08301f0003067f89 */ /* 0x00872800000e0000 */
[----:B--2---:R3:W2:Y:S04]  /*1390*/  SHFL.DOWN PT, R5, R4, 0x1, 0x101f ;  /* 0x08301f0004057f89 */ /* 0x0046a800000e0000 */
[----:B------:R3:W0:Y:S02]  /*13a0*/  SHFL.DOWN PT, R14, R2, 0x1, 0x101f ;  /* 0x08301f00020e7f89 */ /* 0x00062400000e0000 */
.L_x_4163:
        /* <DEDUP_REMOVED lines=14> */
[----:B-1234-:R-:W-:Y:S05]  /*1490*/  CALL.REL.NOINC `($__internal_40_$__cuda_sm3x_div_rn_noftz_f32_slowpath) ;  /* 0x0000001000907944 */ /* 0x01efea0003c00000 */
.L_x_4114:
[----:B----4-:R-:W-:-:S04]  /*14a0*/  FADD R6, -R3, R6 ;  /* 0x0000000603067221 */ /* 0x010fc80000000100 */
[C---:B------:R-:W-:Y:S01]  /*14b0*/  FMUL R9, R6.reuse, R6 ;  /* 0x0000000606097220 */ /* 0x040fe20000400000 */
[----:B-1-3--:R-:W-:-:S03]  /*14c0*/  FFMA R3, R6, R8, R3 ;  /* 0x0000000806037223 */ /* 0x00afc60000000003 */
[----:B------:R-:W-:-:S04]  /*14d0*/  FMUL R2, R2, R9 ;  /* 0x0000000902027220 */ /* 0x000fc80000400000 */
[----:B--2---:R-:W-:Y:S01]  /*14e0*/  FFMA R5, R2, R8, R5 ;  /* 0x0000000802057223 */ /* 0x004fe20000000005 */
[----:B------:R-:W-:-:S03]  /*14f0*/  MOV R2, R7 ;  /* 0x0000000700027202 */ /* 0x000fc60000000f00 */
[----:B------:R-:W-:-:S07]  /*1500*/  FADD R4, R4, R5 ;  /* 0x0000000504047221 */ /* 0x000fce0000000000 */
.L_x_4113:
[----:B------:R-:W-:-:S03]  /*1510*/  UMOV UR4, 0xffffffff ;  /* 0xffffffff00047882 */ /* 0x000fc60000000000 */
[----:B------:R-:W-:Y:S05]  /*1520*/  BRA.DIV UR4, `(.L_x_4115) ;  /* 0x0000001204107947 */ /* 0x000fea000b800000 */
[----:B-1-3--:R-:W0:Y:S04]  /*1530*/  SHFL.IDX PT, R3, R3, RZ, 0x101f ;  /* 0x00101fff03037589 */ /* 0x00ae2800000e0000 */
[----:B------:R-:W1:Y:S04]  /*1540*/  SHFL.IDX PT, R4, R4, RZ, 0x101f ;  /* 0x00101fff04047589 */ /* 0x000e6800000e0000 */
[----:B------:R3:W0:Y:S02]  /*1550*/  SHFL.IDX PT, R14, R2, RZ, 0x101f ;  /* 0x00101fff020e7589 */ /* 0x00062400000e0000 */
.L_x_4168:
        /* <DEDUP_REMOVED lines=11> */
[----:B------:R-:W-:Y:S05]  /*1610*/  CALL.REL.NOINC `($__internal_40_$__cuda_sm3x_div_rn_noftz_f32_slowpath) ;  /* 0x0000001000307944 */ /* 0x000fea0003c00000 */
[----:B------:R-:W-:-:S07]  /*1620*/  MOV R2, R8 ;  /* 0x0000000800027202 */ /* 0x000fce0000000f00 */
.L_x_4117:
[----:B------:R-:W-:Y:S05]  /*1630*/  BSYNC.RECONVERGENT B0 ;  /* 0x0000000000007941 */ /* 0x000fea0003800200 */
.L_x_4116:
[----:B------:R-:W-:Y:S01]  /*1640*/  FMNMX R5, RZ, R2, !PT ;  /* 0x00000002ff057209 */ /* 0x000fe20007800000 */
[----:B------:R-:W-:Y:S01]  /*1650*/  FADD R7, R0, -R3 ;  /* 0x8000000300077221 */ /* 0x000fe20000000000 */
[----:B------:R-:W-:Y:S01]  /*1660*/  IADD3 R34, P1, PT, RZ, R34, RZ ;  /* 0x00000022ff227210 */ /* 0x000fe20007f3e0ff */
[----:B------:R-:W-:Y:S01]  /*1670*/  IMAD.MOV.U32 R3, RZ, RZ, RZ ;  /* 0x000000ffff037224 */ /* 0x000fe200078e00ff */
[----:B------:R-:W0:Y:S01]  /*1680*/  LDCU UR4, c[0x0][0x370] ;  /* 0x00006e00ff0477ac */ /* 0x000e220008000800 */
[----:B------:R-:W-:Y:S01]  /*1690*/  FADD R5, R28, R5 ;  /* 0x000000051c057221 */ /* 0x000fe20000000000 */
[----:B------:R-:W-:Y:S01]  /*16a0*/  IADD3.X R9, PT, PT, R26, 0x1, RZ, P1, !PT ;  /* 0x000000011a097810 */ /* 0x000fe20000ffe4ff */
[----:B------:R-:W0:Y:S01]  /*16b0*/  LDC R0, c[0x0][0x364] ;  /* 0x0000d900ff007b82 */ /* 0x000e220000000800 */
[----:B------:R-:W-:Y:S01]  /*16c0*/  IMAD.WIDE.U32 R20, R33, 0x2, R20 ;  /* 0x0000000221147825 */ /* 0x000fe200078e0014 */
[----:B------:R-:W-:Y:S02]  /*16d0*/  LEA R29, P2, R16, R29, 0x3 ;  /* 0x0000001d101d7211 */ /* 0x000fe400078418ff */
[----:B------:R-:W-:-:S02]  /*16e0*/  FSETP.GEU.AND P0, PT, |R5|, 1.175494350822287508e-38, PT ;  /* 0x008000000500780b */ /* 0x000fc40003f0e200 */
[----:B------:R-:W-:Y:S01]  /*16f0*/  SHF.R.S32.HI R2, RZ, 0x1f, R9 ;  /* 0x0000001fff027819 */ /* 0x000fe20000011409 */
[----:B------:R-:W-:-:S04]  /*1700*/  IMAD.X R27, R27, 0x1, R22, P2 ;  /* 0x000000011b1b7824 */ /* 0x000fc800010e0616 */
[----:B------:R-:W-:Y:S01]  /*1710*/  IMAD R4, R2, UR42, RZ ;  /* 0x0000002a02047c24 */ /* 0x000fe2000f8e02ff */
[----:B------:R-:W-:-:S05]  /*1720*/  MOV R2, R32 ;  /* 0x0000002000027202 */ /* 0x000fca0000000f00 */
[----:B------:R-:W-:Y:S01]  /*1730*/  @!P0 FMUL R5, R5, 16777216 ;  /* 0x4b80000005058820 */ /* 0x000fe20000400000 */
[----:B------:R-:W-:-:S03]  /*1740*/  IMAD.WIDE.U32 R2, R9, UR42, R2 ;  /* 0x0000002a09027c25 */ /* 0x000fc6000f8e0002 */
[----:B------:R-:W1:Y:S01]  /*1750*/  MUFU.RSQ R6, R5 ;  /* 0x0000000500067308 */ /* 0x000e620000001400 */
        /* <DEDUP_REMOVED lines=8> */
[----:B------:R-:W-:-:S03]  /*17e0*/  FFMA R7, R31, R7, R30 ;  /* 0x000000071f077223 */ /* 0x000fc6000000001e */
[----:B------:R-:W-:Y:S02]  /*17f0*/  ISETP.GE.AND.EX P0, PT, R21, UR45, PT, P0 ;  /* 0x0000002d15007c0c */ /* 0x000fe4000bf06300 */
[----:B------:R0:W-:Y:S01]  /*1800*/  STG.E desc[UR36][R4.64], R7 ;  /* 0x0000000704007986 */ /* 0x0001e2000c101924 */
[----:B------:R-:W-:-:S10]  /*1810*/  LEA.X R26, R3, R26, 0x1, P1 ;  /* 0x0000001a031a7211 */ /* 0x000fd400008e0cff */
[----:B------:R-:W-:Y:S05]  /*1820*/  @!P0 BRA `(.L_x_4118) ;  /* 0xffffffe800ec8947 */ /* 0x000fea000383ffff */
[----:B------:R-:W-:Y:S05]  /*1830*/  EXIT ;  /* 0x000000000000794d */ /* 0x000fea0003800000 */
.L_x_4088:
[----:B------:R-:W-:Y:S01]  /*1840*/  HFMA2 R6, -RZ, RZ, 1.875, 0 ;  /* 0x3f800000ff067431 */ /* 0x000fe200000001ff */
[----:B------:R-:W-:Y:S01]  /*1850*/  BSSY B0, `(.L_x_4119) ;  /* 0x0000008000007945 */ /* 0x000fe20003800000 */
[----:B------:R-:W-:Y:S01]  /*1860*/  HFMA2 R11, -RZ, RZ, 0, 0.000503063201904296875 ;  /* 0x0000101fff0b7431 */ /* 0x000fe200000001ff */
[----:B------:R-:W-:Y:S01]  /*1870*/  MOV R13, R4 ;  /* 0x00000004000d7202 */ /* 0x000fe20000000f00 */
[----:B------:R-:W-:Y:S01]  /*1880*/  IMAD.MOV.U32 R12, RZ, RZ, 0x8 ;  /* 0x00000008ff0c7424 */ /* 0x000fe200078e00ff */
[----:B------:R-:W-:-:S07]  /*1890*/  MOV R15, 0xffffffff ;  /* 0xffffffff000f7802 */ /* 0x000fce0000000f00 */
[----:B-----5:R-:W-:Y:S05]  /*18a0*/  WARPSYNC.COLLECTIVE R15, `(.L_x_4120) ;  /* 0x000000000f087348 */ /* 0x020fea0003c00000 */
[----:B------:R0:W1:Y:S02]  /*18b0*/  SHFL.DOWN P6, R14, R13, R12, R11 ;  /* 0x0800000c0d0e7389 */ /* 0x00006400000c000b */
[----:B01---5:R-:W-:Y:S05]  /*18c0*/  ENDCOLLECTIVE ;  /* 0x000000000000791b */ /* 0x023fea0003800000 */
.L_x_4120:
[----:B------:R-:W-:Y:S05]  /*18d0*/  BSYNC B0 ;  /* 0x0000000000007941 */ /* 0x000fea0003800000 */
.L_x_4119:
        /* <DEDUP_REMOVED lines=8> */
.L_x_4121:
[----:B------:R-:W-:Y:S01]  /*1960*/  IMAD.MOV.U32 R13, RZ, RZ, R6 ;  /* 0x000000ffff0d7224 */ /* 0x000fe200078e0006 */
[----:B------:R-:W-:-:S07]  /*1970*/  MOV R7, R14 ;  /* 0x0000000e00077202 */ /* 0x000fce0000000f00 */
[----:B------:R-:W-:Y:S05]  /*1980*/  WARPSYNC.COLLECTIVE R15, `(.L_x_4122) ;  /* 0x000000000f087348 */ /* 0x000fea0003c00000 */
[----:B------:R0:W1:Y:S02]  /*1990*/  SHFL.DOWN P6, R14, R13, R12, R11 ;  /* 0x0800000c0d0e7389 */ /* 0x00006400000c000b */
[----:B01----:R-:W-:Y:S05]  /*19a0*/  ENDCOLLECTIVE ;  /* 0x000000000000791b */ /* 0x003fea0003800000 */
.L_x_4122:
[----:B------:R-:W-:Y:S05]  /*19b0*/  BRA `(.L_x_4123) ;  /* 0xffffffe800dc7947 */ /* 0x000fea000383ffff */
.L_x_4091:
[----:B------:R-:W-:Y:S01]  /*19c0*/  HFMA2 R12, -RZ, RZ, 0, 2.384185791015625e-07 ;  /* 0x00000004ff0c7431 */ /* 0x000fe200000001ff */
[----:B------:R-:W-:Y:S01]  /*19d0*/  BSSY B0, `(.L_x_4124) ;  /* 0x0000007000007945 */ /* 0x000fe20003800000 */
[----:B------:R-:W-:Y:S01]  /*19e0*/  MOV R13, R4 ;  /* 0x00000004000d7202 */ /* 0x000fe20000000f00 */
[----:B------:R-:W-:Y:S01]  /*19f0*/  IMAD.MOV.U32 R11, RZ, RZ, 0x101f ;  /* 0x0000101fff0b7424 */ /* 0x000fe200078e00ff */
[----:B------:R-:W-:-:S07]  /*1a00*/  MOV R15, 0xffffffff ;  /* 0xffffffff000f7802 */ /* 0x000fce0000000f00 */
[----:B-12--5:R-:W-:Y:S05]  /*1a10*/  WARPSYNC.COLLECTIVE R15, `(.L_x_4125) ;  /* 0x000000000f087348 */ /* 0x026fea0003c00000 */
[----:B------:R0:W3:Y:S02]  /*1a20*/  SHFL.DOWN P6, R14, R13, R12, R11 ;  /* 0x0800000c0d0e7389 */ /* 0x0000e400000c000b */
[----:B0123-5:R-:W-:Y:S05]  /*1a30*/  ENDCOLLECTIVE ;  /* 0x000000000000791b */ /* 0x02ffea0003800000 */
.L_x_4125:
[----:B------:R-:W-:Y:S05]  /*1a40*/  BSYNC B0 ;  /* 0x0000000000007941 */ /* 0x000fea0003800000 */
.L_x_4124:
        /* <DEDUP_REMOVED lines=8> */
.L_x_4126:
[----:B------:R-:W-:Y:S02]  /*1ad0*/  MOV R13, R6 ;  /* 0x00000006000d7202 */ /* 0x000fe40000000f00 */
[----:B------:R-:W-:-:S07]  /*1ae0*/  MOV R7, R14 ;  /* 0x0000000e00077202 */ /* 0x000fce0000000f00 */
[----:B------:R-:W-:Y:S05]  /*1af0*/  WARPSYNC.COLLECTIVE R15, `(.L_x_4127) ;  /* 0x000000000f087348 */ /* 0x000fea0003c00000 */
[----:B------:R0:W1:Y:S02]  /*1b00*/  SHFL.DOWN P6, R14, R13, R12, R11 ;  /* 0x0800000c0d0e7389 */ /* 0x00006400000c000b */
[----:B01----:R-:W-:Y:S05]  /*1b10*/  ENDCOLLECTIVE ;  /* 0x000000000000791b */ /* 0x003fea0003800000 */
.L_x_4127:
[----:B------:R-:W-:Y:S05]  /*1b20*/  BRA `(.L_x_4128) ;  /* 0xffffffe800ec7947 */ /* 0x000fea000383ffff */
.L_x_4094:
[----:B------:R-:W-:Y:S01]  /*1b30*/  HFMA2 R12, -RZ, RZ, 0, 1.1920928955078125e-07 ;  /* 0x00000002ff0c7431 */ /* 0x000fe200000001ff */
[----:B------:R-:W-:Y:S01]  /*1b40*/  BSSY B0, `(.L_x_4129) ;  /* 0x0000007000007945 */ /* 0x000fe20003800000 */
[----:B------:R-:W-:Y:S01]  /*1b50*/  IMAD.MOV.U32 R13, RZ, RZ, R4 ;  /* 0x000000ffff0d7224 */ /* 0x000fe200078e0004 */
[----:B------:R-:W-:Y:S01]  /*1b60*/  MOV R11, 0x101f ;  /* 0x0000101f000b7802 */ /* 0x000fe20000000f00 */
[----:B------:R-:W-:-:S07]  /*1b70*/  IMAD.MOV.U32 R15, RZ, RZ, -0x1 ;  /* 0xffffffffff0f7424 */ /* 0x000fce00078e00ff */
[----:B012--5:R-:W-:Y:S05]  /*1b80*/  WARPSYNC.COLLECTIVE R15, `(.L_x_4130) ;  /* 0x000000000f087348 */ /* 0x027fea0003c00000 */
[----:B------:R3:W4:Y:S02]  /*1b90*/  SHFL.DOWN P6, R14, R13, R12, R11 ;  /* 0x0800000c0d0e7389 */ /* 0x00072400000c000b */
[----:B012345:R-:W-:Y:S05]  /*1ba0*/  ENDCOLLECTIVE ;  /* 0x000000000000791b */ /* 0x03ffea0003800000 */
.L_x_4130:
[----:B------:R-:W-:Y:S05]  /*1bb0*/  BSYNC B0 ;  /* 0x0000000000007941 */ /* 0x000fea0003800000 */
.L_x_4129:
        /* <DEDUP_REMOVED lines=8> */
.L_x_4131:
[----:B------:R-:W-:Y:S01]  /*1c40*/  MOV R13, R6 ;  /* 0x00000006000d7202 */ /* 0x000fe20000000f00 */
[----:B------:R-:W-:-:S07]  /*1c50*/  IMAD.MOV.U32 R7, RZ, RZ, R14 ;  /* 0x000000ffff077224 */ /* 0x000fce00078e000e */
[----:B------:R-:W-:Y:S05]  /*1c60*/  WARPSYNC.COLLECTIVE R15, `(.L_x_4132) ;  /* 0x000000000f087348 */ /* 0x000fea0003c00000 */
[----:B------:R0:W1:Y:S02]  /*1c70*/  SHFL.DOWN P6, R14, R13, R12, R11 ;  /* 0x0800000c0d0e7389 */ /* 0x00006400000c000b */
[----:B01----:R-:W-:Y:S05]  /*1c80*/  ENDCOLLECTIVE ;  /* 0x000000000000791b */ /* 0x003fea0003800000 */
.L_x_4132:
[----:B------:R-:W-:Y:S05]  /*1c90*/  BRA `(.L_x_4133) ;  /* 0xffffffe800fc7947 */ /* 0x000fea000383ffff */
.L_x_4097:
[----:B------:R-:W-:Y:S01]  /*1ca0*/  HFMA2 R11, -RZ, RZ, 0, 0.000503063201904296875 ;  /* 0x0000101fff0b7431 */ /* 0x000fe200000001ff */
[----:B------:R-:W-:Y:S01]  /*1cb0*/  BSSY B0, `(.L_x_4134) ;  /* 0x0000007000007945 */ /* 0x000fe20003800000 */
[----:B------:R-:W-:Y:S01]  /*1cc0*/  MOV R13, R4 ;  /* 0x00000004000d7202 */ /* 0x000fe20000000f00 */
[----:B------:R-:W-:Y:S01]  /*1cd0*/  IMAD.MOV.U32 R12, RZ, RZ, 0x1 ;  /* 0x00000001ff0c7424 */ /* 0x000fe200078e00ff */
[----:B------:R-:W-:-:S07]  /*1ce0*/  MOV R15, 0xffffffff ;  /* 0xffffffff000f7802 */ /* 0x000fce0000000f00 */
[----:B0123-5:R-:W-:Y:S05]  /*1cf0*/  WARPSYNC.COLLECTIVE R15, `(.L_x_4135) ;  /* 0x000000000f087348 */ /* 0x02ffea0003c00000 */
[----:B------:R4:W0:Y:S02]  /*1d00*/  SHFL.DOWN P6, R14, R13, R12, R11 ;  /* 0x0800000c0d0e7389 */ /* 0x00082400000c000b */
[----:B012345:R-:W-:Y:S05]  /*1d10*/  ENDCOLLECTIVE ;  /* 0x000000000000791b */ /* 0x03ffea0003800000 */
.L_x_4135:
[----:B------:R-:W-:Y:S05]  /*1d20*/  BSYNC B0 ;  /* 0x0000000000007941 */ /* 0x000fea0003800000 */
.L_x_4134:
        /* <DEDUP_REMOVED lines=8> */
.L_x_4136:
[----:B------:R-:W-:Y:S01]  /*1db0*/  IMAD.MOV.U32 R13, RZ, RZ, R6 ;  /* 0x000000ffff0d7224 */ /* 0x000fe200078e0006 */
[----:B------:R-:W-:-:S07]  /*1dc0*/  MOV R7, R14 ;  /* 0x0000000e00077202 */ /* 0x000fce0000000f00 */
[----:B------:R-:W-:Y:S05]  /*1dd0*/  WARPSYNC.COLLECTIVE R15, `(.L_x_4137) ;  /* 0x000000000f087348 */ /* 0x000fea0003c00000 */
[----:B------:R0:W1:Y:S02]  /*1de0*/  SHFL.DOWN P6, R14, R13, R12, R11 ;  /* 0x0800000c0d0e7389 */ /* 0x00006400000c000b */
[----:B01----:R-:W-:Y:S05]  /*1df0*/  ENDCOLLECTIVE ;  /* 0x000000000000791b */ /* 0x003fea0003800000 */
.L_x_4137:
[----:B------:R-:W-:Y:S05]  /*1e00*/  BRA `(.L_x_4138) ;  /* 0xffffffec000c7947 */ /* 0x000fea000383ffff */
.L_x_4100:
        /* <DEDUP_REMOVED lines=8> */
.L_x_4140:
[----:B------:R-:W-:Y:S05]  /*1e90*/  BSYNC B0 ;  /* 0x0000000000007941 */ /* 0x000fea0003800000 */
.L_x_4139:
        /* <DEDUP_REMOVED lines=8> */
.L_x_4141:
[----:B------:R-:W-:Y:S02]  /*1f20*/  MOV R13, R6 ;  /* 0x00000006000d7202 */ /* 0x000fe40000000f00 */
[----:B------:R-:W-:-:S07]  /*1f30*/  MOV R5, R14 ;  /* 0x0000000e00057202 */ /* 0x000fce0000000f00 */
[----:B------:R-:W-:Y:S05]  /*1f40*/  WARPSYNC.COLLECTIVE R15, `(.L_x_4142) ;  /* 0x000000000f087348 */ /* 0x000fea0003c00000 */
[----:B------:R0:W1:Y:S02]  /*1f50*/  SHFL.IDX P6, R14, R13, R12, R11 ;  /* 0x0000000c0d0e7389 */ /* 0x00006400000c000b */
[----:B01----:R-:W-:Y:S05]  /*1f60*/  ENDCOLLECTIVE ;  /* 0x000000000000791b */ /* 0x003fea0003800000 */
.L_x_4142:
[----:B------:R-:W-:Y:S05]  /*1f70*/  BRA `(.L_x_4143) ;  /* 0xffffffec001c7947 */ /* 0x000fea000383ffff */
.L_x_4103:
[C---:B0-----:R-:W-:Y:S01]  /*1f80*/  FADD R7, R0.reuse, -R3 ;  /* 0x8000000300077221 */ /* 0x041fe20000000000 */
[----:B------:R-:W-:Y:S01]  /*1f90*/  BSSY B0, `(.L_x_4144) ;  /* 0x000000a000007945 */ /* 0x000fe20003800000 */
[----:B------:R-:W-:Y:S01]  /*1fa0*/  IMAD.MOV.U32 R2, RZ, RZ, 0x3f800000 ;  /* 0x3f800000ff027424 */ /* 0x000fe200078e00ff */
[----:B------:R-:W-:Y:S01]  /*1fb0*/  MOV R13, R3 ;  /* 0x00000003000d7202 */ /* 0x000fe20000000f00 */
[----:B------:R-:W-:Y:S01]  /*1fc0*/  FFMA R4, R0, R7, RZ ;  /* 0x0000000700047223 */ /* 0x000fe200000000ff */
[----:B------:R-:W-:Y:S01]  /*1fd0*/  MOV R12, 0x8 ;  /* 0x00000008000c7802 */ /* 0x000fe20000000f00 */
[----:B------:R-:W-:Y:S01]  /*1fe0*/  IMAD.MOV.U32 R11, RZ, RZ, 0x101f ;  /* 0x0000101fff0b7424 */ /* 0x000fe200078e00ff */
[----:B------:R-:W-:-:S07]  /*1ff0*/  MOV R15, 0xffffffff ;  /* 0xffffffff000f7802 */ /* 0x000fce0000000f00 */
[----:B------:R-:W-:Y:S05]  /*2000*/  WARPSYNC.COLLECTIVE R15, `(.L_x_4145) ;  /* 0x000000000f087348 */ /* 0x000fea0003c00000 */
[----:B------:R0:W1:Y:S02]  /*2010*/  SHFL.DOWN P6, R14, R13, R12, R11 ;  /* 0x0800000c0d0e7389 */ /* 0x00006400000c000b */
[----:B01----:R-:W-:Y:S05]  /*2020*/  ENDCOLLECTIVE ;  /* 0x000000000000791b */ /* 0x003fea0003800000 */
.L_x_4145:
[----:B------:R-:W-:Y:S05]  /*2030*/  BSYNC B0 ;  /* 0x0000000000007941 */ /* 0x000fea0003800000 */
.L_x_4144:
        /* <DEDUP_REMOVED lines=8> */
.L_x_4146:
[----:B------:R-:W-:Y:S02]  /*20c0*/  MOV R13, R2 ;  /* 0x00000002000d7202 */ /* 0x000fe40000000f00 */
[----:B------:R-:W-:-:S07]  /*20d0*/  MOV R5, R14 ;  /* 0x0000000e00057202 */ /* 0x000fce0000000f00 */
[----:B------:R-:W-:Y:S05]  /*20e0*/  WARPSYNC.COLLECTIVE R15, `(.L_x_4147) ;  /* 0x000000000f087348 */ /* 0x000fea0003c00000 */
[----:B------:R0:W1:Y:S02]  /*20f0*/  SHFL.DOWN P6, R14, R13, R12, R11 ;  /* 0x0800000c0d0e7389 */ /* 0x00006400000c000b */
[----:B01----:R-:W-:Y:S05]  /*2100*/  ENDCOLLECTIVE ;  /* 0x000000000000791b */ /* 0x003fea0003800000 */
.L_x_4147:
[----:B------:R-:W-:Y:S05]  /*2110*/  BRA `(.L_x_4148) ;  /* 0xffffffec00587947 */ /* 0x000fea000383ffff */
.L_x_4106:
[----:B------:R-:W-:Y:S01]  /*2120*/  HFMA2 R12, -RZ, RZ, 0, 2.384185791015625e-07 ;  /* 0x00000004ff0c7431 */ /* 0x000fe200000001ff */
[----:B------:R-:W-:Y:S01]  /*2130*/  BSSY B0, `(.L_x_4149) ;  /* 0x0000007000007945 */ /* 0x000fe20003800000 */
[----:B------:R-:W-:Y:S01]  /*2140*/  IMAD.MOV.U32 R13, RZ, RZ, R3 ;  /* 0x000000ffff0d7224 */ /* 0x000fe200078e0003 */
[----:B------:R-:W-:Y:S01]  /*2150*/  MOV R11, 0x101f ;  /* 0x0000101f000b7802 */ /* 0x000fe20000000f00 */
[----:B------:R-:W-:-:S07]  /*2160*/  IMAD.MOV.U32 R15, RZ, RZ, -0x1 ;  /* 0xffffffffff0f7424 */ /* 0x000fce00078e00ff */
[----:B-1-3--:R-:W-:Y:S05]  /*2170*/  WARPSYNC.COLLECTIVE R15, `(.L_x_4150) ;  /* 0x000000000f087348 */ /* 0x00afea0003c00000 */
[----:B------:R0:W2:Y:S02]  /*2180*/  SHFL.DOWN P6, R14, R13, R12, R11 ;  /* 0x0800000c0d0e7389 */ /* 0x0000a400000c000b */
[----:B0123--:R-:W-:Y:S05]  /*2190*/  ENDCOLLECTIVE ;  /* 0x000000000000791b */ /* 0x00ffea0003800000 */
.L_x_4150:
[----:B------:R-:W-:Y:S05]  /*21a0*/  BSYNC B0 ;  /* 0x0000000000007941 */ /* 0x000fea0003800000 */
.L_x_4149:
        /* <DEDUP_REMOVED lines=8> */
.L_x_4151:
[----:B------:R-:W-:Y:S01]  /*2230*/  MOV R13, R2 ;  /* 0x00000002000d7202 */ /* 0x000fe20000000f00 */
[----:B------:R-:W-:-:S07]  /*2240*/  IMAD.MOV.U32 R5, RZ, RZ, R14 ;  /* 0x000000ffff057224 */ /* 0x000fce00078e000e */
[----:B------:R-:W-:Y:S05]  /*2250*/  WARPSYNC.COLLECTIVE R15, `(.L_x_4152) ;  /* 0x000000000f087348 */ /* 0x000fea0003c00000 */
[----:B------:R0:W1:Y:S02]  /*2260*/  SHFL.DOWN P6, R14, R13, R12, R11 ;  /* 0x0800000c0d0e7389 */ /* 0x00006400000c000b */
[----:B01----:R-:W-:Y:S05]  /*2270*/  ENDCOLLECTIVE ;  /* 0x000000000000791b */ /* 0x003fea0003800000 */
.L_x_4152:
[----:B------:R-:W-:Y:S05]  /*2280*/  BRA `(.L_x_4153) ;  /* 0xffffffec00707947 */ /* 0x000fea000383ffff */
.L_x_4109:
[----:B------:R-:W-:Y:S01]  /*2290*/  HFMA2 R11, -RZ, RZ, 0, 0.000503063201904296875 ;  /* 0x0000101fff0b7431 */ /* 0x000fe200000001ff */
[----:B------:R-:W-:Y:S01]  /*22a0*/  BSSY B0, `(.L_x_4154) ;  /* 0x0000007000007945 */ /* 0x000fe20003800000 */
[----:B------:R-:W-:Y:S01]  /*22b0*/  MOV R13, R3 ;  /* 0x00000003000d7202 */ /* 0x000fe20000000f00 */
[----:B------:R-:W-:Y:S01]  /*22c0*/  IMAD.MOV.U32 R12, RZ, RZ, 0x2 ;  /* 0x00000002ff0c7424 */ /* 0x000fe200078e00ff */
[----:B------:R-:W-:-:S07]  /*22d0*/  MOV R15, 0xffffffff ;  /* 0xffffffff000f7802 */ /* 0x000fce0000000f00 */
[----:B012---:R-:W-:Y:S05]  /*22e0*/  WARPSYNC.COLLECTIVE R15, `(.L_x_4155) ;  /* 0x000000000f087348 */ /* 0x007fea0003c00000 */
[----:B------:R3:W4:Y:S02]  /*22f0*/  SHFL.DOWN P6, R14, R13, R12, R11 ;  /* 0x0800000c0d0e7389 */ /* 0x00072400000c000b */
[----:B01234-:R-:W-:Y:S05]  /*2300*/  ENDCOLLECTIVE ;  /* 0x000000000000791b */ /* 0x01ffea0003800000 */
.L_x_4155:
[----:B------:R-:W-:Y:S05]  /*2310*/  BSYNC B0 ;  /* 0x0000000000007941 */ /* 0x000fea0003800000 */
.L_x_4154:
        /* <DEDUP_REMOVED lines=8> */
.L_x_4156:
[----:B------:R-:W-:Y:S01]  /*23a0*/  IMAD.MOV.U32 R13, RZ, RZ, R2 ;  /* 0x000000ffff0d7224 */ /* 0x000fe200078e0002 */
[----:B------:R-:W-:-:S07]  /*23b0*/  MOV R5, R14 ;  /* 0x0000000e00057202 */ /* 0x000fce0000000f00 */
[----:B------:R-:W-:Y:S05]  /*23c0*/  WARPSYNC.COLLECTIVE R15, `(.L_x_4157) ;  /* 0x000000000f087348 */ /* 0x000fea0003c00000 */
[----:B------:R0:W1:Y:S02]  /*23d0*/  SHFL.DOWN P6, R14, R13, R12, R11 ;  /* 0x0800000c0d0e7389 */ /* 0x00006400000c000b */
[----:B01----:R-:W-:Y:S05]  /*23e0*/  ENDCOLLECTIVE ;  /* 0x000000000000791b */ /* 0x003fea0003800000 */
.L_x_4157:
[----:B------:R-:W-:Y:S05]  /*23f0*/  BRA `(.L_x_4158) ;  /* 0xffffffec00807947 */ /* 0x000fea000383ffff */
.L_x_4112:
[----:B------:R-:W-:Y:S01]  /*2400*/  HFMA2 R12, -RZ, RZ, 0, 5.9604644775390625e-08 ;  /* 0x00000001ff0c7431 */ /* 0x000fe200000001ff */
[----:B------:R-:W-:Y:S01]  /*2410*/  BSSY B0, `(.L_x_4159) ;  /* 0x0000007000007945 */ /* 0x000fe20003800000 */
[----:B------:R-:W-:Y:S01]  /*2420*/  MOV R13, R3 ;  /* 0x00000003000d7202 */ /* 0x000fe20000000f00 */
[----:B------:R-:W-:Y:S01]  /*2430*/  IMAD.MOV.U32 R11, RZ, RZ, 0x101f ;  /* 0x0000101fff0b7424 */ /* 0x000fe200078e00ff */
[----:B------:R-:W-:-:S07]  /*2440*/  MOV R15, 0xffffffff ;  /* 0xffffffff000f7802 */ /* 0x000fce0000000f00 */
[----:B0123--:R-:W-:Y:S05]  /*2450*/  WARPSYNC.COLLECTIVE R15, `(.L_x_4160) ;  /* 0x000000000f087348 */ /* 0x00ffea0003c00000 */
[----:B------:R4:W0:Y:S02]  /*2460*/  SHFL.DOWN P6, R14, R13, R12, R11 ;  /* 0x0800000c0d0e7389 */ /* 0x00082400000c000b */
[----:B01234-:R-:W-:Y:S05]  /*2470*/  ENDCOLLECTIVE ;  /* 0x000000000000791b */ /* 0x01ffea0003800000 */
.L_x_4160:
[----:B------:R-:W-:Y:S05]  /*2480*/  BSYNC B0 ;  /* 0x0000000000007941 */ /* 0x000fea0003800000 */
.L_x_4159:
        /* <DEDUP_REMOVED lines=8> */
.L_x_4161:
[----:B------:R-:W-:Y:S02]  /*2510*/  MOV R13, R2 ;  /* 0x00000002000d7202 */ /* 0x000fe40000000f00 */
[----:B------:R-:W-:-:S07]  /*2520*/  MOV R5, R14 ;  /* 0x0000000e00057202 */ /* 0x000fce0000000f00 */
[----:B------:R-:W-:Y:S05]  /*2530*/  WARPSYNC.COLLECTIVE R15, `(.L_x_4162) ;  /* 0x000000000f087348 */ /* 0x000fea0003c00000 */
[----:B------:R0:W1:Y:S02]  /*2540*/  SHFL.DOWN P6, R14, R13, R12, R11 ;  /* 0x0800000c0d0e7389 */ /* 0x00006400000c000b */
[----:B01----:R-:W-:Y:S05]  /*2550*/  ENDCOLLECTIVE ;  /* 0x000000000000791b */ /* 0x003fea0003800000 */
.L_x_4162:
[----:B------:R-:W-:Y:S05]  /*2560*/  BRA `(.L_x_4163) ;  /* 0xffffffec00907947 */ /* 0x000fea000383ffff */
.L_x_4115:
        /* <DEDUP_REMOVED lines=8> */
.L_x_4165:
[----:B------:R-:W-:Y:S05]  /*25f0*/  BSYNC B0 ;  /* 0x0000000000007941 */ /* 0x000fea0003800000 */
.L_x_4164:
        /* <DEDUP_REMOVED lines=8> */
.L_x_4166:
[----:B------:R-:W-:Y:S02]  /*2680*/  MOV R13, R2 ;  /* 0x00000002000d7202 */ /* 0x000fe40000000f00 */
[----:B------:R-:W-:-:S07]  /*2690*/  MOV R4, R14 ;  /* 0x0000000e00047202 */ /* 0x000fce0000000f00 */
[----:B------:R-:W-:Y:S05]  /*26a0*/  WARPSYNC.COLLECTIVE R15, `(.L_x_4167) ;  /* 0x000000000f087348 */ /* 0x000fea0003c00000 */
[----:B------:R0:W1:Y:S02]  /*26b0*/  SHFL.IDX P6, R14, R13, R12, R11 ;  /* 0x0000000c0d0e7389 */ /* 0x00006400000c000b */
[----:B01----:R-:W-:Y:S05]  /*26c0*/  ENDCOLLECTIVE ;  /* 0x000000000000791b */ /* 0x003fea0003800000 */
.L_x_4167:
[----:B------:R-:W-:Y:S05]  /*26d0*/  BRA `(.L_x_4168) ;  /* 0xffffffec00a07947 */ /* 0x000fea000383ffff */
        .weak           $__internal_40_$__cuda_sm3x_div_rn_noftz_f32_slowpath
        .type           $__internal_40_$__cuda_sm3x_div_rn_noftz_f32_slowpath,@function
        .size           $__internal_40_$__cuda_sm3x_div_rn_noftz_f32_slowpath,(.L_x_7663 - $__internal_40_$__cuda_sm3x_div_rn_noftz_f32_slowpath)
$__internal_40_$__cuda_sm3x_div_rn_noftz_f32_slowpath:
        /* <DEDUP_REMOVED lines=34> */
.L_x_4170:
[----:B------:R-:W-:Y:S01]  /*2900*/  LEA R11, R36, 0xc0800000, 0x17 ;  /* 0xc0800000240b7811 */ /* 0x000fe200078eb8ff */
[----:B------:R-:W-:Y:S03]  /*2910*/  BSSY B2, `(.L_x_4175) ;  /* 0x0000036000027945 */ /* 0x000fe60003800000 */
[----:B------:R-:W-:Y:S02]  /*2920*/  IADD3 R14, PT, PT, -R11, R14, RZ ;  /* 0x0000000e0b0e7210 */ /* 0x000fe40007ffe1ff */
[----:B------:R-:W-:Y:S02]  /*2930*/  IADD3 R11, PT, PT, R35, -0x7f, RZ ;  /* 0xffffff81230b7810 */ /* 0x000fe40007ffe0ff */
[----:B------:R-:W0:Y:S01]  /*2940*/  MUFU.RCP R15, R14 ;  /* 0x0000000e000f7308 */ /* 0x000e220000001000 */
[----:B------:R-:W-:Y:S01]  /*2950*/  FADD.FTZ R35, -R14, -RZ ;  /* 0x800000ff0e237221 */ /* 0x000fe20000010100 */
[C---:B------:R-:W-:Y:S01]  /*2960*/  IADD3 R37, PT, PT, R11.reuse, 0x7f, -R36 ;  /* 0x0000007f0b257810 */ /* 0x040fe20007ffe824 */
[----:B------:R-:W-:-:S04]  /*2970*/  IMAD R8, R11, -0x800000, R8 ;  /* 0xff8000000b087824 */ /* 0x000fc800078e0208 */
[----:B------:R-:W-:Y:S02]  /*2980*/  IMAD.IADD R37, R37, 0x1, R12 ;  /* 0x0000000125257824 */ /* 0x000fe400078e020c */
        /* <DEDUP_REMOVED lines=42> */
.L_x_4177:
[----:B------:R-:W-:-:S04]  /*2c30*/  LOP3.LUT R8, R8, 0x80000000, RZ, 0xc0, !PT ;  /* 0x8000000008087812 */ /* 0x000fc800078ec0ff */
[----:B------:R-:W-:Y:S01]  /*2c40*/  LOP3.LUT R8, R8, 0x7f800000, RZ, 0xfc, !PT ;  /* 0x7f80000008087812 */ /* 0x000fe200078efcff */
[----:B------:R-:W-:Y:S06]  /*2c50*/  BRA `(.L_x_4178) ;  /* 0x0000000000047947 */ /* 0x000fec0003800000 */
.L_x_4176:
[----:B------:R-:W-:-:S07]  /*2c60*/  LEA R8, R37, R8, 0x17 ;  /* 0x0000000825087211 */ /* 0x000fce00078eb8ff */
.L_x_4178:
[----:B------:R-:W-:Y:S05]  /*2c70*/  BSYNC B2 ;  /* 0x0000000000027941 */ /* 0x000fea0003800000 */
.L_x_4175:
[----:B------:R-:W-:Y:S05]  /*2c80*/  BRA `(.L_x_4179) ;  /* 0x0000000000207947 */ /* 0x000fea0003800000 */
.L_x_4174:
[----:B------:R-:W-:-:S04]  /*2c90*/  LOP3.LUT R8, R14, 0x80000000, R8, 0x48, !PT ;  /* 0x800000000e087812 */ /* 0x000fc800078e4808 */
[----:B------:R-:W-:Y:S01]  /*2ca0*/  LOP3.LUT R8, R8, 0x7f800000, RZ, 0xfc, !PT ;  /* 0x7f80000008087812 */ /* 0x000fe200078efcff */
[----:B------:R-:W-:Y:S06]  /*2cb0*/  BRA `(.L_x_4179) ;  /* 0x0000000000147947 */ /* 0x000fec0003800000 */
.L_x_4173:
[----:B------:R-:W-:Y:S01]  /*2cc0*/  LOP3.LUT R8, R14, 0x80000000, R8, 0x48, !PT ;  /* 0x800000000e087812 */ /* 0x000fe200078e4808 */
[----:B------:R-:W-:Y:S06]  /*2cd0*/  BRA `(.L_x_4179) ;  /* 0x00000000000c7947 */ /* 0x000fec0003800000 */
.L_x_4172:
[----:B------:R-:W0:Y:S01]  /*2ce0*/  MUFU.RSQ R8, -QNAN ;  /* 0xffc0000000087908 */ /* 0x000e220000001400 */
[----:B------:R-:W-:Y:S05]  /*2cf0*/  BRA `(.L_x_4179) ;  /* 0x0000000000047947 */ /* 0x000fea0003800000 */
.L_x_4171:
[----:B------:R-:W-:-:S07]  /*2d00*/  FADD.FTZ R8, R8, R14 ;  /* 0x0000000e08087221 */ /* 0x000fce0000010000 */
.L_x_4179:
[----:B------:R-:W-:Y:S05]  /*2d10*/  BSYNC B1 ;  /* 0x0000000000017941 */ /* 0x000fea0003800000 */
.L_x_4169:
[----:B------:R-:W-:-:S04]  /*2d20*/  HFMA2 R11, -RZ, RZ, 0, 0 ;  /* 0x00000000ff0b7431 */ /* 0x000fc800000001ff */
[----:B0-----:R-:W-:Y:S05]  /*2d30*/  RET.REL.NODEC R10 `(_Z17LayerNormWarpImplI10DirectLoadIffE11DirectStoreIffEfLi1ELi1ELi1ELi16ELi2ELb0EEvT_T0_lld) ;  /* 0xffffffd00ab07950 */ /* 0x001fea0003c3ffff */
.L_x_4180:
        /* <DEDUP_REMOVED lines=12> */
.L_x_7663:


//--------------------- .text._Z17LayerNormWarpImplI10DirectLoadIffE11DirectStoreIffEfLi1ELi1ELi0ELi8ELi1ELb1EEvT_T0_lld --------------------------
	.section	.text._Z17LayerNormWarpImplI10DirectLoadIffE11DirectStoreIffEfLi1ELi1ELi0ELi8ELi1ELb1EEvT_T0_lld,"ax",@progbits
	.align	128
        .global         _Z17LayerNormWarpImplI10DirectLoadIffE11DirectStoreIffEfLi1ELi1ELi0ELi8ELi1ELb1EEvT_T0_lld
        .type           _Z17LayerNormWarpImplI10DirectLoadIffE11DirectStoreIffEfLi1ELi1ELi0ELi8ELi1ELb1EEvT_T0_lld,@function
        .size           _Z17LayerNormWarpImplI10DirectLoadIffE11DirectStoreIffEfLi1ELi1ELi0ELi8ELi1ELb1EEvT_T0_lld,(.L_x_7664 - _Z17LayerNormWarpImplI10DirectLoadIffE11DirectStoreIffEfLi1ELi1ELi0ELi8ELi1ELb1EEvT_T0_lld)
        .other          _Z17LayerNormWarpImplI10DirectLoadIffE11DirectStoreIffEfLi1ELi1ELi0ELi8ELi1ELb1EEvT_T0_lld,@"STO_CUDA_ENTRY STV_DEFAULT"
_Z17LayerNormWarpImplI10DirectLoadIffE11DirectStoreIffEfLi1ELi1ELi0ELi8ELi1ELb1EEvT_T0_lld:
.text._Z17LayerNormWarpImplI10DirectLoadIffE11DirectStoreIffEfLi1ELi1ELi0ELi8ELi1ELb1EEvT_T0_lld:
        /* <DEDUP_REMOVED lines=10> */
[----:B------:R-:W-:Y:S02]  /*00a0*/  HFMA2 R13, -RZ, RZ, 0, 0 ;  /* 0x00000000ff0d7431 */ /* 0x000fe400000001ff */
[----:B------:R-:W-:Y:S01]  /*00b0*/  IMAD.MOV.U32 R8, RZ, RZ, 0x150 ;  /* 0x00000150ff087424 */ /* 0x000fe200078e00ff */
[----:B------:R2:W3:Y:S01]  /*00c0*/  LDC.64 R2, c[0x4][R0] ;  /* 0x0100000000027b82 */ /* 0x0004e20000000a00 */
[----:B------:R-:W4:Y:S01]  /*00d0*/  LDCU.64 UR6, c[0x4][0x3a8] ;  /* 0x01007500ff0677ac */ /* 0x000f220008000a00 */
[----:B------:R-:W-:Y:S01]  /*00e0*/  IMAD.MOV.U32 R12, RZ, RZ, 0x1 ;  /* 0x00000001ff0c7424 */ /* 0x000fe200078e00ff */
[----:B------:R-:W5:Y:S01]  /*00f0*/  LDCU.64 UR8, c[0x4][0x138] ;  /* 0x01002700ff0877ac */ /* 0x000f620008000a00 */
[----:B-1----:R-:W-:Y:S02]  /*0100*/  IMAD.U32 R4, RZ, RZ, UR4 ;  /* 0x00000004ff047e24 */ /* 0x002fe4000f8e00ff */
[----:B------:R-:W-:Y:S01]  /*0110*/  IMAD.U32 R5, RZ, RZ, UR5 ;  /* 0x00000005ff057e24 */ /* 0x000fe2000f8e00ff */
[----:B----4-:R-:W-:Y:S01]  /*0120*/  MOV R6, UR6 ;  /* 0x0000000600067c02 */ /* 0x010fe20008000f00 */
[----:B------:R-:W-:-:S02]  /*0130*/  IMAD.U32 R7, RZ, RZ, UR7 ;  /* 0x00000007ff077e24 */ /* 0x000fc4000f8e00ff */
[----:B-----5:R-:W-:Y:S01]  /*0140*/  IMAD.U32 R10, RZ, RZ, UR8 ;  /* 0x00000008ff0a7e24 */ /* 0x020fe2000f8e00ff */
[----:B--2---:R-:W-:-:S07]  /*0150*/  MOV R11, UR9 ;  /* 0x00000009000b7c02 */ /* 0x004fce0008000f00 */
[----:B------:R-:W-:-:S07]  /*0160*/  LEPC R20, `(.L_x_4181) ;  /* 0x000000001014794e */ /* 0x000fce0000000000 */
[----:B0--3--:R-:W-:Y:S05]  /*0170*/  CALL.ABS.NOINC R2 ;  /* 0x0000000002007343 */ /* 0x009fea0003c00000 */
.L_x_4181:
        /* <DEDUP_REMOVED lines=16> */
[----:B------:R-:W-:Y:S02]  /*0280*/  MOV R19, R23 ;  /* 0x0000001700137202 */ /* 0x000fe40000000f00 */
[----:B--2---:R-:W-:Y:S02]  /*0290*/  IMAD R0, R25, UR4, RZ ;  /* 0x0000000419007c24 */ /* 0x004fe4000f8e02ff */
[----:B------:R-:W-:-:S04]  /*02a0*/  IMAD.WIDE.U32 R6, R22, UR4, RZ ;  /* 0x0000000416067c25 */ /* 0x000fc8000f8e00ff */
[C---:B------:R-:W-:Y:S02]  /*02b0*/  IMAD R21, R23.reuse, UR5, R0 ;  /* 0x0000000517157c24 */ /* 0x040fe4000f8e0200 */
[----:B-1----:R-:W-:-:S04]  /*02c0*/  IMAD.WIDE.U32 R2, R23, UR4, R8 ;  /* 0x0000000417027c25 */ /* 0x002fc8000f8e0008 */
[----:B------:R-:W-:Y:S01]  /*02d0*/  IMAD.IADD R21, R3, 0x1, R21 ;  /* 0x0000000103157824 */ /* 0x000fe200078e0215 */
[----:B----4-:R-:W-:Y:S01]  /*02e0*/  LEA R20, P0, R2, UR6, 0x2 ;  /* 0x0000000602147c11 */ /* 0x010fe2000f8010ff */
[----:B------:R-:W-:-:S03]  /*02f0*/  IMAD R3, R22, UR5, R7 ;  /* 0x0000000516037c24 */ /* 0x000fc6000f8e0207 */
[----:B------:R-:W-:Y:S02]  /*0300*/  LEA.HI.X R21, R2, UR7, R21, 0x2, P0 ;  /* 0x0000000702157c11 */ /* 0x000fe400080f1415 */
[----:B------:R-:W-:-:S07]  /*0310*/  SHF.L.U64.HI R18, R6, 0x2, R3 ;  /* 0x0000000206127819 */ /* 0x000fce0000010203 */
.L_x_4202:
[----:B------:R-:W-:-:S04]  /*0320*/  ISETP.GE.U32.AND P0, PT, R8, UR40, PT ;  /* 0x0000002808007c0c */ /* 0x000fc8000bf06070 */
[----:B------:R-:W-:-:S13]  /*0330*/  ISETP.GE.AND.EX P0, PT, RZ, UR41, PT, P0 ;  /* 0x00000029ff007c0c */ /* 0x000fda000bf06300 */
[----:B---3--:R-:W-:Y:S02]  /*0340*/  @!P0 R2UR UR4, R16 ;  /* 0x00000000100482ca */ /* 0x008fe400000e0000 */
[----:B------:R-:W-:-:S13]  /*0350*/  @!P0 R2UR UR5, R17 ;  /* 0x00000000110582ca */ /* 0x000fda00000e0000 */
[----:B0-2-4-:R-:W2:Y:S01]  /*0360*/  @!P0 LDG.E R4, desc[UR4][R20.64] ;  /* 0x0000000414048981 */ /* 0x015ea2000c1e1900 */
[----:B-1----:R-:W-:Y:S01]  /*0370*/  CS2R R2, SRZ ;  /* 0x0000000000027805 */ /* 0x002fe2000001ff00 */
[----:B------:R-:W-:Y:S01]  /*0380*/  UMOV UR4, 0xffffffff ;  /* 0xffffffff00047882 */ /* 0x000fe20000000000 */
[----:B------:R-:W-:Y:S02]  /*0390*/  IMAD.MOV.U32 R0, RZ, RZ, RZ ;  /* 0x000000ffff007224 */ /* 0x000fe400078e00ff */
        /* <DEDUP_REMOVED lines=8> */
.L_x_4207:
        /* <DEDUP_REMOVED lines=15> */
[----:B0123--:R-:W-:Y:S05]  /*0510*/  CALL.REL.NOINC `($__internal_41_$__cuda_sm3x_div_rn_noftz_f32_slowpath) ;  /* 0x0000000c002c7944 */ /* 0x00ffea0003c00000 */
[----:B------:R-:W-:-:S07]  /*0520*/  IMAD.MOV.U32 R10, RZ, RZ, R12 ;  /* 0x000000ffff0a7224 */ /* 0x000fce00078e000c */
.L_x_4186:
[----:B------:R-:W-:Y:S05]  /*0530*/  BSYNC.RECONVERGENT B1 ;  /* 0x0000000000017941 */ /* 0x000fea0003800200 */
.L_x_4185:
[----:B--2---:R-:W-:-:S04]  /*0540*/  FADD R4, -R3, R4 ;  /* 0x0000000403047221 */ /* 0x004fc80000000100 */
[C---:B------:R-:W-:Y:S01]  /*0550*/  FMUL R11, R4.reuse, R4 ;  /* 0x00000004040b7220 */ /* 0x040fe20000400000 */
[----:B-1----:R-:W-:-:S03]  /*0560*/  FFMA R3, R4, R10, R3 ;  /* 0x0000000a04037223 */ /* 0x002fc60000000003 */
[----:B------:R-:W-:-:S04]  /*0570*/  FMUL R0, R0, R11 ;  /* 0x0000000b00007220 */ /* 0x000fc80000400000 */
[----:B---3--:R-:W-:Y:S01]  /*0580*/  FFMA R5, R0, R10, R5 ;  /* 0x0000000a00057223 */ /* 0x008fe20000000005 */
[----:B------:R-:W-:-:S03]  /*0590*/  IMAD.MOV.U32 R0, RZ, RZ, R15 ;  /* 0x000000ffff007224 */ /* 0x000fc600078e000f */
[----:B------:R-:W-:-:S07]  /*05a0*/  FADD R2, R2, R5 ;  /* 0x0000000502027221 */ /* 0x000fce0000000000 */
.L_x_4184:
[----:B------:R-:W-:Y:S05]  /*05b0*/  BSYNC.RECONVERGENT B0 ;  /* 0x0000000000007941 */ /* 0x000fea0003800200 */
.L_x_4183:
[----:B------:R-:W-:-:S03]  /*05c0*/  UMOV UR4, 0xffffffff ;  /* 0xffffffff00047882 */ /* 0x000fc60000000000 */
[----:B------:R-:W-:Y:S05]  /*05d0*/  BRA.DIV UR4, `(.L_x_4187) ;  /* 0x0000000604cc7947 */ /* 0x000fea000b800000 */
[----:B--2---:R2:W4:Y:S04]  /*05e0*/  SHFL.DOWN PT, R4, R3, 0x2, 0x181f ;  /* 0x08581f0003047f89 */ /* 0x00452800000e0000 */
[----:B---3--:R2:W3:Y:S04]  /*05f0*/  SHFL.DOWN PT, R5, R2, 0x2, 0x181f ;  /* 0x08581f0002057f89 */ /* 0x0084e800000e0000 */
[----:B------:R2:W0:Y:S02]  /*0600*/  SHFL.DOWN PT, R14, R0, 0x2, 0x181f ;  /* 0x08581f00000e7f89 */ /* 0x00042400000e0000 */
.L_x_4212:
        /* <DEDUP_REMOVED lines=15> */
[----:B-1234-:R-:W-:Y:S05]  /*0700*/  CALL.REL.NOINC `($__internal_41_$__cuda_sm3x_div_rn_noftz_f32_slowpath) ;  /* 0x0000000800b07944 */ /* 0x01efea0003c00000 */
[----:B------:R-:W-:-:S07]  /*0710*/  IMAD.MOV.U32 R10, RZ, RZ, R12 ;  /* 0x000000ffff0a7224 */ /* 0x000fce00078e000c */
.L_x_4191:
[----:B------:R-:W-:Y:S05]  /*0720*/  BSYNC.RECONVERGENT B1 ;  /* 0x0000000000017941 */ /* 0x000fea0003800200 */
.L_x_4190:
[----:B----4-:R-:W-:-:S04]  /*0730*/  FADD R4, -R3, R4 ;  /* 0x0000000403047221 */ /* 0x010fc80000000100 */
[C---:B------:R-:W-:Y:S01]  /*0740*/  FMUL R11, R4.reuse, R4 ;  /* 0x00000004040b7220 */ /* 0x040fe20000400000 */
[----:B-12---:R-:W-:-:S03]  /*0750*/  FFMA R3, R4, R10, R3 ;  /* 0x0000000a04037223 */ /* 0x006fc60000000003 */
[----:B------:R-:W-:-:S04]  /*0760*/  FMUL R0, R0, R11 ;  /* 0x0000000b00007220 */ /* 0x000fc80000400000 */
[----:B---3--:R-:W-:Y:S01]  /*0770*/  FFMA R5, R0, R10, R5 ;  /* 0x0000000a00057223 */ /* 0x008fe20000000005 */
[----:B------:R-:W-:-:S03]  /*0780*/  IMAD.MOV.U32 R0, RZ, RZ, R15 ;  /* 0x000000ffff007224 */ /* 0x000fc600078e000f */
[----:B------:R-:W-:-:S07]  /*0790*/  FADD R2, R2, R5 ;  /* 0x0000000502027221 */ /* 0x000fce0000000000 */
.L_x_4189:
[----:B------:R-:W-:Y:S05]  /*07a0*/  BSYNC.RECONVERGENT B0 ;  /* 0x0000000000007941 */ /* 0x000fea0003800200 */
.L_x_4188:
[----:B------:R-:W-:-:S03]  /*07b0*/  UMOV UR4, 0xffffffff ;  /* 0xffffffff00047882 */ /* 0x000fc60000000000 */
[----:B------:R-:W-:Y:S05]  /*07c0*/  BRA.DIV UR4, `(.L_x_4192) ;  /* 0x0000000604ac7947 */ /* 0x000fea000b800000 */
[----:B----4-:R0:W4:Y:S04]  /*07d0*/  SHFL.DOWN PT, R4, R3, 0x1, 0x181f ;  /* 0x08381f0003047f89 */ /* 0x01012800000e0000 */
[----:B---3--:R0:W3:Y:S04]  /*07e0*/  SHFL.DOWN PT, R5, R2, 0x1, 0x181f ;  /* 0x08381f0002057f89 */ /* 0x0080e800000e0000 */
[----:B------:R0:W0:Y:S02]  /*07f0*/  SHFL.DOWN PT, R14, R0, 0x1, 0x181f ;  /* 0x08381f00000e7f89 */ /* 0x00002400000e0000 */
.L_x_4217:
        /* <DEDUP_REMOVED lines=17> */
.L_x_4196:
[----:B------:R-:W-:Y:S05]  /*0910*/  BSYNC.RECONVERGENT B1 ;  /* 0x0000000000017941 */ /* 0x000fea0003800200 */
.L_x_4195:
[----:B----4-:R-:W-:-:S04]  /*0920*/  FADD R4, -R3, R4 ;  /* 0x0000000403047221 */ /* 0x010fc80000000100 */
[C---:B------:R-:W-:Y:S01]  /*0930*/  FMUL R11, R4.reuse, R4 ;  /* 0x00000004040b7220 */ /* 0x040fe20000400000 */
[----:B-12---:R-:W-:-:S03]  /*0940*/  FFMA R3, R4, R10, R3 ;  /* 0x0000000a04037223 */ /* 0x006fc60000000003 */
[----:B------:R-:W-:-:S04]  /*0950*/  FMUL R0, R0, R11 ;  /* 0x0000000b00007220 */ /* 0x000fc80000400000 */
[----:B---3--:R-:W-:Y:S01]  /*0960*/  FFMA R5, R0, R10, R5 ;  /* 0x0000000a00057223 */ /* 0x008fe20000000005 */
[----:B------:R-:W-:-:S03]  /*0970*/  IMAD.MOV.U32 R0, RZ, RZ, R15 ;  /* 0x000000ffff007224 */ /* 0x000fc600078e000f */
[----:B------:R-:W-:-:S07]  /*0980*/  FADD R2, R2, R5 ;  /* 0x0000000502027221 */ /* 0x000fce0000000000 */
.L_x_4194:
[----:B------:R-:W-:Y:S05]  /*0990*/  BSYNC.RECONVERGENT B0 ;  /* 0x0000000000007941 */ /* 0x000fea0003800200 */
.L_x_4193:
[----:B------:R-:W-:-:S03]  /*09a0*/  UMOV UR4, 0xffffffff ;  /* 0xffffffff00047882 */ /* 0x000fc60000000000 */
[----:B------:R-:W-:Y:S05]  /*09b0*/  BRA.DIV UR4, `(.L_x_4197) ;  /* 0x00000006048c7947 */ /* 0x000fea000b800000 */
.L_x_4220:
[----:B------:R-:W-:-:S03]  /*09c0*/  UMOV UR4, 0xffffffff ;  /* 0xffffffff00047882 */ /* 0x000fc60000000000 */
[----:B------:R-:W-:Y:S05]  /*09d0*/  BRA.DIV UR4, `(.L_x_4198) ;  /* 0x0000000604ac7947 */ /* 0x000fea000b800000 */
.L_x_4223:
[----:B------:R-:W-:-:S03]  /*09e0*/  UMOV UR4, 0xffffffff ;  /* 0xffffffff00047882 */ /* 0x000fc60000000000 */
[----:B------:R-:W-:Y:S05]  /*09f0*/  BRA.DIV UR4, `(.L_x_4199) ;  /* 0x0000000604cc7947 */ /* 0x000fea000b800000 */
.L_x_4226:
        /* <DEDUP_REMOVED lines=9> */
[----:B---3--:R-:W-:Y:S01]  /*0a90*/  IMAD R5, R19, UR39, R0 ;  /* 0x0000002713057c24 */ /* 0x008fe2000f8e0200 */
[----:B----4-:R-:W-:-:S03]  /*0aa0*/  LEA R4, P0, R2, UR36, 0x2 ;  /* 0x0000002402047c11 */ /* 0x010fc6000f8010ff */
[----:B------:R-:W-:-:S05]  /*0ab0*/  IMAD.IADD R3, R3, 0x1, R5 ;  /* 0x0000000103037824 */ /* 0x000fca00078e0205 */
[----:B------:R-:W-:Y:S02]  /*0ac0*/  LEA.HI.X R5, R2, UR37, R3, 0x2, P0 ;  /* 0x0000002502057c11 */ /* 0x000fe400080f1403 */
[----:B------:R-:W-:-:S05]  /*0ad0*/  MOV R3, 0x7fc00000 ;  /* 0x7fc0000000037802 */ /* 0x000fca0000000f00 */
[----:B------:R0:W-:Y:S02]  /*0ae0*/  STG.E desc[UR4][R4.64], R3 ;  /* 0x0000000304007986 */ /* 0x0001e4000c101904 */
.L_x_4201:
[----:B------:R-:W-:Y:S05]  /*0af0*/  BSYNC.RECONVERGENT B0 ;  /* 0x0000000000007941 */ /* 0x000fea0003800200 */
.L_x_4200:
[----:B------:R-:W-:Y:S02]  /*0b00*/  IADD3 R23, P0, PT, R22, R23, RZ ;  /* 0x0000001716177210 */ /* 0x000fe40007f1e0ff */
[----:B------:R-:W-:Y:S02]  /*0b10*/  IADD3 R24, P1, PT, RZ, R24, RZ ;  /* 0x00000018ff187210 */ /* 0x000fe40007f3e0ff */
[----:B------:R-:W-:Y:S01]  /*0b20*/  LEA R20, P2, R6, R20, 0x2 ;  /* 0x0000001406147211 */ /* 0x000fe200078410ff */
[----:B------:R-:W-:Y:S01]  /*0b30*/  IMAD.X R25, RZ, RZ, R25, P0 ;  /* 0x000000ffff197224 */ /* 0x000fe200000e0619 */
[----:B------:R-:W-:Y:S01]  /*0b40*/  ISETP.GE.U32.AND P0, PT, R23, UR42, PT ;  /* 0x0000002a17007c0c */ /* 0x000fe2000bf06070 */
[----:B------:R-:W-:Y:S01]  /*0b50*/  IMAD.X R19, R22, 0x1, R19, P1 ;  /* 0x0000000116137824 */ /* 0x000fe200008e0613 */
[----:B------:R-:W-:Y:S02]  /*0b60*/  IADD3.X R21, PT, PT, R21, R18, RZ, P2, !PT ;  /* 0x0000001215157210 */ /* 0x000fe400017fe4ff */
[----:B------:R-:W-:-:S13]  /*0b70*/  ISETP.GE.AND.EX P0, PT, R25, UR43, PT, P0 ;  /* 0x0000002b19007c0c */ /* 0x000fda000bf06300 */
[----:B------:R-:W-:Y:S05]  /*0b80*/  @!P0 BRA `(.L_x_4202) ;  /* 0xfffffff400e48947 */ /* 0x000fea000383ffff */
[----:B------:R-:W-:Y:S05]  /*0b90*/  EXIT ;  /* 0x000000000000794d */ /* 0x000fea0003800000 */
.L_x_4182:
[----:B------:R-:W-:Y:S01]  /*0ba0*/  HFMA2 R11, -RZ, RZ, 0, 0.0020122528076171875 ;  /* 0x0000181fff0b7431 */ /* 0x000fe200000001ff */
[----:B------:R-:W-:Y:S01]  /*0bb0*/  BSSY B0, `(.L_x_4203) ;  /* 0x0000007000007945 */ /* 0x000fe20003800000 */
[----:B------:R-:W-:Y:S02]  /*0bc0*/  IMAD.MOV.U32 R13, RZ, RZ, R3 ;  /* 0x000000ffff0d7224 */ /* 0x000fe400078e0003 */
[----:B------:R-:W-:Y:S02]  /*0bd0*/  IMAD.MOV.U32 R12, RZ, RZ, 0x4 ;  /* 0x00000004ff0c7424 */ /* 0x000fe400078e00ff */
[----:B------:R-:W-:-:S07]  /*0be0*/  IMAD.MOV.U32 R15, RZ, RZ, -0x1 ;  /* 0xffffffffff0f7424 */ /* 0x000fce00078e00ff */
[----:B0-----:R-:W-:Y:S05]  /*0bf0*/  WARPSYNC.COLLECTIVE R15, `(.L_x_4204) ;  /* 0x000000000f087348 */ /* 0x001fea0003c00000 */
[----:B------:R1:W2:Y:S02]  /*0c00*/  SHFL.DOWN P6, R14, R13, R12, R11 ;  /* 0x0800000c0d0e7389 */ /* 0x0002a400000c000b */
[----:B012---:R-:W-:Y:S05]  /*0c10*/  ENDCOLLECTIVE ;  /* 0x000000000000791b */ /* 0x007fea0003800000 */
.L_x_4204:
[----:B------:R-:W-:Y:S05]  /*0c20*/  BSYNC B0 ;  /* 0x0000000000007941 */ /* 0x000fea0003800000 */
.L_x_4203:
        /* <DEDUP_REMOVED lines=8> */
.L_x_4205:
[----:B------:R-:W-:Y:S01]  /*0cb0*/  MOV R13, R0 ;  /* 0x00000000000d7202 */ /* 0x000fe20000000f00 */
[----:B------:R-:W-:-:S07]  /*0cc0*/  IMAD.MOV.U32 R5, RZ, RZ, R14 ;  /* 0x000000ffff057224 */ /* 0x000fce00078e000e */
[----:B------:R-:W-:Y:S05]  /*0cd0*/  WARPSYNC.COLLECTIVE R15, `(.L_x_4206) ;  /* 0x000000000f087348 */ /* 0x000fea0003c00000 */
[----:B------:R0:W1:Y:S02]  /*0ce0*/  SHFL.DOWN P6, R14, R13, R12, R11 ;  /* 0x0800000c0d0e7389 */ /* 0x00006400000c000b */
[----:B01----:R-:W-:Y:S05]  /*0cf0*/  ENDCOLLECTIVE ;  /* 0x000000000000791b */ /* 0x003fea0003800000 */
.L_x_4206:
[----:B------:R-:W-:Y:S05]  /*0d00*/  BRA `(.L_x_4207) ;  /* 0xfffffff400c47947 */ /* 0x000fea000383ffff */
.L_x_4187:
[----:B------:R-:W-:Y:S01]  /*0d10*/  HFMA2 R12, -RZ, RZ, 0, 1.1920928955078125e-07 ;  /* 0x00000002ff0c7431 */ /* 0x000fe200000001ff */
[----:B------:R-:W-:Y:S01]  /*0d20*/  BSSY B0, `(.L_x_4208) ;  /* 0x0000007000007945 */ /* 0x000fe20003800000 */
[----:B------:R-:W-:Y:S01]  /*0d30*/  IMAD.MOV.U32 R13, RZ, RZ, R3 ;  /* 0x000000ffff0d7224 */ /* 0x000fe200078e0003 */
[----:B------:R-:W-:Y:S01]  /*0d40*/  MOV R15, 0xffffffff ;  /* 0xffffffff000f7802 */ /* 0x000fe20000000f00 */
[----:B------:R-:W-:-:S07]  /*0d50*/  IMAD.MOV.U32 R11, RZ, RZ, 0x181f ;  /* 0x0000181fff0b7424 */ /* 0x000fce00078e00ff */
[----:B0123--:R-:W-:Y:S05]  /*0d60*/  WARPSYNC.COLLECTIVE R15, `(.L_x_4209) ;  /* 0x000000000f087348 */ /* 0x00ffea0003c00000 */
[----:B------:R4:W0:Y:S02]  /*0d70*/  SHFL.DOWN P6, R14, R13, R12, R11 ;  /* 0x0800000c0d0e7389 */ /* 0x00082400000c000b */
[----:B01234-:R-:W-:Y:S05]  /*0d80*/  ENDCOLLECTIVE ;  /* 0x000000000000791b */ /* 0x01ffea0003800000 */
.L_x_4209:
[----:B------:R-:W-:Y:S05]  /*0d90*/  BSYNC B0 ;  /* 0x0000000000007941 */ /* 0x000fea0003800000 */
.L_x_4208:
[----:B------:R-:W-:Y:S01]  /*0da0*/  HFMA2 R11, -RZ, RZ, 0, 0.0020122528076171875 ;  /* 0x0000181fff0b7431 */ /* 0x000fe200000001ff */
[----:B------:R-:W-:Y:S01]  /*0db0*/  MOV R13, R2 ;  /* 0x00000002000d7202 */ /* 0x000fe20000000f00 */
[----:B------:R-:W-:Y:S02]  /*0dc0*/  IMAD.MOV.U32 R12, RZ, RZ, 0x2 ;  /* 0x00000002ff0c7424 */ /* 0x000fe400078e00ff */
[----:B------:R-:W-:Y:S02]  /*0dd0*/  IMAD.MOV.U32 R15, RZ, RZ, -0x1 ;  /* 0xffffffffff0f7424 */ /* 0x000fe400078e00ff */
[----:B------:R-:W-:-:S07]  /*0de0*/  IMAD.MOV.U32 R4, RZ, RZ, R14 ;  /* 0x000000ffff047224 */ /* 0x000fce00078e000e */
[----:B------:R-:W-:Y:S05]  /*0df0*/  WARPSYNC.COLLECTIVE R15, `(.L_x_4210) ;  /* 0x000000000f087348 */ /* 0x000fea0003c00000 */
[----:B------:R0:W1:Y:S02]  /*0e00*/  SHFL.DOWN P6, R14, R13, R12, R11 ;  /* 0x0800000c0d0e7389 */ /* 0x00006400000c000b */
[----:B01----:R-:W-:Y:S05]  /*0e10*/  ENDCOLLECTIVE ;  /* 0x000000000000791b */ /* 0x003fea0003800000 */
.L_x_4210:
[----:B------:R-:W-:Y:S01]  /*0e20*/  IMAD.MOV.U32 R13, RZ, RZ, R0 ;  /* 0x000000ffff0d7224 */ /* 0x000fe200078e0000 */
[----:B------:R-:W-:-:S07]  /*0e30*/  MOV R5, R14 ;  /* 0x0000000e00057202 */ /* 0x000fce0000000f00 */
[----:B------:R-:W-:Y:S05]  /*0e40*/  WARPSYNC.COLLECTIVE R15, `(.L_x_4211) ;  /* 0x000000000f087348 */ /* 0x000fea0003c00000 */
[----:B------:R0:W1:Y:S02]  /*0e50*/  SHFL.DOWN P6, R14, R13, R12, R11 ;  /* 0x0800000c0d0e7389 */ /* 0x00006400000c000b */
[----:B01----:R-:W-:Y:S05]  /*0e60*/  ENDCOLLECTIVE ;  /* 0x000000000000791b */ /* 0x003fea0003800000 */
.L_x_4211:
[----:B------:R-:W-:Y:S05]  /*0e70*/  BRA `(.L_x_4212) ;  /* 0xfffffff400e47947 */ /* 0x000fea000383ffff */
.L_x_4192:
[----:B------:R-:W-:Y:S01]  /*0e80*/  HFMA2 R11, -RZ, RZ, 0, 0.0020122528076171875 ;  /* 0x0000181fff0b7431 */ /* 0x000fe200000001ff */
[----:B------:R-:W-:Y:S01]  /*0e90*/  BSSY B0, `(.L_x_4213) ;  /* 0x0000007000007945 */ /* 0x000fe20003800000 */
[----:B------:R-:W-:Y:S01]  /*0ea0*/  MOV R13, R3 ;  /* 0x00000003000d7202 */ /* 0x000fe20000000f00 */
[----:B------:R-:W-:Y:S02]  /*0eb0*/  IMAD.MOV.U32 R12, RZ, RZ, 0x1 ;  /* 0x00000001ff0c7424 */ /* 0x000fe400078e00ff */
[----:B------:R-:W-:-:S07]  /*0ec0*/  IMAD.MOV.U32 R15, RZ, RZ, -0x1 ;  /* 0xffffffffff0f7424 */ /* 0x000fce00078e00ff */
[----:B-1234-:R-:W-:Y:S05]  /*0ed0*/  WARPSYNC.COLLECTIVE R15, `(.L_x_4214) ;  /* 0x000000000f087348 */ /* 0x01efea0003c00000 */
[----:B------:R0:W0:Y:S02]  /*0ee0*/  SHFL.DOWN P6, R14, R13, R12, R11 ;  /* 0x0800000c0d0e7389 */ /* 0x00002400000c000b */
[----:B01234-:R-:W-:Y:S05]  /*0ef0*/  ENDCOLLECTIVE ;  /* 0x000000000000791b */ /* 0x01ffea0003800000 */
.L_x_4214:
[----:B------:R-:W-:Y:S05]  /*0f00*/  BSYNC B0 ;  /* 0x0000000000007941 */ /* 0x000fea0003800000 */
.L_x_4213:
        /* <DEDUP_REMOVED lines=8> */
.L_x_4215:
[----:B------:R-:W-:Y:S01]  /*0f90*/  MOV R13, R0 ;  /* 0x00000000000d7202 */ /* 0x000fe20000000f00 */
[----:B------:R-:W-:-:S07]  /*0fa0*/  IMAD.MOV.U32 R5, RZ, RZ, R14 ;  /* 0x000000ffff057224 */ /* 0x000fce00078e000e */
[----:B------:R-:W-:Y:S05]  /*0fb0*/  WARPSYNC.COLLECTIVE R15, `(.L_x_4216) ;  /* 0x000000000f087348 */ /* 0x000fea0003c00000 */
[----:B------:R0:W1:Y:S02]  /*0fc0*/  SHFL.DOWN P6, R14, R13, R12, R11 ;  /* 0x0800000c0d0e7389 */ /* 0x00006400000c000b */
[----:B01----:R-:W-:Y:S05]  /*0fd0*/  ENDCOLLECTIVE ;  /* 0x000000000000791b */ /* 0x003fea0003800000 */
.L_x_4216:
[----:B------:R-:W-:Y:S05]  /*0fe0*/  BRA `(.L_x_4217) ;  /* 0xfffffff800047947 */ /* 0x000fea000383ffff */
.L_x_4197:
        /* <DEDUP_REMOVED lines=8> */
.L_x_4219:
[----:B------:R-:W-:Y:S05]  /*1070*/  BSYNC B0 ;  /* 0x0000000000007941 */ /* 0x000fea0003800000 */
.L_x_4218:
[----:B------:R-:W-:Y:S05]  /*1080*/  BRA `(.L_x_4220) ;  /* 0xfffffff8004c7947 */ /* 0x000fea000383ffff */
.L_x_4198:
        /* <DEDUP_REMOVED lines=8> */
.L_x_4222:
[----:B------:R-:W-:Y:S05]  /*1110*/  BSYNC B0 ;  /* 0x0000000000007941 */ /* 0x000fea0003800000 */
.L_x_4221:
[----:B------:R-:W-:Y:S05]  /*1120*/  BRA `(.L_x_4223) ;  /* 0xfffffff8002c7947 */ /* 0x000fea000383ffff */
.L_x_4199:
        /* <DEDUP_REMOVED lines=8> */
.L_x_4225:
[----:B------:R-:W-:Y:S05]  /*11b0*/  BSYNC B0 ;  /* 0x0000000000007941 */ /* 0x000fea0003800000 */
.L_x_4224:
[----:B------:R-:W-:Y:S05]  /*11c0*/  BRA `(.L_x_4226) ;  /* 0xfffffff8000c7947 */ /* 0x000fea000383ffff */
        .weak           $__internal_41_$__cuda_sm3x_div_rn_noftz_f32_slowpath
        .type           $__internal_41_$__cuda_sm3x_div_rn_noftz_f32_slowpath,@function
        .size           $__internal_41_$__cuda_sm3x_div_rn_noftz_f32_slowpath,(.L_x_7664 - $__internal_41_$__cuda_sm3x_div_rn_noftz_f32_slowpath)
$__internal_41_$__cuda_sm3x_div_rn_noftz_f32_slowpath:
        /* <DEDUP_REMOVED lines=34> */
.L_x_4228:
[----:B------:R-:W-:Y:S01]  /*13f0*/  LEA R28, R26, 0xc0800000, 0x17 ;  /* 0xc08000001a1c7811 */ /* 0x000fe200078eb8ff */
[----:B------:R-:W-:Y:S01]  /*1400*/  BSSY.RECONVERGENT B3, `(.L_x_4233) ;  /* 0x0000036000037945 */ /* 0x000fe20003800200 */
[----:B------:R-:W-:-:S03]  /*1410*/  IADD3 R29, PT, PT, R10, -0x7f, RZ ;  /* 0xffffff810a1d7810 */ /* 0x000fc60007ffe0ff */
[----:B------:R-:W-:Y:S02]  /*1420*/  IMAD.IADD R28, R11, 0x1, -R28 ;  /* 0x000000010b1c7824 */ /* 0x000fe400078e0a1c */
[C---:B------:R-:W-:Y:S01]  /*1430*/  IMAD R10, R29.reuse, -0x800000, R14 ;  /* 0xff8000001d0a7824 */ /* 0x040fe200078e020e */
[----:B------:R-:W-:Y:S01]  /*1440*/  IADD3 R29, PT, PT, R29, 0x7f, -R26 ;  /* 0x0000007f1d1d7810 */ /* 0x000fe20007ffe81a */
[----:B------:R-:W0:Y:S01]  /*1450*/  MUFU.RCP R30, R28 ;  /* 0x0000001c001e7308 */ /* 0x000e220000001000 */
[----:B------:R-:W-:-:S03]  /*1460*/  FADD.FTZ R27, -R28, -RZ ;  /* 0x800000ff1c1b7221 */ /* 0x000fc60000010100 */
        /* <DEDUP_REMOVED lines=43> */
.L_x_4235:
[----:B------:R-:W-:-:S04]  /*1720*/  LOP3.LUT R10, R10, 0x80000000, RZ, 0xc0, !PT ;  /* 0x800000000a0a7812 */ /* 0x000fc800078ec0ff */
[----:B------:R-:W-:Y:S01]  /*1730*/  LOP3.LUT R10, R10, 0x7f800000, RZ, 0xfc, !PT ;  /* 0x7f8000000a0a7812 */ /* 0x000fe200078efcff */
[----:B------:R-:W-:Y:S06]  /*1740*/  BRA `(.L_x_4236) ;  /* 0x0000000000047947 */ /* 0x000fec0003800000 */
.L_x_4234:
[----:B------:R-:W-:-:S07]  /*1750*/  IMAD R10, R29, 0x800000, R10 ;  /* 0x008000001d0a7824 */ /* 0x000fce00078e020a */
.L_x_4236:
[----:B------:R-:W-:Y:S05]  /*1760*/  BSYNC.RECONVERGENT B3 ;  /* 0x0000000000037941 */ /* 0x000fea0003800200 */
.L_x_4233:
[----:B------:R-:W-:Y:S05]  /*1770*/  BRA `(.L_x_4237) ;  /* 0x0000000000207947 */ /* 0x000fea0003800000 */
.L_x_4232:
[----:B------:R-:W-:-:S04]  /*1780*/  LOP3.LUT R10, R11, 0x80000000, R14, 0x48, !PT ;  /* 0x800000000b0a7812 */ /* 0x000fc800078e480e */
[----:B------:R-:W-:Y:S01]  /*1790*/  LOP3.LUT R10, R10, 0x7f800000, RZ, 0xfc, !PT ;  /* 0x7f8000000a0a7812 */ /* 0x000fe200078efcff */
[----:B------:R-:W-:Y:S06]  /*17a0*/  BRA `(.L_x_4237) ;  /* 0x0000000000147947 */ /* 0x000fec0003800000 */
.L_x_4231:
[----:B------:R-:W-:Y:S01]  /*17b0*/  LOP3.LUT R10, R11, 0x80000000, R14, 0x48, !PT ;  /* 0x800000000b0a7812 */ /* 0x000fe200078e480e */
[----:B------:R-:W-:Y:S06]  /*17c0*/  BRA `(.L_x_4237) ;  /* 0x00000000000c7947 */ /* 0x000fec0003800000 */
.L_x_4230:
[----:B------:R-:W0:Y:S01]  /*17d0*/  MUFU.RSQ R10, -QNAN ;  /* 0xffc00000000a7908 */ /* 0x000e220000001400 */
[----:B------:R-:W-:Y:S05]  /*17e0*/  BRA `(.L_x_4237) ;  /* 0x0000000000047947 */ /* 0x000fea0003800000 */
.L_x_4229:
[----:B------:R-:W-:-:S07]  /*17f0*/  FADD.FTZ R10, R14, R11 ;  /* 0x0000000b0e0a7221 */ /* 0x000fce0000010000 */
.L_x_4237:
[----:B------:R-:W-:Y:S05]  /*1800*/  BSYNC.RECONVERGENT B2 ;  /* 0x0000000000027941 */ /* 0x000fea0003800200 */
.L_x_4227:
[----:B------:R-:W-:Y:S01]  /*1810*/  HFMA2 R11, -RZ, RZ, 0, 0 ;  /* 0x00000000ff0b7431 */ /* 0x000fe200000001ff */
[----:B0-----:R-:W-:Y:S01]  /*1820*/  MOV R12, R10 ;  /* 0x0000000a000c7202 */ /* 0x001fe20000000f00 */
[----:B------:R-:W-:-:S04]  /*1830*/  IMAD.MOV.U32 R10, RZ, RZ, R13 ;  /* 0x000000ffff0a7224 */ /* 0x000fc800078e000d */
[----:B------:R-:W-:Y:S05]  /*1840*/  RET.REL.NODEC R10 `(_Z17LayerNormWarpImplI10DirectLoadIffE11DirectStoreIffEfLi1ELi1ELi0ELi8ELi1ELb1EEvT_T0_lld) ;  /* 0xffffffe40aec7950 */ /* 0x000fea0003c3ffff */
.L_x_4238:
        /* <DEDUP_REMOVED lines=11> */
.L_x_7664:


//--------------------- .text._Z17LayerNormWarpImplI10DirectLoadIffE11DirectStoreIffEfLi1ELi1ELi1ELi8ELi1ELb0EEvT_T0_lld --------------------------
	.section	.text._Z17LayerNormWarpImplI10DirectLoadIffE11DirectStoreIffEfLi1ELi1ELi1ELi8ELi1ELb0EEvT_T0_lld,"ax",@progbits
	.align	128
        .global         _Z17LayerNormWarpImplI10DirectLoadIffE11DirectStoreIffEfLi1ELi1ELi1ELi8ELi1ELb0EEvT_T0_lld
        .type           _Z17LayerNormWarpImplI10DirectLoadIffE11DirectStoreIffEfLi1ELi1ELi1ELi8ELi1ELb0EEvT_T0_lld,@function
        .size           _Z17LayerNormWarpImplI10DirectLoadIffE11DirectStoreIffEfLi1ELi1ELi1ELi8ELi1ELb0EEvT_T0_lld,(.L_x_7665 - _Z17LayerNormWarpImplI10DirectLoadIffE11DirectStoreIffEfLi1ELi1ELi1ELi8ELi1ELb0EEvT_T0_lld)
        .other          _Z17LayerNormWarpImplI10DirectLoadIffE11DirectStoreIffEfLi1ELi1ELi1ELi8ELi1ELb0EEvT_T0_lld,@"STO_CUDA_ENTRY STV_DEFAULT"
_Z17LayerNormWarpImplI10DirectLoadIffE11DirectStoreIffEfLi1ELi1ELi1ELi8ELi1ELb0EEvT_T0_lld:
.text._Z17LayerNormWarpImplI10DirectLoadIffE11DirectStoreIffEfLi1ELi1ELi1ELi8ELi1ELb0EEvT_T0_lld:
        /* <DEDUP_REMOVED lines=24> */
.L_x_4239:
        /* <DEDUP_REMOVED lines=34> */
.L_x_4252:
        /* <DEDUP_REMOVED lines=12> */
.L_x_4257:
        /* <DEDUP_REMOVED lines=16> */
[----:B-12--5:R-:W-:Y:S05]  /*0560*/  CALL.REL.NOINC `($__internal_42_$__cuda_sm3x_div_rn_noftz_f32_slowpath) ;  /* 0x0000000c002c7944 */ /* 0x026fea0003c00000 */
[----:B------:R-:W-:-:S07]  /*0570*/  IMAD.MOV.U32 R11, RZ, RZ, R14 ;  /* 0x000000ffff0b7224 */ /* 0x000fce00078e000e */
.L_x_4242:
[----:B-1----:R-:W-:-:S04]  /*0580*/  FADD R5, R5, -R4 ;  /* 0x8000000405057221 */ /* 0x002fc80000000000 */
[C---:B------:R-:W-:Y:S01]  /*0590*/  FMUL R7, R5.reuse, R5 ;  /* 0x0000000505077220 */ /* 0x040fe20000400000 */
[----:B------:R-:W-:-:S03]  /*05a0*/  FFMA R4, R5, R11, R4 ;  /* 0x0000000b05047223 */ /* 0x000fc60000000004 */
[----:B--2---:R-:W-:-:S04]  /*05b0*/  FFMA R6, R7, R11, R6 ;  /* 0x0000000b07067223 */ /* 0x004fc80000000006 */
[----:B------:R-:W-:-:S07]  /*05c0*/  FADD R3, R3, R6 ;  /* 0x0000000603037221 */ /* 0x000fce0000000000 */
.L_x_4241:
[----:B------:R-:W-:-:S03]  /*05d0*/  UMOV UR4, 0xffffffff ;  /* 0xffffffff00047882 */ /* 0x000fc60000000000 */
[----:B------:R-:W-:Y:S05]  /*05e0*/  BRA.DIV UR4, `(.L_x_4243) ;  /* 0x0000000604f87947 */ /* 0x000fea000b800000 */
[----:B------:R0:W3:Y:S04]  /*05f0*/  SHFL.DOWN PT, R7, R4, 0x2, 0x181f ;  /* 0x08581f0004077f89 */ /* 0x0000e800000e0000 */
[----:B-1----:R0:W1:Y:S04]  /*0600*/  SHFL.DOWN PT, R5, R3, 0x2, 0x181f ;  /* 0x08581f0003057f89 */ /* 0x00206800000e0000 */
[----:B------:R0:W4:Y:S02]  /*0610*/  SHFL.DOWN PT, R14, R2, 0x2, 0x181f ;  /* 0x08581f00020e7f89 */ /* 0x00012400000e0000 */
.L_x_4262:
[----:B----4-:R-:W-:-:S13]  /*0620*/  FSETP.NEU.AND P0, PT, R14, RZ, PT ;  /* 0x000000ff0e00720b */ /* 0x010fda0003f0d000 */
[----:B------:R-:W-:Y:S05]  /*0630*/  @!P0 BRA `(.L_x_4244) ;  /* 0x0000000000548947 */ /* 0x000fea0003800000 */
[----:B------:R-:W-:-:S04]  /*0640*/  FADD R13, R2, R14 ;  /* 0x0000000e020d7221 */ /* 0x000fc80000000000 */
[----:B--2---:R-:W2:Y:S08]  /*0650*/  MUFU.RCP R6, R13 ;  /* 0x0000000d00067308 */ /* 0x004eb00000001000 */
[----:B------:R-:W4:Y:S01]  /*0660*/  FCHK P0, R14, R13 ;  /* 0x0000000d0e007302 */ /* 0x000f220000000000 */
[----:B--2---:R-:W-:-:S04]  /*0670*/  FFMA R11, -R13, R6, 1 ;  /* 0x3f8000000d0b7423 */ /* 0x004fc80000000106 */
        /* <DEDUP_REMOVED lines=8> */
[----:B01-3-5:R-:W-:Y:S05]  /*0700*/  CALL.REL.NOINC `($__internal_42_$__cuda_sm3x_div_rn_noftz_f32_slowpath) ;  /* 0x0000000800c47944 */ /* 0x02bfea0003c00000 */
[----:B------:R-:W-:-:S07]  /*0710*/  MOV R6, R14 ;  /* 0x0000000e00067202 */ /* 0x000fce0000000f00 */
.L_x_4245:
[----:B---3--:R-:W-:-:S04]  /*0720*/  FADD R7, -R4, R7 ;  /* 0x0000000704077221 */ /* 0x008fc80000000100 */
[C---:B------:R-:W-:Y:S01]  /*0730*/  FMUL R11, R7.reuse, R7 ;  /* 0x00000007070b7220 */ /* 0x040fe20000400000 */
[----:B0-----:R-:W-:-:S03]  /*0740*/  FFMA R4, R7, R6, R4 ;  /* 0x0000000607047223 */ /* 0x001fc60000000004 */
[----:B------:R-:W-:-:S04]  /*0750*/  FMUL R2, R2, R11 ;  /* 0x0000000b02027220 */ /* 0x000fc80000400000 */
[----:B-1----:R-:W-:Y:S01]  /*0760*/  FFMA R10, R2, R6, R5 ;  /* 0x00000006020a7223 */ /* 0x002fe20000000005 */
[----:B------:R-:W-:-:S03]  /*0770*/  IMAD.MOV.U32 R2, RZ, RZ, R13 ;  /* 0x000000ffff027224 */ /* 0x000fc600078e000d */
[----:B------:R-:W-:-:S07]  /*0780*/  FADD R3, R3, R10 ;  /* 0x0000000a03037221 */ /* 0x000fce0000000000 */
.L_x_4244:
[----:B------:R-:W-:-:S03]  /*0790*/  UMOV UR4, 0xffffffff ;  /* 0xffffffff00047882 */ /* 0x000fc60000000000 */
[----:B------:R-:W-:Y:S05]  /*07a0*/  BRA.DIV UR4, `(.L_x_4246) ;  /* 0x0000000604e47947 */ /* 0x000fea000b800000 */
[----:B---3--:R3:W4:Y:S04]  /*07b0*/  SHFL.DOWN PT, R7, R4, 0x1, 0x181f ;  /* 0x08381f0004077f89 */ /* 0x00872800000e0000 */
[----:B-1----:R3:W1:Y:S04]  /*07c0*/  SHFL.DOWN PT, R5, R3, 0x1, 0x181f ;  /* 0x08381f0003057f89 */ /* 0x00266800000e0000 */
[----:B------:R3:W0:Y:S02]  /*07d0*/  SHFL.DOWN PT, R14, R2, 0x1, 0x181f ;  /* 0x08381f00020e7f89 */ /* 0x00062400000e0000 */
.L_x_4267:
        /* <DEDUP_REMOVED lines=14> */
[----:B-1-345:R-:W-:Y:S05]  /*08c0*/  CALL.REL.NOINC `($__internal_42_$__cuda_sm3x_div_rn_noftz_f32_slowpath) ;  /* 0x0000000800547944 */ /* 0x03afea0003c00000 */
[----:B------:R-:W-:-:S07]  /*08d0*/  MOV R6, R14 ;  /* 0x0000000e00067202 */ /* 0x000fce0000000f00 */
.L_x_4248:
[----:B----4-:R-:W-:-:S04]  /*08e0*/  FADD R7, -R4, R7 ;  /* 0x0000000704077221 */ /* 0x010fc80000000100 */
[C---:B------:R-:W-:Y:S01]  /*08f0*/  FMUL R11, R7.reuse, R7 ;  /* 0x00000007070b7220 */ /* 0x040fe20000400000 */
[----:B---3--:R-:W-:-:S03]  /*0900*/  FFMA R4, R7, R6, R4 ;  /* 0x0000000607047223 */ /* 0x008fc60000000004 */
[----:B------:R-:W-:-:S04]  /*0910*/  FMUL R2, R2, R11 ;  /* 0x0000000b02027220 */ /* 0x000fc80000400000 */
[----:B-1----:R-:W-:Y:S01]  /*0920*/  FFMA R10, R2, R6, R5 ;  /* 0x00000006020a7223 */ /* 0x002fe20000000005 */
[----:B------:R-:W-:-:S03]  /*0930*/  IMAD.MOV.U32 R2, RZ, RZ, R13 ;  /* 0x000000ffff027224 */ /* 0x000fc600078e000d */
[----:B------:R-:W-:-:S07]  /*0940*/  FADD R3, R3, R10 ;  /* 0x0000000a03037221 */ /* 0x000fce0000000000 */
.L_x_4247:
[----:B------:R-:W-:-:S03]  /*0950*/  UMOV UR4, 0xffffffff ;  /* 0xffffffff00047882 */ /* 0x000fc60000000000 */
[----:B------:R-:W-:Y:S05]  /*0960*/  BRA.DIV UR4, `(.L_x_4249) ;  /* 0x0000000604d07947 */ /* 0x000fea000b800000 */
[----:B-1----:R0:W1:Y:S04]  /*0970*/  SHFL.IDX PT, R5, R4, RZ, 0x181f ;  /* 0x00181fff04057589 */ /* 0x00206800000e0000 */
[----:B---3--:R-:W3:Y:S04]  /*0980*/  SHFL.IDX PT, R3, R3, RZ, 0x181f ;  /* 0x00181fff03037589 */ /* 0x008ee800000e0000 */
[----:B------:R0:W0:Y:S02]  /*0990*/  SHFL.IDX PT, R14, R2, RZ, 0x181f ;  /* 0x00181fff020e7589 */ /* 0x00002400000e0000 */
.L_x_4272:
[----:B0---4-:R-:W0:Y:S01]  /*09a0*/  MUFU.RCP R7, R14 ;  /* 0x0000000e00077308 */ /* 0x011e220000001000 */
[----:B------:R-:W-:Y:S07]  /*09b0*/  BSSY.RECONVERGENT B0, `(.L_x_4250) ;  /* 0x000000c000007945 */ /* 0x000fee0003800200 */
[----:B---3--:R-:W3:Y:S01]  /*09c0*/  FCHK P0, R3, R14 ;  /* 0x0000000e03007302 */ /* 0x008ee20000000000 */
[----:B0-----:R-:W-:-:S04]  /*09d0*/  FFMA R2, -R14, R7, 1 ;  /* 0x3f8000000e027423 */ /* 0x001fc80000000107 */
[----:B------:R-:W-:-:S04]  /*09e0*/  FFMA R2, R7, R2, R7 ;  /* 0x0000000207027223 */ /* 0x000fc80000000007 */
[----:B------:R-:W-:-:S04]  /*09f0*/  FFMA R7, R3, R2, RZ ;  /* 0x0000000203077223 */ /* 0x000fc800000000ff */
[----:B------:R-:W-:-:S04]  /*0a00*/  FFMA R4, -R14, R7, R3 ;  /* 0x000000070e047223 */ /* 0x000fc80000000103 */
[----:B------:R-:W-:Y:S01]  /*0a10*/  FFMA R2, R2, R4, R7 ;  /* 0x0000000402027223 */ /* 0x000fe20000000007 */
[----:B---3--:R-:W-:Y:S06]  /*0a20*/  @!P0 BRA `(.L_x_4251) ;  /* 0x0000000000108947 */ /* 0x008fec0003800000 */
[----:B------:R-:W-:Y:S02]  /*0a30*/  MOV R10, R3 ;  /* 0x00000003000a7202 */ /* 0x000fe40000000f00 */
[----:B------:R-:W-:-:S07]  /*0a40*/  MOV R12, 0xa60 ;  /* 0x00000a60000c7802 */ /* 0x000fce0000000f00 */
[----:B-12--5:R-:W-:Y:S05]  /*0a50*/  CALL.REL.NOINC `($__internal_42_$__cuda_sm3x_div_rn_noftz_f32_slowpath) ;  /* 0x0000000400f07944 */ /* 0x026fea0003c00000 */
[----:B------:R-:W-:-:S07]  /*0a60*/  IMAD.MOV.U32 R2, RZ, RZ, R14 ;  /* 0x000000ffff027224 */ /* 0x000fce00078e000e */
.L_x_4251:
[----:B------:R-:W-:Y:S05]  /*0a70*/  BSYNC.RECONVERGENT B0 ;  /* 0x0000000000007941 */ /* 0x000fea0003800200 */
.L_x_4250:
[----:B------:R-:W-:Y:S01]  /*0a80*/  FMNMX R2, RZ, R2, !PT ;  /* 0x00000002ff027209 */ /* 0x000fe20007800000 */
[----:B------:R-:W-:Y:S02]  /*0a90*/  IMAD.MOV.U32 R3, RZ, RZ, RZ ;  /* 0x000000ffff037224 */ /* 0x000fe400078e00ff */
[----:B-1----:R-:W-:Y:S01]  /*0aa0*/  FADD R0, R0, -R5 ;  /* 0x8000000500007221 */ /* 0x002fe20000000000 */
[----:B------:R-:W-:Y:S01]  /*0ab0*/  IADD3 R20, P1, PT, RZ, R20, RZ ;  /* 0x00000014ff147210 */ /* 0x000fe20007f3e0ff */
[----:B--2---:R-:W-:Y:S01]  /*0ac0*/  FADD R6, R23, R2 ;  /* 0x0000000217067221 */ /* 0x004fe20000000000 */
[----:B------:R-:W-:Y:S02]  /*0ad0*/  SHF.R.S32.HI R2, RZ, 0x1f, R19 ;  /* 0x0000001fff027819 */ /* 0x000fe40000011413 */
[----:B------:R-:W-:Y:S02]  /*0ae0*/  LEA R22, P2, R8, R22, 0x2 ;  /* 0x0000001608167211 */ /* 0x000fe400078410ff */
[----:B------:R-:W-:Y:S01]  /*0af0*/  FSETP.GEU.AND P0, PT, |R6|, 1.175494350822287508e-38, PT ;  /* 0x008000000600780b */ /* 0x000fe20003f0e200 */
[----:B------:R-:W-:Y:S01]  /*0b00*/  IMAD R4, R2, UR42, RZ ;  /* 0x0000002a02047c24 */ /* 0x000fe2000f8e02ff */
[----:B------:R-:W-:-:S02]  /*0b10*/  MOV R2, R16 ;  /* 0x0000001000027202 */ /* 0x000fc40000000f00 */
[----:B------:R-:W-:Y:S01]  /*0b20*/  IADD3.X R21, PT, PT, R21, R18, RZ, P2, !PT ;  /* 0x0000001215157210 */ /* 0x000fe200017fe4ff */
[C---:B------:R-:W-:Y:S02]  /*0b30*/  IMAD R11, R19.reuse, UR43, R4 ;  /* 0x0000002b130b7c24 */ /* 0x040fe4000f8e0204 */
[----:B------:R-:W-:-:S04]  /*0b40*/  IMAD.WIDE.U32 R2, R19, UR42, R2 ;  /* 0x0000002a13027c25 */ /* 0x000fc8000f8e0002 */
[----:B------:R-:W-:Y:S01]  /*0b50*/  IMAD.X R19, R28, 0x1, R19, P1 ;  /* 0x000000011c137824 */ /* 0x000fe200008e0613 */
[----:B------:R-:W-:Y:S01]  /*0b60*/  IADD3 R3, PT, PT, R3, R11, RZ ;  /* 0x0000000b03037210 */ /* 0x000fe20007ffe0ff */
        /* <DEDUP_REMOVED lines=14> */
.L_x_4240:
        /* <DEDUP_REMOVED lines=9> */
.L_x_4254:
[----:B------:R-:W-:Y:S05]  /*0ce0*/  BSYNC B0 ;  /* 0x0000000000007941 */ /* 0x000fea0003800000 */
.L_x_4253:
        /* <DEDUP_REMOVED lines=8> */
.L_x_4255:
[----:B------:R-:W-:Y:S01]  /*0d70*/  IMAD.MOV.U32 R13, RZ, RZ, R2 ;  /* 0x000000ffff0d7224 */ /* 0x000fe200078e0002 */
[----:B------:R-:W-:-:S07]  /*0d80*/  MOV R6, R14 ;  /* 0x0000000e00067202 */ /* 0x000fce0000000f00 */
[----:B------:R-:W-:Y:S05]  /*0d90*/  WARPSYNC.COLLECTIVE R15, `(.L_x_4256) ;  /* 0x000000000f087348 */ /* 0x000fea0003c00000 */
[----:B------:R0:W1:Y:S02]  /*0da0*/  SHFL.DOWN P6, R14, R13, R12, R11 ;  /* 0x0800000c0d0e7389 */ /* 0x00006400000c000b */
[----:B01----:R-:W-:Y:S05]  /*0db0*/  ENDCOLLECTIVE ;  /* 0x000000000000791b */ /* 0x003fea0003800000 */
.L_x_4256:
[----:B------:R-:W-:Y:S05]  /*0dc0*/  BRA `(.L_x_4257) ;  /* 0xfffffff400a47947 */ /* 0x000fea000383ffff */
.L_x_4243:
[----:B------:R-:W-:Y:S01]  /*0dd0*/  HFMA2 R11, -RZ, RZ, 0, 0.0020122528076171875 ;  /* 0x0000181fff0b7431 */ /* 0x000fe200000001ff */
[----:B------:R-:W-:Y:S01]  /*0de0*/  BSSY B0, `(.L_x_4258) ;  /* 0x0000007000007945 */ /* 0x000fe20003800000 */
[----:B------:R-:W-:Y:S01]  /*0df0*/  MOV R13, R4 ;  /* 0x00000004000d7202 */ /* 0x000fe20000000f00 */
[----:B------:R-:W-:Y:S02]  /*0e00*/  IMAD.MOV.U32 R12, RZ, RZ, 0x2 ;  /* 0x00000002ff0c7424 */ /* 0x000fe400078e00ff */
[----:B------:R-:W-:-:S07]  /*0e10*/  IMAD.MOV.U32 R15, RZ, RZ, -0x1 ;  /* 0xffffffffff0f7424 */ /* 0x000fce00078e00ff */
[----:B-12--5:R-:W-:Y:S05]  /*0e20*/  WARPSYNC.COLLECTIVE R15, `(.L_x_4259) ;  /* 0x000000000f087348 */ /* 0x026fea0003c00000 */
[----:B------:R0:W3:Y:S02]  /*0e30*/  SHFL.DOWN P6, R14, R13, R12, R11 ;  /* 0x0800000c0d0e7389 */ /* 0x0000e400000c000b */
[----:B0123-5:R-:W-:Y:S05]  /*0e40*/  ENDCOLLECTIVE ;  /* 0x000000000000791b */ /* 0x02ffea0003800000 */
.L_x_4259:
[----:B------:R-:W-:Y:S05]  /*0e50*/  BSYNC B0 ;  /* 0x0000000000007941 */ /* 0x000fea0003800000 */
.L_x_4258:
        /* <DEDUP_REMOVED lines=8> */
.L_x_4260:
[----:B------:R-:W-:Y:S01]  /*0ee0*/  MOV R13, R2 ;  /* 0x00000002000d7202 */ /* 0x000fe20000000f00 */
[----:B------:R-:W-:-:S07]  /*0ef0*/  IMAD.MOV.U32 R5, RZ, RZ, R14 ;  /* 0x000000ffff057224 */ /* 0x000fce00078e000e */
[----:B------:R-:W-:Y:S05]  /*0f00*/  WARPSYNC.COLLECTIVE R15, `(.L_x_4261) ;  /* 0x000000000f087348 */ /* 0x000fea0003c00000 */
[----:B------:R0:W1:Y:S02]  /*0f10*/  SHFL.DOWN P6, R14, R13, R12, R11 ;  /* 0x0800000c0d0e7389 */ /* 0x00006400000c000b */
[----:B01----:R-:W-:Y:S05]  /*0f20*/  ENDCOLLECTIVE ;  /* 0x000000000000791b */ /* 0x003fea0003800000 */
.L_x_4261:
[----:B------:R-:W-:Y:S05]  /*0f30*/  BRA `(.L_x_4262) ;  /* 0xfffffff400b87947 */ /* 0x000fea000383ffff */
.L_x_4246:
[----:B------:R-:W-:Y:S01]  /*0f40*/  HFMA2 R12, -RZ, RZ, 0, 5.9604644775390625e-08 ;  /* 0x00000001ff0c7431 */ /* 0x000fe200000001ff */
[----:B------:R-:W-:Y:S01]  /*0f50*/  BSSY B0, `(.L_x_4263) ;  /* 0x0000007000007945 */ /* 0x000fe20003800000 */
[----:B------:R-:W-:Y:S01]  /*0f60*/  IMAD.MOV.U32 R13, RZ, RZ, R4 ;  /* 0x000000ffff0d7224 */ /* 0x000fe200078e0004 */
[----:B------:R-:W-:Y:S01]  /*0f70*/  MOV R15, 0xffffffff ;  /* 0xffffffff000f7802 */ /* 0x000fe20000000f00 */
[----:B------:R-:W-:-:S07]  /*0f80*/  IMAD.MOV.U32 R11, RZ, RZ, 0x181f ;  /* 0x0000181fff0b7424 */ /* 0x000fce00078e00ff */
[----:B0123-5:R-:W-:Y:S05]  /*0f90*/  WARPSYNC.COLLECTIVE R15, `(.L_x_4264) ;  /* 0x000000000f087348 */ /* 0x02ffea0003c00000 */
[----:B------:R4:W0:Y:S02]  /*0fa0*/  SHFL.DOWN P6, R14, R13, R12, R11 ;  /* 0x0800000c0d0e7389 */ /* 0x00082400000c000b */
[----:B012345:R-:W-:Y:S05]  /*0fb0*/  ENDCOLLECTIVE ;  /* 0x000000000000791b */ /* 0x03ffea0003800000 */
.L_x_4264:
[----:B------:R-:W-:Y:S05]  /*0fc0*/  BSYNC B0 ;  /* 0x0000000000007941 */ /* 0x000fea0003800000 */
.L_x_4263:
        /* <DEDUP_REMOVED lines=8> */
.L_x_4265:
[----:B------:R-:W-:Y:S01]  /*1050*/  IMAD.MOV.U32 R13, RZ, RZ, R2 ;  /* 0x000000ffff0d7224 */ /* 0x000fe200078e0002 */
[----:B------:R-:W-:-:S07]  /*1060*/  MOV R5, R14 ;  /* 0x0000000e00057202 */ /* 0x000fce0000000f00 */
[----:B------:R-:W-:Y:S05]  /*1070*/  WARPSYNC.COLLECTIVE R15, `(.L_x_4266) ;  /* 0x000000000f087348 */ /* 0x000fea0003c00000 */
[----:B------:R0:W1:Y:S02]  /*1080*/  SHFL.DOWN P6, R14, R13, R12, R11 ;  /* 0x0800000c0d0e7389 */ /* 0x00006400000c000b */
[----:B01----:R-:W-:Y:S05]  /*1090*/  ENDCOLLECTIVE ;  /* 0x000000000000791b */ /* 0x003fea0003800000 */
.L_x_4266:
[----:B------:R-:W-:Y:S05]  /*10a0*/  BRA `(.L_x_4267) ;  /* 0xfffffff400cc7947 */ /* 0x000fea000383ffff */
.L_x_4249:
[----:B------:R-:W-:Y:S01]  /*10b0*/  HFMA2 R11, -RZ, RZ, 0, 0.0020122528076171875 ;  /* 0x0000181fff0b7431 */ /* 0x000fe200000001ff */
[----:B------:R-:W-:Y:S01]  /*10c0*/  BSSY B0, `(.L_x_4268) ;  /* 0x0000007000007945 */ /* 0x000fe20003800000 */
[----:B------:R-:W-:Y:S01]  /*10d0*/  MOV R13, R4 ;  /* 0x00000004000d7202 */ /* 0x000fe20000000f00 */
[----:B------:R-:W-:Y:S02]  /*10e0*/  IMAD.MOV.U32 R12, RZ, RZ, RZ ;  /* 0x000000ffff0c7224 */ /* 0x000fe400078e00ff */
[----:B------:R-:W-:-:S07]  /*10f0*/  IMAD.MOV.U32 R15, RZ, RZ, -0x1 ;  /* 0xffffffffff0f7424 */ /* 0x000fce00078e00ff */
[----:B-12345:R-:W-:Y:S05]  /*1100*/  WARPSYNC.COLLECTIVE R15, `(.L_x_4269) ;  /* 0x000000000f087348 */ /* 0x03efea0003c00000 */
[----:B------:R0:W0:Y:S02]  /*1110*/  SHFL.IDX P6, R14, R13, R12, R11 ;  /* 0x0000000c0d0e7389 */ /* 0x00002400000c000b */
[----:B012345:R-:W-:Y:S05]  /*1120*/  ENDCOLLECTIVE ;  /* 0x000000000000791b */ /* 0x03ffea0003800000 */
.L_x_4269:
[----:B------:R-:W-:Y:S05]  /*1130*/  BSYNC B0 ;  /* 0x0000000000007941 */ /* 0x000fea0003800000 */
.L_x_4268:
[----:B------:R-:W-:Y:S02]  /*1140*/  HFMA2 R12, -RZ, RZ, 0, 0 ;  /* 0x00000000ff0c7431 */ /* 0x000fe400000001ff */
[----:B------:R-:W-:Y:S01]  /*1150*/  IMAD.MOV.U32 R13, RZ, RZ, R3 ;  /* 0x000000ffff0d7224 */ /* 0x000fe200078e0003 */
[----:B------:R-:W-:Y:S01]  /*1160*/  MOV R15, 0xffffffff ;  /* 0xffffffff000f7802 */ /* 0x000fe20000000f00 */
[----:B------:R-:W-:Y:S01]  /*1170*/  IMAD.MOV.U32 R11, RZ, RZ, 0x181f ;  /* 0x0000181fff0b7424 */ /* 0x000fe200078e00ff */
[----:B------:R-:W-:-:S07]  /*1180*/  MOV R5, R14 ;  /* 0x0000000e00057202 */ /* 0x000fce0000000f00 */
[----:B------:R-:W-:Y:S05]  /*1190*/  WARPSYNC.COLLECTIVE R15, `(.L_x_4270) ;  /* 0x000000000f087348 */ /* 0x000fea0003c00000 */
[----:B------:R0:W1:Y:S02]  /*11a0*/  SHFL.IDX P6, R14, R13, R12, R11 ;  /* 0x0000000c0d0e7389 */ /* 0x00006400000c000b */
[----:B01----:R-:W-:Y:S05]  /*11b0*/  ENDCOLLECTIVE ;  /* 0x000000000000791b */ /* 0x003fea0003800000 */
.L_x_4270:
[----:B------:R-:W-:Y:S01]  /*11c0*/  MOV R13, R2 ;  /* 0x00000002000d7202 */ /* 0x000fe20000000f00 */
[----:B------:R-:W-:-:S07]  /*11d0*/  IMAD.MOV.U32 R3, RZ, RZ, R14 ;  /* 0x000000ffff037224 */ /* 0x000fce00078e000e */
[----:B------:R-:W-:Y:S05]  /*11e0*/  WARPSYNC.COLLECTIVE R15, `(.L_x_4271) ;  /* 0x000000000f087348 */ /* 0x000fea0003c00000 */
[----:B------:R0:W1:Y:S02]  /*11f0*/  SHFL.IDX P6, R14, R13, R12, R11 ;  /* 0x0000000c0d0e7389 */ /* 0x00006400000c000b */
[----:B01----:R-:W-:Y:S05]  /*1200*/  ENDCOLLECTIVE ;  /* 0x000000000000791b */ /* 0x003fea0003800000 */
.L_x_4271:
[----:B------:R-:W-:Y:S05]  /*1210*/  BRA `(.L_x_4272) ;  /* 0xfffffff400e07947 */ /* 0x000fea000383ffff */
        .weak           $__internal_42_$__cuda_sm3x_div_rn_noftz_f32_slowpath
        .type           $__internal_42_$__cuda_sm3x_div_rn_noftz_f32_slowpath,@function
        .size           $__internal_42_$__cuda_sm3x_div_rn_noftz_f32_slowpath,(.L_x_7665 - $__internal_42_$__cuda_sm3x_div_rn_noftz_f32_slowpath)
$__internal_42_$__cuda_sm3x_div_rn_noftz_f32_slowpath:
        /* <DEDUP_REMOVED lines=34> */
.L_x_4274:
        /* <DEDUP_REMOVED lines=31> */
[----:B------:R-:W-:Y:S02]  /*1630*/  ISETP.NE.AND P2, PT, R31, RZ, PT ;  /* 0x000000ff1f00720c */ /* 0x000fe40003f45270 */
[----:B------:R-:W-:Y:S01]  /*1640*/  LOP3.LUT R15, R11, 0x7fffff, RZ, 0xc0, !PT ;  /* 0x007fffff0b0f7812 */ /* 0x000fe200078ec0ff */
[CCC-:B------:R-:W-:Y:S01]  /*1650*/  FFMA.RP R11, R29.reuse, R33.reuse, R14.reuse ;  /* 0x000000211d0b7223 */ /* 0x1c0fe2000000800e */
[----:B------:R-:W-:Y:S01]  /*1660*/  FFMA.RM R14, R29, R33, R14 ;  /* 0x000000211d0e7223 */ /* 0x000fe2000000400e */
[----:B------:R-:W-:Y:S01]  /*1670*/  IMAD.MOV R29, RZ, RZ, -R31 ;  /* 0x000000ffff1d7224 */ /* 0x000fe200078e0a1f */
        /* <DEDUP_REMOVED lines=15> */
.L_x_4281:
[----:B------:R-:W-:-:S04]  /*1770*/  LOP3.LUT R10, R10, 0x80000000, RZ, 0xc0, !PT ;  /* 0x800000000a0a7812 */ /* 0x000fc800078ec0ff */
[----:B------:R-:W-:Y:S01]  /*1780*/  LOP3.LUT R10, R10, 0x7f800000, RZ, 0xfc, !PT ;  /* 0x7f8000000a0a7812 */ /* 0x000fe200078efcff */
[----:B------:R-:W-:Y:S06]  /*1790*/  BRA `(.L_x_4282) ;  /* 0x0000000000047947 */ /* 0x000fec0003800000 */
.L_x_4280:
[----:B------:R-:W-:-:S07]  /*17a0*/  LEA R10, R30, R10, 0x17 ;  /* 0x0000000a1e0a7211 */ /* 0x000fce00078eb8ff */
.L_x_4282:
[----:B------:R-:W-:Y:S05]  /*17b0*/  BSYNC B2 ;  /* 0x0000000000027941 */ /* 0x000fea0003800000 */
.L_x_4279:
[----:B------:R-:W-:Y:S05]  /*17c0*/  BRA `(.L_x_4283) ;  /* 0x0000000000207947 */ /* 0x000fea0003800000 */
.L_x_4278:
[----:B------:R-:W-:-:S04]  /*17d0*/  LOP3.LUT R10, R14, 0x80000000, R10, 0x48, !PT ;  /* 0x800000000e0a7812 */ /* 0x000fc800078e480a */
[----:B------:R-:W-:Y:S01]  /*17e0*/  LOP3.LUT R10, R10, 0x7f800000, RZ, 0xfc, !PT ;  /* 0x7f8000000a0a7812 */ /* 0x000fe200078efcff */
[----:B------:R-:W-:Y:S06]  /*17f0*/  BRA `(.L_x_4283) ;  /* 0x0000000000147947 */ /* 0x000fec0003800000 */
.L_x_4277:
[----:B------:R-:W-:Y:S01]  /*1800*/  LOP3.LUT R10, R14, 0x80000000, R10, 0x48, !PT ;  /* 0x800000000e0a7812 */ /* 0x000fe200078e480a */
[----:B------:R-:W-:Y:S06]  /*1810*/  BRA `(.L_x_4283) ;  /* 0x00000000000c7947 */ /* 0x000fec0003800000 */
.L_x_4276:
[----:B------:R-:W0:Y:S01]  /*1820*/  MUFU.RSQ R10, -QNAN ;  /* 0xffc00000000a7908 */ /* 0x000e220000001400 */
[----:B------:R-:W-:Y:S05]  /*1830*/  BRA `(.L_x_4283) ;  /* 0x0000000000047947 */ /* 0x000fea0003800000 */
.L_x_4275:
[----:B------:R-:W-:-:S07]  /*1840*/  FADD.FTZ R10, R10, R14 ;  /* 0x0000000e0a0a7221 */ /* 0x000fce0000010000 */
.L_x_4283:
[----:B------:R-:W-:Y:S05]  /*1850*/  BSYNC B1 ;  /* 0x0000000000017941 */ /* 0x000fea0003800000 */
.L_x_4273:
[----:B------:R-:W-:Y:S02]  /*1860*/  HFMA2 R11, -RZ, RZ, 0, 0 ;  /* 0x00000000ff0b7431 */ /* 0x000fe400000001ff */
[----:B0-----:R-:W-:Y:S01]  /*1870*/  IMAD.MOV.U32 R14, RZ, RZ, R10 ;  /* 0x000000ffff0e7224 */ /* 0x001fe200078e000a */
[----:B------:R-:W-:-:S04]  /*1880*/  MOV R10, R12 ;  /* 0x0000000c000a7202 */ /* 0x000fc80000000f00 */
[----:B------:R-:W-:Y:S05]  /*1890*/  RET.REL.NODEC R10 `(_Z17LayerNormWarpImplI10DirectLoadIffE11DirectStoreIffEfLi1ELi1ELi1ELi8ELi1ELb0EEvT_T0_lld) ;  /* 0xffffffe40ad87950 */ /* 0x000fea0003c3ffff */
.L_x_4284:
        /* <DEDUP_REMOVED lines=14> */
.L_x_7665:


//--------------------- .text._Z17LayerNormWarpImplI10DirectLoadIffE11DirectStoreIffEfLi1ELi1ELi0ELi8ELi2ELb1EEvT_T0_lld --------------------------
	.section	.text._Z17LayerNormWarpImplI10DirectLoadIffE11DirectStoreIffEfLi1ELi1ELi0ELi8ELi2ELb1EEvT_T0_lld,"ax",@progbits
	.align	128
        .global         _Z17LayerNormWarpImplI10DirectLoadIffE11DirectStoreIffEfLi1ELi1ELi0ELi8ELi2ELb1EEvT_T0_lld
        .type           _Z17LayerNormWarpImplI10DirectLoadIffE11DirectStoreIffEfLi1ELi1ELi0ELi8ELi2ELb1EEvT_T0_lld,@function
        .size           _Z17LayerNormWarpImplI10DirectLoadIffE11DirectStoreIffEfLi1ELi1ELi0ELi8ELi2ELb1EEvT_T0_lld,(.L_x_7666 - _Z17LayerNormWarpImplI10DirectLoadIffE11DirectStoreIffEfLi1ELi1ELi0ELi8ELi2ELb1EEvT_T0_lld)
        .other          _Z17LayerNormWarpImplI10DirectLoadIffE11DirectStoreIffEfLi1ELi1ELi0ELi8ELi2ELb1EEvT_T0_lld,@"STO_CUDA_ENTRY STV_DEFAULT"
_Z17LayerNormWarpImplI10DirectLoadIffE11DirectStoreIffEfLi1ELi1ELi0ELi8ELi2ELb1EEvT_T0_lld:
.text._Z17LayerNormWarpImplI10DirectLoadIffE11DirectStoreIffEfLi1ELi1ELi0ELi8ELi2ELb1EEvT_T0_lld:
        /* <DEDUP_REMOVED lines=23> */
.L_x_4285:
        /* <DEDUP_REMOVED lines=32> */
.L_x_4326:
[----:B------:R-:W-:-:S04]  /*0370*/  ISETP.GE.U32.AND P1, PT, R32, UR42, PT ;  /* 0x0000002a20007c0c */ /* 0x000fc8000bf26070 */
[----:B------:R-:W-:-:S13]  /*0380*/  ISETP.GE.AND.EX P1, PT, RZ, UR43, PT, P1 ;  /* 0x0000002bff007c0c */ /* 0x000fda000bf26310 */
[C---:B------:R-:W-:Y:S02]  /*0390*/  @!P1 R2UR UR4, R20.reuse ;  /* 0x00000000140492ca */ /* 0x040fe400000e0000 */
[C---:B------:R-:W-:Y:S02]  /*03a0*/  @!P1 R2UR UR5, R21.reuse ;  /* 0x00000000150592ca */ /* 0x040fe400000e0000 */
[----:B------:R-:W-:Y:S02]  /*03b0*/  @!P1 R2UR UR6, R20 ;  /* 0x00000000140692ca */ /* 0x000fe400000e0000 */
[----:B------:R-:W-:Y:S02]  /*03c0*/  @!P1 R2UR UR7, R21 ;  /* 0x00000000150792ca */ /* 0x000fe400000e0000 */
[----:B---3--:R-:W-:Y:S02]  /*03d0*/  @!P1 IADD3 R8, P2, PT, R27, R28, RZ ;  /* 0x0000001c1b089210 */ /* 0x008fe40007f5e0ff */
[----:B------:R-:W-:-:S03]  /*03e0*/  @!P1 LEA R10, P0, R16, R27, 0x3 ;  /* 0x0000001b100a9211 */ /* 0x000fc600078018ff */
[C---:B------:R-:W-:Y:S01]  /*03f0*/  @!P1 IMAD.X R9, R25.reuse, 0x1, R26, P2 ;  /* 0x0000000119099824 */ /* 0x040fe200010e061a */
[----:B------:R-:W-:-:S05]  /*0400*/  @!P1 IADD3.X R11, PT, PT, R25, R23, RZ, P0, !PT ;  /* 0x00000017190b9210 */ /* 0x000fca00007fe4ff */
[----:B--2-4-:R-:W2:Y:S04]  /*0410*/  @!P1 LDG.E R7, desc[UR4][R10.64] ;  /* 0x000000040a079981 */ /* 0x014ea8000c1e1900 */
        /* <DEDUP_REMOVED lines=23> */
.L_x_4331:
        /* <DEDUP_REMOVED lines=15> */
[----:B0123--:R-:W-:Y:S05]  /*0680*/  CALL.REL.NOINC `($__internal_43_$__cuda_sm3x_div_rn_noftz_f32_slowpath) ;  /* 0x0000001800707944 */ /* 0x00ffea0003c00000 */
.L_x_4290:
[----:B------:R-:W-:Y:S05]  /*0690*/  BSYNC.RECONVERGENT B3 ;  /* 0x0000000000037941 */ /* 0x000fea0003800200 */
.L_x_4289:
[----:B--2---:R-:W-:-:S04]  /*06a0*/  FADD R7, -R6, R7 ;  /* 0x0000000706077221 */ /* 0x004fc80000000100 */
[C---:B------:R-:W-:Y:S01]  /*06b0*/  FMUL R11, R7.reuse, R7 ;  /* 0x00000007070b7220 */ /* 0x040fe20000400000 */
[----:B-1----:R-:W-:-:S03]  /*06c0*/  FFMA R6, R7, R9, R6 ;  /* 0x0000000907067223 */ /* 0x002fc60000000006 */
[----:B------:R-:W-:Y:S01]  /*06d0*/  FMUL R11, R4, R11 ;  /* 0x0000000b040b7220 */ /* 0x000fe20000400000 */
[----:B------:R-:W-:-:S03]  /*06e0*/  IMAD.MOV.U32 R4, RZ, RZ, R13 ;  /* 0x000000ffff047224 */ /* 0x000fc600078e000d */
[----:B---3--:R-:W-:-:S04]  /*06f0*/  FFMA R8, R11, R9, R8 ;  /* 0x000000090b087223 */ /* 0x008fc80000000008 */
[----:B------:R-:W-:-:S07]  /*0700*/  FADD R5, R5, R8 ;  /* 0x0000000805057221 */ /* 0x000fce0000000000 */
.L_x_4288:
[----:B------:R-:W-:Y:S05]  /*0710*/  BSYNC.RECONVERGENT B2 ;  /* 0x0000000000027941 */ /* 0x000fea0003800200 */
.L_x_4287:
[----:B------:R-:W-:-:S03]  /*0720*/  UMOV UR4, 0xffffffff ;  /* 0xffffffff00047882 */ /* 0x000fc60000000000 */
[----:B------:R-:W-:Y:S05]  /*0730*/  BRA.DIV UR4, `(.L_x_4291) ;  /* 0x0000000e04887947 */ /* 0x000fea000b800000 */
[----:B--2---:R2:W4:Y:S04]  /*0740*/  SHFL.DOWN PT, R7, R6, 0x2, 0x181f ;  /* 0x08581f0006077f89 */ /* 0x00452800000e0000 */
[----:B---3--:R2:W3:Y:S04]  /*0750*/  SHFL.DOWN PT, R8, R5, 0x2, 0x181f ;  /* 0x08581f0005087f89 */ /* 0x0084e800000e0000 */
[----:B------:R2:W0:Y:S02]  /*0760*/  SHFL.DOWN PT, R14, R4, 0x2, 0x181f ;  /* 0x08581f00040e7f89 */ /* 0x00042400000e0000 */
.L_x_4336:
        /* <DEDUP_REMOVED lines=15> */
[----:B-1234-:R-:W-:Y:S05]  /*0860*/  CALL.REL.NOINC `($__internal_43_$__cuda_sm3x_div_rn_noftz_f32_slowpath) ;  /* 0x0000001400f87944 */ /* 0x01efea0003c00000 */
.L_x_4295:
[----:B------:R-:W-:Y:S05]  /*0870*/  BSYNC.RECONVERGENT B3 ;  /* 0x0000000000037941 */ /* 0x000fea0003800200 */
.L_x_4294:
[----:B----4-:R-:W-:-:S04]  /*0880*/  FADD R7, -R6, R7 ;  /* 0x0000000706077221 */ /* 0x010fc80000000100 */
[C---:B------:R-:W-:Y:S01]  /*0890*/  FMUL R11, R7.reuse, R7 ;  /* 0x00000007070b7220 */ /* 0x040fe20000400000 */
[----:B-12---:R-:W-:-:S03]  /*08a0*/  FFMA R6, R7, R9, R6 ;  /* 0x0000000907067223 */ /* 0x006fc60000000006 */
[----:B------:R-:W-:Y:S01]  /*08b0*/  FMUL R11, R4, R11 ;  /* 0x0000000b040b7220 */ /* 0x000fe20000400000 */
[----:B------:R-:W-:-:S03]  /*08c0*/  IMAD.MOV.U32 R4, RZ, RZ, R13 ;  /* 0x000000ffff047224 */ /* 0x000fc600078e000d */
[----:B---3--:R-:W-:-:S04]  /*08d0*/  FFMA R8, R11, R9, R8 ;  /* 0x000000090b087223 */ /* 0x008fc80000000008 */
[----:B------:R-:W-:-:S07]  /*08e0*/  FADD R5, R5, R8 ;  /* 0x0000000805057221 */ /* 0x000fce0000000000 */
.L_x_4293:
[----:B------:R-:W-:Y:S05]  /*08f0*/  BSYNC.RECONVERGENT B2 ;  /* 0x0000000000027941 */ /* 0x000fea0003800200 */
.L_x_4292:
[----:B------:R-:W-:-:S03]  /*0900*/  UMOV UR4, 0xffffffff ;  /* 0xffffffff00047882 */ /* 0x000fc60000000000 */
[----:B------:R-:W-:Y:S05]  /*0910*/  BRA.DIV UR4, `(.L_x_4296) ;  /* 0x0000000e046c7947 */ /* 0x000fea000b800000 */
[----:B----4-:R0:W4:Y:S04]  /*0920*/  SHFL.DOWN PT, R7, R6, 0x1, 0x181f ;  /* 0x08381f0006077f89 */ /* 0x01012800000e0000 */
[----:B---3--:R0:W3:Y:S04]  /*0930*/  SHFL.DOWN PT, R8, R5, 0x1, 0x181f ;  /* 0x08381f0005087f89 */ /* 0x0080e800000e0000 */
[----:B------:R0:W0:Y:S02]  /*0940*/  SHFL.DOWN PT, R14, R4, 0x1, 0x181f ;  /* 0x08381f00040e7f89 */ /* 0x00002400000e0000 */
.L_x_4341:
        /* <DEDUP_REMOVED lines=16> */
.L_x_4300:
[----:B------:R-:W-:Y:S05]  /*0a50*/  BSYNC.RECONVERGENT B3 ;  /* 0x0000000000037941 */ /* 0x000fea0003800200 */
.L_x_4299:
[----:B----4-:R-:W-:-:S04]  /*0a60*/  FADD R7, -R6, R7 ;  /* 0x0000000706077221 */ /* 0x010fc80000000100 */
[C---:B------:R-:W-:Y:S01]  /*0a70*/  FMUL R11, R7.reuse, R7 ;  /* 0x00000007070b7220 */ /* 0x040fe20000400000 */
[----:B-12---:R-:W-:-:S03]  /*0a80*/  FFMA R6, R7, R9, R6 ;  /* 0x0000000907067223 */ /* 0x006fc60000000006 */
[----:B------:R-:W-:Y:S01]  /*0a90*/  FMUL R11, R4, R11 ;  /* 0x0000000b040b7220 */ /* 0x000fe20000400000 */
[----:B------:R-:W-:-:S03]  /*0aa0*/  IMAD.MOV.U32 R4, RZ, RZ, R13 ;  /* 0x000000ffff047224 */ /* 0x000fc600078e000d */
[----:B---3--:R-:W-:-:S04]  /*0ab0*/  FFMA R8, R11, R9, R8 ;  /* 0x000000090b087223 */ /* 0x008fc80000000008 */
[----:B------:R-:W-:-:S07]  /*0ac0*/  FADD R5, R5, R8 ;  /* 0x0000000805057221 */ /* 0x000fce0000000000 */
.L_x_4298:
[----:B------:R-:W-:Y:S05]  /*0ad0*/  BSYNC.RECONVERGENT B2 ;  /* 0x0000000000027941 */ /* 0x000fea0003800200 */
.L_x_4297:
[----:B------:R-:W-:-:S03]  /*0ae0*/  UMOV UR4, 0xffffffff ;  /* 0xffffffff00047882 */ /* 0x000fc60000000000 */
[----:B------:R-:W-:Y:S05]  /*0af0*/  BRA.DIV UR4, `(.L_x_4301) ;  /* 0x0000000e04507947 */ /* 0x000fea000b800000 */
.L_x_4344:
[----:B------:R-:W-:-:S03]  /*0b00*/  UMOV UR4, 0xffffffff ;  /* 0xffffffff00047882 */ /* 0x000fc60000000000 */
[----:B------:R-:W-:Y:S05]  /*0b10*/  BRA.DIV UR4, `(.L_x_4302) ;  /* 0x0000000e04707947 */ /* 0x000fea000b800000 */
.L_x_4347:
[----:B------:R-:W-:-:S03]  /*0b20*/  UMOV UR4, 0xffffffff ;  /* 0xffffffff00047882 */ /* 0x000fc60000000000 */
[----:B------:R-:W-:Y:S05]  /*0b30*/  BRA.DIV UR4, `(.L_x_4303) ;  /* 0x0000000e04907947 */ /* 0x000fea000b800000 */
.L_x_4350:
[----:B------:R-:W-:Y:S04]  /*0b40*/  BSSY.RECONVERGENT B0, `(.L_x_4304) ;  /* 0x000000f000007945 */ /* 0x000fe80003800200 */
[----:B------:R-:W-:Y:S05]  /*0b50*/  @P1 BRA `(.L_x_4305) ;  /* 0x0000000000341947 */ /* 0x000fea0003800000 */
[----:B-12---:R-:W-:Y:S01]  /*0b60*/  SHF.R.S32.HI R4, RZ, 0x1f, R24 ;  /* 0x0000001fff047819 */ /* 0x006fe20000011418 */
[----:B------:R-:W-:Y:S01]  /*0b70*/  IMAD.MOV.U32 R5, RZ, RZ, RZ ;  /* 0x000000ffff057224 */ /* 0x000fe200078e00ff */
[----:B------:R-:W-:Y:S02]  /*0b80*/  R2UR UR4, R20 ;  /* 0x00000000140472ca */ /* 0x000fe400000e0000 */
[----:B------:R-:W-:Y:S01]  /*0b90*/  R2UR UR5, R21 ;  /* 0x00000000150572ca */ /* 0x000fe200000e0000 */
[----:B----4-:R-:W-:Y:S01]  /*0ba0*/  IMAD R7, R4, UR38, RZ ;  /* 0x0000002604077c24 */ /* 0x010fe2000f8e02ff */
        /* <DEDUP_REMOVED lines=8> */
.L_x_4305:
[----:B------:R-:W-:Y:S05]  /*0c30*/  BSYNC.RECONVERGENT B0 ;  /* 0x0000000000007941 */ /* 0x000fea0003800200 */
.L_x_4304:
[----:B------:R-:W-:-:S03]  /*0c40*/  UMOV UR4, 0xffffffff ;  /* 0xffffffff00047882 */ /* 0x000fc60000000000 */
[----:B------:R-:W-:Y:S05]  /*0c50*/  BRA.DIV UR4, `(.L_x_4306) ;  /* 0x0000000e04707947 */ /* 0x000fea000b800000 */
[----:B012---:R0:W1:Y:S04]  /*0c60*/  SHFL.DOWN PT, R6, R3, 0x4, 0x181f ;  /* 0x08981f0003067f89 */ /* 0x00706800000e0000 */
[----:B------:R0:W2:Y:S04]  /*0c70*/  SHFL.DOWN PT, R4, R2, 0x4, 0x181f ;  /* 0x08981f0002047f89 */ /* 0x0000a800000e0000 */
[----:B------:R0:W0:Y:S02]  /*0c80*/  SHFL.DOWN PT, R14, R0, 0x4, 0x181f ;  /* 0x08981f00000e7f89 */ /* 0x00002400000e0000 */
.L_x_4355:
[----:B0-----:R-:W-:Y:S01]  /*0c90*/  FSETP.NEU.AND P2, PT, R14, RZ, PT ;  /* 0x000000ff0e00720b */ /* 0x001fe20003f4d000 */
[----:B------:R-:W-:-:S12]  /*0ca0*/  BSSY.RECONVERGENT B2, `(.L_x_4307) ;  /* 0x0000018000027945 */ /* 0x000fd80003800200 */
[----:B------:R-:W-:Y:S05]  /*0cb0*/  @!P2 BRA `(.L_x_4308) ;  /* 0x000000000058a947 */ /* 0x000fea0003800000 */
[----:B------:R-:W-:Y:S01]  /*0cc0*/  FADD R5, R0, R14 ;  /* 0x0000000e00057221 */ /* 0x000fe20000000000 */
[----:B------:R-:W-:Y:S03]  /*0cd0*/  BSSY.RECONVERGENT B3, `(.L_x_4309) ;  /* 0x000000d000037945 */ /* 0x000fe60003800200 */
[----:B---3--:R-:W4:Y:S08]  /*0ce0*/  MUFU.RCP R8, R5 ;  /* 0x0000000500087308 */ /* 0x008f300000001000 */
        /* <DEDUP_REMOVED lines=9> */
[----:B-12---:R-:W-:Y:S05]  /*0d80*/  CALL.REL.NOINC `($__internal_43_$__cuda_sm3x_div_rn_noftz_f32_slowpath) ;  /* 0x0000001000b07944 */ /* 0x006fea0003c00000 */
[----:B------:R-:W-:-:S07]  /*0d90*/  IMAD.MOV.U32 R7, RZ, RZ, R9 ;  /* 0x000000ffff077224 */ /* 0x000fce00078e0009 */
.L_x_4310:
[----:B------:R-:W-:Y:S05]  /*0da0*/  BSYNC.RECONVERGENT B3 ;  /* 0x0000000000037941 */ /* 0x000fea0003800200 */
.L_x_4309:
[----:B-1----:R-:W-:-:S04]  /*0db0*/  FADD R6, -R3, R6 ;  /* 0x0000000603067221 */ /* 0x002fc80000000100 */
[C---:B------:R-:W-:Y:S01]  /*0dc0*/  FMUL R9, R6.reuse, R6 ;  /* 0x0000000606097220 */ /* 0x040fe20000400000 */
[----:B------:R-:W-:-:S03]  /*0dd0*/  FFMA R3, R6, R7, R3 ;  /* 0x0000000706037223 */ /* 0x000fc60000000003 */
[----:B------:R-:W-:Y:S01]  /*0de0*/  FMUL R9, R0, R9 ;  /* 0x0000000900097220 */ /* 0x000fe20000400000 */
[----:B------:R-:W-:-:S03]  /*0df0*/  MOV R0, R5 ;  /* 0x0000000500007202 */ /* 0x000fc60000000f00 */
[----:B--2---:R-:W-:-:S04]  /*0e00*/  FFMA R9, R9, R7, R4 ;  /* 0x0000000709097223 */ /* 0x004fc80000000004 */
[----:B------:R-:W-:-:S07]  /*0e10*/  FADD R2, R2, R9 ;  /* 0x0000000902027221 */ /* 0x000fce0000000000 */
.L_x_4308:
[----:B------:R-:W-:Y:S05]  /*0e20*/  BSYNC.RECONVERGENT B2 ;  /* 0x0000000000027941 */ /* 0x000fea0003800200 */
.L_x_4307:
[----:B------:R-:W-:-:S03]  /*0e30*/  UMOV UR4, 0xffffffff ;  /* 0xffffffff00047882 */ /* 0x000fc60000000000 */
[----:B------:R-:W-:Y:S05]  /*0e40*/  BRA.DIV UR4, `(.L_x_4311) ;  /* 0x0000000e04507947 */ /* 0x000fea000b800000 */
[----:B-1----:R0:W1:Y:S04]  /*0e50*/  SHFL.DOWN PT, R6, R3, 0x2, 0x181f ;  /* 0x08581f0003067f89 */ /* 0x00206800000e0000 */
[----:B--2---:R0:W2:Y:S04]  /*0e60*/  SHFL.DOWN PT, R4, R2, 0x2, 0x181f ;  /* 0x08581f0002047f89 */ /* 0x0040a800000e0000 */
[----:B------:R0:W0:Y:S02]  /*0e70*/  SHFL.DOWN PT, R14, R0, 0x2, 0x181f ;  /* 0x08581f00000e7f89 */ /* 0x00002400000e0000 */
.L_x_4360:
        /* <DEDUP_REMOVED lines=15> */
[----:B-12---:R-:W-:Y:S05]  /*0f70*/  CALL.REL.NOINC `($__internal_43_$__cuda_sm3x_div_rn_noftz_f32_slowpath) ;  /* 0x0000001000347944 */ /* 0x006fea0003c00000 */
[----:B------:R-:W-:-:S07]  /*0f80*/  MOV R7, R9 ;  /* 0x0000000900077202 */ /* 0x000fce0000000f00 */
.L_x_4315:
[----:B------:R-:W-:Y:S05]  /*0f90*/  BSYNC.RECONVERGENT B3 ;  /* 0x0000000000037941 */ /* 0x000fea0003800200 */
.L_x_4314:
[----:B-1----:R-:W-:-:S04]  /*0fa0*/  FADD R6, -R3, R6 ;  /* 0x0000000603067221 */ /* 0x002fc80000000100 */
[C---:B------:R-:W-:Y:S01]  /*0fb0*/  FMUL R9, R6.reuse, R6 ;  /* 0x0000000606097220 */ /* 0x040fe20000400000 */
[----:B------:R-:W-:-:S03]  /*0fc0*/  FFMA R3, R6, R7, R3 ;  /* 0x0000000706037223 */ /* 0x000fc60000000003 */
[----:B------:R-:W-:Y:S01]  /*0fd0*/  FMUL R9, R0, R9 ;  /* 0x0000000900097220 */ /* 0x000fe20000400000 */
[----:B------:R-:W-:-:S03]  /*0fe0*/  IMAD.MOV.U32 R0, RZ, RZ, R5 ;  /* 0x000000ffff007224 */ /* 0x000fc600078e0005 */
[----:B--2---:R-:W-:-:S04]  /*0ff0*/  FFMA R9, R9, R7, R4 ;  /* 0x0000000709097223 */ /* 0x004fc80000000004 */
[----:B------:R-:W-:-:S07]  /*1000*/  FADD R2, R2, R9 ;  /* 0x0000000902027221 */ /* 0x000fce0000000000 */
.L_x_4313:
[----:B------:R-:W-:Y:S05]  /*1010*/  BSYNC.RECONVERGENT B2 ;  /* 0x0000000000027941 */ /* 0x000fea0003800200 */
.L_x_4312:
[----:B------:R-:W-:-:S03]  /*1020*/  UMOV UR4, 0xffffffff ;  /* 0xffffffff00047882 */ /* 0x000fc60000000000 */
[----:B------:R-:W-:Y:S05]  /*1030*/  BRA.DIV UR4, `(.L_x_4316) ;  /* 0x0000000e04307947 */ /* 0x000fea000b800000 */
[----:B-1----:R0:W1:Y:S04]  /*1040*/  SHFL.DOWN PT, R6, R3, 0x1, 0x181f ;  /* 0x08381f0003067f89 */ /* 0x00206800000e0000 */
[----:B--2---:R0:W2:Y:S04]  /*1050*/  SHFL.DOWN PT, R4, R2, 0x1, 0x181f ;  /* 0x08381f0002047f89 */ /* 0x0040a800000e0000 */
[----:B------:R0:W0:Y:S02]  /*1060*/  SHFL.DOWN PT, R14, R0, 0x1, 0x181f ;  /* 0x08381f00000e7f89 */ /* 0x00002400000e0000 */
.L_x_4365:
        /* <DEDUP_REMOVED lines=17> */
.L_x_4320:
[----:B------:R-:W-:Y:S05]  /*1180*/  BSYNC.RECONVERGENT B3 ;  /* 0x0000000000037941 */ /* 0x000fea0003800200 */
.L_x_4319:
[----:B-1----:R-:W-:-:S04]  /*1190*/  FADD R6, -R3, R6 ;  /* 0x0000000603067221 */ /* 0x002fc80000000100 */
[C---:B------:R-:W-:Y:S01]  /*11a0*/  FMUL R9, R6.reuse, R6 ;  /* 0x0000000606097220 */ /* 0x040fe20000400000 */
[----:B------:R-:W-:-:S03]  /*11b0*/  FFMA R3, R6, R7, R3 ;  /* 0x0000000706037223 */ /* 0x000fc60000000003 */
[----:B------:R-:W-:Y:S01]  /*11c0*/  FMUL R9, R0, R9 ;  /* 0x0000000900097220 */ /* 0x000fe20000400000 */
[----:B------:R-:W-:-:S03]  /*11d0*/  MOV R0, R5 ;  /* 0x0000000500007202 */ /* 0x000fc60000000f00 */
[----:B--2---:R-:W-:-:S04]  /*11e0*/  FFMA R9, R9, R7, R4 ;  /* 0x0000000709097223 */ /* 0x004fc80000000004 */
[----:B------:R-:W-:-:S07]  /*11f0*/  FADD R2, R2, R9 ;  /* 0x0000000902027221 */ /* 0x000fce0000000000 */
.L_x_4318:
[----:B------:R-:W-:Y:S05]  /*1200*/  BSYNC.RECONVERGENT B2 ;  /* 0x0000000000027941 */ /* 0x000fea0003800200 */
.L_x_4317:
[----:B------:R-:W-:-:S03]  /*1210*/  UMOV UR4, 0xffffffff ;  /* 0xffffffff00047882 */ /* 0x000fc60000000000 */
[----:B------:R-:W-:Y:S05]  /*1220*/  BRA.DIV UR4, `(.L_x_4321) ;  /* 0x0000000e04107947 */ /* 0x000fea000b800000 */
.L_x_4368:
[----:B------:R-:W-:-:S03]  /*1230*/  UMOV UR4, 0xffffffff ;  /* 0xffffffff00047882 */ /* 0x000fc60000000000 */
[----:B------:R-:W-:Y:S05]  /*1240*/  BRA.DIV UR4, `(.L_x_4322) ;  /* 0x0000000e04307947 */ /* 0x000fea000b800000 */
.L_x_4371:
[----:B------:R-:W-:-:S03]  /*1250*/  UMOV UR4, 0xffffffff ;  /* 0xffffffff00047882 */ /* 0x000fc60000000000 */
[----:B------:R-:W-:Y:S05]  /*1260*/  BRA.DIV UR4, `(.L_x_4323) ;  /* 0x0000000e04507947 */ /* 0x000fea000b800000 */
.L_x_4374:
        /* <DEDUP_REMOVED lines=12> */
[----:B------:R-:W-:-:S04]  /*1330*/  IMAD R5, R5, UR39, R0 ;  /* 0x0000002705057c24 */ /* 0x000fc8000f8e0200 */
[----:B------:R-:W-:-:S05]  /*1340*/  IMAD.IADD R3, R3, 0x1, R5 ;  /* 0x0000000103037824 */ /* 0x000fca00078e0205 */
[----:B------:R-:W-:Y:S02]  /*1350*/  LEA.HI.X R5, R2, UR37, R3, 0x2, P1 ;  /* 0x0000002502057c11 */ /* 0x000fe400088f1403 */
[----:B------:R-:W-:-:S05]  /*1360*/  MOV R3, 0x7fc00000 ;  /* 0x7fc0000000037802 */ /* 0x000fca0000000f00 */
[----:B------:R0:W-:Y:S02]  /*1370*/  STG.E desc[UR4][R4.64], R3 ;  /* 0x0000000304007986 */ /* 0x0001e4000c101904 */
.L_x_4325:
[----:B------:R-:W-:Y:S05]  /*1380*/  BSYNC.RECONVERGENT B0 ;  /* 0x0000000000007941 */ /* 0x000fea0003800200 */
.L_x_4324:
[----:B------:R-:W-:Y:S02]  /*1390*/  IADD3 R33, P2, PT, RZ, R33, RZ ;  /* 0x00000021ff217210 */ /* 0x000fe40007f5e0ff */
[----:B------:R-:W-:-:S03]  /*13a0*/  LEA R27, P1, R18, R27, 0x3 ;  /* 0x0000001b121b7211 */ /* 0x000fc600078218ff */
[----:B------:R-:W-:Y:S01]  /*13b0*/  IMAD.U32.X R24, R29, 0x2, R24, P2 ;  /* 0x000000021d187824 */ /* 0x000fe200010e0418 */
[----:B------:R-:W-:Y:S01]  /*13c0*/  IADD3.X R25, PT, PT, R25, R22, RZ, P1, !PT ;  /* 0x0000001619197210 */ /* 0x000fe20000ffe4ff */
[----:B------:R-:W-:Y:S08]  /*13d0*/  @!P0 BRA `(.L_x_4326) ;  /* 0xffffffec00e48947 */ /* 0x000ff0000383ffff */
[----:B------:R-:W-:Y:S05]  /*13e0*/  EXIT ;  /* 0x000000000000794d */ /* 0x000fea0003800000 */
.L_x_4286:
[----:B------:R-:W-:Y:S01]  /*13f0*/  BSSY B0, `(.L_x_4327) ;  /* 0x0000008000007945 */ /* 0x000fe20003800000 */
[----:B------:R-:W-:Y:S01]  /*1400*/  IMAD.MOV.U32 R13, RZ, RZ, R6 ;  /* 0x000000ffff0d7224 */ /* 0x000fe200078e0006 */
[----:B------:R-:W-:Y:S01]  /*1410*/  MOV R12, 0x4 ;  /* 0x00000004000c7802 */ /* 0x000fe20000000f00 */
[----:B------:R-:W-:Y:S01]  /*1420*/  IMAD.MOV.U32 R11, RZ, RZ, 0x181f ;  /* 0x0000181fff0b7424 */ /* 0x000fe200078e00ff */
[----:B------:R-:W-:-:S07]  /*1430*/  MOV R15, 0xffffffff ;  /* 0xffffffff000f7802 */ /* 0x000fce0000000f00 */
[----:B0-----:R-:W-:Y:S05]  /*1440*/  WARPSYNC.COLLECTIVE R15, `(.L_x_4328) ;  /* 0x000000000f087348 */ /* 0x001fea0003c00000 */
[----:B------:R1:W2:Y:S02]  /*1450*/  SHFL.DOWN P6, R14, R13, R12, R11 ;  /* 0x0800000c0d0e7389 */ /* 0x0002a400000c000b */
[----:B012---:R-:W-:Y:S05]  /*1460*/  ENDCOLLECTIVE ;  /* 0x000000000000791b */ /* 0x007fea0003800000 */
.L_x_4328:
[----:B------:R-:W-:Y:S05]  /*1470*/  BSYNC B0 ;  /* 0x0000000000007941 */ /* 0x000fea0003800000 */
.L_x_4327:
        /* <DEDUP_REMOVED lines=8> */
.L_x_4329:
[----:B------:R-:W-:Y:S01]  /*1500*/  IMAD.MOV.U32 R13, RZ, RZ, R4 ;  /* 0x000000ffff0d7224 */ /* 0x000fe200078e0004 */
[----:B------:R-:W-:-:S07]  /*1510*/  MOV R8, R14 ;  /* 0x0000000e00087202 */ /* 0x000fce0000000f00 */
[----:B------:R-:W-:Y:S05]  /*1520*/  WARPSYNC.COLLECTIVE R15, `(.L_x_4330) ;  /* 0x000000000f087348 */ /* 0x000fea0003c00000 */
[----:B------:R0:W1:Y:S02]  /*1530*/  SHFL.DOWN P6, R14, R13, R12, R11 ;  /* 0x0800000c0d0e7389 */ /* 0x00006400000c000b */
[----:B01----:R-:W-:Y:S05]  /*1540*/  ENDCOLLECTIVE ;  /* 0x000000000000791b */ /* 0x003fea0003800000 */
.L_x_4330:
[----:B------:R-:W-:Y:S05]  /*1550*/  BRA `(.L_x_4331) ;  /* 0xfffffff0000c7947 */ /* 0x000fea000383ffff */
.L_x_4291:
[----:B------:R-:W-:Y:S01]  /*1560*/  HFMA2 R11, -RZ, RZ, 0, 0.0020122528076171875 ;  /* 0x0000181fff0b7431 */ /* 0x000fe200000001ff */
[----:B------:R-:W-:Y:S01]  /*1570*/  BSSY B0, `(.L_x_4332) ;  /* 0x0000007000007945 */ /* 0x000fe20003800000 */
[----:B------:R-:W-:Y:S01]  /*1580*/  MOV R13, R6 ;  /* 0x00000006000d7202 */ /* 0x000fe20000000f00 */
[----:B------:R-:W-:Y:S02]  /*1590*/  IMAD.MOV.U32 R12, RZ, RZ, 0x2 ;  /* 0x00000002ff0c7424 */ /* 0x000fe400078e00ff */
[----:B------:R-:W-:-:S07]  /*15a0*/  IMAD.MOV.U32 R15, RZ, RZ, -0x1 ;  /* 0xffffffffff0f7424 */ /* 0x000fce00078e00ff */
[----:B0123--:R-:W-:Y:S05]  /*15b0*/  WARPSYNC.COLLECTIVE R15, `(.L_x_4333) ;  /* 0x000000000f087348 */ /* 0x00ffea0003c00000 */
[----:B------:R4:W0:Y:S02]  /*15c0*/  SHFL.DOWN P6, R14, R13, R12, R11 ;  /* 0x0800000c0d0e7389 */ /* 0x00082400000c000b */
[----:B01234-:R-:W-:Y:S05]  /*15d0*/  ENDCOLLECTIVE ;  /* 0x000000000000791b */ /* 0x01ffea0003800000 */
.L_x_4333:
[----:B------:R-:W-:Y:S05]  /*15e0*/  BSYNC B0 ;  /* 0x0000000000007941 */ /* 0x000fea0003800000 */
.L_x_4332:
        /* <DEDUP_REMOVED lines=8> */
.L_x_4334:
[----:B------:R-:W-:Y:S01]  /*1670*/  MOV R13, R4 ;  /* 0x00000004000d7202 */ /* 0x000fe20000000f00 */
[----:B------:R-:W-:-:S07]  /*1680*/  IMAD.MOV.U32 R8, RZ, RZ, R14 ;  /* 0x000000ffff087224 */ /* 0x000fce00078e000e */
[----:B------:R-:W-:Y:S05]  /*1690*/  WARPSYNC.COLLECTIVE R15, `(.L_x_4335) ;  /* 0x000000000f087348 */ /* 0x000fea0003c00000 */
[----:B------:R0:W1:Y:S02]  /*16a0*/  SHFL.DOWN P6, R14, R13, R12, R11 ;  /* 0x0800000c0d0e7389 */ /* 0x00006400000c000b */
[----:B01----:R-:W-:Y:S05]  /*16b0*/  ENDCOLLECTIVE ;  /* 0x000000000000791b */ /* 0x003fea0003800000 */
.L_x_4335:
[----:B------:R-:W-:Y:S05]  /*16c0*/  BRA `(.L_x_4336) ;  /* 0xfffffff000287947 */ /* 0x000fea000383ffff */
.L_x_4296:
[----:B------:R-:W-:Y:S01]  /*16d0*/  HFMA2 R12, -RZ, RZ, 0, 5.9604644775390625e-08 ;  /* 0x00000001ff0c7431 */ /* 0x000fe200000001ff */
[----:B------:R-:W-:Y:S01]  /*16e0*/  BSSY B0, `(.L_x_4337) ;  /* 0x0000007000007945 */ /* 0x000fe20003800000 */
[----:B------:R-:W-:Y:S01]  /*16f0*/  IMAD.MOV.U32 R13, RZ, RZ, R6 ;  /* 0x000000ffff0d7224 */ /* 0x000fe200078e0006 */
[----:B------:R-:W-:Y:S01]  /*1700*/  MOV R15, 0xffffffff ;  /* 0xffffffff000f7802 */ /* 0x000fe20000000f00 */
[----:B------:R-:W-:-:S07]  /*1710*/  IMAD.MOV.U32 R11, RZ, RZ, 0x181f ;  /* 0x0000181fff0b7424 */ /* 0x000fce00078e00ff */
[----:B-1234-:R-:W-:Y:S05]  /*1720*/  WARPSYNC.COLLECTIVE R15, `(.L_x_4338) ;  /* 0x000000000f087348 */ /* 0x01efea0003c00000 */
[----:B------:R0:W0:Y:S02]  /*1730*/  SHFL.DOWN P6, R14, R13, R12, R11 ;  /* 0x0800000c0d0e7389 */ /* 0x00002400000c000b */
[----:B01234-:R-:W-:Y:S05]  /*1740*/  ENDCOLLECTIVE ;  /* 0x000000000000791b */ /* 0x01ffea0003800000 */
.L_x_4338:
[----:B------:R-:W-:Y:S05]  /*1750*/  BSYNC B0 ;  /* 0x0000000000007941 */ /* 0x000fea0003800000 */
.L_x_4337:
        /* <DEDUP_REMOVED lines=8> */
.L_x_4339:
[----:B------:R-:W-:Y:S01]  /*17e0*/  IMAD.MOV.U32 R13, RZ, RZ, R4 ;  /* 0x000000ffff0d7224 */ /* 0x000fe200078e0004 */
[----:B------:R-:W-:-:S07]  /*17f0*/  MOV R8, R14 ;  /* 0x0000000e00087202 */ /* 0x000fce0000000f00 */
[----:B------:R-:W-:Y:S05]  /*1800*/  WARPSYNC.COLLECTIVE R15, `(.L_x_4340) ;  /* 0x000000000f087348 */ /* 0x000fea0003c00000 */
[----:B------:R0:W1:Y:S02]  /*1810*/  SHFL.DOWN P6, R14, R13, R12, R11 ;  /* 0x0800000c0d0e7389 */ /* 0x00006400000c000b */
[----:B01----:R-:W-:Y:S05]  /*1820*/  ENDCOLLECTIVE ;  /* 0x000000000000791b */ /* 0x003fea0003800000 */
.L_x_4340:
[----:B------:R-:W-:Y:S05]  /*1830*/  BRA `(.L_x_4341) ;  /* 0xfffffff000447947 */ /* 0x000fea000383ffff */
.L_x_4301:
[----:B------:R-:W-:Y:S01]  /*1840*/  HFMA2 R11, -RZ, RZ, 0, 0.0020122528076171875 ;  /* 0x0000181fff0b7431 */ /* 0x000fe200000001ff */
[----:B------:R-:W-:Y:S01]  /*1850*/  BSSY B0, `(.L_x_4342) ;  /* 0x0000007000007945 */ /* 0x000fe20003800000 */
[----:B------:R-:W-:Y:S01]  /*1860*/  MOV R13, R6 ;  /* 0x00000006000d7202 */ /* 0x000fe20000000f00 */
[----:B------:R-:W-:Y:S02]  /*1870*/  IMAD.MOV.U32 R12, RZ, RZ, RZ ;  /* 0x000000ffff0c7224 */ /* 0x000fe400078e00ff */
[----:B------:R-:W-:-:S07]  /*1880*/  IMAD.MOV.U32 R15, RZ, RZ, -0x1 ;  /* 0xffffffffff0f7424 */ /* 0x000fce00078e00ff */
[----:B-1234-:R-:W-:Y:S05]  /*1890*/  WARPSYNC.COLLECTIVE R15, `(.L_x_4343) ;  /* 0x000000000f087348 */ /* 0x01efea0003c00000 */
[----:B------:R0:W0:Y:S02]  /*18a0*/  SHFL.IDX P6, R14, R13, R12, R11 ;  /* 0x0000000c0d0e7389 */ /* 0x00002400000c000b */
[----:B01234-:R-:W-:Y:S05]  /*18b0*/  ENDCOLLECTIVE ;  /* 0x000000000000791b */ /* 0x01ffea0003800000 */
.L_x_4343:
[----:B------:R-:W-:Y:S05]  /*18c0*/  BSYNC B0 ;  /* 0x0000000000007941 */ /* 0x000fea0003800000 */
.L_x_4342:
[----:B------:R-:W-:Y:S05]  /*18d0*/  BRA `(.L_x_4344) ;  /* 0xfffffff000887947 */ /* 0x000fea000383ffff */
.L_x_4302:
        /* <DEDUP_REMOVED lines=8> */
.L_x_4346:
[----:B------:R-:W-:Y:S05]  /*1960*/  BSYNC B0 ;  /* 0x0000000000007941 */ /* 0x000fea0003800000 */
.L_x_4345:
[----:B------:R-:W-:Y:S05]  /*1970*/  BRA `(.L_x_4347) ;  /* 0xfffffff000687947 */ /* 0x000fea000383ffff */
.L_x_4303:
        /* <DEDUP_REMOVED lines=8> */
.L_x_4349:
[----:B------:R-:W-:Y:S05]  /*1a00*/  BSYNC B0 ;  /* 0x0000000000007941 */ /* 0x000fea0003800000 */
.L_x_4348:
[----:B------:R-:W-:Y:S05]  /*1a10*/  BRA `(.L_x_4350) ;  /* 0xfffffff000487947 */ /* 0x000fea000383ffff */
.L_x_4306:
[----:B------:R-:W-:Y:S01]  /*1a20*/  HFMA2 R11, -RZ, RZ, 0, 0.0020122528076171875 ;  /* 0x0000181fff0b7431 */ /* 0x000fe200000001ff */
[----:B------:R-:W-:Y:S01]  /*1a30*/  BSSY B0, `(.L_x_4351) ;  /* 0x0000007000007945 */ /* 0x000fe20003800000 */
[----:B------:R-:W-:Y:S01]  /*1a40*/  MOV R13, R3 ;  /* 0x00000003000d7202 */ /* 0x000fe20000000f00 */
[----:B------:R-:W-:Y:S02]  /*1a50*/  IMAD.MOV.U32 R12, RZ, RZ, 0x4 ;  /* 0x00000004ff0c7424 */ /* 0x000fe400078e00ff */
[----:B------:R-:W-:-:S07]  /*1a60*/  IMAD.MOV.U32 R15, RZ, RZ, -0x1 ;  /* 0xffffffffff0f7424 */ /* 0x000fce00078e00ff */
[----:B01234-:R-:W-:Y:S05]  /*1a70*/  WARPSYNC.COLLECTIVE R15, `(.L_x_4352) ;  /* 0x000000000f087348 */ /* 0x01ffea0003c00000 */
[----:B------:R0:W0:Y:S02]  /*1a80*/  SHFL.DOWN P6, R14, R13, R12, R11 ;  /* 0x0800000c0d0e7389 */ /* 0x00002400000c000b */
[----:B01234-:R-:W-:Y:S05]  /*1a90*/  ENDCOLLECTIVE ;  /* 0x000000000000791b */ /* 0x01ffea0003800000 */
.L_x_4352:
[----:B------:R-:W-:Y:S05]  /*1aa0*/  BSYNC B0 ;  /* 0x0000000000007941 */ /* 0x000fea0003800000 */
.L_x_4351:
        /* <DEDUP_REMOVED lines=8> */
.L_x_4353:
[----:B------:R-:W-:Y:S01]  /*1b30*/  MOV R13, R0 ;  /* 0x00000000000d7202 */ /* 0x000fe20000000f00 */
[----:B------:R-:W-:-:S07]  /*1b40*/  IMAD.MOV.U32 R4, RZ, RZ, R14 ;  /* 0x000000ffff047224 */ /* 0x000fce00078e000e */
[----:B------:R-:W-:Y:S05]  /*1b50*/  WARPSYNC.COLLECTIVE R15, `(.L_x_4354) ;  /* 0x000000000f087348 */ /* 0x000fea0003c00000 */
[----:B------:R0:W1:Y:S02]  /*1b60*/  SHFL.DOWN P6, R14, R13, R12, R11 ;  /* 0x0800000c0d0e7389 */ /* 0x00006400000c000b */
[----:B01----:R-:W-:Y:S05]  /*1b70*/  ENDCOLLECTIVE ;  /* 0x000000000000791b */ /* 0x003fea0003800000 */
.L_x_4354:
[----:B------:R-:W-:Y:S05]  /*1b80*/  BRA `(.L_x_4355) ;  /* 0xfffffff000407947 */ /* 0x000fea000383ffff */
.L_x_4311:
[----:B------:R-:W-:Y:S01]  /*1b90*/  HFMA2 R11, -RZ, RZ, 0, 0.0020122528076171875 ;  /* 0x0000181fff0b7431 */ /* 0x000fe200000001ff */
[----:B------:R-:W-:Y:S01]  /*1ba0*/  BSSY B0, `(.L_x_4356) ;  /* 0x0000007000007945 */ /* 0x000fe20003800000 */
[----:B------:R-:W-:Y:S01]  /*1bb0*/  MOV R13, R3 ;  /* 0x00000003000d7202 */ /* 0x000fe20000000f00 */
[----:B------:R-:W-:Y:S01]  /*1bc0*/  IMAD.MOV.U32 R12, RZ, RZ, 0x2 ;  /* 0x00000002ff0c7424 */ /* 0x000fe200078e00ff */
[----:B------:R-:W-:-:S07]  /*1bd0*/  MOV R15, 0xffffffff ;  /* 0xffffffff000f7802 */ /* 0x000fce0000000f00 */
[----:B-1234-:R-:W-:Y:S05]  /*1be0*/  WARPSYNC.COLLECTIVE R15, `(.L_x_4357) ;  /* 0x000000000f087348 */ /* 0x01efea0003c00000 */
[----:B------:R0:W0:Y:S02]  /*1bf0*/  SHFL.DOWN P6, R14, R13, R12, R11 ;  /* 0x0800000c0d0e7389 */ /* 0x00002400000c000b */
[----:B01234-:R-:W-:Y:S05]  /*1c00*/  ENDCOLLECTIVE ;  /* 0x000000000000791b */ /* 0x01ffea0003800000 */
.L_x_4357:
[----:B------:R-:W-:Y:S05]  /*1c10*/  BSYNC B0 ;  /* 0x0000000000007941 */ /* 0x000fea0003800000 */
.L_x_4356:
        /* <DEDUP_REMOVED lines=8> */
.L_x_4358:
[----:B------:R-:W-:Y:S01]  /*1ca0*/  IMAD.MOV.U32 R13, RZ, RZ, R0 ;  /* 0x000000ffff0d7224 */ /* 0x000fe200078e0000 */
[----:B------:R-:W-:-:S07]  /*1cb0*/  MOV R4, R14 ;  /* 0x0000000e00047202 */ /* 0x000fce0000000f00 */
[----:B------:R-:W-:Y:S05]  /*1cc0*/  WARPSYNC.COLLECTIVE R15, `(.L_x_4359) ;  /* 0x000000000f087348 */ /* 0x000fea0003c00000 */
[----:B------:R0:W1:Y:S02]  /*1cd0*/  SHFL.DOWN P6, R14, R13, R12, R11 ;  /* 0x0800000c0d0e7389 */ /* 0x00006400000c000b */
[----:B01----:R-:W-:Y:S05]  /*1ce0*/  ENDCOLLECTIVE ;  /* 0x000000000000791b */ /* 0x003fea0003800000 */
.L_x_4359:
[----:B------:R-:W-:Y:S05]  /*1cf0*/  BRA `(.L_x_4360) ;  /* 0xfffffff000607947 */ /* 0x000fea000383ffff */
.L_x_4316:
        /* <DEDUP_REMOVED lines=8> */
.L_x_4362:
[----:B------:R-:W-:Y:S05]  /*1d80*/  BSYNC B0 ;  /* 0x0000000000007941 */ /* 0x000fea0003800000 */
.L_x_4361:
        /* <DEDUP_REMOVED lines=8> */
.L_x_4363:
[----:B------:R-:W-:Y:S02]  /*1e10*/  MOV R13, R0 ;  /* 0x00000000000d7202 */ /* 0x000fe40000000f00 */
[----:B------:R-:W-:-:S07]  /*1e20*/  MOV R4, R14 ;  /* 0x0000000e00047202 */ /* 0x000fce0000000f00 */
[----:B------:R-:W-:Y:S05]  /*1e30*/  WARPSYNC.COLLECTIVE R15, `(.L_x_4364) ;  /* 0x000000000f087348 */ /* 0x000fea0003c00000 */
[----:B------:R0:W1:Y:S02]  /*1e40*/  SHFL.DOWN P6, R14, R13, R12, R11 ;  /* 0x0800000c0d0e7389 */ /* 0x00006400000c000b */
[----:B01----:R-:W-:Y:S05]  /*1e50*/  ENDCOLLECTIVE ;  /* 0x000000000000791b */ /* 0x003fea0003800000 */
.L_x_4364:
[----:B------:R-:W-:Y:S05]  /*1e60*/  BRA `(.L_x_4365) ;  /* 0xfffffff000807947 */ /* 0x000fea000383ffff */
.L_x_4321:
        /* <DEDUP_REMOVED lines=8> */
.L_x_4367:
[----:B------:R-:W-:Y:S05]  /*1ef0*/  BSYNC B0 ;  /* 0x0000000000007941 */ /* 0x000fea0003800000 */
.L_x_4366:
[----:B------:R-:W-:Y:S05]  /*1f00*/  BRA `(.L_x_4368) ;  /* 0xfffffff000c87947 */ /* 0x000fea000383ffff */
.L_x_4322:
        /* <DEDUP_REMOVED lines=8> */
.L_x_4370:
[----:B------:R-:W-:Y:S05]  /*1f90*/  BSYNC B0 ;  /* 0x0000000000007941 */ /* 0x000fea0003800000 */
.L_x_4369:
[----:B------:R-:W-:Y:S05]  /*1fa0*/  BRA `(.L_x_4371) ;  /* 0xfffffff000a87947 */ /* 0x000fea000383ffff */
.L_x_4323:
[----:B------:R-:W-:Y:S01]  /*1fb0*/  HFMA2 R11, -RZ, RZ, 0, 0.0020122528076171875 ;  /* 0x0000181fff0b7431 */ /* 0x000fe200000001ff */
[----:B------:R-:W-:Y:S01]  /*1fc0*/  BSSY B0, `(.L_x_4372) ;  /* 0x0000007000007945 */ /* 0x000fe20003800000 */
[----:B------:R-:W-:Y:S01]  /*1fd0*/  MOV R13, R0 ;  /* 0x00000000000d7202 */ /* 0x000fe20000000f00 */
[----:B------:R-:W-:Y:S01]  /*1fe0*/  IMAD.MOV.U32 R12, RZ, RZ, RZ ;  /* 0x000000ffff0c7224 */ /* 0x000fe200078e00ff */
[----:B------:R-:W-:-:S07]  /*1ff0*/  MOV R15, 0xffffffff ;  /* 0xffffffff000f7802 */ /* 0x000fce0000000f00 */
[----:B-1234-:R-:W-:Y:S05]  /*2000*/  WARPSYNC.COLLECTIVE R15, `(.L_x_4373) ;  /* 0x000000000f087348 */ /* 0x01efea0003c00000 */
[----:B------:R0:W0:Y:S02]  /*2010*/  SHFL.IDX P6, R14, R13, R12, R11 ;  /* 0x0000000c0d0e7389 */ /* 0x00002400000c000b */
[----:B01234-:R-:W-:Y:S05]  /*2020*/  ENDCOLLECTIVE ;  /* 0x000000000000791b */ /* 0x01ffea0003800000 */
.L_x_4373:
[----:B------:R-:W-:Y:S05]  /*2030*/  BSYNC B0 ;  /* 0x0000000000007941 */ /* 0x000fea0003800000 */
.L_x_4372:
[----:B------:R-:W-:Y:S05]  /*2040*/  BRA `(.L_x_4374) ;  /* 0xfffffff000887947 */ /* 0x000fea000383ffff */
        .weak           $__internal_43_$__cuda_sm3x_div_rn_noftz_f32_slowpath
        .type           $__internal_43_$__cuda_sm3x_div_rn_noftz_f32_slowpath,@function
        .size           $__internal_43_$__cuda_sm3x_div_rn_noftz_f32_slowpath,(.L_x_7666 - $__internal_43_$__cuda_sm3x_div_rn_noftz_f32_slowpath)
$__internal_43_$__cuda_sm3x_div_rn_noftz_f32_slowpath:
[----:B------:R-:W-:Y:S01]  /*2050*/  SHF.R.U32.HI R11, RZ, 0x17, R9 ;  /* 0x00000017ff0b7819 */ /* 0x000fe20000011609 */
[----:B------:R-:W-:Y:S01]  /*2060*/  BSSY.RECONVERGENT B0, `(.L_x_4375) ;  /* 0x0000063000007945 */ /* 0x000fe20003800200 */
[----:B------:R-:W-:Y:S02]  /*2070*/  SHF.R.U32.HI R34, RZ, 0x17, R14 ;  /* 0x00000017ff227819 */ /* 0x000fe4000001160e */
[----:B------:R-:W-:Y:S02]  /*2080*/  LOP3.LUT R11, R11, 0xff, RZ, 0xc0, !PT ;  /* 0x000000ff0b0b7812 */ /* 0x000fe400078ec0ff */
[----:B------:R-:W-:Y:S02]  /*2090*/  LOP3.LUT R34, R34, 0xff, RZ, 0xc0, !PT ;  /* 0x000000ff22227812 */ /* 0x000fe400078ec0ff */
[----:B------:R-:W-:Y:S01]  /*20a0*/  MOV R15, R14 ;  /* 0x0000000e000f7202 */ /* 0x000fe20000000f00 */
        /* <DEDUP_REMOVED lines=29> */
.L_x_4376:
[----:B------:R-:W-:Y:S01]  /*2280*/  LEA R14, R11, 0xc0800000, 0x17 ;  /* 0xc08000000b0e7811 */ /* 0x000fe200078eb8ff */
[----:B------:R-:W-:Y:S01]  /*2290*/  BSSY.RECONVERGENT B1, `(.L_x_4381) ;  /* 0x0000036000017945 */ /* 0x000fe20003800200 */
[----:B------:R-:W-:Y:S02]  /*22a0*/  IADD3 R34, PT, PT, R34, -0x7f, RZ ;  /* 0xffffff8122227810 */ /* 0x000fe40007ffe0ff */
[----:B------:R-:W-:Y:S02]  /*22b0*/  IADD3 R35, PT, PT, -R14, R9, RZ ;  /* 0x000000090e237210 */ /* 0x000fe40007ffe1ff */
[----:B------:R-:W-:Y:S02]  /*22c0*/  IADD3 R37, PT, PT, R34, 0x7f, -R11 ;  /* 0x0000007f22257810 */ /* 0x000fe40007ffe80b */
[----:B------:R-:W0:Y:S01]  /*22d0*/  MUFU.RCP R9, R35 ;  /* 0x0000002300097308 */ /* 0x000e220000001000 */
[----:B------:R-:W-:Y:S02]  /*22e0*/  FADD.FTZ R36, -R35, -RZ ;  /* 0x800000ff23247221 */ /* 0x000fe40000010100 */
[----:B------:R-:W-:-:S02]  /*22f0*/  IMAD.IADD R37, R37, 0x1, R10 ;  /* 0x0000000125257824 */ /* 0x000fc400078e020a */
        /* <DEDUP_REMOVED lines=25> */
[----:B------:R-:W-:Y:S02]  /*2490*/  ISETP.NE.AND P4, PT, R10, RZ, PT ;  /* 0x000000ff0a00720c */ /* 0x000fe40003f85270 */
[----:B------:R-:W-:Y:S02]  /*24a0*/  LOP3.LUT R34, R34, 0x7fffff, RZ, 0xc0, !PT ;  /* 0x007fffff22227812 */ /* 0x000fe400078ec0ff */
[----:B------:R-:W-:Y:S02]  /*24b0*/  FSETP.NEU.FTZ.AND P2, PT, R15, R14, PT ;  /* 0x0000000e0f00720b */ /* 0x000fe40003f5d000 */
        /* <DEDUP_REMOVED lines=15> */
.L_x_4383:
[----:B------:R-:W-:-:S04]  /*25b0*/  LOP3.LUT R9, R9, 0x80000000, RZ, 0xc0, !PT ;  /* 0x8000000009097812 */ /* 0x000fc800078ec0ff */
[----:B------:R-:W-:Y:S01]  /*25c0*/  LOP3.LUT R9, R9, 0x7f800000, RZ, 0xfc, !PT ;  /* 0x7f80000009097812 */ /* 0x000fe200078efcff */
[----:B------:R-:W-:Y:S06]  /*25d0*/  BRA `(.L_x_4384) ;  /* 0x0000000000047947 */ /* 0x000fec0003800000 */
.L_x_4382:
[----:B------:R-:W-:-:S07]  /*25e0*/  IMAD R9, R37, 0x800000, R9 ;  /* 0x0080000025097824 */ /* 0x000fce00078e0209 */
.L_x_4384:
[----:B------:R-:W-:Y:S05]  /*25f0*/  BSYNC.RECONVERGENT B1 ;  /* 0x0000000000017941 */ /* 0x000fea0003800200 */
.L_x_4381:
[----:B------:R-:W-:Y:S05]  /*2600*/  BRA `(.L_x_4385) ;  /* 0x0000000000207947 */ /* 0x000fea0003800000 */
.L_x_4380:
[----:B------:R-:W-:-:S04]  /*2610*/  LOP3.LUT R9, R9, 0x80000000, R15, 0x48, !PT ;  /* 0x8000000009097812 */ /* 0x000fc800078e480f */
[----:B------:R-:W-:Y:S01]  /*2620*/  LOP3.LUT R9, R9, 0x7f800000, RZ, 0xfc, !PT ;  /* 0x7f80000009097812 */ /* 0x000fe200078efcff */
[----:B------:R-:W-:Y:S06]  /*2630*/  BRA `(.L_x_4385) ;  /* 0x0000000000147947 */ /* 0x000fec0003800000 */
.L_x_4379:
[----:B------:R-:W-:Y:S01]  /*2640*/  LOP3.LUT R9, R9, 0x80000000, R15, 0x48, !PT ;  /* 0x8000000009097812 */ /* 0x000fe200078e480f */
[----:B------:R-:W-:Y:S06]  /*2650*/  BRA `(.L_x_4385) ;  /* 0x00000000000c7947 */ /* 0x000fec0003800000 */
.L_x_4378:
[----:B------:R-:W0:Y:S01]  /*2660*/  MUFU.RSQ R9, -QNAN ;  /* 0xffc0000000097908 */ /* 0x000e220000001400 */
[----:B------:R-:W-:Y:S05]  /*2670*/  BRA `(.L_x_4385) ;  /* 0x0000000000047947 */ /* 0x000fea0003800000 */
.L_x_4377:
[----:B------:R-:W-:-:S07]  /*2680*/  FADD.FTZ R9, R14, R9 ;  /* 0x000000090e097221 */ /* 0x000fce0000010000 */
.L_x_4385:
[----:B------:R-:W-:Y:S05]  /*2690*/  BSYNC.RECONVERGENT B0 ;  /* 0x0000000000007941 */ /* 0x000fea0003800200 */
.L_x_4375:
[----:B------:R-:W-:Y:S01]  /*26a0*/  HFMA2 R11, -RZ, RZ, 0, 0 ;  /* 0x00000000ff0b7431 */ /* 0x000fe200000001ff */
[----:B------:R-:W-:-:S04]  /*26b0*/  MOV R10, R12 ;  /* 0x0000000c000a7202 */ /* 0x000fc80000000f00 */
[----:B0-----:R-:W-:Y:S05]  /*26c0*/  RET.REL.NODEC R10 `(_Z17LayerNormWarpImplI10DirectLoadIffE11DirectStoreIffEfLi1ELi1ELi0ELi8ELi2ELb1EEvT_T0_lld) ;  /* 0xffffffd80a4c7950 */ /* 0x001fea0003c3ffff */
.L_x_4386:
        /* <DEDUP_REMOVED lines=11> */
.L_x_7666:


//--------------------- .text._Z17LayerNormWarpImplI10DirectLoadIffE11DirectStoreIffEfLi1ELi1ELi1ELi8ELi2ELb0EEvT_T0_lld --------------------------
	.section	.text._Z17LayerNormWarpImplI10DirectLoadIffE11DirectStoreIffEfLi1ELi1ELi1ELi8ELi2ELb0EEvT_T0_lld,"ax",@progbits
	.align	128
        .global         _Z17LayerNormWarpImplI10DirectLoadIffE11DirectStoreIffEfLi1ELi1ELi1ELi8ELi2ELb0EEvT_T0_lld
        .type           _Z17LayerNormWarpImplI10DirectLoadIffE11DirectStoreIffEfLi1ELi1ELi1ELi8ELi2ELb0EEvT_T0_lld,@function
        .size           _Z17LayerNormWarpImplI10DirectLoadIffE11DirectStoreIffEfLi1ELi1ELi1ELi8ELi2ELb0EEvT_T0_lld,(.L_x_7667 - _Z17LayerNormWarpImplI10DirectLoadIffE11DirectStoreIffEfLi1ELi1ELi1ELi8ELi2ELb0EEvT_T0_lld)
        .other          _Z17LayerNormWarpImplI10DirectLoadIffE11DirectStoreIffEfLi1ELi1ELi1ELi8ELi2ELb0EEvT_T0_lld,@"STO_CUDA_ENTRY STV_DEFAULT"
_Z17LayerNormWarpImplI10DirectLoadIffE11DirectStoreIffEfLi1ELi1ELi1ELi8ELi2ELb0EEvT_T0_lld:
.text._Z17LayerNormWarpImplI10DirectLoadIffE11DirectStoreIffEfLi1ELi1ELi1ELi8ELi2ELb0EEvT_T0_lld:
        /* <DEDUP_REMOVED lines=25> */
.L_x_4387:
        /* <DEDUP_REMOVED lines=18> */
[C---:B---3--:R-:W-:Y:S01]  /*02b0*/  IMAD.WIDE.U32 R4, R8.reuse, 0x4, R4 ;  /* 0x0000000408047825 */ /* 0x048fe200078e0004 */
[----:B------:R0:W5:Y:S04]  /*02c0*/  LDG.E R22, desc[UR36][R2.64] ;  /* 0x0000002402167981 */ /* 0x000168000c1e1900 */
[----:B------:R0:W5:Y:S01]  /*02d0*/  LDG.E R25, desc[UR36][R4.64] ;  /* 0x0000002404197981 */ /* 0x000162000c1e1900 */
[----:B-1----:R-:W1:Y:S01]  /*02e0*/  F2F.F32.F64 R24, UR4 ;  /* 0x0000000400187d10 */ /* 0x002e620008301000 */
[C---:B--2---:R-:W-:Y:S01]  /*02f0*/  IMAD.WIDE.U32 R18, R29.reuse, UR8, RZ ;  /* 0x000000081d127c25 */ /* 0x044fe2000f8e00ff */
[----:B----4-:R-:W-:Y:S02]  /*0300*/  LEA R27, P0, R8, UR6, 0x2 ;  /* 0x00000006081b7c11 */ /* 0x010fe4000f8010ff */
[----:B------:R-:W-:Y:S01]  /*0310*/  SHF.L.U32 R28, R29, 0x1, RZ ;  /* 0x000000011d1c7819 */ /* 0x000fe200000006ff */
[----:B------:R-:W-:Y:S01]  /*0320*/  IMAD.WIDE.U32 R16, R23, UR8, RZ ;  /* 0x0000000817107c25 */ /* 0x000fe2000f8e00ff */
[----:B------:R-:W-:-:S02]  /*0330*/  MOV R21, R7 ;  /* 0x0000000700157202 */ /* 0x000fc40000000f00 */
[----:B------:R-:W-:Y:S01]  /*0340*/  LEA.HI.X R26, R8, UR7, RZ, 0x2, P0 ;  /* 0x00000007081a7c11 */ /* 0x000fe200080f14ff */
[----:B------:R-:W-:Y:S02]  /*0350*/  IMAD R31, R29, UR9, R19 ;  /* 0x000000091d1f7c24 */ /* 0x000fe4000f8e0213 */
[----:B------:R-:W-:Y:S02]  /*0360*/  IMAD R33, R23, UR9, R17 ;  /* 0x0000000917217c24 */ /* 0x000fe4000f8e0211 */
[----:B------:R-:W-:Y:S01]  /*0370*/  IMAD.SHL.U32 R30, R29, 0x8, RZ ;  /* 0x000000081d1e7824 */ /* 0x000fe200078e00ff */
[----:B------:R-:W-:Y:S01]  /*0380*/  SHF.R.U32.HI R29, RZ, 0x1d, R29 ;  /* 0x0000001dff1d7819 */ /* 0x000fe2000001161d */
[----:B------:R-:W-:Y:S01]  /*0390*/  IMAD.MOV.U32 R20, RZ, RZ, R6 ;  /* 0x000000ffff147224 */ /* 0x000fe200078e0006 */
[----:B------:R-:W-:Y:S01]  /*03a0*/  SHF.L.U64.HI R31, R18, 0x3, R31 ;  /* 0x00000003121f7819 */ /* 0x000fe2000001021f */
[----:B------:R-:W-:Y:S01]  /*03b0*/  IMAD.MOV.U32 R32, RZ, RZ, RZ ;  /* 0x000000ffff207224 */ /* 0x000fe200078e00ff */
[----:B------:R-:W-:-:S02]  /*03c0*/  LOP3.LUT R30, R30, 0x4, RZ, 0xfc, !PT ;  /* 0x000000041e1e7812 */ /* 0x000fc400078efcff */
[----:B01----:R-:W-:-:S07]  /*03d0*/  SHF.L.U64.HI R33, R16, 0x3, R33 ;  /* 0x0000000310217819 */ /* 0x003fce0000010221 */
.L_x_4412:
[-C--:B------:R-:W-:Y:S01]  /*03e0*/  LEA R2, P0, R18, R27.reuse, 0x3 ;  /* 0x0000001b12027211 */ /* 0x080fe200078018ff */
[----:B0-----:R-:W-:Y:S01]  /*03f0*/  IMAD.MOV.U32 R5, RZ, RZ, R26 ;  /* 0x000000ffff057224 */ /* 0x001fe200078e001a */
[----:B------:R-:W-:Y:S01]  /*0400*/  MOV R4, R27 ;  /* 0x0000001b00047202 */ /* 0x000fe20000000f00 */
[----:B------:R-:W-:Y:S01]  /*0410*/  IMAD R7, R29, UR38, RZ ;  /* 0x000000261d077c24 */ /* 0x000fe2000f8e02ff */
[----:B------:R-:W-:-:S03]  /*0420*/  IADD3.X R3, PT, PT, R26, R31, RZ, P0, !PT ;  /* 0x0000001f1a037210 */ /* 0x000fc600007fe4ff */
[C---:B------:R-:W-:Y:S02]  /*0430*/  IMAD.WIDE.U32 R4, R30.reuse, UR38, R4 ;  /* 0x000000261e047c25 */ /* 0x040fe4000f8e0004 */
[----:B------:R-:W2:Y:S02]  /*0440*/  LDG.E R2, desc[UR36][R2.64] ;  /* 0x0000002402027981 */ /* 0x000ea4000c1e1900 */
        /* <DEDUP_REMOVED lines=10> */
[----:B------:R-:W-:Y:S01]  /*04f0*/  IMAD.MOV.U32 R6, RZ, RZ, 0x3f800000 ;  /* 0x3f800000ff067424 */ /* 0x000fe200078e00ff */
[----:B------:R0:W1:Y:S04]  /*0500*/  SHFL.DOWN PT, R9, R4, 0x4, 0x181f ;  /* 0x08981f0004097f89 */ /* 0x00006800000e0000 */
[----:B------:R0:W2:Y:S04]  /*0510*/  SHFL.DOWN PT, R7, R5, 0x4, 0x181f ;  /* 0x08981f0005077f89 */ /* 0x0000a800000e0000 */
[----:B------:R0:W3:Y:S02]  /*0520*/  SHFL.DOWN PT, R14, R6, 0x4, 0x181f ;  /* 0x08981f00060e7f89 */ /* 0x0000e400000e0000 */
.L_x_4417:
[----:B---3--:R-:W-:Y:S01]  /*0530*/  FSETP.NEU.AND P0, PT, R14, RZ, PT ;  /* 0x000000ff0e00720b */ /* 0x008fe20003f0d000 */
[----:B0-----:R-:W-:-:S12]  /*0540*/  HFMA2 R6, -RZ, RZ, 1.875, 0 ;  /* 0x3f800000ff067431 */ /* 0x001fd800000001ff */
        /* <DEDUP_REMOVED lines=9> */
[----:B------:R-:W-:Y:S01]  /*05e0*/  IMAD.MOV.U32 R6, RZ, RZ, R11 ;  /* 0x000000ffff067224 */ /* 0x000fe200078e000b */
[----:B---3--:R-:W-:Y:S06]  /*05f0*/  @!P0 BRA `(.L_x_4390) ;  /* 0x0000000000148947 */ /* 0x008fec0003800000 */
[----:B------:R-:W-:Y:S02]  /*0600*/  MOV R10, R14 ;  /* 0x0000000e000a7202 */ /* 0x000fe40000000f00 */
[----:B------:R-:W-:Y:S02]  /*0610*/  MOV R14, R11 ;  /* 0x0000000b000e7202 */ /* 0x000fe40000000f00 */
[----:B------:R-:W-:-:S07]  /*0620*/  MOV R12, 0x640 ;  /* 0x00000640000c7802 */ /* 0x000fce0000000f00 */
[----:B-12--5:R-:W-:Y:S05]  /*0630*/  CALL.REL.NOINC `($__internal_44_$__cuda_sm3x_div_rn_noftz_f32_slowpath) ;  /* 0x0000001800a47944 */ /* 0x026fea0003c00000 */
[----:B------:R-:W-:-:S07]  /*0640*/  IMAD.MOV.U32 R10, RZ, RZ, R14 ;  /* 0x000000ffff0a7224 */ /* 0x000fce00078e000e */
.L_x_4390:
[----:B-1----:R-:W-:-:S04]  /*0650*/  FADD R9, R9, -R4 ;  /* 0x8000000409097221 */ /* 0x002fc80000000000 */
[C---:B------:R-:W-:Y:S01]  /*0660*/  FMUL R12, R9.reuse, R9 ;  /* 0x00000009090c7220 */ /* 0x040fe20000400000 */
[----:B------:R-:W-:-:S03]  /*0670*/  FFMA R4, R9, R10, R4 ;  /* 0x0000000a09047223 */ /* 0x000fc60000000004 */
[----:B--2---:R-:W-:-:S04]  /*0680*/  FFMA R12, R12, R10, R7 ;  /* 0x0000000a0c0c7223 */ /* 0x004fc80000000007 */
[----:B------:R-:W-:-:S07]  /*0690*/  FADD R5, R5, R12 ;  /* 0x0000000c05057221 */ /* 0x000fce0000000000 */
.L_x_4389:
[----:B------:R-:W-:-:S03]  /*06a0*/  UMOV UR4, 0xffffffff ;  /* 0xffffffff00047882 */ /* 0x000fc60000000000 */
[----:B------:R-:W-:Y:S05]  /*06b0*/  BRA.DIV UR4, `(.L_x_4391) ;  /* 0x0000000e04f47947 */ /* 0x000fea000b800000 */
[----:B-1----:R0:W1:Y:S04]  /*06c0*/  SHFL.DOWN PT, R9, R4, 0x2, 0x181f ;  /* 0x08581f0004097f89 */ /* 0x00206800000e0000 */
[----:B--2---:R0:W2:Y:S04]  /*06d0*/  SHFL.DOWN PT, R7, R5, 0x2, 0x181f ;  /* 0x08581f0005077f89 */ /* 0x0040a800000e0000 */
[----:B------:R0:W3:Y:S02]  /*06e0*/  SHFL.DOWN PT, R14, R6, 0x2, 0x181f ;  /* 0x08581f00060e7f89 */ /* 0x0000e400000e0000 */
.L_x_4422:
        /* <DEDUP_REMOVED lines=14> */
[----:B012--5:R-:W-:Y:S05]  /*07d0*/  CALL.REL.NOINC `($__internal_44_$__cuda_sm3x_div_rn_noftz_f32_slowpath) ;  /* 0x00000018003c7944 */ /* 0x027fea0003c00000 */
[----:B------:R-:W-:-:S07]  /*07e0*/  IMAD.MOV.U32 R10, RZ, RZ, R14 ;  /* 0x000000ffff0a7224 */ /* 0x000fce00078e000e */
.L_x_4393:
[----:B-1----:R-:W-:-:S04]  /*07f0*/  FADD R9, -R4, R9 ;  /* 0x0000000904097221 */ /* 0x002fc80000000100 */
[C---:B------:R-:W-:Y:S01]  /*0800*/  FMUL R11, R9.reuse, R9 ;  /* 0x00000009090b7220 */ /* 0x040fe20000400000 */
[----:B0-----:R-:W-:-:S03]  /*0810*/  FFMA R4, R9, R10, R4 ;  /* 0x0000000a09047223 */ /* 0x001fc60000000004 */
[----:B------:R-:W-:-:S04]  /*0820*/  FMUL R6, R6, R11 ;  /* 0x0000000b06067220 */ /* 0x000fc80000400000 */
[----:B--2---:R-:W-:Y:S01]  /*0830*/  FFMA R12, R6, R10, R7 ;  /* 0x0000000a060c7223 */ /* 0x004fe20000000007 */
[----:B------:R-:W-:-:S03]  /*0840*/  MOV R6, R13 ;  /* 0x0000000d00067202 */ /* 0x000fc60000000f00 */
[----:B------:R-:W-:-:S07]  /*0850*/  FADD R5, R5, R12 ;  /* 0x0000000c05057221 */ /* 0x000fce0000000000 */
.L_x_4392:
[----:B------:R-:W-:-:S03]  /*0860*/  UMOV UR4, 0xffffffff ;  /* 0xffffffff00047882 */ /* 0x000fc60000000000 */
[----:B------:R-:W-:Y:S05]  /*0870*/  BRA.DIV UR4, `(.L_x_4394) ;  /* 0x0000000e04e07947 */ /* 0x000fea000b800000 */
[----:B-1----:R1:W3:Y:S04]  /*0880*/  SHFL.DOWN PT, R9, R4, 0x1, 0x181f ;  /* 0x08381f0004097f89 */ /* 0x0022e800000e0000 */
[----:B--2---:R1:W2:Y:S04]  /*0890*/  SHFL.DOWN PT, R7, R5, 0x1, 0x181f ;  /* 0x08381f0005077f89 */ /* 0x0042a800000e0000 */
[----:B------:R1:W4:Y:S02]  /*08a0*/  SHFL.DOWN PT, R14, R6, 0x1, 0x181f ;  /* 0x08381f00060e7f89 */ /* 0x00032400000e0000 */
.L_x_4427:
        /* <DEDUP_REMOVED lines=14> */
[----:B-123-5:R-:W-:Y:S05]  /*0990*/  CALL.REL.NOINC `($__internal_44_$__cuda_sm3x_div_rn_noftz_f32_slowpath) ;  /* 0x0000001400cc7944 */ /* 0x02efea0003c00000 */
[----:B------:R-:W-:-:S07]  /*09a0*/  MOV R10, R14 ;  /* 0x0000000e000a7202 */ /* 0x000fce0000000f00 */
.L_x_4396:
[----:B---3--:R-:W-:-:S04]  /*09b0*/  FADD R9, -R4, R9 ;  /* 0x0000000904097221 */ /* 0x008fc80000000100 */
[C---:B------:R-:W-:Y:S01]  /*09c0*/  FMUL R11, R9.reuse, R9 ;  /* 0x00000009090b7220 */ /* 0x040fe20000400000 */
[----:B-1----:R-:W-:-:S03]  /*09d0*/  FFMA R4, R9, R10, R4 ;  /* 0x0000000a09047223 */ /* 0x002fc60000000004 */
[----:B------:R-:W-:-:S04]  /*09e0*/  FMUL R6, R6, R11 ;  /* 0x0000000b06067220 */ /* 0x000fc80000400000 */
[----:B--2---:R-:W-:Y:S01]  /*09f0*/  FFMA R12, R6, R10, R7 ;  /* 0x0000000a060c7223 */ /* 0x004fe20000000007 */
[----:B------:R-:W-:-:S03]  /*0a00*/  MOV R6, R13 ;  /* 0x0000000d00067202 */ /* 0x000fc60000000f00 */
[----:B------:R-:W-:-:S07]  /*0a10*/  FADD R5, R5, R12 ;  /* 0x0000000c05057221 */ /* 0x000fce0000000000 */
.L_x_4395:
[----:B------:R-:W-:-:S03]  /*0a20*/  UMOV UR4, 0xffffffff ;  /* 0xffffffff00047882 */ /* 0x000fc60000000000 */
[----:B------:R-:W-:Y:S05]  /*0a30*/  BRA.DIV UR4, `(.L_x_4397) ;  /* 0x0000000e04cc7947 */ /* 0x000fea000b800000 */
[----:B--2---:R2:W4:Y:S04]  /*0a40*/  SHFL.IDX PT, R7, R4, RZ, 0x181f ;  /* 0x00181fff04077589 */ /* 0x00452800000e0000 */
[----:B01----:R-:W0:Y:S04]  /*0a50*/  SHFL.IDX PT, R5, R5, RZ, 0x181f ;  /* 0x00181fff05057589 */ /* 0x003e2800000e0000 */
[----:B------:R2:W1:Y:S02]  /*0a60*/  SHFL.IDX PT, R14, R6, RZ, 0x181f ;  /* 0x00181fff060e7589 */ /* 0x00046400000e0000 */
.L_x_4432:
[----:B-1-3--:R-:W2:Y:S01]  /*0a70*/  MUFU.RCP R9, R14 ;  /* 0x0000000e00097308 */ /* 0x00aea20000001000 */
[----:B------:R-:W-:Y:S07]  /*0a80*/  BSSY.RECONVERGENT B0, `(.L_x_4398) ;  /* 0x000000c000007945 */ /* 0x000fee0003800200 */
[----:B0-----:R-:W0:Y:S01]  /*0a90*/  FCHK P0, R5, R14 ;  /* 0x0000000e05007302 */ /* 0x001e220000000000 */
[----:B--2---:R-:W-:-:S04]  /*0aa0*/  FFMA R4, -R14, R9, 1 ;  /* 0x3f8000000e047423 */ /* 0x004fc80000000109 */
[----:B------:R-:W-:-:S04]  /*0ab0*/  FFMA R4, R9, R4, R9 ;  /* 0x0000000409047223 */ /* 0x000fc80000000009 */
[----:B------:R-:W-:-:S04]  /*0ac0*/  FFMA R9, R5, R4, RZ ;  /* 0x0000000405097223 */ /* 0x000fc800000000ff */
[----:B------:R-:W-:-:S04]  /*0ad0*/  FFMA R6, -R14, R9, R5 ;  /* 0x000000090e067223 */ /* 0x000fc80000000105 */
[----:B------:R-:W-:Y:S01]  /*0ae0*/  FFMA R4, R4, R6, R9 ;  /* 0x0000000604047223 */ /* 0x000fe20000000009 */
[----:B0-----:R-:W-:Y:S06]  /*0af0*/  @!P0 BRA `(.L_x_4399) ;  /* 0x0000000000108947 */ /* 0x001fec0003800000 */
[----:B------:R-:W-:Y:S01]  /*0b00*/  IMAD.MOV.U32 R10, RZ, RZ, R5 ;  /* 0x000000ffff0a7224 */ /* 0x000fe200078e0005 */
[----:B------:R-:W-:-:S07]  /*0b10*/  MOV R12, 0xb30 ;  /* 0x00000b30000c7802 */ /* 0x000fce0000000f00 */
[----:B----45:R-:W-:Y:S05]  /*0b20*/  CALL.REL.NOINC `($__internal_44_$__cuda_sm3x_div_rn_noftz_f32_slowpath) ;  /* 0x0000001400687944 */ /* 0x030fea0003c00000 */
[----:B------:R-:W-:-:S07]  /*0b30*/  MOV R4, R14 ;  /* 0x0000000e00047202 */ /* 0x000fce0000000f00 */
.L_x_4399:
[----:B------:R-:W-:Y:S05]  /*0b40*/  BSYNC.RECONVERGENT B0 ;  /* 0x0000000000007941 */ /* 0x000fea0003800200 */
.L_x_4398:
[----:B------:R-:W-:Y:S01]  /*0b50*/  FMNMX R5, RZ, R4, !PT ;  /* 0x00000004ff057209 */ /* 0x000fe20007800000 */
[----:B----4-:R-:W-:Y:S01]  /*0b60*/  FADD R7, R2, -R7 ;  /* 0x8000000702077221 */ /* 0x010fe20000000000 */
[----:B------:R-:W-:Y:S01]  /*0b70*/  SHF.R.S32.HI R4, RZ, 0x1f, R28 ;  /* 0x0000001fff047819 */ /* 0x000fe2000001141c */
[----:B------:R-:W-:Y:S02]  /*0b80*/  UMOV UR4, 0xffffffff ;  /* 0xffffffff00047882 */ /* 0x000fe40000000000 */
[----:B------:R-:W-:Y:S02]  /*0b90*/  FADD R9, R24, R5 ;  /* 0x0000000518097221 */ /* 0x000fe40000000000 */
[----:B------:R-:W-:-:S03]  /*0ba0*/  IMAD R11, R4, UR42, RZ ;  /* 0x0000002a040b7c24 */ /* 0x000fc6000f8e02ff */
[----:B------:R-:W-:Y:S01]  /*0bb0*/  FSETP.GEU.AND P0, PT, |R9|, 1.175494350822287508e-38, PT ;  /* 0x008000000900780b */ /* 0x000fe20003f0e200 */
[----:B------:R-:W-:-:S12]  /*0bc0*/  IMAD R11, R28, UR43, R11 ;  /* 0x0000002b1c0b7c24 */ /* 0x000fd8000f8e020b */
[----:B------:R-:W-:-:S04]  /*0bd0*/  @!P0 FMUL R9, R9, 16777216 ;  /* 0x4b80000009098820 */ /* 0x000fc80000400000 */
[----:B------:R0:W1:Y:S02]  /*0be0*/  MUFU.RSQ R10, R9 ;  /* 0x00000009000a7308 */ /* 0x0000640000001400 */
[----:B0-----:R-:W-:Y:S02]  /*0bf0*/  HFMA2 R9, -RZ, RZ, 0, 0 ;  /* 0x00000000ff097431 */ /* 0x001fe400000001ff */
[----:B-1----:R-:W-:Y:S01]  /*0c00*/  @!P0 FMUL R10, R10, 4096 ;  /* 0x458000000a0a8820 */ /* 0x002fe20000400000 */
[----:B------:R-:W-:-:S04]  /*0c10*/  IMAD.WIDE.U32 R4, R28, UR42, R8 ;  /* 0x0000002a1c047c25 */ /* 0x000fc8000f8e0008 */
[----:B------:R-:W-:Y:S01]  /*0c20*/  FMUL R10, R10, R7 ;  /* 0x000000070a0a7220 */ /* 0x000fe20000400000 */
[----:B------:R-:W-:Y:S01]  /*0c30*/  IMAD.IADD R5, R5, 0x1, R11 ;  /* 0x0000000105057824 */ /* 0x000fe200078e020b */
[----:B------:R-:W-:-:S04]  /*0c40*/  LEA R6, P0, R4, UR40, 0x2 ;  /* 0x0000002804067c11 */ /* 0x000fc8000f8010ff */
[----:B------:R-:W-:Y:S01]  /*0c50*/  LEA.HI.X R7, R4, UR41, R5, 0x2, P0 ;  /* 0x0000002904077c11 */ /* 0x000fe200080f1405 */
[----:B-----5:R-:W-:-:S05]  /*0c60*/  FFMA R5, R22, R10, R25 ;  /* 0x0000000a16057223 */ /* 0x020fca0000000019 */
[----:B------:R0:W-:Y:S01]  /*0c70*/  STG.E desc[UR36][R6.64], R5 ;  /* 0x0000000506007986 */ /* 0x0001e2000c101924 */
[----:B------:R-:W-:Y:S05]  /*0c80*/  BRA.DIV UR4, `(.L_x_4400) ;  /* 0x0000000e04947947 */ /* 0x000fea000b800000 */
[C---:B0-----:R-:W-:Y:S01]  /*0c90*/  FADD R7, R0.reuse, -R3 ;  /* 0x8000000300077221 */ /* 0x041fe20000000000 */
[----:B------:R-:W-:Y:S01]  /*0ca0*/  MOV R2, 0x3f800000 ;  /* 0x3f80000000027802 */ /* 0x000fe20000000f00 */
[----:B------:R0:W1:Y:S02]  /*0cb0*/  SHFL.DOWN PT, R6, R3, 0x4, 0x181f ;  /* 0x08981f0003067f89 */ /* 0x00006400000e0000 */
[----:B------:R-:W-:Y:S02]  /*0cc0*/  FFMA R4, R0, R7, RZ ;  /* 0x0000000700047223 */ /* 0x000fe400000000ff */
[----:B------:R0:W2:Y:S04]  /*0cd0*/  SHFL.DOWN PT, R14, R2, 0x4, 0x181f ;  /* 0x08981f00020e7f89 */ /* 0x0000a800000e0000 */
[----:B------:R0:W3:Y:S02]  /*0ce0*/  SHFL.DOWN PT, R5, R4, 0x4, 0x181f ;  /* 0x08981f0004057f89 */ /* 0x0000e400000e0000 */
.L_x_4437:
        /* <DEDUP_REMOVED lines=8> */
[----:B------:R-:W-:-:S03]  /*0d70*/  IMAD.MOV.U32 R2, RZ, RZ, R9 ;  /* 0x000000ffff027224 */ /* 0x000fc600078e0009 */
[----:B------:R-:W-:-:S04]  /*0d80*/  FFMA R4, R14, R11, RZ ;  /* 0x0000000b0e047223 */ /* 0x000fc800000000ff */
[----:B------:R-:W-:-:S04]  /*0d90*/  FFMA R10, -R9, R4, R14 ;  /* 0x00000004090a7223 */ /* 0x000fc8000000010e */
[----:B------:R-:W-:Y:S01]  /*0da0*/  FFMA R4, R11, R10, R4 ;  /* 0x0000000a0b047223 */ /* 0x000fe20000000004 */
[----:B--2---:R-:W-:Y:S06]  /*0db0*/  @!P0 BRA `(.L_x_4402) ;  /* 0x0000000000148947 */ /* 0x004fec0003800000 */
[----:B------:R-:W-:Y:S02]  /*0dc0*/  MOV R10, R14 ;  /* 0x0000000e000a7202 */ /* 0x000fe40000000f00 */
[----:B------:R-:W-:Y:S02]  /*0dd0*/  MOV R14, R9 ;  /* 0x00000009000e7202 */ /* 0x000fe40000000f00 */
[----:B------:R-:W-:-:S07]  /*0de0*/  MOV R12, 0xe00 ;  /* 0x00000e00000c7802 */ /* 0x000fce0000000f00 */
[----:B-1-3--:R-:W-:Y:S05]  /*0df0*/  CALL.REL.NOINC `($__internal_44_$__cuda_sm3x_div_rn_noftz_f32_slowpath) ;  /* 0x0000001000b47944 */ /* 0x00afea0003c00000 */
[----:B------:R-:W-:-:S07]  /*0e00*/  IMAD.MOV.U32 R4, RZ, RZ, R14 ;  /* 0x000000ffff047224 */ /* 0x000fce00078e000e */
.L_x_4402:
[----:B-1----:R-:W-:Y:S01]  /*0e10*/  FADD R6, -R3, R6 ;  /* 0x0000000603067221 */ /* 0x002fe20000000100 */
[----:B------:R-:W-:-:S03]  /*0e20*/  FFMA R12, R0, R7, RZ ;  /* 0x00000007000c7223 */ /* 0x000fc600000000ff */
[C---:B------:R-:W-:Y:S01]  /*0e30*/  FMUL R10, R6.reuse, R6 ;  /* 0x00000006060a7220 */ /* 0x040fe20000400000 */
[----:B------:R-:W-:-:S03]  /*0e40*/  FFMA R3, R6, R4, R3 ;  /* 0x0000000406037223 */ /* 0x000fc60000000003 */
[----:B---3--:R-:W-:-:S04]  /*0e50*/  FFMA R5, R10, R4, R5 ;  /* 0x000000040a057223 */ /* 0x008fc80000000005 */
[----:B------:R-:W-:-:S07]  /*0e60*/  FADD R4, R12, R5 ;  /* 0x000000050c047221 */ /* 0x000fce0000000000 */
.L_x_4401:
[----:B------:R-:W-:-:S03]  /*0e70*/  UMOV UR4, 0xffffffff ;  /* 0xffffffff00047882 */ /* 0x000fc60000000000 */
[----:B------:R-:W-:Y:S05]  /*0e80*/  BRA.DIV UR4, `(.L_x_4403) ;  /* 0x0000000e047c7947 */ /* 0x000fea000b800000 */
[----:B-1----:R0:W1:Y:S04]  /*0e90*/  SHFL.DOWN PT, R6, R3, 0x2, 0x181f ;  /* 0x08581f0003067f89 */ /* 0x00206800000e0000 */
[----:B---3--:R0:W2:Y:S04]  /*0ea0*/  SHFL.DOWN PT, R5, R4, 0x2, 0x181f ;  /* 0x08581f0004057f89 */ /* 0x0080a800000e0000 */
[----:B------:R0:W3:Y:S02]  /*0eb0*/  SHFL.DOWN PT, R14, R2, 0x2, 0x181f ;  /* 0x08581f00020e7f89 */ /* 0x0000e400000e0000 */
.L_x_4442:
        /* <DEDUP_REMOVED lines=14> */
[----:B012---:R-:W-:Y:S05]  /*0fa0*/  CALL.REL.NOINC `($__internal_44_$__cuda_sm3x_div_rn_noftz_f32_slowpath) ;  /* 0x0000001000487944 */ /* 0x007fea0003c00000 */
[----:B------:R-:W-:-:S07]  /*0fb0*/  IMAD.MOV.U32 R10, RZ, RZ, R14 ;  /* 0x000000ffff0a7224 */ /* 0x000fce00078e000e */
.L_x_4405:
[----:B-1----:R-:W-:-:S04]  /*0fc0*/  FADD R6, -R3, R6 ;  /* 0x0000000603067221 */ /* 0x002fc80000000100 */
[C---:B------:R-:W-:Y:S01]  /*0fd0*/  FMUL R9, R6.reuse, R6 ;  /* 0x0000000606097220 */ /* 0x040fe20000400000 */
[----:B0-----:R-:W-:-:S03]  /*0fe0*/  FFMA R3, R6, R10, R3 ;  /* 0x0000000a06037223 */ /* 0x001fc60000000003 */
[----:B------:R-:W-:-:S04]  /*0ff0*/  FMUL R2, R2, R9 ;  /* 0x0000000902027220 */ /* 0x000fc80000400000 */
[----:B--2---:R-:W-:Y:S01]  /*1000*/  FFMA R5, R2, R10, R5 ;  /* 0x0000000a02057223 */ /* 0x004fe20000000005 */
[----:B------:R-:W-:-:S03]  /*1010*/  MOV R2, R7 ;  /* 0x0000000700027202 */ /* 0x000fc60000000f00 */
[----:B------:R-:W-:-:S07]  /*1020*/  FADD R4, R4, R5 ;  /* 0x0000000504047221 */ /* 0x000fce0000000000 */
.L_x_4404:
[----:B------:R-:W-:-:S03]  /*1030*/  UMOV UR4, 0xffffffff ;  /* 0xffffffff00047882 */ /* 0x000fc60000000000 */
[----:B------:R-:W-:Y:S05]  /*1040*/  BRA.DIV UR4, `(.L_x_4406) ;  /* 0x0000000e04687947 */ /* 0x000fea000b800000 */
[----:B-1----:R1:W3:Y:S04]  /*1050*/  SHFL.DOWN PT, R6, R3, 0x1, 0x181f ;  /* 0x08381f0003067f89 */ /* 0x0022e800000e0000 */
[----:B--2---:R1:W2:Y:S04]  /*1060*/  SHFL.DOWN PT, R5, R4, 0x1, 0x181f ;  /* 0x08381f0004057f89 */ /* 0x0042a800000e0000 */
[----:B------:R1:W4:Y:S02]  /*1070*/  SHFL.DOWN PT, R14, R2, 0x1, 0x181f ;  /* 0x08381f00020e7f89 */ /* 0x00032400000e0000 */
.L_x_4447:
        /* <DEDUP_REMOVED lines=11> */
[----:B------:R-:W-:Y:S01]  /*1130*/  MOV R10, R14 ;  /* 0x0000000e000a7202 */ /* 0x000fe20000000f00 */
[----:B------:R-:W-:Y:S01]  /*1140*/  IMAD.MOV.U32 R14, RZ, RZ, R7 ;  /* 0x000000ffff0e7224 */ /* 0x000fe200078e0007 */
[----:B------:R-:W-:-:S07]  /*1150*/  MOV R12, 0x1170 ;  /* 0x00001170000c7802 */ /* 0x000fce0000000f00 */
[----:B0123--:R-:W-:Y:S05]  /*1160*/  CALL.REL.NOINC `($__internal_44_$__cuda_sm3x_div_rn_noftz_f32_slowpath) ;  /* 0x0000000c00d87944 */ /* 0x00ffea0003c00000 */
[----:B------:R-:W-:-:S07]  /*1170*/  MOV R10, R14 ;  /* 0x0000000e000a7202 */ /* 0x000fce0000000f00 */
.L_x_4408:
[----:B---3--:R-:W-:-:S04]  /*1180*/  FADD R6, -R3, R6 ;  /* 0x0000000603067221 */ /* 0x008fc80000000100 */
[C---:B------:R-:W-:Y:S01]  /*1190*/  FMUL R9, R6.reuse, R6 ;  /* 0x0000000606097220 */ /* 0x040fe20000400000 */
[----:B01----:R-:W-:-:S03]  /*11a0*/  FFMA R3, R6, R10, R3 ;  /* 0x0000000a06037223 */ /* 0x003fc60000000003 */
[----:B------:R-:W-:-:S04]  /*11b0*/  FMUL R2, R2, R9 ;  /* 0x0000000902027220 */ /* 0x000fc80000400000 */
[----:B--2---:R-:W-:Y:S01]  /*11c0*/  FFMA R5, R2, R10, R5 ;  /* 0x0000000a02057223 */ /* 0x004fe20000000005 */
[----:B------:R-:W-:-:S03]  /*11d0*/  MOV R2, R7 ;  /* 0x0000000700027202 */ /* 0x000fc60000000f00 */
[----:B------:R-:W-:-:S07]  /*11e0*/  FADD R4, R4, R5 ;  /* 0x0000000504047221 */ /* 0x000fce0000000000 */
.L_x_4407:
[----:B------:R-:W-:-:S03]  /*11f0*/  UMOV UR4, 0xffffffff ;  /* 0xffffffff00047882 */ /* 0x000fc60000000000 */
[----:B------:R-:W-:Y:S05]  /*1200*/  BRA.DIV UR4, `(.L_x_4409) ;  /* 0x0000000e04547947 */ /* 0x000fea000b800000 */
[----:B01----:R-:W0:Y:S04]  /*1210*/  SHFL.IDX PT, R3, R3, RZ, 0x181f ;  /* 0x00181fff03037589 */ /* 0x003e2800000e0000 */
[----:B------:R-:W1:Y:S04]  /*1220*/  SHFL.IDX PT, R4, R4, RZ, 0x181f ;  /* 0x00181fff04047589 */ /* 0x000e6800000e0000 */
[----:B------:R4:W0:Y:S02]  /*1230*/  SHFL.IDX PT, R14, R2, RZ, 0x181f ;  /* 0x00181fff020e7589 */ /* 0x00082400000e0000 */
.L_x_4452:
[----:B0-2---:R-:W4:Y:S01]  /*1240*/  MUFU.RCP R5, R14 ;  /* 0x0000000e00057308 */ /* 0x005f220000001000 */
[----:B------:R-:W-:Y:S07]  /*1250*/  BSSY.RECONVERGENT B0, `(.L_x_4410) ;  /* 0x000000c000007945 */ /* 0x000fee0003800200 */
[----:B-1----:R-:W0:Y:S01]  /*1260*/  FCHK P0, R4, R14 ;  /* 0x0000000e04007302 */ /* 0x002e220000000000 */
[----:B----4-:R-:W-:-:S04]  /*1270*/  FFMA R2, -R14, R5, 1 ;  /* 0x3f8000000e027423 */ /* 0x010fc80000000105 */
[----:B------:R-:W-:-:S04]  /*1280*/  FFMA R5, R5, R2, R5 ;  /* 0x0000000205057223 */ /* 0x000fc80000000005 */
[----:B------:R-:W-:-:S04]  /*1290*/  FFMA R2, R4, R5, RZ ;  /* 0x0000000504027223 */ /* 0x000fc800000000ff */
[----:B---3--:R-:W-:-:S04]  /*12a0*/  FFMA R6, -R14, R2, R4 ;  /* 0x000000020e067223 */ /* 0x008fc80000000104 */
[----:B------:R-:W-:Y:S01]  /*12b0*/  FFMA R2, R5, R6, R2 ;  /* 0x0000000605027223 */ /* 0x000fe20000000002 */
[----:B0-----:R-:W-:Y:S06]  /*12c0*/  @!P0 BRA `(.L_x_4411) ;  /* 0x0000000000108947 */ /* 0x001fec0003800000 */
[----:B------:R-:W-:Y:S01]  /*12d0*/  IMAD.MOV.U32 R10, RZ, RZ, R4 ;  /* 0x000000ffff0a7224 */ /* 0x000fe200078e0004 */
[----:B------:R-:W-:-:S07]  /*12e0*/  MOV R12, 0x1300 ;  /* 0x00001300000c7802 */ /* 0x000fce0000000f00 */
[----:B------:R-:W-:Y:S05]  /*12f0*/  CALL.REL.NOINC `($__internal_44_$__cuda_sm3x_div_rn_noftz_f32_slowpath) ;  /* 0x0000000c00747944 */ /* 0x000fea0003c00000 */
[----:B------:R-:W-:-:S07]  /*1300*/  MOV R2, R14 ;  /* 0x0000000e00027202 */ /* 0x000fce0000000f00 */
.L_x_4411:
[----:B------:R-:W-:Y:S05]  /*1310*/  BSYNC.RECONVERGENT B0 ;  /* 0x0000000000007941 */ /* 0x000fea0003800200 */
.L_x_4410:
[----:B------:R-:W-:Y:S01]  /*1320*/  FMNMX R5, RZ, R2, !PT ;  /* 0x00000002ff057209 */ /* 0x000fe20007800000 */
[----:B------:R-:W-:Y:S01]  /*1330*/  HFMA2 R9, -RZ, RZ, 0, 0 ;  /* 0x00000000ff097431 */ /* 0x000fe200000001ff */
[----:B------:R-:W-:Y:S01]  /*1340*/  IADD3 R32, P1, PT, RZ, R32, RZ ;  /* 0x00000020ff207210 */ /* 0x000fe20007f3e0ff */
[----:B------:R-:W-:Y:S01]  /*1350*/  FADD R7, R0, -R3 ;  /* 0x8000000300077221 */ /* 0x000fe20000000000 */
        /* <DEDUP_REMOVED lines=10> */
[----:B------:R-:W-:-:S04]  /*1400*/  IMAD.WIDE.U32 R2, R11, UR42, R8 ;  /* 0x0000002a0b027c25 */ /* 0x000fc8000f8e0008 */
[----:B------:R-:W-:Y:S01]  /*1410*/  @!P0 FMUL R5, R5, 16777216 ;  /* 0x4b80000005058820 */ /* 0x000fe20000400000 */
[----:B------:R-:W-:-:S03]  /*1420*/  IMAD R11, R11, UR43, R4 ;  /* 0x0000002b0b0b7c24 */ /* 0x000fc6000f8e0204 */
[----:B------:R-:W1:Y:S01]  /*1430*/  MUFU.RSQ R6, R5 ;  /* 0x0000000500067308 */ /* 0x000e620000001400 */
[----:B------:R-:W-:Y:S02]  /*1440*/  IMAD.IADD R3, R3, 0x1, R11 ;  /* 0x0000000103037824 */ /* 0x000fe400078e020b */
        /* <DEDUP_REMOVED lines=12> */
.L_x_4388:
[----:B------:R-:W-:Y:S01]  /*1510*/  HFMA2 R12, -RZ, RZ, 0, 2.384185791015625e-07 ;  /* 0x00000004ff0c7431 */ /* 0x000fe200000001ff */
[----:B------:R-:W-:Y:S01]  /*1520*/  BSSY B0, `(.L_x_4413) ;  /* 0x0000008000007945 */ /* 0x000fe20003800000 */
[----:B------:R-:W-:Y:S01]  /*1530*/  IMAD.MOV.U32 R6, RZ, RZ, 0x3f800000 ;  /* 0x3f800000ff067424 */ /* 0x000fe200078e00ff */
[----:B------:R-:W-:Y:S01]  /*1540*/  MOV R13, R4 ;  /* 0x00000004000d7202 */ /* 0x000fe20000000f00 */
[----:B------:R-:W-:Y:S01]  /*1550*/  IMAD.MOV.U32 R11, RZ, RZ, 0x181f ;  /* 0x0000181fff0b7424 */ /* 0x000fe200078e00ff */
[----:B------:R-:W-:-:S07]  /*1560*/  MOV R15, 0xffffffff ;  /* 0xffffffff000f7802 */ /* 0x000fce0000000f00 */
[----:B-----5:R-:W-:Y:S05]  /*1570*/  WARPSYNC.COLLECTIVE R15, `(.L_x_4414) ;  /* 0x000000000f087348 */ /* 0x020fea0003c00000 */
[----:B------:R0:W1:Y:S02]  /*1580*/  SHFL.DOWN P6, R14, R13, R12, R11 ;  /* 0x0800000c0d0e7389 */ /* 0x00006400000c000b */
[----:B01---5:R-:W-:Y:S05]  /*1590*/  ENDCOLLECTIVE ;  /* 0x000000000000791b */ /* 0x023fea0003800000 */
.L_x_4414:
[----:B------:R-:W-:Y:S05]  /*15a0*/  BSYNC B0 ;  /* 0x0000000000007941 */ /* 0x000fea0003800000 */
.L_x_4413:
        /* <DEDUP_REMOVED lines=8> */
.L_x_4415:
[----:B------:R-:W-:Y:S02]  /*1630*/  MOV R13, R6 ;  /* 0x00000006000d7202 */ /* 0x000fe40000000f00 */
[----:B------:R-:W-:-:S07]  /*1640*/  MOV R7, R14 ;  /* 0x0000000e00077202 */ /* 0x000fce0000000f00 */
[----:B------:R-:W-:Y:S05]  /*1650*/  WARPSYNC.COLLECTIVE R15, `(.L_x_4416) ;  /* 0x000000000f087348 */ /* 0x000fea0003c00000 */
[----:B------:R0:W1:Y:S02]  /*1660*/  SHFL.DOWN P6, R14, R13, R12, R11 ;  /* 0x0800000c0d0e7389 */ /* 0x00006400000c000b */
[----:B01----:R-:W-:Y:S05]  /*1670*/  ENDCOLLECTIVE ;  /* 0x000000000000791b */ /* 0x003fea0003800000 */
.L_x_4416:
[----:B------:R-:W-:Y:S05]  /*1680*/  BRA `(.L_x_4417) ;  /* 0xffffffec00a87947 */ /* 0x000fea000383ffff */
.L_x_4391:
[----:B------:R-:W-:Y:S01]  /*1690*/  HFMA2 R12, -RZ, RZ, 0, 1.1920928955078125e-07 ;  /* 0x00000002ff0c7431 */ /* 0x000fe200000001ff */
[----:B------:R-:W-:Y:S01]  /*16a0*/  BSSY B0, `(.L_x_4418) ;  /* 0x0000007000007945 */ /* 0x000fe20003800000 */
[----:B------:R-:W-:Y:S01]  /*16b0*/  IMAD.MOV.U32 R13, RZ, RZ, R4 ;  /* 0x000000ffff0d7224 */ /* 0x000fe200078e0004 */
[----:B------:R-:W-:Y:S01]  /*16c0*/  MOV R11, 0x181f ;  /* 0x0000181f000b7802 */ /* 0x000fe20000000f00 */
[----:B------:R-:W-:-:S07]  /*16d0*/  IMAD.MOV.U32 R15, RZ, RZ, -0x1 ;  /* 0xffffffffff0f7424 */ /* 0x000fce00078e00ff */
[----:B-12--5:R-:W-:Y:S05]  /*16e0*/  WARPSYNC.COLLECTIVE R15, `(.L_x_4419) ;  /* 0x000000000f087348 */ /* 0x026fea0003c00000 */
[----:B------:R0:W3:Y:S02]  /*16f0*/  SHFL.DOWN P6, R14, R13, R12, R11 ;  /* 0x0800000c0d0e7389 */ /* 0x0000e400000c000b */
[----:B0123-5:R-:W-:Y:S05]  /*1700*/  ENDCOLLECTIVE ;  /* 0x000000000000791b */ /* 0x02ffea0003800000 */
.L_x_4419:
[----:B------:R-:W-:Y:S05]  /*1710*/  BSYNC B0 ;  /* 0x0000000000007941 */ /* 0x000fea0003800000 */
.L_x_4418:
[----:B------:R-:W-:Y:S01]  /*1720*/  HFMA2 R11, -RZ, RZ, 0, 0.0020122528076171875 ;  /* 0x0000181fff0b7431 */ /* 0x000fe200000001ff */
[----:B------:R-:W-:Y:S01]  /*1730*/  MOV R13, R5 ;  /* 0x00000005000d7202 */ /* 0x000fe20000000f00 */
[----:B------:R-:W-:Y:S01]  /*1740*/  IMAD.MOV.U32 R12, RZ, RZ, 0x2 ;  /* 0x00000002ff0c7424 */ /* 0x000fe200078e00ff */
[----:B------:R-:W-:Y:S02]  /*1750*/  MOV R15, 0xffffffff ;  /* 0xffffffff000f7802 */ /* 0x000fe40000000f00 */
[----:B------:R-:W-:-:S07]  /*1760*/  MOV R9, R14 ;  /* 0x0000000e00097202 */ /* 0x000fce0000000f00 */
[----:B------:R-:W-:Y:S05]  /*1770*/  WARPSYNC.COLLECTIVE R15, `(.L_x_4420) ;  /* 0x000000000f087348 */ /* 0x000fea0003c00000 */
[----:B------:R0:W1:Y:S02]  /*1780*/  SHFL.DOWN P6, R14, R13, R12, R11 ;  /* 0x0800000c0d0e7389 */ /* 0x00006400000c000b */
[----:B01----:R-:W-:Y:S05]  /*1790*/  ENDCOLLECTIVE ;  /* 0x000000000000791b */ /* 0x003fea0003800000 */
.L_x_4420:
[----:B------:R-:W-:Y:S01]  /*17a0*/  MOV R13, R6 ;  /* 0x00000006000d7202 */ /* 0x000fe20000000f00 */
[----:B------:R-:W-:-:S07]  /*17b0*/  IMAD.MOV.U32 R7, RZ, RZ, R14 ;  /* 0x000000ffff077224 */ /* 0x000fce00078e000e */
[----:B------:R-:W-:Y:S05]  /*17c0*/  WARPSYNC.COLLECTIVE R15, `(.L_x_4421) ;  /* 0x000000000f087348 */ /* 0x000fea0003c00000 */
[----:B------:R0:W1:Y:S02]  /*17d0*/  SHFL.DOWN P6, R14, R13, R12, R11 ;  /* 0x0800000c0d0e7389 */ /* 0x00006400000c000b */
[----:B01----:R-:W-:Y:S05]  /*17e0*/  ENDCOLLECTIVE ;  /* 0x000000000000791b */ /* 0x003fea0003800000 */
.L_x_4421:
[----:B------:R-:W-:Y:S05]  /*17f0*/  BRA `(.L_x_4422) ;  /* 0xffffffec00bc7947 */ /* 0x000fea000383ffff */
.L_x_4394:
[----:B------:R-:W-:Y:S01]  /*1800*/  HFMA2 R11, -RZ, RZ, 0, 0.0020122528076171875 ;  /* 0x0000181fff0b7431 */ /* 0x000fe200000001ff */
[----:B------:R-:W-:Y:S01]  /*1810*/  BSSY B0, `(.L_x_4423) ;  /* 0x0000007000007945 */ /* 0x000fe20003800000 */
[----:B------:R-:W-:Y:S01]  /*1820*/  MOV R13, R4 ;  /* 0x00000004000d7202 */ /* 0x000fe20000000f00 */
[----:B------:R-:W-:Y:S01]  /*1830*/  IMAD.MOV.U32 R12, RZ, RZ, 0x1 ;  /* 0x00000001ff0c7424 */ /* 0x000fe200078e00ff */
[----:B------:R-:W-:-:S07]  /*1840*/  MOV R15, 0xffffffff ;  /* 0xffffffff000f7802 */ /* 0x000fce0000000f00 */
[----:B012--5:R-:W-:Y:S05]  /*1850*/  WARPSYNC.COLLECTIVE R15, `(.L_x_4424) ;  /* 0x000000000f087348 */ /* 0x027fea0003c00000 */
[----:B------:R3:W4:Y:S02]  /*1860*/  SHFL.DOWN P6, R14, R13, R12, R11 ;  /* 0x0800000c0d0e7389 */ /* 0x00072400000c000b */
[----:B012345:R-:W-:Y:S05]  /*1870*/  ENDCOLLECTIVE ;  /* 0x000000000000791b */ /* 0x03ffea0003800000 */
.L_x_4424:
[----:B------:R-:W-:Y:S05]  /*1880*/  BSYNC B0 ;  /* 0x0000000000007941 */ /* 0x000fea0003800000 */
.L_x_4423:
        /* <DEDUP_REMOVED lines=8> */
.L_x_4425:
[----:B------:R-:W-:Y:S01]  /*1910*/  IMAD.MOV.U32 R13, RZ, RZ, R6 ;  /* 0x000000ffff0d7224 */ /* 0x000fe200078e0006 */
[----:B------:R-:W-:-:S07]  /*1920*/  MOV R7, R14 ;  /* 0x0000000e00077202 */ /* 0x000fce0000000f00 */
[----:B------:R-:W-:Y:S05]  /*1930*/  WARPSYNC.COLLECTIVE R15, `(.L_x_4426) ;  /* 0x000000000f087348 */ /* 0x000fea0003c00000 */
[----:B------:R0:W1:Y:S02]  /*1940*/  SHFL.DOWN P6, R14, R13, R12, R11 ;  /* 0x0800000c0d0e7389 */ /* 0x00006400000c000b */
[----:B01----:R-:W-:Y:S05]  /*1950*/  ENDCOLLECTIVE ;  /* 0x000000000000791b */ /* 0x003fea0003800000 */
.L_x_4426:
[----:B------:R-:W-:Y:S05]  /*1960*/  BRA `(.L_x_4427) ;  /* 0xffffffec00d07947 */ /* 0x000fea000383ffff */
.L_x_4397:
[----:B------:R-:W-:Y:S01]  /*1970*/  HFMA2 R12, -RZ, RZ, 0, 0 ;  /* 0x00000000ff0c7431 */ /* 0x000fe200000001ff */
[----:B------:R-:W-:Y:S01]  /*1980*/  BSSY B0, `(.L_x_4428) ;  /* 0x0000007000007945 */ /* 0x000fe20003800000 */
[----:B------:R-:W-:Y:S01]  /*1990*/  MOV R13, R4 ;  /* 0x00000004000d7202 */ /* 0x000fe20000000f00 */
[----:B------:R-:W-:Y:S01]  /*19a0*/  IMAD.MOV.U32 R11, RZ, RZ, 0x181f ;  /* 0x0000181fff0b7424 */ /* 0x000fe200078e00ff */
[----:B------:R-:W-:-:S07]  /*19b0*/  MOV R15, 0xffffffff ;  /* 0xffffffff000f7802 */ /* 0x000fce0000000f00 */
[----:B0123-5:R-:W-:Y:S05]  /*19c0*/  WARPSYNC.COLLECTIVE R15, `(.L_x_4429) ;  /* 0x000000000f087348 */ /* 0x02ffea0003c00000 */
[----:B------:R4:W0:Y:S02]  /*19d0*/  SHFL.IDX P6, R14, R13, R12, R11 ;  /* 0x0000000c0d0e7389 */ /* 0x00082400000c000b */
[----:B012345:R-:W-:Y:S05]  /*19e0*/  ENDCOLLECTIVE ;  /* 0x000000000000791b */ /* 0x03ffea0003800000 */
.L_x_4429:
[----:B------:R-:W-:Y:S05]  /*19f0*/  BSYNC B0 ;  /* 0x0000000000007941 */ /* 0x000fea0003800000 */
.L_x_4428:
        /* <DEDUP_REMOVED lines=8> */
.L_x_4430:
[----:B------:R-:W-:Y:S02]  /*1a80*/  MOV R13, R6 ;  /* 0x00000006000d7202 */ /* 0x000fe40000000f00 */
[----:B------:R-:W-:-:S07]  /*1a90*/  MOV R5, R14 ;  /* 0x0000000e00057202 */ /* 0x000fce0000000f00 */
[----:B------:R-:W-:Y:S05]  /*1aa0*/  WARPSYNC.COLLECTIVE R15, `(.L_x_4431) ;  /* 0x000000000f087348 */ /* 0x000fea0003c00000 */
[----:B------:R0:W1:Y:S02]  /*1ab0*/  SHFL.IDX P6, R14, R13, R12, R11 ;  /* 0x0000000c0d0e7389 */ /* 0x00006400000c000b */
[----:B01----:R-:W-:Y:S05]  /*1ac0*/  ENDCOLLECTIVE ;  /* 0x000000000000791b */ /* 0x003fea0003800000 */
.L_x_4431:
[----:B------:R-:W-:Y:S05]  /*1ad0*/  BRA `(.L_x_4432) ;  /* 0xffffffec00e47947 */ /* 0x000fea000383ffff */
.L_x_4400:
        /* <DEDUP_REMOVED lines=11> */
.L_x_4434:
[----:B------:R-:W-:Y:S05]  /*1b90*/  BSYNC B0 ;  /* 0x0000000000007941 */ /* 0x000fea0003800000 */
.L_x_4433:
        /* <DEDUP_REMOVED lines=8> */
.L_x_4435:
[----:B------:R-:W-:Y:S02]  /*1c20*/  MOV R13, R2 ;  /* 0x00000002000d7202 */ /* 0x000fe40000000f00 */
[----:B------:R-:W-:-:S07]  /*1c30*/  MOV R5, R14 ;  /* 0x0000000e00057202 */ /* 0x000fce0000000f00 */
[----:B------:R-:W-:Y:S05]  /*1c40*/  WARPSYNC.COLLECTIVE R15, `(.L_x_4436) ;  /* 0x000000000f087348 */ /* 0x000fea0003c00000 */
[----:B------:R0:W1:Y:S02]  /*1c50*/  SHFL.DOWN P6, R14, R13, R12, R11 ;  /* 0x0800000c0d0e7389 */ /* 0x00006400000c000b */
[----:B01----:R-:W-:Y:S05]  /*1c60*/  ENDCOLLECTIVE ;  /* 0x000000000000791b */ /* 0x003fea0003800000 */
.L_x_4436:
[----:B------:R-:W-:Y:S05]  /*1c70*/  BRA `(.L_x_4437) ;  /* 0xfffffff0001c7947 */ /* 0x000fea000383ffff */
.L_x_4403:
[----:B------:R-:W-:Y:S01]  /*1c80*/  HFMA2 R12, -RZ, RZ, 0, 1.1920928955078125e-07 ;  /* 0x00000002ff0c7431 */ /* 0x000fe200000001ff */
[----:B------:R-:W-:Y:S01]  /*1c90*/  BSSY B0, `(.L_x_4438) ;  /* 0x0000007000007945 */ /* 0x000fe20003800000 */
[----:B------:R-:W-:Y:S01]  /*1ca0*/  IMAD.MOV.U32 R13, RZ, RZ, R3 ;  /* 0x000000ffff0d7224 */ /* 0x000fe200078e0003 */
[----:B------:R-:W-:Y:S01]  /*1cb0*/  MOV R11, 0x181f ;  /* 0x0000181f000b7802 */ /* 0x000fe20000000f00 */
[----:B------:R-:W-:-:S07]  /*1cc0*/  IMAD.MOV.U32 R15, RZ, RZ, -0x1 ;  /* 0xffffffffff0f7424 */ /* 0x000fce00078e00ff */
[----:B-1-3--:R-:W-:Y:S05]  /*1cd0*/  WARPSYNC.COLLECTIVE R15, `(.L_x_4439) ;  /* 0x000000000f087348 */ /* 0x00afea0003c00000 */
[----:B------:R0:W2:Y:S02]  /*1ce0*/  SHFL.DOWN P6, R14, R13, R12, R11 ;  /* 0x0800000c0d0e7389 */ /* 0x0000a400000c000b */
[----:B0123--:R-:W-:Y:S05]  /*1cf0*/  ENDCOLLECTIVE ;  /* 0x000000000000791b */ /* 0x00ffea0003800000 */
.L_x_4439:
[----:B------:R-:W-:Y:S05]  /*1d00*/  BSYNC B0 ;  /* 0x0000000000007941 */ /* 0x000fea0003800000 */
.L_x_4438:
        /* <DEDUP_REMOVED lines=8> */
.L_x_4440:
[----:B------:R-:W-:Y:S01]  /*1d90*/  MOV R13, R2 ;  /* 0x00000002000d7202 */ /* 0x000fe20000000f00 */
[----:B------:R-:W-:-:S07]  /*1da0*/  IMAD.MOV.U32 R5, RZ, RZ, R14 ;  /* 0x000000ffff057224 */ /* 0x000fce00078e000e */
[----:B------:R-:W-:Y:S05]  /*1db0*/  WARPSYNC.COLLECTIVE R15, `(.L_x_4441) ;  /* 0x000000000f087348 */ /* 0x000fea0003c00000 */
[----:B------:R0:W1:Y:S02]  /*1dc0*/  SHFL.DOWN P6, R14, R13, R12, R11 ;  /* 0x0800000c0d0e7389 */ /* 0x00006400000c000b */
[----:B01----:R-:W-:Y:S05]  /*1dd0*/  ENDCOLLECTIVE ;  /* 0x000000000000791b */ /* 0x003fea0003800000 */
.L_x_4441:
[----:B------:R-:W-:Y:S05]  /*1de0*/  BRA `(.L_x_4442) ;  /* 0xfffffff000347947 */ /* 0x000fea000383ffff */
.L_x_4406:
[----:B------:R-:W-:Y:S01]  /*1df0*/  HFMA2 R11, -RZ, RZ, 0, 0.0020122528076171875 ;  /* 0x0000181fff0b7431 */ /* 0x000fe200000001ff */
[----:B------:R-:W-:Y:S01]  /*1e00*/  BSSY B0, `(.L_x_4443) ;  /* 0x0000007000007945 */ /* 0x000fe20003800000 */
[----:B------:R-:W-:Y:S01]  /*1e10*/  MOV R13, R3 ;  /* 0x00000003000d7202 */ /* 0x000fe20000000f00 */
[----:B------:R-:W-:Y:S01]  /*1e20*/  IMAD.MOV.U32 R12, RZ, RZ, 0x1 ;  /* 0x00000001ff0c7424 */ /* 0x000fe200078e00ff */
[----:B------:R-:W-:-:S07]  /*1e30*/  MOV R15, 0xffffffff ;  /* 0xffffffff000f7802 */ /* 0x000fce0000000f00 */
[----:B012---:R-:W-:Y:S05]  /*1e40*/  WARPSYNC.COLLECTIVE R15, `(.L_x_4444) ;  /* 0x000000000f087348 */ /* 0x007fea0003c00000 */
[----:B------:R3:W4:Y:S02]  /*1e50*/  SHFL.DOWN P6, R14, R13, R12, R11 ;  /* 0x0800000c0d0e7389 */ /* 0x00072400000c000b */
[----:B01234-:R-:W-:Y:S05]  /*1e60*/  ENDCOLLECTIVE ;  /* 0x000000000000791b */ /* 0x01ffea0003800000 */
.L_x_4444:
[----:B------:R-:W-:Y:S05]  /*1e70*/  BSYNC B0 ;  /* 0x0000000000007941 */ /* 0x000fea0003800000 */
.L_x_4443:
        /* <DEDUP_REMOVED lines=8> */
.L_x_4445:
[----:B------:R-:W-:Y:S01]  /*1f00*/  IMAD.MOV.U32 R13, RZ, RZ, R2 ;  /* 0x000000ffff0d7224 */ /* 0x000fe200078e0002 */
[----:B------:R-:W-:-:S07]  /*1f10*/  MOV R5, R14 ;  /* 0x0000000e00057202 */ /* 0x000fce0000000f00 */
[----:B------:R-:W-:Y:S05]  /*1f20*/  WARPSYNC.COLLECTIVE R15, `(.L_x_4446) ;  /* 0x000000000f087348 */ /* 0x000fea0003c00000 */
[----:B------:R0:W1:Y:S02]  /*1f30*/  SHFL.DOWN P6, R14, R13, R12, R11 ;  /* 0x0800000c0d0e7389 */ /* 0x00006400000c000b */
[----:B01----:R-:W-:Y:S05]  /*1f40*/  ENDCOLLECTIVE ;  /* 0x000000000000791b */ /* 0x003fea0003800000 */
.L_x_4446:
[----:B------:R-:W-:Y:S05]  /*1f50*/  BRA `(.L_x_4447) ;  /* 0xfffffff000487947 */ /* 0x000fea000383ffff */
.L_x_4409:
[----:B------:R-:W-:Y:S01]  /*1f60*/  HFMA2 R12, -RZ, RZ, 0, 0 ;  /* 0x00000000ff0c7431 */ /* 0x000fe200000001ff */
[----:B------:R-:W-:Y:S01]  /*1f70*/  BSSY B0, `(.L_x_4448) ;  /* 0x0000007000007945 */ /* 0x000fe20003800000 */
[----:B------:R-:W-:Y:S01]  /*1f80*/  MOV R13, R3 ;  /* 0x00000003000d7202 */ /* 0x000fe20000000f00 */
[----:B------:R-:W-:Y:S01]  /*1f90*/  IMAD.MOV.U32 R11, RZ, RZ, 0x181f ;  /* 0x0000181fff0b7424 */ /* 0x000fe200078e00ff */
[----:B------:R-:W-:-:S07]  /*1fa0*/  MOV R15, 0xffffffff ;  /* 0xffffffff000f7802 */ /* 0x000fce0000000f00 */
[----:B0123--:R-:W-:Y:S05]  /*1fb0*/  WARPSYNC.COLLECTIVE R15, `(.L_x_4449) ;  /* 0x000000000f087348 */ /* 0x00ffea0003c00000 */
[----:B------:R4:W0:Y:S02]  /*1fc0*/  SHFL.IDX P6, R14, R13, R12, R11 ;  /* 0x0000000c0d0e7389 */ /* 0x00082400000c000b */
[----:B01234-:R-:W-:Y:S05]  /*1fd0*/  ENDCOLLECTIVE ;  /* 0x000000000000791b */ /* 0x01ffea0003800000 */
.L_x_4449:
[----:B------:R-:W-:Y:S05]  /*1fe0*/  BSYNC B0 ;  /* 0x0000000000007941 */ /* 0x000fea0003800000 */
.L_x_4448:
        /* <DEDUP_REMOVED lines=8> */
.L_x_4450:
[----:B------:R-:W-:Y:S02]  /*2070*/  MOV R13, R2 ;  /* 0x00000002000d7202 */ /* 0x000fe40000000f00 */
[----:B------:R-:W-:-:S07]  /*2080*/  MOV R4, R14 ;  /* 0x0000000e00047202 */ /* 0x000fce0000000f00 */
[----:B------:R-:W-:Y:S05]  /*2090*/  WARPSYNC.COLLECTIVE R15, `(.L_x_4451) ;  /* 0x000000000f087348 */ /* 0x000fea0003c00000 */
[----:B------:R0:W1:Y:S02]  /*20a0*/  SHFL.IDX P6, R14, R13, R12, R11 ;  /* 0x0000000c0d0e7389 */ /* 0x00006400000c000b */
[----:B01----:R-:W-:Y:S05]  /*20b0*/  ENDCOLLECTIVE ;  /* 0x000000000000791b */ /* 0x003fea0003800000 */
.L_x_4451:
[----:B------:R-:W-:Y:S05]  /*20c0*/  BRA `(.L_x_4452) ;  /* 0xfffffff0005c7947 */ /* 0x000fea000383ffff */
        .weak           $__internal_44_$__cuda_sm3x_div_rn_noftz_f32_slowpath
        .type           $__internal_44_$__cuda_sm3x_div_rn_noftz_f32_slowpath,@function
        .size           $__internal_44_$__cuda_sm3x_div_rn_noftz_f32_slowpath,(.L_x_7667 - $__internal_44_$__cuda_sm3x_div_rn_noftz_f32_slowpath)
$__internal_44_$__cuda_sm3x_div_rn_noftz_f32_slowpath:
        /* <DEDUP_REMOVED lines=34> */
.L_x_4454:
        /* <DEDUP_REMOVED lines=51> */
.L_x_4461:
[----:B------:R-:W-:-:S04]  /*2620*/  LOP3.LUT R10, R10, 0x80000000, RZ, 0xc0, !PT ;  /* 0x800000000a0a7812 */ /* 0x000fc800078ec0ff */
[----:B------:R-:W-:Y:S01]  /*2630*/  LOP3.LUT R10, R10, 0x7f800000, RZ, 0xfc, !PT ;  /* 0x7f8000000a0a7812 */ /* 0x000fe200078efcff */
[----:B------:R-:W-:Y:S06]  /*2640*/  BRA `(.L_x_4462) ;  /* 0x0000000000047947 */ /* 0x000fec0003800000 */
.L_x_4460:
[----:B------:R-:W-:-:S07]  /*2650*/  LEA R10, R36, R10, 0x17 ;  /* 0x0000000a240a7211 */ /* 0x000fce00078eb8ff */
.L_x_4462:
[----:B------:R-:W-:Y:S05]  /*2660*/  BSYNC B2 ;  /* 0x0000000000027941 */ /* 0x000fea0003800000 */
.L_x_4459:
[----:B------:R-:W-:Y:S05]  /*2670*/  BRA `(.L_x_4463) ;  /* 0x0000000000207947 */ /* 0x000fea0003800000 */
.L_x_4458:
[----:B------:R-:W-:-:S04]  /*2680*/  LOP3.LUT R10, R14, 0x80000000, R10, 0x48, !PT ;  /* 0x800000000e0a7812 */ /* 0x000fc800078e480a */
[----:B------:R-:W-:Y:S01]  /*2690*/  LOP3.LUT R10, R10, 0x7f800000, RZ, 0xfc, !PT ;  /* 0x7f8000000a0a7812 */ /* 0x000fe200078efcff */
[----:B------:R-:W-:Y:S06]  /*26a0*/  BRA `(.L_x_4463) ;  /* 0x0000000000147947 */ /* 0x000fec0003800000 */
.L_x_4457:
[----:B------:R-:W-:Y:S01]  /*26b0*/  LOP3.LUT R10, R14, 0x80000000, R10, 0x48, !PT ;  /* 0x800000000e0a7812 */ /* 0x000fe200078e480a */
[----:B------:R-:W-:Y:S06]  /*26c0*/  BRA `(.L_x_4463) ;  /* 0x00000000000c7947 */ /* 0x000fec0003800000 */
.L_x_4456:
[----:B------:R-:W0:Y:S01]  /*26d0*/  MUFU.RSQ R10, -QNAN ;  /* 0xffc00000000a7908 */ /* 0x000e220000001400 */
[----:B------:R-:W-:Y:S05]  /*26e0*/  BRA `(.L_x_4463) ;  /* 0x0000000000047947 */ /* 0x000fea0003800000 */
.L_x_4455:
[----:B------:R-:W-:-:S07]  /*26f0*/  FADD.FTZ R10, R10, R14 ;  /* 0x0000000e0a0a7221 */ /* 0x000fce0000010000 */
.L_x_4463:
[----:B------:R-:W-:Y:S05]  /*2700*/  BSYNC B1 ;  /* 0x0000000000017941 */ /* 0x000fea0003800000 */
.L_x_4453:
[----:B------:R-:W-:Y:S02]  /*2710*/  HFMA2 R11, -RZ, RZ, 0, 0 ;  /* 0x00000000ff0b7431 */ /* 0x000fe400000001ff */
[----:B0-----:R-:W-:Y:S01]  /*2720*/  IMAD.MOV.U32 R14, RZ, RZ, R10 ;  /* 0x000000ffff0e7224 */ /* 0x001fe200078e000a */
[----:B------:R-:W-:-:S04]  /*2730*/  MOV R10, R12 ;  /* 0x0000000c000a7202 */ /* 0x000fc80000000f00 */
[----:B------:R-:W-:Y:S05]  /*2740*/  RET.REL.NODEC R10 `(_Z17LayerNormWarpImplI10DirectLoadIffE11DirectStoreIffEfLi1ELi1ELi1ELi8ELi2ELb0EEvT_T0_lld) ;  /* 0xffffffd80a2c7950 */ /* 0x000fea0003c3ffff */
.L_x_4464:
        /* <DEDUP_REMOVED lines=11> */
.L_x_7667:


//--------------------- .text._Z17LayerNormWarpImplI10DirectLoadIffE11DirectStoreIffEfLi1ELi1ELi0ELi4ELi1ELb1EEvT_T0_lld --------------------------
	.section	.text._Z17LayerNormWarpImplI10DirectLoadIffE11DirectStoreIffEfLi1ELi1ELi0ELi4ELi1ELb1EEvT_T0_lld,"ax",@progbits
	.align	128
        .global         _Z17LayerNormWarpImplI10DirectLoadIffE11DirectStoreIffEfLi1ELi1ELi0ELi4ELi1ELb1EEvT_T0_lld
        .type           _Z17LayerNormWarpImplI10DirectLoadIffE11DirectStoreIffEfLi1ELi1ELi0ELi4ELi1ELb1EEvT_T0_lld,@function
        .size           _Z17LayerNormWarpImplI10DirectLoadIffE11DirectStoreIffEfLi1ELi1ELi0ELi4ELi1ELb1EEvT_T0_lld,(.L_x_7669 - _Z17LayerNormWarpImplI10DirectLoadIffE11DirectStoreIffEfLi1ELi1ELi0ELi4ELi1ELb1EEvT_T0_lld)
        .other          _Z17LayerNormWarpImplI10DirectLoadIffE11DirectStoreIffEfLi1ELi1ELi0ELi4ELi1ELb1EEvT_T0_lld,@"STO_CUDA_ENTRY STV_DEFAULT"
_Z17LayerNormWarpImplI10DirectLoadIffE11DirectStoreIffEfLi1ELi1ELi0ELi4ELi1ELb1EEvT_T0_lld:
.text._Z17LayerNormWarpImplI10DirectLoadIffE11DirectStoreIffEfLi1ELi1ELi0ELi4ELi1ELb1EEvT_T0_lld:
[----:B------:R-:W0:Y:S01]  /*0000*/  LDC R1, c[0x0][0x37c] ;  /* 0x0000df00ff017b82 */ /* 0x000e220000000800 */
[----:B------:R-:W1:Y:S01]  /*0010*/  LDCU.64 UR4, c[0x0][0x3b8] ;  /* 0x00007700ff0477ac */ /* 0x000e620008000a00 */
[----:B------:R-:W2:Y:S01]  /*0020*/  LDCU.64 UR40, c[0x0][0x3b8] ;  /* 0x00007700ff2877ac */ /* 0x000ea20008000a00 */
[----:B------:R-:W3:Y:S01]  /*0030*/  LDCU.64 UR42, c[0x0][0x398] ;  /* 0x00007300ff2a77ac */ /* 0x000ee20008000a00 */
[----:B------:R-:W4:Y:S01]  /*0040*/  LDCU.64 UR44, c[0x0][0x380] ;  /* 0x00007000ff2c77ac */ /* 0x000f220008000a00 */
[----:B------:R-:W0:Y:S01]  /*0050*/  LDCU.64 UR46, c[0x0][0x3b0] ;  /* 0x00007600ff2e77ac */ /* 0x000e220008000a00 */
[----:B-1----:R-:W-:Y:S01]  /*0060*/  UISETP.GE.U32.AND UP0, UPT, UR4, 0x5, UPT ;  /* 0x000000050400788c */ /* 0x002fe2000bf06070 */
[----:B------:R-:W1:Y:S03]  /*0070*/  LDCU.128 UR36, c[0x0][0x3a0] ;  /* 0x00007400ff2477ac */ /* 0x000e660008000c00 */
[----:B------:R-:W-:-:S09]  /*0080*/  UISETP.GE.AND.EX UP0, UPT, UR5, URZ, UPT, UP0 ;  /* 0x000000ff0500728c */ /* 0x000fd2000bf06300 */
[----:B--234-:R-:W-:Y:S05]  /*0090*/  BRA.U !UP0, `(.L_x_4465) ;  /* 0x0000000108407547 */ /* 0x01cfea000b800000 */
[----:B------:R-:W-:Y:S01]  /*00a0*/  MOV R0, 0x3b8 ;  /* 0x000003b800007802 */ /* 0x000fe20000000f00 */
[----:B------:R-:W2:Y:S01]  /*00b0*/  LDCU.64 UR4, c[0x4][0x3a0] ;  /* 0x01007400ff0477ac */ /* 0x000ea20008000a00 */
[----:B------:R-:W-:Y:S02]  /*00c0*/  HFMA2 R13, -RZ, RZ, 0, 0 ;  /* 0x00000000ff0d7431 */ /* 0x000fe400000001ff */
[----:B------:R-:W-:Y:S01]  /*00d0*/  IMAD.MOV.U32 R8, RZ, RZ, 0x150 ;  /* 0x00000150ff087424 */ /* 0x000fe200078e00ff */
[----:B------:R3:W4:Y:S01]  /*00e0*/  LDC.64 R2, c[0x4][R0] ;  /* 0x0100000000027b82 */ /* 0x0007220000000a00 */
[----:B------:R-:W5:Y:S01]  /*00f0*/  LDCU.64 UR6, c[0x4][0x3a8] ;  /* 0x01007500ff0677ac */ /* 0x000f620008000a00 */
[----:B------:R-:W-:Y:S01]  /*0100*/  IMAD.MOV.U32 R12, RZ, RZ, 0x1 ;  /* 0x00000001ff0c7424 */ /* 0x000fe200078e00ff */
[----:B------:R-:W1:Y:S01]  /*0110*/  LDCU.64 UR8, c[0x4][0x118] ;  /* 0x01002300ff0877ac */ /* 0x000e620008000a00 */
[----:B--2---:R-:W-:Y:S02]  /*0120*/  IMAD.U32 R4, RZ, RZ, UR4 ;  /* 0x00000004ff047e24 */ /* 0x004fe4000f8e00ff */
[----:B------:R-:W-:Y:S01]  /*0130*/  IMAD.U32 R5, RZ, RZ, UR5 ;  /* 0x00000005ff057e24 */ /* 0x000fe2000f8e00ff */
[----:B-----5:R-:W-:Y:S01]  /*0140*/  MOV R6, UR6 ;  /* 0x0000000600067c02 */ /* 0x020fe20008000f00 */
[----:B------:R-:W-:-:S02]  /*0150*/  IMAD.U32 R7, RZ, RZ, UR7 ;  /* 0x00000007ff077e24 */ /* 0x000fc4000f8e00ff */
[----:B-1----:R-:W-:Y:S01]  /*0160*/  IMAD.U32 R10, RZ, RZ, UR8 ;  /* 0x00000008ff0a7e24 */ /* 0x002fe2000f8e00ff */
[----:B---3--:R-:W-:-:S07]  /*0170*/  MOV R11, UR9 ;  /* 0x00000009000b7c02 */ /* 0x008fce0008000f00 */
[----:B------:R-:W-:-:S07]  /*0180*/  LEPC R20, `(.L_x_4465) ;  /* 0x000000001014794e */ /* 0x000fce0000000000 */
[----:B0---4-:R-:W-:Y:S05]  /*0190*/  CALL.ABS.NOINC R2 ;  /* 0x0000000002007343 */ /* 0x011fea0003c00000 */
.L_x_4465:
[----:B------:R-:W2:Y:S01]  /*01a0*/  S2R R17, SR_TID.Y ;  /* 0x0000000000117919 */ /* 0x000ea20000002200 */
[----:B------:R-:W2:Y:S08]  /*01b0*/  S2UR UR4, SR_CTAID.X ;  /* 0x00000000000479c3 */ /* 0x000eb00000002500 */
[----:B------:R-:W2:Y:S01]  /*01c0*/  LDC R16, c[0x0][0x364] ;  /* 0x0000d900ff107b82 */ /* 0x000ea20000000800 */
[----:B------:R-:W3:Y:S07]  /*01d0*/  LDCU UR5, c[0x0][0x370] ;  /* 0x00006e00ff0577ac */ /* 0x000eee0008000800 */
[----:B------:R-:W4:Y:S01]  /*01e0*/  LDC.64 R4, c[0x0][0x3b0] ;  /* 0x0000ec00ff047b82 */ /* 0x000f220000000a00 */
[----:B--2---:R-:W-:-:S02]  /*01f0*/  IMAD R17, R16, UR4, R17 ;  /* 0x0000000410117c24 */ /* 0x004fc4000f8e0211 */
[----:B---3--:R-:W-:-:S03]  /*0200*/  IMAD R16, R16, UR5, RZ ;  /* 0x0000000510107c24 */ /* 0x008fc6000f8e02ff */
[----:B----4-:R-:W-:-:S04]  /*0210*/  ISETP.GE.U32.AND P0, PT, R17, R4, PT ;  /* 0x000000041100720c */ /* 0x010fc80003f06070 */
[----:B------:R-:W-:-:S13]  /*0220*/  ISETP.GE.AND.EX P0, PT, RZ, R5, PT, P0 ;  /* 0x00000005ff00720c */ /* 0x000fda0003f06300 */
[----:B01----:R-:W-:Y:S05]  /*0230*/  @P0 EXIT ;  /* 0x000000000000094d */ /* 0x003fea0003800000 */
[----:B------:R-:W-:Y:S01]  /*0240*/  IADD3 R19, P0, PT, R17, R16, RZ ;  /* 0x0000001011137210 */ /* 0x000fe20007f1e0ff */
[----:B------:R-:W-:Y:S03]  /*0250*/  BSSY.RECONVERGENT B0, `(.L_x_4466) ;  /* 0x0000025000007945 */ /* 0x000fe60003800200 */
[CC--:B------:R-:W-:Y:S01]  /*0260*/  ISETP.GT.U32.AND P1, PT, R19.reuse, R4.reuse, PT ;  /* 0x000000041300720c */ /* 0x0c0fe20003f24070 */
[----:B------:R-:W-:Y:S01]  /*0270*/  IMAD.X R18, RZ, RZ, RZ, P0 ;  /* 0x000000ffff127224 */ /* 0x000fe200000e06ff */
[----:B------:R-:W-:-:S04]  /*0280*/  ISETP.GE.U32.AND P0, PT, R19, R4, PT ;  /* 0x000000041300720c */ /* 0x000fc80003f06070 */
[CC--:B------:R-:W-:Y:S02]  /*0290*/  ISETP.GT.U32.AND.EX P1, PT, R18.reuse, R5.reuse, PT, P1 ;  /* 0x000000051200720c */ /* 0x0c0fe40003f24110 */
[CC--:B------:R-:W-:Y:S02]  /*02a0*/  ISETP.GE.U32.AND.EX P0, PT, R18.reuse, R5.reuse, PT, P0 ;  /* 0x000000051200720c */ /* 0x0c0fe40003f06100 */
[----:B------:R-:W-:Y:S02]  /*02b0*/  SEL R3, R19, R4, P1 ;  /* 0x0000000413037207 */ /* 0x000fe40000800000 */
[----:B------:R-:W-:Y:S02]  /*02c0*/  SEL R20, RZ, 0x1, P0 ;  /* 0x00000001ff147807 */ /* 0x000fe40000000000 */
[----:B------:R-:W-:Y:S02]  /*02d0*/  SEL R5, R18, R5, P1 ;  /* 0x0000000512057207 */ /* 0x000fe40000800000 */
[----:B------:R-:W-:-:S04]  /*02e0*/  IADD3 R3, P0, P1, R3, -R19, -R20 ;  /* 0x8000001303037210 */ /* 0x000fc8000791e814 */
[----:B------:R-:W-:-:S04]  /*02f0*/  IADD3.X R2, PT, PT, R5, -0x1, ~R18, P0, P1 ;  /* 0xffffffff05027810 */ /* 0x000fc800007e2c12 */
[----:B------:R-:W-:-:S13]  /*0300*/  ISETP.NE.U32.AND P0, PT, R2, RZ, PT ;  /* 0x000000ff0200720c */ /* 0x000fda0003f05070 */
[----:B------:R-:W-:Y:S05]  /*0310*/  @P0 BRA `(.L_x_4467) ;  /* 0x0000000000500947 */ /* 0x000fea0003800000 */
[----:B------:R-:W0:Y:S01]  /*0320*/  I2F.U32.RP R0, R16 ;  /* 0x0000001000007306 */ /* 0x000e220000209000 */
[----:B------:R-:W-:Y:S02]  /*0330*/  IADD3 R7, PT, PT, RZ, -R16, RZ ;  /* 0x80000010ff077210 */ /* 0x000fe40007ffe0ff */
[----:B------:R-:W-:-:S05]  /*0340*/  ISETP.NE.U32.AND P2, PT, R16, RZ, PT ;  /* 0x000000ff1000720c */ /* 0x000fca0003f45070 */
[----:B0-----:R-:W0:Y:S02]  /*0350*/  MUFU.RCP R0, R0 ;  /* 0x0000000000007308 */ /* 0x001e240000001000 */
[----:B0-----:R-:W-:-:S06]  /*0360*/  VIADD R4, R0, 0xffffffe ;  /* 0x0ffffffe00047836 */ /* 0x001fcc0000000000 */
[----:B------:R0:W1:Y:S02]  /*0370*/  F2I.FTZ.U32.TRUNC.NTZ R5, R4 ;  /* 0x0000000400057305 */ /* 0x000064000021f000 */
[----:B0-----:R-:W-:Y:S02]  /*0380*/  IMAD.MOV.U32 R4, RZ, RZ, RZ ;  /* 0x000000ffff047224 */ /* 0x001fe400078e00ff */
[----:B-1----:R-:W-:-:S04]  /*0390*/  IMAD R7, R7, R5, RZ ;  /* 0x0000000507077224 */ /* 0x002fc800078e02ff */
[----:B------:R-:W-:-:S06]  /*03a0*/  IMAD.HI.U32 R2, R5, R7, R4 ;  /* 0x0000000705027227 */ /* 0x000fcc00078e0004 */
[----:B------:R-:W-:-:S04]  /*03b0*/  IMAD.HI.U32 R2, R2, R3, RZ ;  /* 0x0000000302027227 */ /* 0x000fc800078e00ff */
[----:B------:R-:W-:-:S04]  /*03c0*/  IMAD.MOV R5, RZ, RZ, -R2 ;  /* 0x000000ffff057224 */ /* 0x000fc800078e0a02 */
[----:B------:R-:W-:-:S05]  /*03d0*/  IMAD R3, R16, R5, R3 ;  /* 0x0000000510037224 */ /* 0x000fca00078e0203 */
[----:B------:R-:W-:-:S13]  /*03e0*/  ISETP.GE.U32.AND P0, PT, R3, R16, PT ;  /* 0x000000100300720c */ /* 0x000fda0003f06070 */
[----:B------:R-:W-:Y:S01]  /*03f0*/  @P0 IADD3 R3, PT, PT, -R16, R3, RZ ;  /* 0x0000000310030210 */ /* 0x000fe20007ffe1ff */
[----:B------:R-:W-:-:S03]  /*0400*/  @P0 VIADD R2, R2, 0x1 ;  /* 0x0000000102020836 */ /* 0x000fc60000000000 */
[----:B------:R-:W-:Y:S02]  /*0410*/  ISETP.GE.U32.AND P1, PT, R3, R16, PT ;  /* 0x000000100300720c */ /* 0x000fe40003f26070 */
[----:B------:R-:W-:-:S11]  /*0420*/  MOV R3, RZ ;  /* 0x000000ff00037202 */ /* 0x000fd60000000f00 */
[----:B------:R-:W-:Y:S01]  /*0430*/  @P1 VIADD R2, R2, 0x1 ;  /* 0x0000000102021836 */ /* 0x000fe20000000000 */
[----:B------:R-:W-:Y:S01]  /*0440*/  @!P2 LOP3.LUT R2, RZ, R16, RZ, 0x33, !PT ;  /* 0x00000010ff02a212 */ /* 0x000fe200078e33ff */
[----:B------:R-:W-:Y:S06]  /*0450*/  BRA `(.L_x_4468) ;  /* 0x0000000000107947 */ /* 0x000fec0003800000 */
.L_x_4467:
[----:B------:R-:W-:-:S07]  /*0460*/  MOV R0, 0x480 ;  /* 0x0000048000007802 */ /* 0x000fce0000000f00 */
[----:B------:R-:W-:Y:S05]  /*0470*/  CALL.REL.NOINC `($__internal_45_$__cuda_sm20_div_u64) ;  /* 0x0000002000f47944 */ /* 0x000fea0003c00000 */
[----:B------:R-:W-:Y:S02]  /*0480*/  IMAD.MOV.U32 R2, RZ, RZ, R4 ;  /* 0x000000ffff027224 */ /* 0x000fe400078e0004 */
[----:B------:R-:W-:-:S07]  /*0490*/  IMAD.MOV.U32 R3, RZ, RZ, R5 ;  /* 0x000000ffff037224 */ /* 0x000fce00078e0005 */
.L_x_4468:
[----:B------:R-:W-:Y:S05]  /*04a0*/  BSYNC.RECONVERGENT B0 ;  /* 0x0000000000007941 */ /* 0x000fea0003800200 */
.L_x_4466:
[----:B------:R-:W-:Y:S01]  /*04b0*/  IADD3 R20, P1, PT, R2, R20, RZ ;  /* 0x0000001402147210 */ /* 0x000fe20007f3e0ff */
[----:B------:R-:W0:Y:S01]  /*04c0*/  S2R R6, SR_TID.X ;  /* 0x0000000000067919 */ /* 0x000e220000002100 */
[----:B------:R-:W1:Y:S01]  /*04d0*/  LDC.64 R8, c[0x0][0x358] ;  /* 0x0000d600ff087b82 */ /* 0x000e620000000a00 */
[----:B------:R-:W-:Y:S01]  /*04e0*/  BSSY B0, `(.L_x_4469) ;  /* 0x0000073000007945 */ /* 0x000fe20003800000 */
[----:B------:R-:W-:Y:S01]  /*04f0*/  LOP3.LUT R0, R20, 0x1, RZ, 0xc0, !PT ;  /* 0x0000000114007812 */ /* 0x000fe200078ec0ff */
[----:B------:R-:W-:Y:S01]  /*0500*/  IMAD.MOV.U32 R23, RZ, RZ, R17 ;  /* 0x000000ffff177224 */ /* 0x000fe200078e0011 */
[----:B------:R-:W-:Y:S01]  /*0510*/  IADD3.X R21, PT, PT, RZ, R3, RZ, P1, !PT ;  /* 0x00000003ff157210 */ /* 0x000fe20000ffe4ff */
[----:B------:R-:W-:Y:S01]  /*0520*/  IMAD.MOV.U32 R22, RZ, RZ, RZ ;  /* 0x000000ffff167224 */ /* 0x000fe200078e00ff */
[----:B------:R-:W-:-:S04]  /*0530*/  ISETP.NE.U32.AND P0, PT, R0, 0x1, PT ;  /* 0x000000010000780c */ /* 0x000fc80003f05070 */
[----:B------:R-:W-:-:S13]  /*0540*/  ISETP.NE.U32.AND.EX P0, PT, RZ, RZ, PT, P0 ;  /* 0x000000ffff00720c */ /* 0x000fda0003f05100 */
[----:B------:R-:W-:Y:S05]  /*0550*/  @!P0 BRA `(.L_x_4470) ;  /* 0x0000000400ac8947 */ /* 0x000fea0003800000 */
[----:B------:R-:W0:Y:S01]  /*0560*/  LDCU.64 UR4, c[0x0][0x3b8] ;  /* 0x00007700ff0477ac */ /* 0x000e220008000a00 */
[----:B------:R-:W-:Y:S01]  /*0570*/  BSSY.RECONVERGENT B1, `(.L_x_4471) ;  /* 0x0000014000017945 */ /* 0x000fe20003800200 */
[----:B------:R-:W-:Y:S01]  /*0580*/  HFMA2 R0, -RZ, RZ, 0, 0 ;  /* 0x00000000ff007431 */ /* 0x000fe200000001ff */
[----:B------:R-:W-:Y:S02]  /*0590*/  CS2R R2, SRZ ;  /* 0x0000000000027805 */ /* 0x000fe4000001ff00 */
[----:B0-----:R-:W-:-:S04]  /*05a0*/  ISETP.GE.U32.AND P0, PT, R6, UR4, PT ;  /* 0x0000000406007c0c */ /* 0x001fc8000bf06070 */
[----:B------:R-:W-:-:S13]  /*05b0*/  ISETP.GE.AND.EX P0, PT, RZ, UR5, PT, P0 ;  /* 0x00000005ff007c0c */ /* 0x000fda000bf06300 */
[----:B------:R-:W-:Y:S05]  /*05c0*/  @P0 BRA `(.L_x_4472) ;  /* 0x0000000000380947 */ /* 0x000fea0003800000 */
[----:B------:R-:W0:Y:S01]  /*05d0*/  LDCU.64 UR4, c[0x0][0x398] ;  /* 0x00007300ff0477ac */ /* 0x000e220008000a00 */
[----:B------:R-:W-:Y:S01]  /*05e0*/  IMAD.MOV.U32 R7, RZ, RZ, RZ ;  /* 0x000000ffff077224 */ /* 0x000fe200078e00ff */
[----:B-1----:R-:W-:Y:S01]  /*05f0*/  R2UR UR8, R8 ;  /* 0x00000000080872ca */ /* 0x002fe200000e0000 */
[----:B------:R-:W1:Y:S01]  /*0600*/  LDCU.64 UR6, c[0x0][0x380] ;  /* 0x00007000ff0677ac */ /* 0x000e620008000a00 */
[----:B------:R-:W-:Y:S01]  /*0610*/  R2UR UR9, R9 ;  /* 0x00000000090972ca */ /* 0x000fe200000e0000 */
[----:B0-----:R-:W-:-:S04]  /*0620*/  IMAD.WIDE.U32 R2, R17, UR4, R6 ;  /* 0x0000000411027c25 */ /* 0x001fc8000f8e0006 */
[----:B------:R-:W-:Y:S01]  /*0630*/  IMAD R3, R17, UR5, R3 ;  /* 0x0000000511037c24 */ /* 0x000fe2000f8e0203 */
[----:B-1----:R-:W-:-:S04]  /*0640*/  LEA R4, P1, R2, UR6, 0x2 ;  /* 0x0000000602047c11 */ /* 0x002fc8000f8210ff */
[----:B------:R-:W-:-:S05]  /*0650*/  LEA.HI.X R5, R2, UR7, R3, 0x2, P1 ;  /* 0x0000000702057c11 */ /* 0x000fca00088f1403 */
[----:B------:R-:W2:Y:S01]  /*0660*/  LDG.E R3, desc[UR8][R4.64] ;  /* 0x0000000804037981 */ /* 0x000ea2000c1e1900 */
[----:B------:R-:W-:Y:S02]  /*0670*/  IMAD.MOV.U32 R2, RZ, RZ, 0x3f800000 ;  /* 0x3f800000ff027424 */ /* 0x000fe400078e00ff */
[----:B--2---:R-:W-:-:S04]  /*0680*/  FADD R0, RZ, R3 ;  /* 0x00000003ff007221 */ /* 0x004fc80000000000 */
[----:B------:R-:W-:-:S04]  /*0690*/  FADD R10, R3, -R0 ;  /* 0x80000000030a7221 */ /* 0x000fc80000000000 */
[----:B------:R-:W-:-:S07]  /*06a0*/  FFMA R3, R3, R10, RZ ;  /* 0x0000000a03037223 */ /* 0x000fce00000000ff */
.L_x_4472:
[----:B------:R-:W-:Y:S05]  /*06b0*/  BSYNC.RECONVERGENT B1 ;  /* 0x0000000000017941 */ /* 0x000fea0003800200 */
.L_x_4471:
[----:B------:R-:W-:-:S03]  /*06c0*/  UMOV UR4, 0xffffffff ;  /* 0xffffffff00047882 */ /* 0x000fc60000000000 */
[----:B------:R-:W-:Y:S05]  /*06d0*/  BRA.DIV UR4, `(.L_x_4473) ;  /* 0x0000001204e07947 */ /* 0x000fea000b800000 */
[----:B------:R0:W2:Y:S04]  /*06e0*/  SHFL.DOWN PT, R5, R0, 0x2, 0x1c1f ;  /* 0x085c1f0000057f89 */ /* 0x0000a800000e0000 */
[----:B------:R0:W3:Y:S04]  /*06f0*/  SHFL.DOWN PT, R4, R3, 0x2, 0x1c1f ;  /* 0x085c1f0003047f89 */ /* 0x0000e800000e0000 */
[----:B------:R0:W4:Y:S02]  /*0700*/  SHFL.DOWN PT, R14, R2, 0x2, 0x1c1f ;  /* 0x085c1f00020e7f89 */ /* 0x00012400000e0000 */
.L_x_4525:
        /* <DEDUP_REMOVED lines=15> */
[----:B0123--:R-:W-:Y:S05]  /*0800*/  CALL.REL.NOINC `($__internal_46_$__cuda_sm3x_div_rn_noftz_f32_slowpath) ;  /* 0x00000024001c7944 */ /* 0x00ffea0003c00000 */
[----:B------:R-:W-:-:S07]  /*0810*/  IMAD.MOV.U32 R11, RZ, RZ, R13 ;  /* 0x000000ffff0b7224 */ /* 0x000fce00078e000d */
.L_x_4477:
[----:B------:R-:W-:Y:S05]  /*0820*/  BSYNC.RECONVERGENT B4 ;  /* 0x0000000000047941 */ /* 0x000fea0003800200 */
.L_x_4476:
[----:B--2---:R-:W-:-:S04]  /*0830*/  FADD R5, -R0, R5 ;  /* 0x0000000500057221 */ /* 0x004fc80000000100 */
[C---:B------:R-:W-:Y:S01]  /*0840*/  FMUL R13, R5.reuse, R5 ;  /* 0x00000005050d7220 */ /* 0x040fe20000400000 */
[----:B0-----:R-:W-:-:S03]  /*0850*/  FFMA R0, R5, R11, R0 ;  /* 0x0000000b05007223 */ /* 0x001fc60000000000 */
[----:B------:R-:W-:Y:S01]  /*0860*/  FMUL R13, R2, R13 ;  /* 0x0000000d020d7220 */ /* 0x000fe20000400000 */
[----:B------:R-:W-:-:S03]  /*0870*/  IMAD.MOV.U32 R2, RZ, RZ, R23 ;  /* 0x000000ffff027224 */ /* 0x000fc600078e0017 */
[----:B---3--:R-:W-:-:S04]  /*0880*/  FFMA R4, R13, R11, R4 ;  /* 0x0000000b0d047223 */ /* 0x008fc80000000004 */
[----:B------:R-:W-:-:S07]  /*0890*/  FADD R3, R3, R4 ;  /* 0x0000000403037221 */ /* 0x000fce0000000000 */
.L_x_4475:
[----:B------:R-:W-:Y:S05]  /*08a0*/  BSYNC.RECONVERGENT B3 ;  /* 0x0000000000037941 */ /* 0x000fea0003800200 */
.L_x_4474:
[----:B------:R-:W-:-:S03]  /*08b0*/  UMOV UR4, 0xffffffff ;  /* 0xffffffff00047882 */ /* 0x000fc60000000000 */
[----:B------:R-:W-:Y:S05]  /*08c0*/  BRA.DIV UR4, `(.L_x_4478) ;  /* 0x0000001204ac7947 */ /* 0x000fea000b800000 */
[----:B--2---:R2:W4:Y:S04]  /*08d0*/  SHFL.DOWN PT, R5, R0, 0x1, 0x1c1f ;  /* 0x083c1f0000057f89 */ /* 0x00452800000e0000 */
[----:B---3--:R2:W3:Y:S04]  /*08e0*/  SHFL.DOWN PT, R4, R3, 0x1, 0x1c1f ;  /* 0x083c1f0003047f89 */ /* 0x0084e800000e0000 */
[----:B------:R2:W0:Y:S02]  /*08f0*/  SHFL.DOWN PT, R14, R2, 0x1, 0x1c1f ;  /* 0x083c1f00020e7f89 */ /* 0x00042400000e0000 */
.L_x_4530:
        /* <DEDUP_REMOVED lines=15> */
[----:B-1234-:R-:W-:Y:S05]  /*09f0*/  CALL.REL.NOINC `($__internal_46_$__cuda_sm3x_div_rn_noftz_f32_slowpath) ;  /* 0x0000002000a07944 */ /* 0x01efea0003c00000 */
[----:B------:R-:W-:-:S07]  /*0a00*/  IMAD.MOV.U32 R11, RZ, RZ, R13 ;  /* 0x000000ffff0b7224 */ /* 0x000fce00078e000d */
.L_x_4482:
[----:B------:R-:W-:Y:S05]  /*0a10*/  BSYNC.RECONVERGENT B4 ;  /* 0x0000000000047941 */ /* 0x000fea0003800200 */
.L_x_4481:
[----:B----4-:R-:W-:-:S04]  /*0a20*/  FADD R5, -R0, R5 ;  /* 0x0000000500057221 */ /* 0x010fc80000000100 */
[C---:B------:R-:W-:Y:S01]  /*0a30*/  FMUL R13, R5.reuse, R5 ;  /* 0x00000005050d7220 */ /* 0x040fe20000400000 */
[----:B--2---:R-:W-:-:S03]  /*0a40*/  FFMA R0, R5, R11, R0 ;  /* 0x0000000b05007223 */ /* 0x004fc60000000000 */
[----:B------:R-:W-:Y:S01]  /*0a50*/  FMUL R13, R2, R13 ;  /* 0x0000000d020d7220 */ /* 0x000fe20000400000 */
[----:B------:R-:W-:-:S03]  /*0a60*/  MOV R2, R23 ;  /* 0x0000001700027202 */ /* 0x000fc60000000f00 */
[----:B---3--:R-:W-:-:S04]  /*0a70*/  FFMA R4, R13, R11, R4 ;  /* 0x0000000b0d047223 */ /* 0x008fc80000000004 */
[----:B------:R-:W-:-:S07]  /*0a80*/  FADD R3, R3, R4 ;  /* 0x0000000403037221 */ /* 0x000fce0000000000 */
.L_x_4480:
[----:B------:R-:W-:Y:S05]  /*0a90*/  BSYNC.RECONVERGENT B3 ;  /* 0x0000000000037941 */ /* 0x000fea0003800200 */
.L_x_4479:
[----:B------:R-:W-:-:S03]  /*0aa0*/  UMOV UR4, 0xffffffff ;  /* 0xffffffff00047882 */ /* 0x000fc60000000000 */
[----:B------:R-:W-:Y:S05]  /*0ab0*/  BRA.DIV UR4, `(.L_x_4483) ;  /* 0x00000012048c7947 */ /* 0x000fea000b800000 */
.L_x_4533:
[----:B------:R-:W-:-:S03]  /*0ac0*/  UMOV UR4, 0xffffffff ;  /* 0xffffffff00047882 */ /* 0x000fc60000000000 */
[----:B------:R-:W-:Y:S05]  /*0ad0*/  BRA.DIV UR4, `(.L_x_4484) ;  /* 0x0000001204ac7947 */ /* 0x000fea000b800000 */
.L_x_4536:
[----:B------:R-:W-:-:S03]  /*0ae0*/  UMOV UR4, 0xffffffff ;  /* 0xffffffff00047882 */ /* 0x000fc60000000000 */
[----:B------:R-:W-:Y:S05]  /*0af0*/  BRA.DIV UR4, `(.L_x_4485) ;  /* 0x0000001204cc7947 */ /* 0x000fea000b800000 */
.L_x_4539:
[----:B------:R-:W-:Y:S01]  /*0b00*/  IMAD.MOV.U32 R23, RZ, RZ, R19 ;  /* 0x000000ffff177224 */ /* 0x000fe200078e0013 */
[----:B------:R-:W-:Y:S01]  /*0b10*/  MOV R22, R18 ;  /* 0x0000001200167202 */ /* 0x000fe20000000f00 */
[----:B------:R-:W-:Y:S06]  /*0b20*/  @P0 BRA `(.L_x_4470) ;  /* 0x0000000000380947 */ /* 0x000fec0003800000 */
[----:B------:R-:W0:Y:S01]  /*0b30*/  LDCU.128 UR4, c[0x0][0x3a0] ;  /* 0x00007400ff0477ac */ /* 0x000e220008000c00 */
[----:B--2---:R-:W-:Y:S01]  /*0b40*/  HFMA2 R3, -RZ, RZ, 0, 0 ;  /* 0x00000000ff037431 */ /* 0x004fe200000001ff */
[----:B------:R-:W-:Y:S01]  /*0b50*/  SHF.R.S32.HI R0, RZ, 0x1f, R17 ;  /* 0x0000001fff007819 */ /* 0x000fe20000011411 */
[----:B------:R-:W-:-:S04]  /*0b60*/  IMAD.MOV.U32 R2, RZ, RZ, R6 ;  /* 0x000000ffff027224 */ /* 0x000fc800078e0006 */
[----:B0-----:R-:W-:Y:S02]  /*0b70*/  IMAD R0, R0, UR6, RZ ;  /* 0x0000000600007c24 */ /* 0x001fe4000f8e02ff */
[----:B------:R-:W-:Y:S01]  /*0b80*/  IMAD.WIDE.U32 R2, R17, UR6, R2 ;  /* 0x0000000611027c25 */ /* 0x000fe2000f8e0002 */
[----:B-1----:R-:W-:-:S03]  /*0b90*/  R2UR UR6, R8 ;  /* 0x00000000080672ca */ /* 0x002fc600000e0000 */
[----:B----4-:R-:W-:Y:S01]  /*0ba0*/  IMAD R5, R17, UR7, R0 ;  /* 0x0000000711057c24 */ /* 0x010fe2000f8e0200 */
[----:B------:R-:W-:Y:S02]  /*0bb0*/  R2UR UR7, R9 ;  /* 0x00000000090772ca */ /* 0x000fe400000e0000 */
[----:B---3--:R-:W-:Y:S01]  /*0bc0*/  LEA R4, P0, R2, UR4, 0x2 ;  /* 0x0000000402047c11 */ /* 0x008fe2000f8010ff */
[----:B------:R-:W-:-:S05]  /*0bd0*/  IMAD.IADD R3, R3, 0x1, R5 ;  /* 0x0000000103037824 */ /* 0x000fca00078e0205 */
[----:B------:R-:W-:Y:S02]  /*0be0*/  LEA.HI.X R5, R2, UR5, R3, 0x2, P0 ;  /* 0x0000000502057c11 */ /* 0x000fe400080f1403 */
[----:B------:R-:W-:-:S05]  /*0bf0*/  MOV R3, 0x7fc00000 ;  /* 0x7fc0000000037802 */ /* 0x000fca0000000f00 */
[----:B------:R0:W-:Y:S02]  /*0c00*/  STG.E desc[UR6][R4.64], R3 ;  /* 0x0000000304007986 */ /* 0x0001e4000c101906 */
.L_x_4470:
[----:B------:R-:W-:Y:S05]  /*0c10*/  BSYNC B0 ;  /* 0x0000000000007941 */ /* 0x000fea0003800000 */
.L_x_4469:
[----:B------:R-:W-:-:S04]  /*0c20*/  ISETP.NE.U32.AND P0, PT, R20, RZ, PT ;  /* 0x000000ff1400720c */ /* 0x000fc80003f05070 */
[----:B------:R-:W-:-:S13]  /*0c30*/  ISETP.NE.AND.EX P0, PT, R21, RZ, PT, P0 ;  /* 0x000000ff1500720c */ /* 0x000fda0003f05300 */
[----:B------:R-:W-:Y:S05]  /*0c40*/  @!P0 EXIT ;  /* 0x000000000000894d */ /* 0x000fea0003800000 */
[----:B------:R-:W-:Y:S01]  /*0c50*/  BSSY B0, `(.L_x_4486) ;  /* 0x00000df000007945 */ /* 0x000fe20003800000 */
.L_x_4521:
[----:B0-----:R-:W-:Y:S01]  /*0c60*/  ISETP.GE.U32.AND P0, PT, R6, UR40, PT ;  /* 0x0000002806007c0c */ /* 0x001fe2000bf06070 */
[----:B------:R-:W-:Y:S01]  /*0c70*/  BSSY.RECONVERGENT B1, `(.L_x_4487) ;  /* 0x0000014000017945 */ /* 0x000fe20003800200 */
[----:B--2---:R-:W-:Y:S01]  /*0c80*/  CS2R R2, SRZ ;  /* 0x0000000000027805 */ /* 0x004fe2000001ff00 */
[----:B------:R-:W-:Y:S01]  /*0c90*/  IMAD.MOV.U32 R0, RZ, RZ, RZ ;  /* 0x000000ffff007224 */ /* 0x000fe200078e00ff */
[----:B------:R-:W-:-:S13]  /*0ca0*/  ISETP.GE.AND.EX P0, PT, RZ, UR41, PT, P0 ;  /* 0x00000029ff007c0c */ /* 0x000fda000bf06300 */
[----:B------:R-:W-:Y:S05]  /*0cb0*/  @P0 BRA `(.L_x_4488) ;  /* 0x00000000003c0947 */ /* 0x000fea0003800000 */
[----:B------:R-:W-:Y:S01]  /*0cc0*/  MOV R2, R6 ;  /* 0x0000000600027202 */ /* 0x000fe20000000f00 */
[----:B------:R-:W-:Y:S01]  /*0cd0*/  IMAD R0, R22, UR42, RZ ;  /* 0x0000002a16007c24 */ /* 0x000fe2000f8e02ff */
[----:B-1----:R-:W-:Y:S01]  /*0ce0*/  R2UR UR4, R8 ;  /* 0x00000000080472ca */ /* 0x002fe200000e0000 */
[----:B------:R-:W-:Y:S01]  /*0cf0*/  IMAD.MOV.U32 R3, RZ, RZ, RZ ;  /* 0x000000ffff037224 */ /* 0x000fe200078e00ff */
[----:B------:R-:W-:Y:S01]  /*0d00*/  R2UR UR5, R9 ;  /* 0x00000000090572ca */ /* 0x000fe200000e0000 */
[C---:B----4-:R-:W-:Y:S02]  /*0d10*/  IMAD R5, R23.reuse, UR43, R0 ;  /* 0x0000002b17057c24 */ /* 0x050fe4000f8e0200 */
[----:B------:R-:W-:-:S05]  /*0d20*/  IMAD.WIDE.U32 R2, R23, UR42, R2 ;  /* 0x0000002a17027c25 */ /* 0x000fca000f8e0002 */
[----:B------:R-:W-:Y:S02]  /*0d30*/  IADD3 R3, PT, PT, R3, R5, RZ ;  /* 0x0000000503037210 */ /* 0x000fe40007ffe0ff */
[----:B---3--:R-:W-:-:S04]  /*0d40*/  LEA R4, P0, R2, UR44, 0x2 ;  /* 0x0000002c02047c11 */ /* 0x008fc8000f8010ff */
[----:B------:R-:W-:-:S05]  /*0d50*/  LEA.HI.X R5, R2, UR45, R3, 0x2, P0 ;  /* 0x0000002d02057c11 */ /* 0x000fca00080f1403 */
[----:B------:R-:W2:Y:S01]  /*0d60*/  LDG.E R3, desc[UR4][R4.64] ;  /* 0x0000000404037981 */ /* 0x000ea2000c1e1900 */
[----:B------:R-:W-:Y:S02]  /*0d70*/  IMAD.MOV.U32 R0, RZ, RZ, 0x3f800000 ;  /* 0x3f800000ff007424 */ /* 0x000fe400078e00ff */
[----:B--2---:R-:W-:-:S04]  /*0d80*/  FADD R2, RZ, R3 ;  /* 0x00000003ff027221 */ /* 0x004fc80000000000 */
[----:B------:R-:W-:-:S04]  /*0d90*/  FADD R10, R3, -R2 ;  /* 0x80000002030a7221 */ /* 0x000fc80000000000 */
[----:B------:R-:W-:-:S07]  /*0da0*/  FFMA R3, R3, R10, RZ ;  /* 0x0000000a03037223 */ /* 0x000fce00000000ff */
.L_x_4488:
[----:B------:R-:W-:Y:S05]  /*0db0*/  BSYNC.RECONVERGENT B1 ;  /* 0x0000000000017941 */ /* 0x000fea0003800200 */
.L_x_4487:
[----:B------:R-:W-:-:S03]  /*0dc0*/  UMOV UR4, 0xffffffff ;  /* 0xffffffff00047882 */ /* 0x000fc60000000000 */
[----:B------:R-:W-:Y:S05]  /*0dd0*/  BRA.DIV UR4, `(.L_x_4489) ;  /* 0x00000012043c7947 */ /* 0x000fea000b800000 */
[----:B----4-:R0:W2:Y:S04]  /*0de0*/  SHFL.DOWN PT, R5, R2, 0x2, 0x1c1f ;  /* 0x085c1f0002057f89 */ /* 0x0100a800000e0000 */
[----:B---3--:R0:W3:Y:S04]  /*0df0*/  SHFL.DOWN PT, R4, R3, 0x2, 0x1c1f ;  /* 0x085c1f0003047f89 */ /* 0x0080e800000e0000 */
[----:B------:R0:W4:Y:S02]  /*0e00*/  SHFL.DOWN PT, R14, R0, 0x2, 0x1c1f ;  /* 0x085c1f00000e7f89 */ /* 0x00012400000e0000 */
.L_x_4544:
        /* <DEDUP_REMOVED lines=17> */
.L_x_4493:
[----:B------:R-:W-:Y:S05]  /*0f20*/  BSYNC.RECONVERGENT B4 ;  /* 0x0000000000047941 */ /* 0x000fea0003800200 */
.L_x_4492:
[----:B--2---:R-:W-:-:S04]  /*0f30*/  FADD R5, -R2, R5 ;  /* 0x0000000502057221 */ /* 0x004fc80000000100 */
[C---:B------:R-:W-:Y:S01]  /*0f40*/  FMUL R13, R5.reuse, R5 ;  /* 0x00000005050d7220 */ /* 0x040fe20000400000 */
[----:B0-----:R-:W-:-:S03]  /*0f50*/  FFMA R2, R5, R11, R2 ;  /* 0x0000000b05027223 */ /* 0x001fc60000000002 */
[----:B------:R-:W-:Y:S01]  /*0f60*/  FMUL R13, R0, R13 ;  /* 0x0000000d000d7220 */ /* 0x000fe20000400000 */
[----:B------:R-:W-:-:S03]  /*0f70*/  MOV R0, R17 ;  /* 0x0000001100007202 */ /* 0x000fc60000000f00 */
[----:B---3--:R-:W-:-:S04]  /*0f80*/  FFMA R4, R13, R11, R4 ;  /* 0x0000000b0d047223 */ /* 0x008fc80000000004 */
[----:B------:R-:W-:-:S07]  /*0f90*/  FADD R3, R3, R4 ;  /* 0x0000000403037221 */ /* 0x000fce0000000000 */
.L_x_4491:
[----:B------:R-:W-:Y:S05]  /*0fa0*/  BSYNC.RECONVERGENT B3 ;  /* 0x0000000000037941 */ /* 0x000fea0003800200 */
.L_x_4490:
[----:B------:R-:W-:-:S03]  /*0fb0*/  UMOV UR4, 0xffffffff ;  /* 0xffffffff00047882 */ /* 0x000fc60000000000 */
[----:B------:R-:W-:Y:S05]  /*0fc0*/  BRA.DIV UR4, `(.L_x_4494) ;  /* 0x00000012041c7947 */ /* 0x000fea000b800000 */
[----:B--2---:R2:W4:Y:S04]  /*0fd0*/  SHFL.DOWN PT, R5, R2, 0x1, 0x1c1f ;  /* 0x083c1f0002057f89 */ /* 0x00452800000e0000 */
[----:B---3--:R2:W3:Y:S04]  /*0fe0*/  SHFL.DOWN PT, R4, R3, 0x1, 0x1c1f ;  /* 0x083c1f0003047f89 */ /* 0x0084e800000e0000 */
[----:B------:R2:W0:Y:S02]  /*0ff0*/  SHFL.DOWN PT, R14, R0, 0x1, 0x1c1f ;  /* 0x083c1f00000e7f89 */ /* 0x00042400000e0000 */
.L_x_4549:
        /* <DEDUP_REMOVED lines=15> */
[----:B-1234-:R-:W-:Y:S05]  /*10f0*/  CALL.REL.NOINC `($__internal_46_$__cuda_sm3x_div_rn_noftz_f32_slowpath) ;  /* 0x0000001800e07944 */ /* 0x01efea0003c00000 */
[----:B------:R-:W-:-:S07]  /*1100*/  MOV R11, R13 ;  /* 0x0000000d000b7202 */ /* 0x000fce0000000f00 */
.L_x_4498:
[----:B------:R-:W-:Y:S05]  /*1110*/  BSYNC.RECONVERGENT B4 ;  /* 0x0000000000047941 */ /* 0x000fea0003800200 */
.L_x_4497:
[----:B----4-:R-:W-:-:S04]  /*1120*/  FADD R5, -R2, R5 ;  /* 0x0000000502057221 */ /* 0x010fc80000000100 */
[C---:B------:R-:W-:Y:S01]  /*1130*/  FMUL R13, R5.reuse, R5 ;  /* 0x00000005050d7220 */ /* 0x040fe20000400000 */
[----:B--2---:R-:W-:-:S03]  /*1140*/  FFMA R2, R5, R11, R2 ;  /* 0x0000000b05027223 */ /* 0x004fc60000000002 */
[----:B------:R-:W-:Y:S01]  /*1150*/  FMUL R13, R0, R13 ;  /* 0x0000000d000d7220 */ /* 0x000fe20000400000 */
[----:B------:R-:W-:-:S03]  /*1160*/  IMAD.MOV.U32 R0, RZ, RZ, R17 ;  /* 0x000000ffff007224 */ /* 0x000fc600078e0011 */
[----:B---3--:R-:W-:-:S04]  /*1170*/  FFMA R4, R13, R11, R4 ;  /* 0x0000000b0d047223 */ /* 0x008fc80000000004 */
[----:B------:R-:W-:-:S07]  /*1180*/  FADD R3, R3, R4 ;  /* 0x0000000403037221 */ /* 0x000fce0000000000 */
.L_x_4496:
[----:B------:R-:W-:Y:S05]  /*1190*/  BSYNC.RECONVERGENT B3 ;  /* 0x0000000000037941 */ /* 0x000fea0003800200 */
.L_x_4495:
[----:B------:R-:W-:Y:S01]  /*11a0*/  UMOV UR4, 0xffffffff ;  /* 0xffffffff00047882 */ /* 0x000fe20000000000 */
[----:B------:R-:W-:Y:S02]  /*11b0*/  ISETP.GE.U32.AND P0, PT, R6, UR40, PT ;  /* 0x0000002806007c0c */ /* 0x000fe4000bf06070 */
[----:B------:R-:W-:Y:S02]  /*11c0*/  IADD3 R17, P1, PT, R16, R23, RZ ;  /* 0x0000001710117210 */ /* 0x000fe40007f3e0ff */
[----:B------:R-:W-:Y:S01]  /*11d0*/  ISETP.GE.AND.EX P0, PT, RZ, UR41, PT, P0 ;  /* 0x00000029ff007c0c */ /* 0x000fe2000bf06300 */
[----:B------:R-:W-:-:S12]  /*11e0*/  BRA.DIV UR4, `(.L_x_4499) ;  /* 0x0000000e04f07947 */ /* 0x000fd8000b800000 */
.L_x_4552:
[----:B------:R-:W-:-:S03]  /*11f0*/  UMOV UR4, 0xffffffff ;  /* 0xffffffff00047882 */ /* 0x000fc60000000000 */
[----:B------:R-:W-:Y:S05]  /*1200*/  BRA.DIV UR4, `(.L_x_4500) ;  /* 0x0000001204107947 */ /* 0x000fea000b800000 */
.L_x_4555:
[----:B------:R-:W-:Y:S01]  /*1210*/  UMOV UR4, 0xffffffff ;  /* 0xffffffff00047882 */ /* 0x000fe20000000000 */
[----:B--2---:R-:W-:Y:S02]  /*1220*/  HFMA2 R2, -RZ, RZ, 0, 0 ;  /* 0x00000000ff027431 */ /* 0x004fe400000001ff */
[----:B------:R-:W-:Y:S05]  /*1230*/  BRA.DIV UR4, `(.L_x_4501) ;  /* 0x00000012042c7947 */ /* 0x000fea000b800000 */
.L_x_4558:
[----:B------:R-:W-:Y:S04]  /*1240*/  BSSY.RECONVERGENT B1, `(.L_x_4502) ;  /* 0x000000f000017945 */ /* 0x000fe80003800200 */
[----:B------:R-:W-:Y:S05]  /*1250*/  @P0 BRA `(.L_x_4503) ;  /* 0x0000000000340947 */ /* 0x000fea0003800000 */
[----:B----4-:R-:W-:Y:S01]  /*1260*/  HFMA2 R5, -RZ, RZ, 0, 0 ;  /* 0x00000000ff057431 */ /* 0x010fe200000001ff */
[----:B------:R-:W-:Y:S01]  /*1270*/  SHF.R.S32.HI R0, RZ, 0x1f, R23 ;  /* 0x0000001fff007819 */ /* 0x000fe20000011417 */
[----:B---3--:R-:W-:Y:S01]  /*1280*/  IMAD.MOV.U32 R4, RZ, RZ, R6 ;  /* 0x000000ffff047224 */ /* 0x008fe200078e0006 */
[----:B-1----:R-:W-:Y:S02]  /*1290*/  R2UR UR4, R8 ;  /* 0x00000000080472ca */ /* 0x002fe400000e0000 */
[----:B------:R-:W-:Y:S01]  /*12a0*/  R2UR UR5, R9 ;  /* 0x00000000090572ca */ /* 0x000fe200000e0000 */
[----:B------:R-:W-:Y:S02]  /*12b0*/  IMAD R0, R0, UR38, RZ ;  /* 0x0000002600007c24 */ /* 0x000fe4000f8e02ff */
[----:B------:R-:W-:-:S04]  /*12c0*/  IMAD.WIDE.U32 R4, R23, UR38, R4 ;  /* 0x0000002617047c25 */ /* 0x000fc8000f8e0004 */
[----:B------:R-:W-:Y:S01]  /*12d0*/  IMAD R3, R23, UR39, R0 ;  /* 0x0000002717037c24 */ /* 0x000fe2000f8e0200 */
[----:B------:R-:W-:-:S03]  /*12e0*/  LEA R10, P2, R4, UR36, 0x2 ;  /* 0x00000024040a7c11 */ /* 0x000fc6000f8410ff */
[----:B------:R-:W-:-:S05]  /*12f0*/  IMAD.IADD R3, R5, 0x1, R3 ;  /* 0x0000000105037824 */ /* 0x000fca00078e0203 */
[----:B------:R-:W-:Y:S02]  /*1300*/  LEA.HI.X R11, R4, UR37, R3, 0x2, P2 ;  /* 0x00000025040b7c11 */ /* 0x000fe400090f1403 */
[----:B------:R-:W-:-:S05]  /*1310*/  MOV R3, 0x7fc00000 ;  /* 0x7fc0000000037802 */ /* 0x000fca0000000f00 */
[----:B------:R0:W-:Y:S02]  /*1320*/  STG.E desc[UR4][R10.64], R3 ;  /* 0x000000030a007986 */ /* 0x0001e4000c101904 */
.L_x_4503:
[----:B------:R-:W-:Y:S05]  /*1330*/  BSYNC.RECONVERGENT B1 ;  /* 0x0000000000017941 */ /* 0x000fea0003800200 */
.L_x_4502:
[----:B------:R-:W-:Y:S01]  /*1340*/  BSSY.RECONVERGENT B1, `(.L_x_4504) ;  /* 0x0000014000017945 */ /* 0x000fe20003800200 */
[----:B------:R-:W-:Y:S02]  /*1350*/  HFMA2 R0, -RZ, RZ, 0, 0 ;  /* 0x00000000ff007431 */ /* 0x000fe400000001ff */
[----:B0-----:R-:W-:Y:S02]  /*1360*/  IMAD.MOV.U32 R3, RZ, RZ, RZ ;  /* 0x000000ffff037224 */ /* 0x001fe400078e00ff */
[----:B------:R-:W-:Y:S01]  /*1370*/  IMAD.X R22, RZ, RZ, R22, P1 ;  /* 0x000000ffff167224 */ /* 0x000fe200008e0616 */
[----:B------:R-:W-:Y:S06]  /*1380*/  @P0 BRA `(.L_x_4505) ;  /* 0x00000000003c0947 */ /* 0x000fec0003800000 */
        /* <DEDUP_REMOVED lines=15> */
.L_x_4505:
[----:B------:R-:W-:Y:S05]  /*1480*/  BSYNC.RECONVERGENT B1 ;  /* 0x0000000000017941 */ /* 0x000fea0003800200 */
.L_x_4504:
[----:B------:R-:W-:-:S03]  /*1490*/  UMOV UR4, 0xffffffff ;  /* 0xffffffff00047882 */ /* 0x000fc60000000000 */
[----:B------:R-:W-:Y:S05]  /*14a0*/  BRA.DIV UR4, `(.L_x_4506) ;  /* 0x0000000e04b87947 */ /* 0x000fea000b800000 */
[----:B----4-:R0:W2:Y:S04]  /*14b0*/  SHFL.DOWN PT, R5, R2, 0x2, 0x1c1f ;  /* 0x085c1f0002057f89 */ /* 0x0100a800000e0000 */
[----:B---3--:R0:W3:Y:S04]  /*14c0*/  SHFL.DOWN PT, R4, R3, 0x2, 0x1c1f ;  /* 0x085c1f0003047f89 */ /* 0x0080e800000e0000 */
[----:B------:R0:W4:Y:S02]  /*14d0*/  SHFL.DOWN PT, R14, R0, 0x2, 0x1c1f ;  /* 0x085c1f00000e7f89 */ /* 0x00012400000e0000 */
.L_x_4563:
        /* <DEDUP_REMOVED lines=17> */
.L_x_4510:
[----:B------:R-:W-:Y:S05]  /*15f0*/  BSYNC.RECONVERGENT B4 ;  /* 0x0000000000047941 */ /* 0x000fea0003800200 */
.L_x_4509:
[----:B--2---:R-:W-:-:S04]  /*1600*/  FADD R5, -R2, R5 ;  /* 0x0000000502057221 */ /* 0x004fc80000000100 */
[C---:B------:R-:W-:Y:S01]  /*1610*/  FMUL R13, R5.reuse, R5 ;  /* 0x00000005050d7220 */ /* 0x040fe20000400000 */
[----:B0-----:R-:W-:-:S03]  /*1620*/  FFMA R2, R5, R11, R2 ;  /* 0x0000000b05027223 */ /* 0x001fc60000000002 */
[----:B------:R-:W-:Y:S01]  /*1630*/  FMUL R13, R0, R13 ;  /* 0x0000000d000d7220 */ /* 0x000fe20000400000 */
[----:B------:R-:W-:-:S03]  /*1640*/  MOV R0, R19 ;  /* 0x0000001300007202 */ /* 0x000fc60000000f00 */
[----:B---3--:R-:W-:-:S04]  /*1650*/  FFMA R4, R13, R11, R4 ;  /* 0x0000000b0d047223 */ /* 0x008fc80000000004 */
[----:B------:R-:W-:-:S07]  /*1660*/  FADD R3, R3, R4 ;  /* 0x0000000403037221 */ /* 0x000fce0000000000 */
.L_x_4508:
[----:B------:R-:W-:Y:S05]  /*1670*/  BSYNC.RECONVERGENT B3 ;  /* 0x0000000000037941 */ /* 0x000fea0003800200 */
.L_x_4507:
[----:B------:R-:W-:-:S03]  /*1680*/  UMOV UR4, 0xffffffff ;  /* 0xffffffff00047882 */ /* 0x000fc60000000000 */
[----:B------:R-:W-:Y:S05]  /*1690*/  BRA.DIV UR4, `(.L_x_4511) ;  /* 0x0000000e04987947 */ /* 0x000fea000b800000 */
[----:B--2---:R2:W4:Y:S04]  /*16a0*/  SHFL.DOWN PT, R5, R2, 0x1, 0x1c1f ;  /* 0x083c1f0002057f89 */ /* 0x00452800000e0000 */
[----:B---3--:R2:W3:Y:S04]  /*16b0*/  SHFL.DOWN PT, R4, R3, 0x1, 0x1c1f ;  /* 0x083c1f0003047f89 */ /* 0x0084e800000e0000 */
[----:B------:R2:W0:Y:S02]  /*16c0*/  SHFL.DOWN PT, R14, R0, 0x1, 0x1c1f ;  /* 0x083c1f00000e7f89 */ /* 0x00042400000e0000 */
.L_x_4568:
        /* <DEDUP_REMOVED lines=17> */
.L_x_4515:
[----:B------:R-:W-:Y:S05]  /*17e0*/  BSYNC.RECONVERGENT B4 ;  /* 0x0000000000047941 */ /* 0x000fea0003800200 */
.L_x_4514:
[----:B----4-:R-:W-:-:S04]  /*17f0*/  FADD R5, -R2, R5 ;  /* 0x0000000502057221 */ /* 0x010fc80000000100 */
[C---:B------:R-:W-:Y:S01]  /*1800*/  FMUL R13, R5.reuse, R5 ;  /* 0x00000005050d7220 */ /* 0x040fe20000400000 */
[----:B--2---:R-:W-:-:S03]  /*1810*/  FFMA R2, R5, R11, R2 ;  /* 0x0000000b05027223 */ /* 0x004fc60000000002 */
[----:B------:R-:W-:Y:S01]  /*1820*/  FMUL R13, R0, R13 ;  /* 0x0000000d000d7220 */ /* 0x000fe20000400000 */
[----:B------:R-:W-:-:S03]  /*1830*/  IMAD.MOV.U32 R0, RZ, RZ, R19 ;  /* 0x000000ffff007224 */ /* 0x000fc600078e0013 */
[----:B---3--:R-:W-:-:S04]  /*1840*/  FFMA R4, R13, R11, R4 ;  /* 0x0000000b0d047223 */ /* 0x008fc80000000004 */
[----:B------:R-:W-:-:S07]  /*1850*/  FADD R3, R3, R4 ;  /* 0x0000000403037221 */ /* 0x000fce0000000000 */
.L_x_4513:
[----:B------:R-:W-:Y:S05]  /*1860*/  BSYNC.RECONVERGENT B3 ;  /* 0x0000000000037941 */ /* 0x000fea0003800200 */
.L_x_4512:
[----:B------:R-:W-:Y:S01]  /*1870*/  UMOV UR4, 0xffffffff ;  /* 0xffffffff00047882 */ /* 0x000fe20000000000 */
[----:B------:R-:W-:-:S04]  /*1880*/  ISETP.GE.U32.AND P0, PT, R6, UR40, PT ;  /* 0x0000002806007c0c */ /* 0x000fc8000bf06070 */
[----:B------:R-:W-:Y:S01]  /*1890*/  ISETP.GE.AND.EX P0, PT, RZ, UR41, PT, P0 ;  /* 0x00000029ff007c0c */ /* 0x000fe2000bf06300 */
[----:B------:R-:W-:-:S12]  /*18a0*/  BRA.DIV UR4, `(.L_x_4516) ;  /* 0x0000000e04707947 */ /* 0x000fd8000b800000 */
.L_x_4571:
[----:B------:R-:W-:-:S03]  /*18b0*/  UMOV UR4, 0xffffffff ;  /* 0xffffffff00047882 */ /* 0x000fc60000000000 */
[----:B------:R-:W-:Y:S05]  /*18c0*/  BRA.DIV UR4, `(.L_x_4517) ;  /* 0x0000000e04907947 */ /* 0x000fea000b800000 */
.L_x_4574:
[----:B------:R-:W-:-:S03]  /*18d0*/  UMOV UR4, 0xffffffff ;  /* 0xffffffff00047882 */ /* 0x000fc60000000000 */
[----:B------:R-:W-:Y:S05]  /*18e0*/  BRA.DIV UR4, `(.L_x_4518) ;  /* 0x0000000e04b07947 */ /* 0x000fea000b800000 */
.L_x_4577:
[----:B------:R-:W-:Y:S04]  /*18f0*/  BSSY.RECONVERGENT B1, `(.L_x_4519) ;  /* 0x000000f000017945 */ /* 0x000fe80003800200 */
[----:B------:R-:W-:Y:S05]  /*1900*/  @P0 BRA `(.L_x_4520) ;  /* 0x0000000000340947 */ /* 0x000fea0003800000 */
[----:B--2---:R-:W-:Y:S01]  /*1910*/  SHF.R.S32.HI R0, RZ, 0x1f, R17 ;  /* 0x0000001fff007819 */ /* 0x004fe20000011411 */
[----:B------:R-:W-:Y:S01]  /*1920*/  IMAD.MOV.U32 R3, RZ, RZ, RZ ;  /* 0x000000ffff037224 */ /* 0x000fe200078e00ff */
[----:B------:R-:W-:Y:S02]  /*1930*/  MOV R2, R6 ;  /* 0x0000000600027202 */ /* 0x000fe40000000f00 */
[----:B-1----:R-:W-:Y:S01]  /*1940*/  R2UR UR4, R8 ;  /* 0x00000000080472ca */ /* 0x002fe200000e0000 */
[----:B------:R-:W-:Y:S01]  /*1950*/  IMAD R0, R0, UR38, RZ ;  /* 0x0000002600007c24 */ /* 0x000fe2000f8e02ff */
[----:B------:R-:W-:Y:S01]  /*1960*/  R2UR UR5, R9 ;  /* 0x00000000090572ca */ /* 0x000fe200000e0000 */
[----:B------:R-:W-:-:S04]  /*1970*/  IMAD.WIDE.U32 R2, R17, UR38, R2 ;  /* 0x0000002611027c25 */ /* 0x000fc8000f8e0002 */
[----:B----4-:R-:W-:Y:S01]  /*1980*/  IMAD R5, R17, UR39, R0 ;  /* 0x0000002711057c24 */ /* 0x010fe2000f8e0200 */
[----:B---3--:R-:W-:-:S04]  /*1990*/  LEA R4, P0, R2, UR36, 0x2 ;  /* 0x0000002402047c11 */ /* 0x008fc8000f8010ff */
[----:B------:R-:W-:-:S04]  /*19a0*/  IADD3 R3, PT, PT, R3, R5, RZ ;  /* 0x0000000503037210 */ /* 0x000fc80007ffe0ff */
[----:B------:R-:W-:Y:S01]  /*19b0*/  LEA.HI.X R5, R2, UR37, R3, 0x2, P0 ;  /* 0x0000002502057c11 */ /* 0x000fe200080f1403 */
[----:B------:R-:W-:-:S05]  /*19c0*/  IMAD.MOV.U32 R3, RZ, RZ, 0x7fc00000 ;  /* 0x7fc00000ff037424 */ /* 0x000fca00078e00ff */
[----:B------:R0:W-:Y:S02]  /*19d0*/  STG.E desc[UR4][R4.64], R3 ;  /* 0x0000000304007986 */ /* 0x0001e4000c101904 */
.L_x_4520:
[----:B------:R-:W-:Y:S05]  /*19e0*/  BSYNC.RECONVERGENT B1 ;  /* 0x0000000000017941 */ /* 0x000fea0003800200 */
.L_x_4519:
[----:B------:R-:W-:-:S04]  /*19f0*/  IADD3 R23, P0, PT, R16, R17, RZ ;  /* 0x0000001110177210 */ /* 0x000fc80007f1e0ff */
[----:B------:R-:W-:Y:S02]  /*1a00*/  IADD3.X R22, PT, PT, RZ, R22, RZ, P0, !PT ;  /* 0x00000016ff167210 */ /* 0x000fe400007fe4ff */
[----:B------:R-:W-:-:S04]  /*1a10*/  ISETP.GE.U32.AND P0, PT, R23, UR46, PT ;  /* 0x0000002e17007c0c */ /* 0x000fc8000bf06070 */
[----:B------:R-:W-:-:S13]  /*1a20*/  ISETP.GE.AND.EX P0, PT, R22, UR47, PT, P0 ;  /* 0x0000002f16007c0c */ /* 0x000fda000bf06300 */
[----:B------:R-:W-:Y:S05]  /*1a30*/  @!P0 BRA `(.L_x_4521) ;  /* 0xfffffff000888947 */ /* 0x000fea000383ffff */
[----:B------:R-:W-:Y:S05]  /*1a40*/  BSYNC B0 ;  /* 0x0000000000007941 */ /* 0x000fea0003800000 */
.L_x_4486:
[----:B------:R-:W-:Y:S05]  /*1a50*/  EXIT ;  /* 0x000000000000794d */ /* 0x000fea0003800000 */
.L_x_4473:
[----:B------:R-:W-:Y:S02]  /*1a60*/  HFMA2 R12, -RZ, RZ, 0, 1.1920928955078125e-07 ;  /* 0x00000002ff0c7431 */ /* 0x000fe400000001ff */
[----:B------:R-:W-:Y:S01]  /*1a70*/  IMAD.MOV.U32 R13, RZ, RZ, R0 ;  /* 0x000000ffff0d7224 */ /* 0x000fe200078e0000 */
[----:B------:R-:W-:Y:S01]  /*1a80*/  MOV R15, 0xffffffff ;  /* 0xffffffff000f7802 */ /* 0x000fe20000000f00 */
[----:B------:R-:W-:-:S07]  /*1a90*/  IMAD.MOV.U32 R11, RZ, RZ, 0x1c1f ;  /* 0x00001c1fff0b7424 */ /* 0x000fce00078e00ff */
[----:B-1----:R-:W-:Y:S05]  /*1aa0*/  WARPSYNC.COLLECTIVE R15, `(.L_x_4522) ;  /* 0x000000000f087348 */ /* 0x002fea0003c00000 */
[----:B------:R0:W2:Y:S02]  /*1ab0*/  SHFL.DOWN P6, R14, R13, R12, R11 ;  /* 0x0800000c0d0e7389 */ /* 0x0000a400000c000b */
[----:B012---:R-:W-:Y:S05]  /*1ac0*/  ENDCOLLECTIVE ;  /* 0x000000000000791b */ /* 0x007fea0003800000 */
.L_x_4522:
[----:B------:R-:W-:Y:S01]  /*1ad0*/  MOV R13, R3 ;  /* 0x00000003000d7202 */ /* 0x000fe20000000f00 */
[----:B------:R-:W-:-:S07]  /*1ae0*/  IMAD.MOV.U32 R5, RZ, RZ, R14 ;  /* 0x000000ffff057224 */ /* 0x000fce00078e000e */
[----:B------:R-:W-:Y:S05]  /*1af0*/  WARPSYNC.COLLECTIVE R15, `(.L_x_4523) ;  /* 0x000000000f087348 */ /* 0x000fea0003c00000 */
[----:B------:R0:W1:Y:S02]  /*1b00*/  SHFL.DOWN P6, R14, R13, R12, R11 ;  /* 0x0800000c0d0e7389 */ /* 0x00006400000c000b */
[----:B01----:R-:W-:Y:S05]  /*1b10*/  ENDCOLLECTIVE ;  /* 0x000000000000791b */ /* 0x003fea0003800000 */
.L_x_4523:
[----:B------:R-:W-:Y:S01]  /*1b20*/  MOV R13, R2 ;  /* 0x00000002000d7202 */ /* 0x000fe20000000f00 */
[----:B------:R-:W-:-:S07]  /*1b30*/  IMAD.MOV.U32 R4, RZ, RZ, R14 ;  /* 0x000000ffff047224 */ /* 0x000fce00078e000e */
[----:B------:R-:W-:Y:S05]  /*1b40*/  WARPSYNC.COLLECTIVE R15, `(.L_x_4524) ;  /* 0x000000000f087348 */ /* 0x000fea0003c00000 */
[----:B------:R0:W1:Y:S02]  /*1b50*/  SHFL.DOWN P6, R14, R13, R12, R11 ;  /* 0x0800000c0d0e7389 */ /* 0x00006400000c000b */
[----:B01----:R-:W-:Y:S05]  /*1b60*/  ENDCOLLECTIVE ;  /* 0x000000000000791b */ /* 0x003fea0003800000 */
.L_x_4524:
[----:B------:R-:W-:Y:S05]  /*1b70*/  BRA `(.L_x_4525) ;  /* 0xffffffe800e47947 */ /* 0x000fea000383ffff */
.L_x_4478:
[----:B------:R-:W-:Y:S01]  /*1b80*/  HFMA2 R12, -RZ, RZ, 0, 5.9604644775390625e-08 ;  /* 0x00000001ff0c7431 */ /* 0x000fe200000001ff */
[----:B------:R-:W-:Y:S01]  /*1b90*/  BSSY B1, `(.L_x_4526) ;  /* 0x0000007000017945 */ /* 0x000fe20003800000 */
[----:B------:R-:W-:Y:S01]  /*1ba0*/  IMAD.MOV.U32 R13, RZ, RZ, R0 ;  /* 0x000000ffff0d7224 */ /* 0x000fe200078e0000 */
[----:B------:R-:W-:Y:S01]  /*1bb0*/  MOV R15, 0xffffffff ;  /* 0xffffffff000f7802 */ /* 0x000fe20000000f00 */
[----:B------:R-:W-:-:S07]  /*1bc0*/  IMAD.MOV.U32 R11, RZ, RZ, 0x1c1f ;  /* 0x00001c1fff0b7424 */ /* 0x000fce00078e00ff */
[----:B0123--:R-:W-:Y:S05]  /*1bd0*/  WARPSYNC.COLLECTIVE R15, `(.L_x_4527) ;  /* 0x000000000f087348 */ /* 0x00ffea0003c00000 */
[----:B------:R4:W0:Y:S02]  /*1be0*/  SHFL.DOWN P6, R14, R13, R12, R11 ;  /* 0x0800000c0d0e7389 */ /* 0x00082400000c000b */
[----:B01234-:R-:W-:Y:S05]  /*1bf0*/  ENDCOLLECTIVE ;  /* 0x000000000000791b */ /* 0x01ffea0003800000 */
.L_x_4527:
[----:B------:R-:W-:Y:S05]  /*1c00*/  BSYNC B1 ;  /* 0x0000000000017941 */ /* 0x000fea0003800000 */
.L_x_4526:
[----:B------:R-:W-:Y:S01]  /*1c10*/  HFMA2 R11, -RZ, RZ, 0, 0.004024505615234375 ;  /* 0x00001c1fff0b7431 */ /* 0x000fe200000001ff */
[----:B------:R-:W-:Y:S01]  /*1c20*/  MOV R13, R3 ;  /* 0x00000003000d7202 */ /* 0x000fe20000000f00 */
[----:B------:R-:W-:Y:S02]  /*1c30*/  IMAD.MOV.U32 R12, RZ, RZ, 0x1 ;  /* 0x00000001ff0c7424 */ /* 0x000fe400078e00ff */
[----:B------:R-:W-:Y:S02]  /*1c40*/  IMAD.MOV.U32 R15, RZ, RZ, -0x1 ;  /* 0xffffffffff0f7424 */ /* 0x000fe400078e00ff */
[----:B------:R-:W-:-:S07]  /*1c50*/  IMAD.MOV.U32 R5, RZ, RZ, R14 ;  /* 0x000000ffff057224 */ /* 0x000fce00078e000e */
[----:B------:R-:W-:Y:S05]  /*1c60*/  WARPSYNC.COLLECTIVE R15, `(.L_x_4528) ;  /* 0x000000000f087348 */ /* 0x000fea0003c00000 */
[----:B------:R0:W1:Y:S02]  /*1c70*/  SHFL.DOWN P6, R14, R13, R12, R11 ;  /* 0x0800000c0d0e7389 */ /* 0x00006400000c000b */
[----:B01----:R-:W-:Y:S05]  /*1c80*/  ENDCOLLECTIVE ;  /* 0x000000000000791b */ /* 0x003fea0003800000 */
.L_x_4528:
[----:B------:R-:W-:Y:S01]  /*1c90*/  IMAD.MOV.U32 R13, RZ, RZ, R2 ;  /* 0x000000ffff0d7224 */ /* 0x000fe200078e0002 */
[----:B------:R-:W-:-:S07]  /*1ca0*/  MOV R4, R14 ;  /* 0x0000000e00047202 */ /* 0x000fce0000000f00 */
[----:B------:R-:W-:Y:S05]  /*1cb0*/  WARPSYNC.COLLECTIVE R15, `(.L_x_4529) ;  /* 0x000000000f087348 */ /* 0x000fea0003c00000 */
[----:B------:R0:W1:Y:S02]  /*1cc0*/  SHFL.DOWN P6, R14, R13, R12, R11 ;  /* 0x0800000c0d0e7389 */ /* 0x00006400000c000b */
[----:B01----:R-:W-:Y:S05]  /*1cd0*/  ENDCOLLECTIVE ;  /* 0x000000000000791b */ /* 0x003fea0003800000 */
.L_x_4529:
[----:B------:R-:W-:Y:S05]  /*1ce0*/  BRA `(.L_x_4530) ;  /* 0xffffffec00047947 */ /* 0x000fea000383ffff */
.L_x_4483:
[----:B------:R-:W-:Y:S01]  /*1cf0*/  HFMA2 R11, -RZ, RZ, 0, 0.004024505615234375 ;  /* 0x00001c1fff0b7431 */ /* 0x000fe200000001ff */
[----:B------:R-:W-:Y:S01]  /*1d00*/  BSSY B1, `(.L_x_4531) ;  /* 0x0000007000017945 */ /* 0x000fe20003800000 */
[----:B------:R-:W-:Y:S01]  /*1d10*/  MOV R13, R0 ;  /* 0x00000000000d7202 */ /* 0x000fe20000000f00 */
[----:B------:R-:W-:Y:S02]  /*1d20*/  IMAD.MOV.U32 R12, RZ, RZ, RZ ;  /* 0x000000ffff0c7224 */ /* 0x000fe400078e00ff */
[----:B------:R-:W-:-:S07]  /*1d30*/  IMAD.MOV.U32 R15, RZ, RZ, -0x1 ;  /* 0xffffffffff0f7424 */ /* 0x000fce00078e00ff */
[----:B-1234-:R-:W-:Y:S05]  /*1d40*/  WARPSYNC.COLLECTIVE R15, `(.L_x_4532) ;  /* 0x000000000f087348 */ /* 0x01efea0003c00000 */
[----:B------:R0:W0:Y:S02]  /*1d50*/  SHFL.IDX P6, R14, R13, R12, R11 ;  /* 0x0000000c0d0e7389 */ /* 0x00002400000c000b */
[----:B01234-:R-:W-:Y:S05]  /*1d60*/  ENDCOLLECTIVE ;  /* 0x000000000000791b */ /* 0x01ffea0003800000 */
.L_x_4532:
[----:B------:R-:W-:Y:S05]  /*1d70*/  BSYNC B1 ;  /* 0x0000000000017941 */ /* 0x000fea0003800000 */
.L_x_4531:
[----:B------:R-:W-:Y:S05]  /*1d80*/  BRA `(.L_x_4533) ;  /* 0xffffffec004c7947 */ /* 0x000fea000383ffff */
.L_x_4484:
        /* <DEDUP_REMOVED lines=8> */
.L_x_4535:
[----:B------:R-:W-:Y:S05]  /*1e10*/  BSYNC B1 ;  /* 0x0000000000017941 */ /* 0x000fea0003800000 */
.L_x_4534:
[----:B------:R-:W-:Y:S05]  /*1e20*/  BRA `(.L_x_4536) ;  /* 0xffffffec002c7947 */ /* 0x000fea000383ffff */
.L_x_4485:
        /* <DEDUP_REMOVED lines=8> */
.L_x_4538:
[----:B------:R-:W-:Y:S05]  /*1eb0*/  BSYNC B1 ;  /* 0x0000000000017941 */ /* 0x000fea0003800000 */
.L_x_4537:
[----:B------:R-:W-:Y:S05]  /*1ec0*/  BRA `(.L_x_4539) ;  /* 0xffffffec000c7947 */ /* 0x000fea000383ffff */
.L_x_4489:
[----:B------:R-:W-:Y:S01]  /*1ed0*/  HFMA2 R11, -RZ, RZ, 0, 0.004024505615234375 ;  /* 0x00001c1fff0b7431 */ /* 0x000fe200000001ff */
[----:B------:R-:W-:Y:S01]  /*1ee0*/  BSSY B1, `(.L_x_4540) ;  /* 0x0000007000017945 */ /* 0x000fe20003800000 */
[----:B------:R-:W-:Y:S01]  /*1ef0*/  MOV R13, R2 ;  /* 0x00000002000d7202 */ /* 0x000fe20000000f00 */
[----:B------:R-:W-:Y:S02]  /*1f00*/  IMAD.MOV.U32 R12, RZ, RZ, 0x2 ;  /* 0x00000002ff0c7424 */ /* 0x000fe400078e00ff */
[----:B------:R-:W-:-:S07]  /*1f10*/  IMAD.MOV.U32 R15, RZ, RZ, -0x1 ;  /* 0xffffffffff0f7424 */ /* 0x000fce00078e00ff */
[----:B-1-34-:R-:W-:Y:S05]  /*1f20*/  WARPSYNC.COLLECTIVE R15, `(.L_x_4541) ;  /* 0x000000000f087348 */ /* 0x01afea0003c00000 */
[----:B------:R0:W2:Y:S02]  /*1f30*/  SHFL.DOWN P6, R14, R13, R12, R11 ;  /* 0x0800000c0d0e7389 */ /* 0x0000a400000c000b */
[----:B01234-:R-:W-:Y:S05]  /*1f40*/  ENDCOLLECTIVE ;  /* 0x000000000000791b */ /* 0x01ffea0003800000 */
.L_x_4541:
[----:B------:R-:W-:Y:S05]  /*1f50*/  BSYNC B1 ;  /* 0x0000000000017941 */ /* 0x000fea0003800000 */
.L_x_4540:
        /* <DEDUP_REMOVED lines=8> */
.L_x_4542:
[----:B------:R-:W-:Y:S01]  /*1fe0*/  MOV R13, R0 ;  /* 0x00000000000d7202 */ /* 0x000fe20000000f00 */
[----:B------:R-:W-:-:S07]  /*1ff0*/  IMAD.MOV.U32 R4, RZ, RZ, R14 ;  /* 0x000000ffff047224 */ /* 0x000fce00078e000e */
[----:B------:R-:W-:Y:S05]  /*2000*/  WARPSYNC.COLLECTIVE R15, `(.L_x_4543) ;  /* 0x000000000f087348 */ /* 0x000fea0003c00000 */
[----:B------:R0:W1:Y:S02]  /*2010*/  SHFL.DOWN P6, R14, R13, R12, R11 ;  /* 0x0800000c0d0e7389 */ /* 0x00006400000c000b */
[----:B01----:R-:W-:Y:S05]  /*2020*/  ENDCOLLECTIVE ;  /* 0x000000000000791b */ /* 0x003fea0003800000 */
.L_x_4543:
[----:B------:R-:W-:Y:S05]  /*2030*/  BRA `(.L_x_4544) ;  /* 0xffffffec00747947 */ /* 0x000fea000383ffff */
.L_x_4494:
        /* <DEDUP_REMOVED lines=8> */
.L_x_4546:
[----:B------:R-:W-:Y:S05]  /*20c0*/  BSYNC B1 ;  /* 0x0000000000017941 */ /* 0x000fea0003800000 */
.L_x_4545:
        /* <DEDUP_REMOVED lines=8> */
.L_x_4547:
[----:B------:R-:W-:Y:S01]  /*2150*/  IMAD.MOV.U32 R13, RZ, RZ, R0 ;  /* 0x000000ffff0d7224 */ /* 0x000fe200078e0000 */
[----:B------:R-:W-:-:S07]  /*2160*/  MOV R4, R14 ;  /* 0x0000000e00047202 */ /* 0x000fce0000000f00 */
[----:B------:R-:W-:Y:S05]  /*2170*/  WARPSYNC.COLLECTIVE R15, `(.L_x_4548) ;  /* 0x000000000f087348 */ /* 0x000fea0003c00000 */
[----:B------:R0:W1:Y:S02]  /*2180*/  SHFL.DOWN P6, R14, R13, R12, R11 ;  /* 0x0800000c0d0e7389 */ /* 0x00006400000c000b */
[----:B01----:R-:W-:Y:S05]  /*2190*/  ENDCOLLECTIVE ;  /* 0x000000000000791b */ /* 0x003fea0003800000 */
.L_x_4548:
[----:B------:R-:W-:Y:S05]  /*21a0*/  BRA `(.L_x_4549) ;  /* 0xffffffec00947947 */ /* 0x000fea000383ffff */
.L_x_4499:
        /* <DEDUP_REMOVED lines=8> */
.L_x_4551:
[----:B------:R-:W-:Y:S05]  /*2230*/  BSYNC B1 ;  /* 0x0000000000017941 */ /* 0x000fea0003800000 */
.L_x_4550:
[----:B------:R-:W-:Y:S05]  /*2240*/  BRA `(.L_x_4552) ;  /* 0xffffffec00e87947 */ /* 0x000fea000383ffff */
.L_x_4500:
        /* <DEDUP_REMOVED lines=8> */
.L_x_4554:
[----:B------:R-:W-:Y:S05]  /*22d0*/  BSYNC B1 ;  /* 0x0000000000017941 */ /* 0x000fea0003800000 */
.L_x_4553:
[----:B------:R-:W-:Y:S05]  /*22e0*/  BRA `(.L_x_4555) ;  /* 0xffffffec00c87947 */ /* 0x000fea000383ffff */
.L_x_4501:
[----:B------:R-:W-:Y:S01]  /*22f0*/  BSSY B1, `(.L_x_4556) ;  /* 0x0000008000017945 */ /* 0x000fe20003800000 */
[----:B------:R-:W-:Y:S01]  /*2300*/  MOV R13, R0 ;  /* 0x00000000000d7202 */ /* 0x000fe20000000f00 */
[----:B------:R-:W-:Y:S01]  /*2310*/  IMAD.MOV.U32 R12, RZ, RZ, RZ ;  /* 0x000000ffff0c7224 */ /* 0x000fe200078e00ff */
[----:B------:R-:W-:Y:S01]  /*2320*/  MOV R11, 0x1c1f ;  /* 0x00001c1f000b7802 */ /* 0x000fe20000000f00 */
[----:B------:R-:W-:-:S07]  /*2330*/  IMAD.MOV.U32 R15, RZ, RZ, -0x1 ;  /* 0xffffffffff0f7424 */ /* 0x000fce00078e00ff */
[----:B-1-34-:R-:W-:Y:S05]  /*2340*/  WARPSYNC.COLLECTIVE R15, `(.L_x_4557) ;  /* 0x000000000f087348 */ /* 0x01afea0003c00000 */
[----:B------:R0:W2:Y:S02]  /*2350*/  SHFL.IDX P6, R14, R13, R12, R11 ;  /* 0x0000000c0d0e7389 */ /* 0x0000a400000c000b */
[----:B01234-:R-:W-:Y:S05]  /*2360*/  ENDCOLLECTIVE ;  /* 0x000000000000791b */ /* 0x01ffea0003800000 */
.L_x_4557:
[----:B------:R-:W-:Y:S05]  /*2370*/  BSYNC B1 ;  /* 0x0000000000017941 */ /* 0x000fea0003800000 */
.L_x_4556:
[----:B------:R-:W-:Y:S05]  /*2380*/  BRA `(.L_x_4558) ;  /* 0xffffffec00ac7947 */ /* 0x000fea000383ffff */
.L_x_4506:
        /* <DEDUP_REMOVED lines=8> */
.L_x_4560:
[----:B------:R-:W-:Y:S05]  /*2410*/  BSYNC B1 ;  /* 0x0000000000017941 */ /* 0x000fea0003800000 */
.L_x_4559:
        /* <DEDUP_REMOVED lines=8> */
.L_x_4561:
[----:B------:R-:W-:Y:S01]  /*24a0*/  MOV R13, R0 ;  /* 0x00000000000d7202 */ /* 0x000fe20000000f00 */
[----:B------:R-:W-:-:S07]  /*24b0*/  IMAD.MOV.U32 R4, RZ, RZ, R14 ;  /* 0x000000ffff047224 */ /* 0x000fce00078e000e */
[----:B------:R-:W-:Y:S05]  /*24c0*/  WARPSYNC.COLLECTIVE R15, `(.L_x_4562) ;  /* 0x000000000f087348 */ /* 0x000fea0003c00000 */
[----:B------:R0:W1:Y:S02]  /*24d0*/  SHFL.DOWN P6, R14, R13, R12, R11 ;  /* 0x0800000c0d0e7389 */ /* 0x00006400000c000b */
[----:B01----:R-:W-:Y:S05]  /*24e0*/  ENDCOLLECTIVE ;  /* 0x000000000000791b */ /* 0x003fea0003800000 */
.L_x_4562:
[----:B------:R-:W-:Y:S05]  /*24f0*/  BRA `(.L_x_4563) ;  /* 0xffffffec00f87947 */ /* 0x000fea000383ffff */
.L_x_4511:
        /* <DEDUP_REMOVED lines=8> */
.L_x_4565:
[----:B------:R-:W-:Y:S05]  /*2580*/  BSYNC B1 ;  /* 0x0000000000017941 */ /* 0x000fea0003800000 */
.L_x_4564:
        /* <DEDUP_REMOVED lines=8> */
.L_x_4566:
[----:B------:R-:W-:Y:S01]  /*2610*/  IMAD.MOV.U32 R13, RZ, RZ, R0 ;  /* 0x000000ffff0d7224 */ /* 0x000fe200078e0000 */
[----:B------:R-:W-:-:S07]  /*2620*/  MOV R4, R14 ;  /* 0x0000000e00047202 */ /* 0x000fce0000000f00 */
[----:B------:R-:W-:Y:S05]  /*2630*/  WARPSYNC.COLLECTIVE R15, `(.L_x_4567) ;  /* 0x000000000f087348 */ /* 0x000fea0003c00000 */
[----:B------:R0:W1:Y:S02]  /*2640*/  SHFL.DOWN P6, R14, R13, R12, R11 ;  /* 0x0800000c0d0e7389 */ /* 0x00006400000c000b */
[----:B01----:R-:W-:Y:S05]  /*2650*/  ENDCOLLECTIVE ;  /* 0x000000000000791b */ /* 0x003fea0003800000 */
.L_x_4567:
[----:B------:R-:W-:Y:S05]  /*2660*/  BRA `(.L_x_4568) ;  /* 0xfffffff000187947 */ /* 0x000fea000383ffff */
.L_x_4516:
        /* <DEDUP_REMOVED lines=8> */
.L_x_4570:
[----:B------:R-:W-:Y:S05]  /*26f0*/  BSYNC B1 ;  /* 0x0000000000017941 */ /* 0x000fea0003800000 */
.L_x_4569:
[----:B------:R-:W-:Y:S05]  /*2700*/  BRA `(.L_x_4571) ;  /* 0xfffffff000687947 */ /* 0x000fea000383ffff */
.L_x_4517:
        /* <DEDUP_REMOVED lines=8> */
.L_x_4573:
[----:B------:R-:W-:Y:S05]  /*2790*/  BSYNC B1 ;  /* 0x0000000000017941 */ /* 0x000fea0003800000 */
.L_x_4572:
[----:B------:R-:W-:Y:S05]  /*27a0*/  BRA `(.L_x_4574) ;  /* 0xfffffff000487947 */ /* 0x000fea000383ffff */
.L_x_4518:
        /* <DEDUP_REMOVED lines=8> */
.L_x_4576:
[----:B------:R-:W-:Y:S05]  /*2830*/  BSYNC B1 ;  /* 0x0000000000017941 */ /* 0x000fea0003800000 */
.L_x_4575:
[----:B------:R-:W-:Y:S05]  /*2840*/  BRA `(.L_x_4577) ;  /* 0xfffffff000287947 */ /* 0x000fea000383ffff */
        .weak           $__internal_45_$__cuda_sm20_div_u64
        .type           $__internal_45_$__cuda_sm20_div_u64,@function
        .size           $__internal_45_$__cuda_sm20_div_u64,($__internal_46_$__cuda_sm3x_div_rn_noftz_f32_slowpath - $__internal_45_$__cuda_sm20_div_u64)
$__internal_45_$__cuda_sm20_div_u64:
[----:B------:R-:W-:Y:S01]  /*2850*/  MOV R8, R16 ;  /* 0x0000001000087202 */ /* 0x000fe20000000f00 */
[----:B------:R-:W-:-:S05]  /*2860*/  IMAD.MOV.U32 R9, RZ, RZ, RZ ;  /* 0x000000ffff097224 */ /* 0x000fca00078e00ff */
[----:B------:R-:W0:Y:S08]  /*2870*/  I2F.U64.RP R8, R8 ;  /* 0x0000000800087312 */ /* 0x000e300000309000 */
[----:B0-----:R-:W0:Y:S02]  /*2880*/  MUFU.RCP R4, R8 ;  /* 0x0000000800047308 */ /* 0x001e240000001000 */
[----:B0-----:R-:W-:-:S06]  /*2890*/  IADD3 R4, PT, PT, R4, 0x1ffffffe, RZ ;  /* 0x1ffffffe04047810 */ /* 0x001fcc0007ffe0ff */
[----:B------:R-:W0:Y:S02]  /*28a0*/  F2I.U64.TRUNC R4, R4 ;  /* 0x0000000400047311 */ /* 0x000e24000020d800 */
[----:B0-----:R-:W-:-:S04]  /*28b0*/  IMAD.WIDE.U32 R6, R4, R16, RZ ;  /* 0x0000001004067225 */ /* 0x001fc800078e00ff */
[----:B------:R-:W-:Y:S01]  /*28c0*/  IMAD R7, R5, R16, R7 ;  /* 0x0000001005077224 */ /* 0x000fe200078e0207 */
[----:B------:R-:W-:-:S05]  /*28d0*/  IADD3 R11, P0, PT, RZ, -R6, RZ ;  /* 0x80000006ff0b7210 */ /* 0x000fca0007f1e0ff */
[----:B------:R-:W-:-:S04]  /*28e0*/  IMAD.HI.U32 R6, R4, R11, RZ ;  /* 0x0000000b04067227 */ /* 0x000fc800078e00ff */
[----:B------:R-:W-:Y:S01]  /*28f0*/  IMAD.X R13, RZ, RZ, ~R7, P0 ;  /* 0x000000ffff0d7224 */ /* 0x000fe200000e0e07 */
[----:B------:R-:W-:-:S03]  /*2900*/  MOV R7, R4 ;  /* 0x0000000400077202 */ /* 0x000fc60000000f00 */
[-C--:B------:R-:W-:Y:S02]  /*2910*/  IMAD R9, R5, R13.reuse, RZ ;  /* 0x0000000d05097224 */ /* 0x080fe400078e02ff */
[----:B------:R-:W-:-:S04]  /*2920*/  IMAD.WIDE.U32 R6, P0, R4, R13, R6 ;  /* 0x0000000d04067225 */ /* 0x000fc80007800006 */
[----:B------:R-:W-:-:S04]  /*2930*/  IMAD.HI.U32 R13, R5, R13, RZ ;  /* 0x0000000d050d7227 */ /* 0x000fc800078e00ff */
[----:B------:R-:W-:-:S05]  /*2940*/  IMAD.HI.U32 R6, P1, R5, R11, R6 ;  /* 0x0000000b05067227 */ /* 0x000fca0007820006 */
[----:B------:R-:W-:Y:S01]  /*2950*/  IADD3 R7, P2, PT, R9, R6, RZ ;  /* 0x0000000609077210 */ /* 0x000fe20007f5e0ff */
[----:B------:R-:W-:-:S04]  /*2960*/  IMAD.X R6, R13, 0x1, R5, P0 ;  /* 0x000000010d067824 */ /* 0x000fc800000e0605 */
[----:B------:R-:W-:Y:S01]  /*2970*/  IMAD.WIDE.U32 R4, R7, R16, RZ ;  /* 0x0000001007047225 */ /* 0x000fe200078e00ff */
[----:B------:R-:W-:Y:S02]  /*2980*/  IADD3.X R9, PT, PT, RZ, RZ, R6, P2, P1 ;  /* 0x000000ffff097210 */ /* 0x000fe400017e2406 */
[----:B------:R-:W-:-:S03]  /*2990*/  IADD3 R11, P0, PT, RZ, -R4, RZ ;  /* 0x80000004ff0b7210 */ /* 0x000fc60007f1e0ff */
[----:B------:R-:W-:Y:S02]  /*29a0*/  IMAD R4, R9, R16, R5 ;  /* 0x0000001009047224 */ /* 0x000fe400078e0205 */
[----:B------:R-:W-:Y:S02]  /*29b0*/  HFMA2 R5, -RZ, RZ, 0, 0 ;  /* 0x00000000ff057431 */ /* 0x000fe400000001ff */
[----:B------:R-:W-:Y:S01]  /*29c0*/  IMAD.HI.U32 R6, R7, R11, RZ ;  /* 0x0000000b07067227 */ /* 0x000fe200078e00ff */
[----:B------:R-:W-:-:S05]  /*29d0*/  IADD3.X R4, PT, PT, RZ, ~R4, RZ, P0, !PT ;  /* 0x80000004ff047210 */ /* 0x000fca00007fe4ff */
[----:B------:R-:W-:-:S04]  /*29e0*/  IMAD.WIDE.U32 R6, P0, R7, R4, R6 ;  /* 0x0000000407067225 */ /* 0x000fc80007800006 */
[C---:B------:R-:W-:Y:S02]  /*29f0*/  IMAD R8, R9.reuse, R4, RZ ;  /* 0x0000000409087224 */ /* 0x040fe400078e02ff */
[----:B------:R-:W-:-:S04]  /*2a00*/  IMAD.HI.U32 R7, P1, R9, R11, R6 ;  /* 0x0000000b09077227 */ /* 0x000fc80007820006 */
[----:B------:R-:W-:Y:S01]  /*2a10*/  IMAD.HI.U32 R4, R9, R4, RZ ;  /* 0x0000000409047227 */ /* 0x000fe200078e00ff */
[----:B------:R-:W-:-:S03]  /*2a20*/  IADD3 R7, P2, PT, R8, R7, RZ ;  /* 0x0000000708077210 */ /* 0x000fc60007f5e0ff */
[----:B------:R-:W-:Y:S02]  /*2a30*/  IMAD.X R9, R4, 0x1, R9, P0 ;  /* 0x0000000104097824 */ /* 0x000fe400000e0609 */
[----:B------:R-:W-:-:S03]  /*2a40*/  IMAD.HI.U32 R4, R7, R3, RZ ;  /* 0x0000000307047227 */ /* 0x000fc600078e00ff */
[----:B------:R-:W-:Y:S01]  /*2a50*/  IADD3.X R9, PT, PT, RZ, RZ, R9, P2, P1 ;  /* 0x000000ffff097210 */ /* 0x000fe200017e2409 */
[----:B------:R-:W-:-:S04]  /*2a60*/  IMAD.WIDE.U32 R4, R7, R2, R4 ;  /* 0x0000000207047225 */ /* 0x000fc800078e0004 */
[C---:B------:R-:W-:Y:S02]  /*2a70*/  IMAD R7, R9.reuse, R2, RZ ;  /* 0x0000000209077224 */ /* 0x040fe400078e02ff */
[----:B------:R-:W-:-:S04]  /*2a80*/  IMAD.HI.U32 R4, P0, R9, R3, R4 ;  /* 0x0000000309047227 */ /* 0x000fc80007800004 */
[----:B------:R-:W-:Y:S01]  /*2a90*/  IMAD.HI.U32 R9, R9, R2, RZ ;  /* 0x0000000209097227 */ /* 0x000fe200078e00ff */
[----:B------:R-:W-:-:S03]  /*2aa0*/  IADD3 R7, P1, PT, R7, R4, RZ ;  /* 0x0000000407077210 */ /* 0x000fc60007f3e0ff */
[----:B------:R-:W-:-:S05]  /*2ab0*/  IMAD.X R4, RZ, RZ, R9, P0 ;  /* 0x000000ffff047224 */ /* 0x000fca00000e0609 */
[----:B------:R-:W-:Y:S01]  /*2ac0*/  IADD3.X R9, PT, PT, RZ, R4, RZ, P1, !PT ;  /* 0x00000004ff097210 */ /* 0x000fe20000ffe4ff */
[----:B------:R-:W-:-:S04]  /*2ad0*/  IMAD.WIDE.U32 R4, R7, R16, RZ ;  /* 0x0000001007047225 */ /* 0x000fc800078e00ff */
[----:B------:R-:W-:Y:S01]  /*2ae0*/  IMAD R5, R9, R16, R5 ;  /* 0x0000001009057224 */ /* 0x000fe200078e0205 */
[----:B------:R-:W-:-:S04]  /*2af0*/  IADD3 R11, P0, PT, -R4, R3, RZ ;  /* 0x00000003040b7210 */ /* 0x000fc80007f1e1ff */
[----:B------:R-:W-:Y:S01]  /*2b00*/  IADD3 R3, P1, PT, -R16, R11, RZ ;  /* 0x0000000b10037210 */ /* 0x000fe20007f3e1ff */
[----:B------:R-:W-:Y:S01]  /*2b10*/  IMAD.X R6, R2, 0x1, ~R5, P0 ;  /* 0x0000000102067824 */ /* 0x000fe200000e0e05 */
[----:B------:R-:W-:Y:S02]  /*2b20*/  ISETP.GE.U32.AND P0, PT, R11, R16, PT ;  /* 0x000000100b00720c */ /* 0x000fe40003f06070 */
[----:B------:R-:W-:Y:S02]  /*2b30*/  IADD3 R2, P2, PT, R7, 0x1, RZ ;  /* 0x0000000107027810 */ /* 0x000fe40007f5e0ff */
[C---:B------:R-:W-:Y:S02]  /*2b40*/  ISETP.GE.U32.AND.EX P0, PT, R6.reuse, RZ, PT, P0 ;  /* 0x000000ff0600720c */ /* 0x040fe40003f06100 */
[----:B------:R-:W-:Y:S02]  /*2b50*/  IADD3.X R5, PT, PT, R6, -0x1, RZ, P1, !PT ;  /* 0xffffffff06057810 */ /* 0x000fe40000ffe4ff */
[----:B------:R-:W-:-:S02]  /*2b60*/  IADD3.X R4, PT, PT, RZ, R9, RZ, P2, !PT ;  /* 0x00000009ff047210 */ /* 0x000fc400017fe4ff */
[----:B------:R-:W-:Y:S02]  /*2b70*/  SEL R3, R3, R11, P0 ;  /* 0x0000000b03037207 */ /* 0x000fe40000000000 */
[----:B------:R-:W-:Y:S02]  /*2b80*/  SEL R7, R2, R7, P0 ;  /* 0x0000000702077207 */ /* 0x000fe40000000000 */
[----:B------:R-:W-:Y:S02]  /*2b90*/  SEL R5, R5, R6, P0 ;  /* 0x0000000605057207 */ /* 0x000fe40000000000 */
[----:B------:R-:W-:Y:S02]  /*2ba0*/  SEL R2, R4, R9, P0 ;  /* 0x0000000904027207 */ /* 0x000fe40000000000 */
[----:B------:R-:W-:Y:S01]  /*2bb0*/  ISETP.GE.U32.AND P0, PT, R3, R16, PT ;  /* 0x000000100300720c */ /* 0x000fe20003f06070 */
[----:B------:R-:W-:Y:S01]  /*2bc0*/  IMAD.MOV.U32 R3, RZ, RZ, 0x0 ;  /* 0x00000000ff037424 */ /* 0x000fe200078e00ff */
[----:B------:R-:W-:-:S02]  /*2bd0*/  IADD3 R4, P2, PT, R7, 0x1, RZ ;  /* 0x0000000107047810 */ /* 0x000fc40007f5e0ff */
[----:B------:R-:W-:Y:S02]  /*2be0*/  ISETP.GE.U32.AND.EX P0, PT, R5, RZ, PT, P0 ;  /* 0x000000ff0500720c */ /* 0x000fe40003f06100 */
[----:B------:R-:W-:Y:S01]  /*2bf0*/  ISETP.NE.U32.AND P1, PT, R16, RZ, PT ;  /* 0x000000ff1000720c */ /* 0x000fe20003f25070 */
[----:B------:R-:W-:Y:S01]  /*2c00*/  IMAD.X R5, RZ, RZ, R2, P2 ;  /* 0x000000ffff057224 */ /* 0x000fe200010e0602 */
[----:B------:R-:W-:Y:S02]  /*2c10*/  SEL R4, R4, R7, P0 ;  /* 0x0000000704047207 */ /* 0x000fe40000000000 */
[----:B------:R-:W-:Y:S02]  /*2c20*/  ISETP.NE.AND.EX P1, PT, RZ, RZ, PT, P1 ;  /* 0x000000ffff00720c */ /* 0x000fe40003f25310 */
[----:B------:R-:W-:Y:S02]  /*2c30*/  SEL R5, R5, R2, P0 ;  /* 0x0000000205057207 */ /* 0x000fe40000000000 */
[----:B------:R-:W-:-:S02]  /*2c40*/  MOV R2, R0 ;  /* 0x0000000000027202 */ /* 0x000fc40000000f00 */
[----:B------:R-:W-:Y:S02]  /*2c50*/  SEL R4, R4, 0xffffffff, P1 ;  /* 0xffffffff04047807 */ /* 0x000fe40000800000 */
[----:B------:R-:W-:Y:S01]  /*2c60*/  SEL R5, R5, 0xffffffff, P1 ;  /* 0xffffffff05057807 */ /* 0x000fe20000800000 */
[----:B------:R-:W-:Y:S06]  /*2c70*/  RET.REL.NODEC R2 `(_Z17LayerNormWarpImplI10DirectLoadIffE11DirectStoreIffEfLi1ELi1ELi0ELi4ELi1ELb1EEvT_T0_lld) ;  /* 0xffffffd002e07950 */ /* 0x000fec0003c3ffff */
        .weak           $__internal_46_$__cuda_sm3x_div_rn_noftz_f32_slowpath
        .type           $__internal_46_$__cuda_sm3x_div_rn_noftz_f32_slowpath,@function
        .size           $__internal_46_$__cuda_sm3x_div_rn_noftz_f32_slowpath,(.L_x_7669 - $__internal_46_$__cuda_sm3x_div_rn_noftz_f32_slowpath)
$__internal_46_$__cuda_sm3x_div_rn_noftz_f32_slowpath:
        /* <DEDUP_REMOVED lines=35> */
.L_x_4579:
[----:B------:R-:W-:Y:S01]  /*2eb0*/  LEA R14, R13, 0xc0800000, 0x17 ;  /* 0xc08000000d0e7811 */ /* 0x000fe200078eb8ff */
[----:B------:R-:W-:Y:S04]  /*2ec0*/  BSSY.RECONVERGENT B2, `(.L_x_4584) ;  /* 0x0000036000027945 */ /* 0x000fe80003800200 */
[----:B------:R-:W-:Y:S01]  /*2ed0*/  IMAD.IADD R26, R11, 0x1, -R14 ;  /* 0x000000010b1a7824 */ /* 0x000fe200078e0a0e */
[----:B------:R-:W-:-:S03]  /*2ee0*/  IADD3 R14, PT, PT, R10, -0x7f, RZ ;  /* 0xffffff810a0e7810 */ /* 0x000fc60007ffe0ff */
[----:B------:R-:W0:Y:S01]  /*2ef0*/  MUFU.RCP R24, R26 ;  /* 0x0000001a00187308 */ /* 0x000e220000001000 */
[----:B------:R-:W-:Y:S01]  /*2f00*/  FADD.FTZ R27, -R26, -RZ ;  /* 0x800000ff1a1b7221 */ /* 0x000fe20000010100 */
[C---:B------:R-:W-:Y:S01]  /*2f10*/  IMAD R10, R14.reuse, -0x800000, R25 ;  /* 0xff8000000e0a7824 */ /* 0x040fe200078e0219 */
[----:B------:R-:W-:-:S05]  /*2f20*/  IADD3 R14, PT, PT, R14, 0x7f, -R13 ;  /* 0x0000007f0e0e7810 */ /* 0x000fca0007ffe80d */
        /* <DEDUP_REMOVED lines=43> */
.L_x_4586:
[----:B------:R-:W-:-:S04]  /*31e0*/  LOP3.LUT R10, R10, 0x80000000, RZ, 0xc0, !PT ;  /* 0x800000000a0a7812 */ /* 0x000fc800078ec0ff */
[----:B------:R-:W-:Y:S01]  /*31f0*/  LOP3.LUT R10, R10, 0x7f800000, RZ, 0xfc, !PT ;  /* 0x7f8000000a0a7812 */ /* 0x000fe200078efcff */
[----:B------:R-:W-:Y:S06]  /*3200*/  BRA `(.L_x_4587) ;  /* 0x0000000000047947 */ /* 0x000fec0003800000 */
.L_x_4585:
[----:B------:R-:W-:-:S07]  /*3210*/  IMAD R10, R15, 0x800000, R10 ;  /* 0x008000000f0a7824 */ /* 0x000fce00078e020a */
.L_x_4587:
[----:B------:R-:W-:Y:S05]  /*3220*/  BSYNC.RECONVERGENT B2 ;  /* 0x0000000000027941 */ /* 0x000fea0003800200 */
.L_x_4584:
[----:B------:R-:W-:Y:S05]  /*3230*/  BRA `(.L_x_4588) ;  /* 0x0000000000207947 */ /* 0x000fea0003800000 */
.L_x_4583:
[----:B------:R-:W-:-:S04]  /*3240*/  LOP3.LUT R10, R11, 0x80000000, R25, 0x48, !PT ;  /* 0x800000000b0a7812 */ /* 0x000fc800078e4819 */
[----:B------:R-:W-:Y:S01]  /*3250*/  LOP3.LUT R10, R10, 0x7f800000, RZ, 0xfc, !PT ;  /* 0x7f8000000a0a7812 */ /* 0x000fe200078efcff */
[----:B------:R-:W-:Y:S06]  /*3260*/  BRA `(.L_x_4588) ;  /* 0x0000000000147947 */ /* 0x000fec0003800000 */
.L_x_4582:
[----:B------:R-:W-:Y:S01]  /*3270*/  LOP3.LUT R10, R11, 0x80000000, R25, 0x48, !PT ;  /* 0x800000000b0a7812 */ /* 0x000fe200078e4819 */
[----:B------:R-:W-:Y:S06]  /*3280*/  BRA `(.L_x_4588) ;  /* 0x00000000000c7947 */ /* 0x000fec0003800000 */
.L_x_4581:
[----:B------:R-:W0:Y:S01]  /*3290*/  MUFU.RSQ R10, -QNAN ;  /* 0xffc00000000a7908 */ /* 0x000e220000001400 */
[----:B------:R-:W-:Y:S05]  /*32a0*/  BRA `(.L_x_4588) ;  /* 0x0000000000047947 */ /* 0x000fea0003800000 */
.L_x_4580:
[----:B------:R-:W-:-:S07]  /*32b0*/  FADD.FTZ R10, R14, R11 ;  /* 0x0000000b0e0a7221 */ /* 0x000fce0000010000 */
.L_x_4588:
[----:B------:R-:W-:Y:S05]  /*32c0*/  BSYNC.RECONVERGENT B1 ;  /* 0x0000000000017941 */ /* 0x000fea0003800200 */
.L_x_4578:
[----:B------:R-:W-:Y:S01]  /*32d0*/  HFMA2 R11, -RZ, RZ, 0, 0 ;  /* 0x00000000ff0b7431 */ /* 0x000fe200000001ff */
[----:B0-----:R-:W-:Y:S01]  /*32e0*/  MOV R13, R10 ;  /* 0x0000000a000d7202 */ /* 0x001fe20000000f00 */
[----:B------:R-:W-:-:S04]  /*32f0*/  IMAD.MOV.U32 R10, RZ, RZ, R12 ;  /* 0x000000ffff0a7224 */ /* 0x000fc800078e000c */
[----:B------:R-:W-:Y:S05]  /*3300*/  RET.REL.NODEC R10 `(_Z17LayerNormWarpImplI10DirectLoadIffE11DirectStoreIffEfLi1ELi1ELi0ELi4ELi1ELb1EEvT_T0_lld) ;  /* 0xffffffcc0a3c7950 */ /* 0x000fea0003c3ffff */
.L_x_4589:
        /* <DEDUP_REMOVED lines=15> */
.L_x_7669:


//--------------------- .text._Z17LayerNormWarpImplI10DirectLoadIffE11DirectStoreIffEfLi1ELi1ELi1ELi4ELi1ELb0EEvT_T0_lld --------------------------
	.section	.text._Z17LayerNormWarpImplI10DirectLoadIffE11DirectStoreIffEfLi1ELi1ELi1ELi4ELi1ELb0EEvT_T0_lld,"ax",@progbits
	.align	128
        .global         _Z17LayerNormWarpImplI10DirectLoadIffE11DirectStoreIffEfLi1ELi1ELi1ELi4ELi1ELb0EEvT_T0_lld
        .type           _Z17LayerNormWarpImplI10DirectLoadIffE11DirectStoreIffEfLi1ELi1ELi1ELi4ELi1ELb0EEvT_T0_lld,@function
        .size           _Z17LayerNormWarpImplI10DirectLoadIffE11DirectStoreIffEfLi1ELi1ELi1ELi4ELi1ELb0EEvT_T0_lld,(.L_x_7671 - _Z17LayerNormWarpImplI10DirectLoadIffE11DirectStoreIffEfLi1ELi1ELi1ELi4ELi1ELb0EEvT_T0_lld)
        .other          _Z17LayerNormWarpImplI10DirectLoadIffE11DirectStoreIffEfLi1ELi1ELi1ELi4ELi1ELb0EEvT_T0_lld,@"STO_CUDA_ENTRY STV_DEFAULT"
_Z17LayerNormWarpImplI10DirectLoadIffE11DirectStoreIffEfLi1ELi1ELi1ELi4ELi1ELb0EEvT_T0_lld:
.text._Z17LayerNormWarpImplI10DirectLoadIffE11DirectStoreIffEfLi1ELi1ELi1ELi4ELi1ELb0EEvT_T0_lld:
        /* <DEDUP_REMOVED lines=12> */
[----:B------:R-:W-:Y:S02]  /*00c0*/  HFMA2 R8, -RZ, RZ, 0, 2.002716064453125e-05 ;  /* 0x00000150ff087431 */ /* 0x000fe400000001ff */
[----:B------:R-:W-:Y:S01]  /*00d0*/  IMAD.MOV.U32 R12, RZ, RZ, 0x1 ;  /* 0x00000001ff0c7424 */ /* 0x000fe200078e00ff */
[----:B------:R3:W4:Y:S01]  /*00e0*/  LDC.64 R2, c[0x4][R0] ;  /* 0x0100000000027b82 */ /* 0x0007220000000a00 */
[----:B------:R-:W5:Y:S01]  /*00f0*/  LDCU.64 UR6, c[0x4][0x3a8] ;  /* 0x01007500ff0677ac */ /* 0x000f620008000a00 */
[----:B------:R-:W-:Y:S01]  /*0100*/  MOV R13, RZ ;  /* 0x000000ff000d7202 */ /* 0x000fe20000000f00 */
[----:B------:R-:W1:Y:S01]  /*0110*/  LDCU.64 UR8, c[0x4][0x110] ;  /* 0x01002200ff0877ac */ /* 0x000e620008000a00 */
[----:B--2---:R-:W-:Y:S01]  /*0120*/  MOV R4, UR4 ;  /* 0x0000000400047c02 */ /* 0x004fe20008000f00 */
[----:B------:R-:W-:Y:S01]  /*0130*/  IMAD.U32 R5, RZ, RZ, UR5 ;  /* 0x00000005ff057e24 */ /* 0x000fe2000f8e00ff */
[----:B-----5:R-:W-:Y:S01]  /*0140*/  MOV R6, UR6 ;  /* 0x0000000600067c02 */ /* 0x020fe20008000f00 */
[----:B------:R-:W-:Y:S01]  /*0150*/  IMAD.U32 R7, RZ, RZ, UR7 ;  /* 0x00000007ff077e24 */ /* 0x000fe2000f8e00ff */
[----:B-1----:R-:W-:Y:S01]  /*0160*/  MOV R10, UR8 ;  /* 0x00000008000a7c02 */ /* 0x002fe20008000f00 */
[----:B---3--:R-:W-:-:S07]  /*0170*/  IMAD.U32 R11, RZ, RZ, UR9 ;  /* 0x00000009ff0b7e24 */ /* 0x008fce000f8e00ff */
[----:B------:R-:W-:-:S07]  /*0180*/  LEPC R20, `(.L_x_4590) ;  /* 0x000000001014794e */ /* 0x000fce0000000000 */
[----:B0---4-:R-:W-:Y:S05]  /*0190*/  CALL.ABS.NOINC R2 ;  /* 0x0000000002007343 */ /* 0x011fea0003c00000 */
.L_x_4590:
        /* <DEDUP_REMOVED lines=10> */
[----:B------:R-:W0:Y:S01]  /*0240*/  S2R R8, SR_TID.X ;  /* 0x0000000000087919 */ /* 0x000e220000002100 */
[----:B------:R-:W0:Y:S08]  /*0250*/  LDC.64 R4, c[0x0][0x390] ;  /* 0x0000e400ff047b82 */ /* 0x000e300000000a00 */
[----:B------:R-:W1:Y:S01]  /*0260*/  LDC.64 R2, c[0x0][0x388] ;  /* 0x0000e200ff027b82 */ /* 0x000e620000000a00 */
[----:B------:R-:W-:Y:S01]  /*0270*/  IMAD.MOV.U32 R6, RZ, RZ, RZ ;  /* 0x000000ffff067224 */ /* 0x000fe200078e00ff */
[----:B------:R-:W-:-:S04]  /*0280*/  IADD3 R7, P0, PT, R20, R19, RZ ;  /* 0x0000001314077210 */ /* 0x000fc80007f1e0ff */
[----:B------:R-:W-:Y:S02]  /*0290*/  IADD3.X R22, PT, PT, RZ, R6, RZ, P0, !PT ;  /* 0x00000006ff167210 */ /* 0x000fe400007fe4ff */
[CC--:B------:R-:W-:Y:S02]  /*02a0*/  ISETP.GT.U32.AND P1, PT, R7.reuse, R10.reuse, PT ;  /* 0x0000000a0700720c */ /* 0x0c0fe40003f24070 */
[CC--:B------:R-:W-:Y:S02]  /*02b0*/  ISETP.GE.U32.AND P0, PT, R7.reuse, R10.reuse, PT ;  /* 0x0000000a0700720c */ /* 0x0c0fe40003f06070 */
[CC--:B------:R-:W-:Y:S02]  /*02c0*/  ISETP.GT.U32.AND.EX P1, PT, R22.reuse, R11.reuse, PT, P1 ;  /* 0x0000000b1600720c */ /* 0x0c0fe40003f24110 */
[----:B------:R-:W-:Y:S02]  /*02d0*/  ISETP.GE.U32.AND.EX P0, PT, R22, R11, PT, P0 ;  /* 0x0000000b1600720c */ /* 0x000fe40003f06100 */
[----:B------:R-:W-:-:S02]  /*02e0*/  SEL R10, R7, R10, P1 ;  /* 0x0000000a070a7207 */ /* 0x000fc40000800000 */
[----:B------:R-:W-:Y:S01]  /*02f0*/  SEL R0, RZ, 0x1, P0 ;  /* 0x00000001ff007807 */ /* 0x000fe20000000000 */
[----:B0-----:R-:W-:-:S04]  /*0300*/  IMAD.WIDE.U32 R4, R8, 0x4, R4 ;  /* 0x0000000408047825 */ /* 0x001fc800078e0004 */
[----:B-1----:R-:W-:Y:S01]  /*0310*/  IMAD.WIDE.U32 R2, R8, 0x4, R2 ;  /* 0x0000000408027825 */ /* 0x002fe200078e0002 */
[----:B------:R0:W5:Y:S04]  /*0320*/  LDG.E R17, desc[UR36][R4.64] ;  /* 0x0000002404117981 */ /* 0x000168000c1e1900 */
[----:B------:R1:W5:Y:S01]  /*0330*/  LDG.E R18, desc[UR36][R2.64] ;  /* 0x0000002402127981 */ /* 0x000362000c1e1900 */
[----:B0-----:R-:W-:Y:S02]  /*0340*/  SEL R5, R22, R11, P1 ;  /* 0x0000000b16057207 */ /* 0x001fe40000800000 */
[----:B-1----:R-:W-:-:S04]  /*0350*/  IADD3 R3, P0, P1, R10, -R7, -R0 ;  /* 0x800000070a037210 */ /* 0x002fc8000791e800 */
[----:B------:R-:W-:-:S04]  /*0360*/  IADD3.X R4, PT, PT, R5, -0x1, ~R22, P0, P1 ;  /* 0xffffffff05047810 */ /* 0x000fc800007e2c16 */
[----:B------:R-:W-:Y:S01]  /*0370*/  ISETP.NE.U32.AND P0, PT, R4, RZ, PT ;  /* 0x000000ff0400720c */ /* 0x000fe20003f05070 */
[----:B------:R-:W-:-:S12]  /*0380*/  BSSY.RECONVERGENT B0, `(.L_x_4591) ;  /* 0x000001a000007945 */ /* 0x000fd80003800200 */
        /* <DEDUP_REMOVED lines=10> */
[----:B------:R-:W-:-:S05]  /*0430*/  IMAD.HI.U32 R2, R10, R3, RZ ;  /* 0x000000030a027227 */ /* 0x000fca00078e00ff */
[----:B------:R-:W-:-:S05]  /*0440*/  IADD3 R5, PT, PT, -R2, RZ, RZ ;  /* 0x000000ff02057210 */ /* 0x000fca0007ffe1ff */
[----:B------:R-:W-:-:S05]  /*0450*/  IMAD R3, R20, R5, R3 ;  /* 0x0000000514037224 */ /* 0x000fca00078e0203 */
[----:B------:R-:W-:-:S13]  /*0460*/  ISETP.GE.U32.AND P0, PT, R3, R20, PT ;  /* 0x000000140300720c */ /* 0x000fda0003f06070 */
[----:B------:R-:W-:Y:S01]  /*0470*/  @P0 IMAD.IADD R3, R3, 0x1, -R20 ;  /* 0x0000000103030824 */ /* 0x000fe200078e0a14 */
[----:B------:R-:W-:-:S04]  /*0480*/  @P0 IADD3 R2, PT, PT, R2, 0x1, RZ ;  /* 0x0000000102020810 */ /* 0x000fc80007ffe0ff */
[----:B------:R-:W-:Y:S01]  /*0490*/  ISETP.GE.U32.AND P1, PT, R3, R20, PT ;  /* 0x000000140300720c */ /* 0x000fe20003f26070 */
[----:B------:R-:W-:-:S12]  /*04a0*/  HFMA2 R3, -RZ, RZ, 0, 0 ;  /* 0x00000000ff037431 */ /* 0x000fd800000001ff */
[----:B------:R-:W-:Y:S01]  /*04b0*/  @P1 VIADD R2, R2, 0x1 ;  /* 0x0000000102021836 */ /* 0x000fe20000000000 */
[----:B------:R-:W-:Y:S01]  /*04c0*/  @!P2 LOP3.LUT R2, RZ, R20, RZ, 0x33, !PT ;  /* 0x00000014ff02a212 */ /* 0x000fe200078e33ff */
[----:B------:R-:W-:Y:S06]  /*04d0*/  BRA `(.L_x_4593) ;  /* 0x0000000000107947 */ /* 0x000fec0003800000 */
.L_x_4592:
[----:B------:R-:W-:-:S07]  /*04e0*/  MOV R2, 0x500 ;  /* 0x0000050000027802 */ /* 0x000fce0000000f00 */
[----:B-----5:R-:W-:Y:S05]  /*04f0*/  CALL.REL.NOINC `($__internal_47_$__cuda_sm20_div_u64) ;  /* 0x0000002000a87944 */ /* 0x020fea0003c00000 */
[----:B------:R-:W-:Y:S01]  /*0500*/  IMAD.MOV.U32 R2, RZ, RZ, R4 ;  /* 0x000000ffff027224 */ /* 0x000fe200078e0004 */
[----:B------:R-:W-:-:S07]  /*0510*/  MOV R3, R5 ;  /* 0x0000000500037202 */ /* 0x000fce0000000f00 */
.L_x_4593:
[----:B------:R-:W-:Y:S05]  /*0520*/  BSYNC.RECONVERGENT B0 ;  /* 0x0000000000007941 */ /* 0x000fea0003800200 */
.L_x_4591:
[----:B------:R-:W-:Y:S01]  /*0530*/  IADD3 R21, P1, PT, R2, R0, RZ ;  /* 0x0000000002157210 */ /* 0x000fe20007f3e0ff */
[----:B------:R-:W0:Y:S01]  /*0540*/  LDCU.64 UR4, c[0x0][0x3c0] ;  /* 0x00007800ff0477ac */ /* 0x000e220008000a00 */
[----:B------:R-:W-:Y:S02]  /*0550*/  BSSY B0, `(.L_x_4594) ;  /* 0x0000076000007945 */ /* 0x000fe40003800000 */
[----:B------:R-:W-:Y:S01]  /*0560*/  LOP3.LUT R0, R21, 0x1, RZ, 0xc0, !PT ;  /* 0x0000000115007812 */ /* 0x000fe200078ec0ff */
[----:B------:R-:W-:-:S03]  /*0570*/  IMAD.X R23, RZ, RZ, R3, P1 ;  /* 0x000000ffff177224 */ /* 0x000fc600008e0603 */
[----:B------:R-:W-:-:S04]  /*0580*/  ISETP.NE.U32.AND P0, PT, R0, 0x1, PT ;  /* 0x000000010000780c */ /* 0x000fc80003f05070 */
[----:B------:R-:W-:Y:S01]  /*0590*/  ISETP.NE.U32.AND.EX P0, PT, RZ, RZ, PT, P0 ;  /* 0x000000ffff00720c */ /* 0x000fe20003f05100 */
[----:B0-----:R-:W0:-:S12]  /*05a0*/  F2F.F32.F64 R16, UR4 ;  /* 0x0000000400107d10 */ /* 0x001e180008301000 */
[----:B------:R-:W-:Y:S05]  /*05b0*/  @!P0 BRA `(.L_x_4595) ;  /* 0x0000000400bc8947 */ /* 0x000fea0003800000 */
[----:B------:R-:W1:Y:S01]  /*05c0*/  LDCU.64 UR4, c[0x0][0x398] ;  /* 0x00007300ff0477ac */ /* 0x000e620008000a00 */
[----:B------:R-:W-:Y:S01]  /*05d0*/  HFMA2 R9, -RZ, RZ, 0, 0 ;  /* 0x00000000ff097431 */ /* 0x000fe200000001ff */
[----:B------:R-:W2:Y:S01]  /*05e0*/  LDCU.64 UR6, c[0x0][0x380] ;  /* 0x00007000ff0677ac */ /* 0x000ea20008000a00 */
[----:B-1----:R-:W-:Y:S02]  /*05f0*/  IMAD R0, R6, UR4, RZ ;  /* 0x0000000406007c24 */ /* 0x002fe4000f8e02ff */
[----:B------:R-:W-:-:S04]  /*0600*/  IMAD.WIDE.U32 R2, R19, UR4, R8 ;  /* 0x0000000413027c25 */ /* 0x000fc8000f8e0008 */
[----:B------:R-:W-:Y:S01]  /*0610*/  IMAD R5, R19, UR5, R0 ;  /* 0x0000000513057c24 */ /* 0x000fe2000f8e0200 */
[----:B--2---:R-:W-:-:S03]  /*0620*/  LEA R4, P0, R2, UR6, 0x2 ;  /* 0x0000000602047c11 */ /* 0x004fc6000f8010ff */
[----:B------:R-:W-:-:S05]  /*0630*/  IMAD.IADD R3, R3, 0x1, R5 ;  /* 0x0000000103037824 */ /* 0x000fca00078e0205 */
[----:B------:R-:W-:-:S05]  /*0640*/  LEA.HI.X R5, R2, UR7, R3, 0x2, P0 ;  /* 0x0000000702057c11 */ /* 0x000fca00080f1403 */
[----:B------:R-:W2:Y:S01]  /*0650*/  LDG.E R0, desc[UR36][R4.64] ;  /* 0x0000002404007981 */ /* 0x000ea2000c1e1900 */
[----:B------:R-:W-:Y:S01]  /*0660*/  UMOV UR4, 0xffffffff ;  /* 0xffffffff00047882 */ /* 0x000fe20000000000 */
[----:B--2---:R-:W-:-:S04]  /*0670*/  FADD R3, RZ, R0 ;  /* 0x00000000ff037221 */ /* 0x004fc80000000000 */
[----:B------:R-:W-:-:S04]  /*0680*/  FADD R11, R0, -R3 ;  /* 0x80000003000b7221 */ /* 0x000fc80000000000 */
[----:B------:R-:W-:Y:S01]  /*0690*/  FFMA R2, R0, R11, RZ ;  /* 0x0000000b00027223 */ /* 0x000fe200000000ff */
[----:B------:R-:W-:Y:S06]  /*06a0*/  BRA.DIV UR4, `(.L_x_4596) ;  /* 0x0000001604087947 */ /* 0x000fec000b800000 */
[----:B------:R-:W-:Y:S01]  /*06b0*/  MOV R4, 0x3f800000 ;  /* 0x3f80000000047802 */ /* 0x000fe20000000f00 */
[----:B------:R1:W2:Y:S04]  /*06c0*/  SHFL.DOWN PT, R6, R3, 0x2, 0x1c1f ;  /* 0x085c1f0003067f89 */ /* 0x0002a800000e0000 */
[----:B------:R1:W3:Y:S04]  /*06d0*/  SHFL.DOWN PT, R5, R2, 0x2, 0x1c1f ;  /* 0x085c1f0002057f89 */ /* 0x0002e800000e0000 */
[----:B------:R1:W4:Y:S02]  /*06e0*/  SHFL.DOWN PT, R14, R4, 0x2, 0x1c1f ;  /* 0x085c1f00040e7f89 */ /* 0x00032400000e0000 */
.L_x_4628:
        /* <DEDUP_REMOVED lines=16> */
[----:B0-23-5:R-:W-:Y:S05]  /*07f0*/  CALL.REL.NOINC `($__internal_48_$__cuda_sm3x_div_rn_noftz_f32_slowpath) ;  /* 0x0000002000ec7944 */ /* 0x02dfea0003c00000 */
[----:B------:R-:W-:-:S07]  /*0800*/  IMAD.MOV.U32 R10, RZ, RZ, R13 ;  /* 0x000000ffff0a7224 */ /* 0x000fce00078e000d */
.L_x_4598:
[----:B--2---:R-:W-:-:S04]  /*0810*/  FADD R6, R6, -R3 ;  /* 0x8000000306067221 */ /* 0x004fc80000000000 */
[C---:B------:R-:W-:Y:S01]  /*0820*/  FMUL R12, R6.reuse, R6 ;  /* 0x00000006060c7220 */ /* 0x040fe20000400000 */
[----:B------:R-:W-:-:S03]  /*0830*/  FFMA R3, R6, R10, R3 ;  /* 0x0000000a06037223 */ /* 0x000fc60000000003 */
[----:B---3--:R-:W-:-:S04]  /*0840*/  FFMA R5, R12, R10, R5 ;  /* 0x0000000a0c057223 */ /* 0x008fc80000000005 */
[----:B------:R-:W-:-:S07]  /*0850*/  FADD R2, R2, R5 ;  /* 0x0000000502027221 */ /* 0x000fce0000000000 */
.L_x_4597:
[----:B------:R-:W-:-:S03]  /*0860*/  UMOV UR4, 0xffffffff ;  /* 0xffffffff00047882 */ /* 0x000fc60000000000 */
[----:B------:R-:W-:Y:S05]  /*0870*/  BRA.DIV UR4, `(.L_x_4599) ;  /* 0x0000001204e07947 */ /* 0x000fea000b800000 */
[----:B--2---:R1:W2:Y:S04]  /*0880*/  SHFL.DOWN PT, R6, R3, 0x1, 0x1c1f ;  /* 0x083c1f0003067f89 */ /* 0x0042a800000e0000 */
[----:B---3--:R1:W3:Y:S04]  /*0890*/  SHFL.DOWN PT, R5, R2, 0x1, 0x1c1f ;  /* 0x083c1f0002057f89 */ /* 0x0082e800000e0000 */
[----:B------:R1:W4:Y:S02]  /*08a0*/  SHFL.DOWN PT, R14, R4, 0x1, 0x1c1f ;  /* 0x083c1f00040e7f89 */ /* 0x00032400000e0000 */
.L_x_4633:
        /* <DEDUP_REMOVED lines=14> */
[----:B-123-5:R-:W-:Y:S05]  /*0990*/  CALL.REL.NOINC `($__internal_48_$__cuda_sm3x_div_rn_noftz_f32_slowpath) ;  /* 0x0000002000847944 */ /* 0x02efea0003c00000 */
[----:B------:R-:W-:-:S07]  /*09a0*/  MOV R10, R13 ;  /* 0x0000000d000a7202 */ /* 0x000fce0000000f00 */
.L_x_4601:
[----:B--2---:R-:W-:-:S04]  /*09b0*/  FADD R6, -R3, R6 ;  /* 0x0000000603067221 */ /* 0x004fc80000000100 */
[C---:B------:R-:W-:Y:S01]  /*09c0*/  FMUL R11, R6.reuse, R6 ;  /* 0x00000006060b7220 */ /* 0x040fe20000400000 */
[----:B-1----:R-:W-:-:S03]  /*09d0*/  FFMA R3, R6, R10, R3 ;  /* 0x0000000a06037223 */ /* 0x002fc60000000003 */
[----:B------:R-:W-:-:S04]  /*09e0*/  FMUL R4, R4, R11 ;  /* 0x0000000b04047220 */ /* 0x000fc80000400000 */
[----:B---3--:R-:W-:Y:S01]  /*09f0*/  FFMA R5, R4, R10, R5 ;  /* 0x0000000a04057223 */ /* 0x008fe20000000005 */
[----:B------:R-:W-:-:S03]  /*0a00*/  IMAD.MOV.U32 R4, RZ, RZ, R15 ;  /* 0x000000ffff047224 */ /* 0x000fc600078e000f */
[----:B------:R-:W-:-:S07]  /*0a10*/  FADD R2, R2, R5 ;  /* 0x0000000502027221 */ /* 0x000fce0000000000 */
.L_x_4600:
[----:B------:R-:W-:-:S03]  /*0a20*/  UMOV UR4, 0xffffffff ;  /* 0xffffffff00047882 */ /* 0x000fc60000000000 */
[----:B------:R-:W-:Y:S05]  /*0a30*/  BRA.DIV UR4, `(.L_x_4602) ;  /* 0x0000001204cc7947 */ /* 0x000fea000b800000 */
[----:B-1----:R-:W1:Y:S04]  /*0a40*/  SHFL.IDX PT, R3, R3, RZ, 0x1c1f ;  /* 0x001c1fff03037589 */ /* 0x002e6800000e0000 */
[----:B------:R-:W4:Y:S04]  /*0a50*/  SHFL.IDX PT, R2, R2, RZ, 0x1c1f ;  /* 0x001c1fff02027589 */ /* 0x000f2800000e0000 */
[----:B------:R0:W0:Y:S02]  /*0a60*/  SHFL.IDX PT, R14, R4, RZ, 0x1c1f ;  /* 0x001c1fff040e7589 */ /* 0x00002400000e0000 */
.L_x_4638:
[----:B0--3--:R-:W0:Y:S01]  /*0a70*/  MUFU.RCP R5, R14 ;  /* 0x0000000e00057308 */ /* 0x009e220000001000 */
[----:B------:R-:W-:Y:S07]  /*0a80*/  BSSY.RECONVERGENT B1, `(.L_x_4603) ;  /* 0x000000c000017945 */ /* 0x000fee0003800200 */
[----:B----4-:R-:W3:Y:S01]  /*0a90*/  FCHK P0, R2, R14 ;  /* 0x0000000e02007302 */ /* 0x010ee20000000000 */
[----:B0-----:R-:W-:-:S04]  /*0aa0*/  FFMA R4, -R14, R5, 1 ;  /* 0x3f8000000e047423 */ /* 0x001fc80000000105 */
[----:B------:R-:W-:-:S04]  /*0ab0*/  FFMA R5, R5, R4, R5 ;  /* 0x0000000405057223 */ /* 0x000fc80000000005 */
[----:B------:R-:W-:-:S04]  /*0ac0*/  FFMA R4, R2, R5, RZ ;  /* 0x0000000502047223 */ /* 0x000fc800000000ff */
[----:B--2---:R-:W-:-:S04]  /*0ad0*/  FFMA R6, -R14, R4, R2 ;  /* 0x000000040e067223 */ /* 0x004fc80000000102 */
[----:B------:R-:W-:Y:S01]  /*0ae0*/  FFMA R4, R5, R6, R4 ;  /* 0x0000000605047223 */ /* 0x000fe20000000004 */
[----:B---3--:R-:W-:Y:S06]  /*0af0*/  @!P0 BRA `(.L_x_4604) ;  /* 0x0000000000108947 */ /* 0x008fec0003800000 */
[----:B------:R-:W-:Y:S02]  /*0b00*/  MOV R10, R2 ;  /* 0x00000002000a7202 */ /* 0x000fe40000000f00 */
[----:B------:R-:W-:-:S07]  /*0b10*/  MOV R12, 0xb30 ;  /* 0x00000b30000c7802 */ /* 0x000fce0000000f00 */
[----:B-1---5:R-:W-:Y:S05]  /*0b20*/  CALL.REL.NOINC `($__internal_48_$__cuda_sm3x_div_rn_noftz_f32_slowpath) ;  /* 0x0000002000207944 */ /* 0x022fea0003c00000 */
[----:B------:R-:W-:-:S07]  /*0b30*/  IMAD.MOV.U32 R4, RZ, RZ, R13 ;  /* 0x000000ffff047224 */ /* 0x000fce00078e000d */
.L_x_4604:
[----:B------:R-:W-:Y:S05]  /*0b40*/  BSYNC.RECONVERGENT B1 ;  /* 0x0000000000017941 */ /* 0x000fea0003800200 */
.L_x_4603:
[----:B------:R-:W-:Y:S01]  /*0b50*/  FMNMX R5, RZ, R4, !PT ;  /* 0x00000004ff057209 */ /* 0x000fe20007800000 */
[----:B------:R-:W0:Y:S01]  /*0b60*/  LDCU.128 UR4, c[0x0][0x3a0] ;  /* 0x00007400ff0477ac */ /* 0x000e220008000c00 */
[----:B------:R-:W-:Y:S01]  /*0b70*/  SHF.R.S32.HI R2, RZ, 0x1f, R19 ;  /* 0x0000001fff027819 */ /* 0x000fe20000011413 */
[----:B-1----:R-:W-:Y:S01]  /*0b80*/  FADD R3, R0, -R3 ;  /* 0x8000000300037221 */ /* 0x002fe20000000000 */
[----:B------:R-:W-:Y:S01]  /*0b90*/  MOV R4, R8 ;  /* 0x0000000800047202 */ /* 0x000fe20000000f00 */
[----:B------:R-:W-:Y:S01]  /*0ba0*/  FADD R6, R5, R16 ;  /* 0x0000001005067221 */ /* 0x000fe20000000000 */
[----:B------:R-:W-:-:S04]  /*0bb0*/  IMAD.MOV.U32 R5, RZ, RZ, RZ ;  /* 0x000000ffff057224 */ /* 0x000fc800078e00ff */
[----:B------:R-:W-:Y:S01]  /*0bc0*/  FSETP.GEU.AND P0, PT, |R6|, 1.175494350822287508e-38, PT ;  /* 0x008000000600780b */ /* 0x000fe20003f0e200 */
[----:B0-----:R-:W-:Y:S02]  /*0bd0*/  IMAD R2, R2, UR6, RZ ;  /* 0x0000000602027c24 */ /* 0x001fe4000f8e02ff */
[----:B------:R-:W-:-:S10]  /*0be0*/  IMAD.WIDE.U32 R4, R19, UR6, R4 ;  /* 0x0000000613047c25 */ /* 0x000fd4000f8e0004 */
[----:B------:R-:W-:Y:S01]  /*0bf0*/  @!P0 FMUL R6, R6, 16777216 ;  /* 0x4b80000006068820 */ /* 0x000fe20000400000 */
[----:B------:R-:W-:Y:S01]  /*0c00*/  IMAD R11, R19, UR7, R2 ;  /* 0x00000007130b7c24 */ /* 0x000fe2000f8e0202 */
[----:B------:R-:W-:Y:S02]  /*0c10*/  MOV R19, R7 ;  /* 0x0000000700137202 */ /* 0x000fe40000000f00 */
[----:B------:R0:W1:Y:S02]  /*0c20*/  MUFU.RSQ R10, R6 ;  /* 0x00000006000a7308 */ /* 0x0000640000001400 */
[----:B------:R-:W-:Y:S01]  /*0c30*/  IADD3 R5, PT, PT, R5, R11, RZ ;  /* 0x0000000b05057210 */ /* 0x000fe20007ffe0ff */
[----:B0-----:R-:W-:Y:S02]  /*0c40*/  IMAD.MOV.U32 R6, RZ, RZ, R22 ;  /* 0x000000ffff067224 */ /* 0x001fe400078e0016 */
[----:B-1----:R-:W-:Y:S01]  /*0c50*/  @!P0 FMUL R10, R10, 4096 ;  /* 0x458000000a0a8820 */ /* 0x002fe20000400000 */
[----:B------:R-:W-:-:S03]  /*0c60*/  LEA R2, P0, R4, UR4, 0x2 ;  /* 0x0000000404027c11 */ /* 0x000fc6000f8010ff */
[----:B------:R-:W-:Y:S01]  /*0c70*/  FMUL R10, R10, R3 ;  /* 0x000000030a0a7220 */ /* 0x000fe20000400000 */
[----:B------:R-:W-:-:S03]  /*0c80*/  LEA.HI.X R3, R4, UR5, R5, 0x2, P0 ;  /* 0x0000000504037c11 */ /* 0x000fc600080f1405 */
[----:B-----5:R-:W-:-:S05]  /*0c90*/  FFMA R5, R18, R10, R17 ;  /* 0x0000000a12057223 */ /* 0x020fca0000000011 */
[----:B------:R1:W-:Y:S02]  /*0ca0*/  STG.E desc[UR36][R2.64], R5 ;  /* 0x0000000502007986 */ /* 0x0003e4000c101924 */
.L_x_4595:
[----:B------:R-:W-:Y:S05]  /*0cb0*/  BSYNC B0 ;  /* 0x0000000000007941 */ /* 0x000fea0003800000 */
.L_x_4594:
[----:B------:R-:W-:-:S04]  /*0cc0*/  ISETP.NE.U32.AND P0, PT, R21, RZ, PT ;  /* 0x000000ff1500720c */ /* 0x000fc80003f05070 */
[----:B------:R-:W-:-:S13]  /*0cd0*/  ISETP.NE.AND.EX P0, PT, R23, RZ, PT, P0 ;  /* 0x000000ff1700720c */ /* 0x000fda0003f05300 */
[----:B------:R-:W-:Y:S05]  /*0ce0*/  @!P0 EXIT ;  /* 0x000000000000894d */ /* 0x000fea0003800000 */
[----:B------:R-:W-:Y:S01]  /*0cf0*/  BSSY B0, `(.L_x_4605) ;  /* 0x00000dc000007945 */ /* 0x000fe20003800000 */
.L_x_4624:
[----:B-1----:R-:W-:Y:S02]  /*0d00*/  HFMA2 R3, -RZ, RZ, 0, 0 ;  /* 0x00000000ff037431 */ /* 0x002fe400000001ff */
[----:B------:R-:W-:Y:S02]  /*0d10*/  IMAD R0, R6, UR38, RZ ;  /* 0x0000002606007c24 */ /* 0x000fe4000f8e02ff */
[----:B------:R-:W-:Y:S02]  /*0d20*/  IMAD.MOV.U32 R2, RZ, RZ, R8 ;  /* 0x000000ffff027224 */ /* 0x000fe400078e0008 */
[C---:B------:R-:W-:Y:S02]  /*0d30*/  IMAD R5, R19.reuse, UR39, R0 ;  /* 0x0000002713057c24 */ /* 0x040fe4000f8e0200 */
[----:B------:R-:W-:-:S04]  /*0d40*/  IMAD.WIDE.U32 R2, R19, UR38, R2 ;  /* 0x0000002613027c25 */ /* 0x000fc8000f8e0002 */
[----:B------:R-:W-:Y:S01]  /*0d50*/  IMAD.IADD R3, R3, 0x1, R5 ;  /* 0x0000000103037824 */ /* 0x000fe200078e0205 */
[----:B------:R-:W-:-:S04]  /*0d60*/  LEA R4, P0, R2, UR44, 0x2 ;  /* 0x0000002c02047c11 */ /* 0x000fc8000f8010ff */
        /* <DEDUP_REMOVED lines=11> */
.L_x_4643:
        /* <DEDUP_REMOVED lines=18> */
.L_x_4608:
[----:B--2---:R-:W-:-:S04]  /*0f40*/  FADD R7, R7, -R2 ;  /* 0x8000000207077221 */ /* 0x004fc80000000000 */
[C---:B------:R-:W-:Y:S01]  /*0f50*/  FMUL R12, R7.reuse, R7 ;  /* 0x00000007070c7220 */ /* 0x040fe20000400000 */
[----:B------:R-:W-:-:S03]  /*0f60*/  FFMA R2, R7, R10, R2 ;  /* 0x0000000a07027223 */ /* 0x000fc60000000002 */
[----:B---3--:R-:W-:-:S04]  /*0f70*/  FFMA R12, R12, R10, R5 ;  /* 0x0000000a0c0c7223 */ /* 0x008fc80000000005 */
[----:B------:R-:W-:-:S07]  /*0f80*/  FADD R3, R3, R12 ;  /* 0x0000000c03037221 */ /* 0x000fce0000000000 */
.L_x_4607:
[----:B------:R-:W-:-:S03]  /*0f90*/  UMOV UR4, 0xffffffff ;  /* 0xffffffff00047882 */ /* 0x000fc60000000000 */
[----:B------:R-:W-:Y:S05]  /*0fa0*/  BRA.DIV UR4, `(.L_x_4609) ;  /* 0x00000012042c7947 */ /* 0x000fea000b800000 */
[----:B--2---:R1:W2:Y:S04]  /*0fb0*/  SHFL.DOWN PT, R7, R2, 0x1, 0x1c1f ;  /* 0x083c1f0002077f89 */ /* 0x0042a800000e0000 */
[----:B---3--:R1:W3:Y:S04]  /*0fc0*/  SHFL.DOWN PT, R5, R3, 0x1, 0x1c1f ;  /* 0x083c1f0003057f89 */ /* 0x0082e800000e0000 */
[----:B------:R1:W4:Y:S02]  /*0fd0*/  SHFL.DOWN PT, R14, R4, 0x1, 0x1c1f ;  /* 0x083c1f00040e7f89 */ /* 0x00032400000e0000 */
.L_x_4648:
        /* <DEDUP_REMOVED lines=16> */
.L_x_4611:
[----:B--2---:R-:W-:-:S04]  /*10e0*/  FADD R7, -R2, R7 ;  /* 0x0000000702077221 */ /* 0x004fc80000000100 */
[C---:B------:R-:W-:Y:S01]  /*10f0*/  FMUL R11, R7.reuse, R7 ;  /* 0x00000007070b7220 */ /* 0x040fe20000400000 */
[----:B-1----:R-:W-:-:S03]  /*1100*/  FFMA R2, R7, R10, R2 ;  /* 0x0000000a07027223 */ /* 0x002fc60000000002 */
[----:B------:R-:W-:-:S04]  /*1110*/  FMUL R4, R4, R11 ;  /* 0x0000000b04047220 */ /* 0x000fc80000400000 */
[----:B---3--:R-:W-:Y:S01]  /*1120*/  FFMA R12, R4, R10, R5 ;  /* 0x0000000a040c7223 */ /* 0x008fe20000000005 */
[----:B------:R-:W-:-:S03]  /*1130*/  IMAD.MOV.U32 R4, RZ, RZ, R15 ;  /* 0x000000ffff047224 */ /* 0x000fc600078e000f */
[----:B------:R-:W-:-:S07]  /*1140*/  FADD R3, R3, R12 ;  /* 0x0000000c03037221 */ /* 0x000fce0000000000 */
.L_x_4610:
[----:B------:R-:W-:-:S03]  /*1150*/  UMOV UR4, 0xffffffff ;  /* 0xffffffff00047882 */ /* 0x000fc60000000000 */
[----:B------:R-:W-:Y:S05]  /*1160*/  BRA.DIV UR4, `(.L_x_4612) ;  /* 0x0000001204187947 */ /* 0x000fea000b800000 */
[----:B---3--:R3:W4:Y:S04]  /*1170*/  SHFL.IDX PT, R5, R2, RZ, 0x1c1f ;  /* 0x001c1fff02057589 */ /* 0x00872800000e0000 */
[----:B-1----:R-:W1:Y:S04]  /*1180*/  SHFL.IDX PT, R3, R3, RZ, 0x1c1f ;  /* 0x001c1fff03037589 */ /* 0x002e6800000e0000 */
[----:B------:R3:W0:Y:S02]  /*1190*/  SHFL.IDX PT, R14, R4, RZ, 0x1c1f ;  /* 0x001c1fff040e7589 */ /* 0x00062400000e0000 */
.L_x_4653:
[----:B0-2---:R-:W3:Y:S01]  /*11a0*/  MUFU.RCP R7, R14 ;  /* 0x0000000e00077308 */ /* 0x005ee20000001000 */
[----:B------:R-:W-:Y:S07]  /*11b0*/  BSSY.RECONVERGENT B1, `(.L_x_4613) ;  /* 0x000000c000017945 */ /* 0x000fee0003800200 */
[----:B-1----:R-:W0:Y:S01]  /*11c0*/  FCHK P0, R3, R14 ;  /* 0x0000000e03007302 */ /* 0x002e220000000000 */
[----:B---3--:R-:W-:-:S04]  /*11d0*/  FFMA R2, -R14, R7, 1 ;  /* 0x3f8000000e027423 */ /* 0x008fc80000000107 */
[----:B------:R-:W-:-:S04]  /*11e0*/  FFMA R2, R7, R2, R7 ;  /* 0x0000000207027223 */ /* 0x000fc80000000007 */
[----:B------:R-:W-:-:S04]  /*11f0*/  FFMA R7, R3, R2, RZ ;  /* 0x0000000203077223 */ /* 0x000fc800000000ff */
[----:B------:R-:W-:-:S04]  /*1200*/  FFMA R4, -R14, R7, R3 ;  /* 0x000000070e047223 */ /* 0x000fc80000000103 */
[----:B------:R-:W-:Y:S01]  /*1210*/  FFMA R2, R2, R4, R7 ;  /* 0x0000000402027223 */ /* 0x000fe20000000007 */
[----:B0-----:R-:W-:Y:S06]  /*1220*/  @!P0 BRA `(.L_x_4614) ;  /* 0x0000000000108947 */ /* 0x001fec0003800000 */
[----:B------:R-:W-:Y:S02]  /*1230*/  MOV R10, R3 ;  /* 0x00000003000a7202 */ /* 0x000fe40000000f00 */
[----:B------:R-:W-:-:S07]  /*1240*/  MOV R12, 0x1260 ;  /* 0x00001260000c7802 */ /* 0x000fce0000000f00 */
[----:B----45:R-:W-:Y:S05]  /*1250*/  CALL.REL.NOINC `($__internal_48_$__cuda_sm3x_div_rn_noftz_f32_slowpath) ;  /* 0x0000001800547944 */ /* 0x030fea0003c00000 */
[----:B------:R-:W-:-:S07]  /*1260*/  IMAD.MOV.U32 R2, RZ, RZ, R13 ;  /* 0x000000ffff027224 */ /* 0x000fce00078e000d */
.L_x_4614:
[----:B------:R-:W-:Y:S05]  /*1270*/  BSYNC.RECONVERGENT B1 ;  /* 0x0000000000017941 */ /* 0x000fea0003800200 */
.L_x_4613:
[----:B------:R-:W-:Y:S01]  /*1280*/  FMNMX R3, RZ, R2, !PT ;  /* 0x00000002ff037209 */ /* 0x000fe20007800000 */
[----:B------:R-:W-:Y:S01]  /*1290*/  HFMA2 R11, -RZ, RZ, 0, 0 ;  /* 0x00000000ff0b7431 */ /* 0x000fe200000001ff */
[----:B------:R-:W-:Y:S01]  /*12a0*/  IADD3 R21, P1, PT, R20, R19, RZ ;  /* 0x0000001314157210 */ /* 0x000fe20007f3e0ff */
[----:B------:R-:W-:Y:S01]  /*12b0*/  IMAD.MOV.U32 R10, RZ, RZ, R8 ;  /* 0x000000ffff0a7224 */ /* 0x000fe200078e0008 */
[----:B------:R-:W-:Y:S01]  /*12c0*/  SHF.R.S32.HI R2, RZ, 0x1f, R19 ;  /* 0x0000001fff027819 */ /* 0x000fe20000011413 */
[----:B------:R-:W-:Y:S01]  /*12d0*/  FADD R4, R3, R16 ;  /* 0x0000001003047221 */ /* 0x000fe20000000000 */
[----:B------:R-:W-:Y:S01]  /*12e0*/  IADD3.X R6, PT, PT, RZ, R6, RZ, P1, !PT ;  /* 0x00000006ff067210 */ /* 0x000fe20000ffe4ff */
[----:B----4-:R-:W-:Y:S02]  /*12f0*/  FADD R0, R0, -R5 ;  /* 0x8000000500007221 */ /* 0x010fe40000000000 */
[----:B------:R-:W-:Y:S01]  /*1300*/  IMAD R12, R2, UR42, RZ ;  /* 0x0000002a020c7c24 */ /* 0x000fe2000f8e02ff */
[----:B------:R-:W-:Y:S01]  /*1310*/  FSETP.GEU.AND P0, PT, |R4|, 1.175494350822287508e-38, PT ;  /* 0x008000000400780b */ /* 0x000fe20003f0e200 */
[----:B------:R-:W-:-:S02]  /*1320*/  IMAD R14, R6, UR38, RZ ;  /* 0x00000026060e7c24 */ /* 0x000fc4000f8e02ff */
[----:B------:R-:W-:-:S04]  /*1330*/  IMAD.WIDE.U32 R2, R19, UR42, R10 ;  /* 0x0000002a13027c25 */ /* 0x000fc8000f8e000a */
[----:B------:R-:W-:Y:S02]  /*1340*/  IMAD R5, R19, UR43, R12 ;  /* 0x0000002b13057c24 */ /* 0x000fe4000f8e020c */
[----:B------:R-:W-:-:S04]  /*1350*/  IMAD.WIDE.U32 R10, R21, UR38, R10 ;  /* 0x00000026150a7c25 */ /* 0x000fc8000f8e000a */
[----:B------:R-:W-:Y:S01]  /*1360*/  @!P0 FMUL R4, R4, 16777216 ;  /* 0x4b80000004048820 */ /* 0x000fe20000400000 */
[----:B------:R-:W-:Y:S02]  /*1370*/  IMAD R13, R21, UR39, R14 ;  /* 0x00000027150d7c24 */ /* 0x000fe4000f8e020e */
[----:B------:R-:W-:Y:S01]  /*1380*/  IMAD.IADD R5, R3, 0x1, R5 ;  /* 0x0000000103057824 */ /* 0x000fe200078e0205 */
[----:B------:R0:W1:Y:S02]  /*1390*/  MUFU.RSQ R7, R4 ;  /* 0x0000000400077308 */ /* 0x0000640000001400 */
[----:B------:R-:W-:Y:S02]  /*13a0*/  IADD3 R3, PT, PT, R11, R13, RZ ;  /* 0x0000000d0b037210 */ /* 0x000fe40007ffe0ff */
[----:B0-----:R-:W-:-:S04]  /*13b0*/  LEA R4, P1, R2, UR40, 0x2 ;  /* 0x0000002802047c11 */ /* 0x001fc8000f8210ff */
[----:B------:R-:W-:Y:S01]  /*13c0*/  LEA.HI.X R5, R2, UR41, R5, 0x2, P1 ;  /* 0x0000002902057c11 */ /* 0x000fe200088f1405 */
[----:B-1----:R-:W-:Y:S01]  /*13d0*/  @!P0 FMUL R7, R7, 4096 ;  /* 0x4580000007078820 */ /* 0x002fe20000400000 */
[----:B------:R-:W-:-:S03]  /*13e0*/  LEA R12, P0, R10, UR44, 0x2 ;  /* 0x0000002c0a0c7c11 */ /* 0x000fc6000f8010ff */
[----:B------:R-:W-:Y:S01]  /*13f0*/  FMUL R0, R7, R0 ;  /* 0x0000000007007220 */ /* 0x000fe20000400000 */
[----:B------:R-:W-:-:S03]  /*1400*/  LEA.HI.X R13, R10, UR45, R3, 0x2, P0 ;  /* 0x0000002d0a0d7c11 */ /* 0x000fc600080f1403 */
[----:B-----5:R-:W-:-:S05]  /*1410*/  FFMA R7, R18, R0, R17 ;  /* 0x0000000012077223 */ /* 0x020fca0000000011 */
[----:B------:R0:W-:Y:S04]  /*1420*/  STG.E desc[UR36][R4.64], R7 ;  /* 0x0000000704007986 */ /* 0x0001e8000c101924 */
[----:B------:R-:W2:Y:S01]  /*1430*/  LDG.E R0, desc[UR36][R12.64] ;  /* 0x000000240c007981 */ /* 0x000ea2000c1e1900 */
[----:B------:R-:W-:Y:S01]  /*1440*/  UMOV UR4, 0xffffffff ;  /* 0xffffffff00047882 */ /* 0x000fe20000000000 */
[----:B--2---:R-:W-:-:S04]  /*1450*/  FADD R2, RZ, R0 ;  /* 0x00000000ff027221 */ /* 0x004fc80000000000 */
[----:B------:R-:W-:-:S04]  /*1460*/  FADD R3, R0, -R2 ;  /* 0x8000000200037221 */ /* 0x000fc80000000000 */
[----:B------:R-:W-:Y:S01]  /*1470*/  FFMA R3, R0, R3, RZ ;  /* 0x0000000300037223 */ /* 0x000fe200000000ff */
[----:B0-----:R-:W-:Y:S06]  /*1480*/  BRA.DIV UR4, `(.L_x_4615) ;  /* 0x0000000e04ac7947 */ /* 0x001fec000b800000 */
[----:B------:R-:W-:Y:S01]  /*1490*/  IMAD.MOV.U32 R4, RZ, RZ, 0x3f800000 ;  /* 0x3f800000ff047424 */ /* 0x000fe200078e00ff */
[----:B------:R0:W1:Y:S04]  /*14a0*/  SHFL.DOWN PT, R7, R2, 0x2, 0x1c1f ;  /* 0x085c1f0002077f89 */ /* 0x00006800000e0000 */
[----:B------:R0:W2:Y:S04]  /*14b0*/  SHFL.DOWN PT, R5, R3, 0x2, 0x1c1f ;  /* 0x085c1f0003057f89 */ /* 0x0000a800000e0000 */
[----:B------:R0:W3:Y:S02]  /*14c0*/  SHFL.DOWN PT, R14, R4, 0x2, 0x1c1f ;  /* 0x085c1f00040e7f89 */ /* 0x0000e400000e0000 */
.L_x_4658:
[----:B---3--:R-:W-:Y:S01]  /*14d0*/  FSETP.NEU.AND P0, PT, R14, RZ, PT ;  /* 0x000000ff0e00720b */ /* 0x008fe20003f0d000 */
[----:B0-----:R-:W-:-:S12]  /*14e0*/  HFMA2 R4, -RZ, RZ, 1.875, 0 ;  /* 0x3f800000ff047431 */ /* 0x001fd800000001ff */
[----:B------:R-:W-:Y:S05]  /*14f0*/  @!P0 BRA `(.L_x_4616) ;  /* 0x0000000000508947 */ /* 0x000fea0003800000 */
[----:B------:R-:W-:-:S04]  /*1500*/  FADD R11, R14, 1 ;  /* 0x3f8000000e0b7421 */ /* 0x000fc80000000000 */
[----:B------:R-:W0:Y:S08]  /*1510*/  MUFU.RCP R4, R11 ;  /* 0x0000000b00047308 */ /* 0x000e300000001000 */
[----:B------:R-:W3:Y:S01]  /*1520*/  FCHK P0, R14, R11 ;  /* 0x0000000b0e007302 */ /* 0x000ee20000000000 */
[----:B0-----:R-:W-:-:S04]  /*1530*/  FFMA R13, -R11, R4, 1 ;  /* 0x3f8000000b0d7423 */ /* 0x001fc80000000104 */
[----:B------:R-:W-:Y:S01]  /*1540*/  FFMA R13, R4, R13, R4 ;  /* 0x0000000d040d7223 */ /* 0x000fe20000000004 */
[----:B------:R-:W-:-:S03]  /*1550*/  IMAD.MOV.U32 R4, RZ, RZ, R11 ;  /* 0x000000ffff047224 */ /* 0x000fc600078e000b */
[----:B------:R-:W-:-:S04]  /*1560*/  FFMA R10, R14, R13, RZ ;  /* 0x0000000d0e0a7223 */ /* 0x000fc800000000ff */
[----:B------:R-:W-:-:S04]  /*1570*/  FFMA R12, -R11, R10, R14 ;  /* 0x0000000a0b0c7223 */ /* 0x000fc8000000010e */
[----:B------:R-:W-:Y:S01]  /*1580*/  FFMA R10, R13, R12, R10 ;  /* 0x0000000c0d0a7223 */ /* 0x000fe2000000000a */
[----:B---3--:R-:W-:Y:S06]  /*1590*/  @!P0 BRA `(.L_x_4617) ;  /* 0x0000000000148947 */ /* 0x008fec0003800000 */
[----:B------:R-:W-:Y:S01]  /*15a0*/  MOV R10, R14 ;  /* 0x0000000e000a7202 */ /* 0x000fe20000000f00 */
[----:B------:R-:W-:Y:S01]  /*15b0*/  IMAD.MOV.U32 R14, RZ, RZ, R11 ;  /* 0x000000ffff0e7224 */ /* 0x000fe200078e000b */
[----:B------:R-:W-:-:S07]  /*15c0*/  MOV R12, 0x15e0 ;  /* 0x000015e0000c7802 */ /* 0x000fce0000000f00 */
[----:B-12---:R-:W-:Y:S05]  /*15d0*/  CALL.REL.NOINC `($__internal_48_$__cuda_sm3x_div_rn_noftz_f32_slowpath) ;  /* 0x0000001400747944 */ /* 0x006fea0003c00000 */
[----:B------:R-:W-:-:S07]  /*15e0*/  MOV R10, R13 ;  /* 0x0000000d000a7202 */ /* 0x000fce0000000f00 */
.L_x_4617:
[----:B-1----:R-:W-:-:S04]  /*15f0*/  FADD R7, R7, -R2 ;  /* 0x8000000207077221 */ /* 0x002fc80000000000 */
[C---:B------:R-:W-:Y:S01]  /*1600*/  FMUL R12, R7.reuse, R7 ;  /* 0x00000007070c7220 */ /* 0x040fe20000400000 */
[----:B------:R-:W-:-:S03]  /*1610*/  FFMA R2, R7, R10, R2 ;  /* 0x0000000a07027223 */ /* 0x000fc60000000002 */
[----:B--2---:R-:W-:-:S04]  /*1620*/  FFMA R12, R12, R10, R5 ;  /* 0x0000000a0c0c7223 */ /* 0x004fc80000000005 */
[----:B------:R-:W-:-:S07]  /*1630*/  FADD R3, R3, R12 ;  /* 0x0000000c03037221 */ /* 0x000fce0000000000 */
.L_x_4616:
[----:B------:R-:W-:-:S03]  /*1640*/  UMOV UR4, 0xffffffff ;  /* 0xffffffff00047882 */ /* 0x000fc60000000000 */
[----:B------:R-:W-:Y:S05]  /*1650*/  BRA.DIV UR4, `(.L_x_4618) ;  /* 0x0000000e04987947 */ /* 0x000fea000b800000 */
[----:B-1----:R0:W1:Y:S04]  /*1660*/  SHFL.DOWN PT, R7, R2, 0x1, 0x1c1f ;  /* 0x083c1f0002077f89 */ /* 0x00206800000e0000 */
[----:B--2---:R0:W2:Y:S04]  /*1670*/  SHFL.DOWN PT, R5, R3, 0x1, 0x1c1f ;  /* 0x083c1f0003057f89 */ /* 0x0040a800000e0000 */
[----:B------:R0:W3:Y:S02]  /*1680*/  SHFL.DOWN PT, R14, R4, 0x1, 0x1c1f ;  /* 0x083c1f00040e7f89 */ /* 0x0000e400000e0000 */
.L_x_4663:
        /* <DEDUP_REMOVED lines=14> */
[----:B012---:R-:W-:Y:S05]  /*1770*/  CALL.REL.NOINC `($__internal_48_$__cuda_sm3x_div_rn_noftz_f32_slowpath) ;  /* 0x00000014000c7944 */ /* 0x007fea0003c00000 */
[----:B------:R-:W-:-:S07]  /*1780*/  IMAD.MOV.U32 R10, RZ, RZ, R13 ;  /* 0x000000ffff0a7224 */ /* 0x000fce00078e000d */
.L_x_4620:
[----:B-1----:R-:W-:-:S04]  /*1790*/  FADD R7, -R2, R7 ;  /* 0x0000000702077221 */ /* 0x002fc80000000100 */
[C---:B------:R-:W-:Y:S01]  /*17a0*/  FMUL R11, R7.reuse, R7 ;  /* 0x00000007070b7220 */ /* 0x040fe20000400000 */
[----:B0-----:R-:W-:-:S03]  /*17b0*/  FFMA R2, R7, R10, R2 ;  /* 0x0000000a07027223 */ /* 0x001fc60000000002 */
[----:B------:R-:W-:-:S04]  /*17c0*/  FMUL R4, R4, R11 ;  /* 0x0000000b04047220 */ /* 0x000fc80000400000 */
[----:B--2---:R-:W-:Y:S01]  /*17d0*/  FFMA R12, R4, R10, R5 ;  /* 0x0000000a040c7223 */ /* 0x004fe20000000005 */
[----:B------:R-:W-:-:S03]  /*17e0*/  MOV R4, R15 ;  /* 0x0000000f00047202 */ /* 0x000fc60000000f00 */
[----:B------:R-:W-:-:S07]  /*17f0*/  FADD R3, R3, R12 ;  /* 0x0000000c03037221 */ /* 0x000fce0000000000 */
.L_x_4619:
[----:B------:R-:W-:-:S03]  /*1800*/  UMOV UR4, 0xffffffff ;  /* 0xffffffff00047882 */ /* 0x000fc60000000000 */
[----:B------:R-:W-:Y:S05]  /*1810*/  BRA.DIV UR4, `(.L_x_4621) ;  /* 0x0000000e04847947 */ /* 0x000fea000b800000 */
[----:B--2---:R2:W3:Y:S04]  /*1820*/  SHFL.IDX PT, R5, R2, RZ, 0x1c1f ;  /* 0x001c1fff02057589 */ /* 0x0044e800000e0000 */
[----:B0-----:R-:W0:Y:S04]  /*1830*/  SHFL.IDX PT, R3, R3, RZ, 0x1c1f ;  /* 0x001c1fff03037589 */ /* 0x001e2800000e0000 */
[----:B------:R2:W4:Y:S02]  /*1840*/  SHFL.IDX PT, R14, R4, RZ, 0x1c1f ;  /* 0x001c1fff040e7589 */ /* 0x00052400000e0000 */
.L_x_4668:
[----:B-1--4-:R-:W2:Y:S01]  /*1850*/  MUFU.RCP R7, R14 ;  /* 0x0000000e00077308 */ /* 0x012ea20000001000 */
        /* <DEDUP_REMOVED lines=10> */
[----:B---3--:R-:W-:Y:S05]  /*1900*/  CALL.REL.NOINC `($__internal_48_$__cuda_sm3x_div_rn_noftz_f32_slowpath) ;  /* 0x0000001000a87944 */ /* 0x008fea0003c00000 */
[----:B------:R-:W-:-:S07]  /*1910*/  MOV R2, R13 ;  /* 0x0000000d00027202 */ /* 0x000fce0000000f00 */
.L_x_4623:
[----:B------:R-:W-:Y:S05]  /*1920*/  BSYNC.RECONVERGENT B1 ;  /* 0x0000000000017941 */ /* 0x000fea0003800200 */
.L_x_4622:
[----:B------:R-:W-:Y:S01]  /*1930*/  FMNMX R3, RZ, R2, !PT ;  /* 0x00000002ff037209 */ /* 0x000fe20007800000 */
[----:B---3--:R-:W-:Y:S01]  /*1940*/  FADD R5, R0, -R5 ;  /* 0x8000000500057221 */ /* 0x008fe20000000000 */
[----:B------:R-:W-:-:S03]  /*1950*/  SHF.R.S32.HI R2, RZ, 0x1f, R21 ;  /* 0x0000001fff027819 */ /* 0x000fc60000011415 */
[----:B------:R-:W-:Y:S01]  /*1960*/  FADD R7, R3, R16 ;  /* 0x0000001003077221 */ /* 0x000fe20000000000 */
[----:B------:R-:W-:Y:S02]  /*1970*/  HFMA2 R3, -RZ, RZ, 0, 0 ;  /* 0x00000000ff037431 */ /* 0x000fe400000001ff */
[----:B------:R-:W-:Y:S02]  /*1980*/  IMAD R4, R2, UR42, RZ ;  /* 0x0000002a02047c24 */ /* 0x000fe4000f8e02ff */
[----:B------:R-:W-:Y:S01]  /*1990*/  IMAD.MOV.U32 R2, RZ, RZ, R8 ;  /* 0x000000ffff027224 */ /* 0x000fe200078e0008 */
[----:B------:R-:W-:Y:S01]  /*19a0*/  FSETP.GEU.AND P0, PT, |R7|, 1.175494350822287508e-38, PT ;  /* 0x008000000700780b */ /* 0x000fe20003f0e200 */
[C---:B------:R-:W-:Y:S02]  /*19b0*/  IMAD R11, R21.reuse, UR43, R4 ;  /* 0x0000002b150b7c24 */ /* 0x040fe4000f8e0204 */
[----:B------:R-:W-:-:S04]  /*19c0*/  IMAD.WIDE.U32 R2, R21, UR42, R2 ;  /* 0x0000002a15027c25 */ /* 0x000fc8000f8e0002 */
[----:B------:R-:W-:-:S06]  /*19d0*/  IMAD.IADD R3, R3, 0x1, R11 ;  /* 0x0000000103037824 */ /* 0x000fcc00078e020b */
[----:B------:R-:W-:-:S04]  /*19e0*/  @!P0 FMUL R7, R7, 16777216 ;  /* 0x4b80000007078820 */ /* 0x000fc80000400000 */
[----:B------:R-:W0:Y:S02]  /*19f0*/  MUFU.RSQ R10, R7 ;  /* 0x00000007000a7308 */ /* 0x000e240000001400 */
[----:B0-----:R-:W-:Y:S01]  /*1a00*/  @!P0 FMUL R10, R10, 4096 ;  /* 0x458000000a0a8820 */ /* 0x001fe20000400000 */
[----:B------:R-:W-:-:S03]  /*1a10*/  LEA R4, P0, R2, UR40, 0x2 ;  /* 0x0000002802047c11 */ /* 0x000fc6000f8010ff */
[----:B------:R-:W-:Y:S01]  /*1a20*/  FMUL R10, R10, R5 ;  /* 0x000000050a0a7220 */ /* 0x000fe20000400000 */
[----:B------:R-:W-:Y:S02]  /*1a30*/  LEA.HI.X R5, R2, UR41, R3, 0x2, P0 ;  /* 0x0000002902057c11 */ /* 0x000fe400080f1403 */
[----:B------:R-:W-:Y:S01]  /*1a40*/  IADD3 R19, P0, PT, R20, R21, RZ ;  /* 0x0000001514137210 */ /* 0x000fe20007f1e0ff */
[----:B------:R-:W-:-:S03]  /*1a50*/  FFMA R3, R18, R10, R17 ;  /* 0x0000000a12037223 */ /* 0x000fc60000000011 */
[----:B------:R-:W-:Y:S02]  /*1a60*/  IADD3.X R6, PT, PT, RZ, R6, RZ, P0, !PT ;  /* 0x00000006ff067210 */ /* 0x000fe400007fe4ff */
[----:B------:R2:W-:Y:S01]  /*1a70*/  STG.E desc[UR36][R4.64], R3 ;  /* 0x0000000304007986 */ /* 0x0005e2000c101924 */
[----:B------:R-:W-:-:S04]  /*1a80*/  ISETP.GE.U32.AND P0, PT, R19, UR46, PT ;  /* 0x0000002e13007c0c */ /* 0x000fc8000bf06070 */
[----:B------:R-:W-:-:S13]  /*1a90*/  ISETP.GE.AND.EX P0, PT, R6, UR47, PT, P0 ;  /* 0x0000002f06007c0c */ /* 0x000fda000bf06300 */
[----:B--2---:R-:W-:Y:S05]  /*1aa0*/  @!P0 BRA `(.L_x_4624) ;  /* 0xfffffff000948947 */ /* 0x004fea000383ffff */
[----:B------:R-:W-:Y:S05]  /*1ab0*/  BSYNC B0 ;  /* 0x0000000000007941 */ /* 0x000fea0003800000 */
.L_x_4605:
[----:B------:R-:W-:Y:S05]  /*1ac0*/  EXIT ;  /* 0x000000000000794d */ /* 0x000fea0003800000 */
.L_x_4596:
[----:B------:R-:W-:Y:S01]  /*1ad0*/  MOV R13, R3 ;  /* 0x00000003000d7202 */ /* 0x000fe20000000f00 */
[----:B------:R-:W-:Y:S01]  /*1ae0*/  IMAD.MOV.U32 R12, RZ, RZ, 0x2 ;  /* 0x00000002ff0c7424 */ /* 0x000fe200078e00ff */
[----:B------:R-:W-:Y:S01]  /*1af0*/  MOV R11, 0x1c1f ;  /* 0x00001c1f000b7802 */ /* 0x000fe20000000f00 */
[----:B------:R-:W-:Y:S02]  /*1b00*/  IMAD.MOV.U32 R15, RZ, RZ, -0x1 ;  /* 0xffffffffff0f7424 */ /* 0x000fe400078e00ff */
[----:B------:R-:W-:-:S07]  /*1b10*/  IMAD.MOV.U32 R4, RZ, RZ, 0x3f800000 ;  /* 0x3f800000ff047424 */ /* 0x000fce00078e00ff */
[----:B0----5:R-:W-:Y:S05]  /*1b20*/  WARPSYNC.COLLECTIVE R15, `(.L_x_4625) ;  /* 0x000000000f087348 */ /* 0x021fea0003c00000 */
[----:B------:R1:W2:Y:S02]  /*1b30*/  SHFL.DOWN P6, R14, R13, R12, R11 ;  /* 0x0800000c0d0e7389 */ /* 0x0002a400000c000b */
[----:B012--5:R-:W-:Y:S05]  /*1b40*/  ENDCOLLECTIVE ;  /* 0x000000000000791b */ /* 0x027fea0003800000 */
.L_x_4625:
[----:B------:R-:W-:Y:S01]  /*1b50*/  IMAD.MOV.U32 R13, RZ, RZ, R2 ;  /* 0x000000ffff0d7224 */ /* 0x000fe200078e0002 */
[----:B------:R-:W-:-:S07]  /*1b60*/  MOV R6, R14 ;  /* 0x0000000e00067202 */ /* 0x000fce0000000f00 */
[----:B------:R-:W-:Y:S05]  /*1b70*/  WARPSYNC.COLLECTIVE R15, `(.L_x_4626) ;  /* 0x000000000f087348 */ /* 0x000fea0003c00000 */
[----:B------:R0:W1:Y:S02]  /*1b80*/  SHFL.DOWN P6, R14, R13, R12, R11 ;  /* 0x0800000c0d0e7389 */ /* 0x00006400000c000b */
[----:B01----:R-:W-:Y:S05]  /*1b90*/  ENDCOLLECTIVE ;  /* 0x000000000000791b */ /* 0x003fea0003800000 */
.L_x_4626:
[----:B------:R-:W-:Y:S01]  /*1ba0*/  IMAD.MOV.U32 R13, RZ, RZ, R4 ;  /* 0x000000ffff0d7224 */ /* 0x000fe200078e0004 */
[----:B------:R-:W-:-:S07]  /*1bb0*/  MOV R5, R14 ;  /* 0x0000000e00057202 */ /* 0x000fce0000000f00 */
[----:B------:R-:W-:Y:S05]  /*1bc0*/  WARPSYNC.COLLECTIVE R15, `(.L_x_4627) ;  /* 0x000000000f087348 */ /* 0x000fea0003c00000 */
[----:B------:R0:W1:Y:S02]  /*1bd0*/  SHFL.DOWN P6, R14, R13, R12, R11 ;  /* 0x0800000c0d0e7389 */ /* 0x00006400000c000b */
[----:B01----:R-:W-:Y:S05]  /*1be0*/  ENDCOLLECTIVE ;  /* 0x000000000000791b */ /* 0x003fea0003800000 */
.L_x_4627:
[----:B------:R-:W-:Y:S05]  /*1bf0*/  BRA `(.L_x_4628) ;  /* 0xffffffe800bc7947 */ /* 0x000fea000383ffff */
.L_x_4599:
[----:B------:R-:W-:Y:S01]  /*1c00*/  HFMA2 R11, -RZ, RZ, 0, 0.004024505615234375 ;  /* 0x00001c1fff0b7431 */ /* 0x000fe200000001ff */
[----:B------:R-:W-:Y:S01]  /*1c10*/  BSSY B1, `(.L_x_4629) ;  /* 0x0000007000017945 */ /* 0x000fe20003800000 */
[----:B------:R-:W-:Y:S01]  /*1c20*/  MOV R13, R3 ;  /* 0x00000003000d7202 */ /* 0x000fe20000000f00 */
[----:B------:R-:W-:Y:S02]  /*1c30*/  IMAD.MOV.U32 R12, RZ, RZ, 0x1 ;  /* 0x00000001ff0c7424 */ /* 0x000fe400078e00ff */
[----:B------:R-:W-:-:S07]  /*1c40*/  IMAD.MOV.U32 R15, RZ, RZ, -0x1 ;  /* 0xffffffffff0f7424 */ /* 0x000fce00078e00ff */
[----:B0-23-5:R-:W-:Y:S05]  /*1c50*/  WARPSYNC.COLLECTIVE R15, `(.L_x_4630) ;  /* 0x000000000f087348 */ /* 0x02dfea0003c00000 */
[----:B------:R1:W4:Y:S02]  /*1c60*/  SHFL.DOWN P6, R14, R13, R12, R11 ;  /* 0x0800000c0d0e7389 */ /* 0x00032400000c000b */
[----:B012345:R-:W-:Y:S05]  /*1c70*/  ENDCOLLECTIVE ;  /* 0x000000000000791b */ /* 0x03ffea0003800000 */
.L_x_4630:
[----:B------:R-:W-:Y:S05]  /*1c80*/  BSYNC B1 ;  /* 0x0000000000017941 */ /* 0x000fea0003800000 */
.L_x_4629:
        /* <DEDUP_REMOVED lines=8> */
.L_x_4631:
[----:B------:R-:W-:Y:S01]  /*1d10*/  MOV R13, R4 ;  /* 0x00000004000d7202 */ /* 0x000fe20000000f00 */
[----:B------:R-:W-:-:S07]  /*1d20*/  IMAD.MOV.U32 R5, RZ, RZ, R14 ;  /* 0x000000ffff057224 */ /* 0x000fce00078e000e */
[----:B------:R-:W-:Y:S05]  /*1d30*/  WARPSYNC.COLLECTIVE R15, `(.L_x_4632) ;  /* 0x000000000f087348 */ /* 0x000fea0003c00000 */
[----:B------:R0:W1:Y:S02]  /*1d40*/  SHFL.DOWN P6, R14, R13, R12, R11 ;  /* 0x0800000c0d0e7389 */ /* 0x00006400000c000b */
[----:B01----:R-:W-:Y:S05]  /*1d50*/  ENDCOLLECTIVE ;  /* 0x000000000000791b */ /* 0x003fea0003800000 */
.L_x_4632:
[----:B------:R-:W-:Y:S05]  /*1d60*/  BRA `(.L_x_4633) ;  /* 0xffffffe800d07947 */ /* 0x000fea000383ffff */
.L_x_4602:
[----:B------:R-:W-:Y:S01]  /*1d70*/  HFMA2 R12, -RZ, RZ, 0, 0 ;  /* 0x00000000ff0c7431 */ /* 0x000fe200000001ff */
[----:B------:R-:W-:Y:S01]  /*1d80*/  BSSY B1, `(.L_x_4634) ;  /* 0x0000007000017945 */ /* 0x000fe20003800000 */
[----:B------:R-:W-:Y:S01]  /*1d90*/  IMAD.MOV.U32 R13, RZ, RZ, R3 ;  /* 0x000000ffff0d7224 */ /* 0x000fe200078e0003 */
[----:B------:R-:W-:Y:S01]  /*1da0*/  MOV R15, 0xffffffff ;  /* 0xffffffff000f7802 */ /* 0x000fe20000000f00 */
[----:B------:R-:W-:-:S07]  /*1db0*/  IMAD.MOV.U32 R11, RZ, RZ, 0x1c1f ;  /* 0x00001c1fff0b7424 */ /* 0x000fce00078e00ff */
[----:B0123-5:R-:W-:Y:S05]  /*1dc0*/  WARPSYNC.COLLECTIVE R15, `(.L_x_4635) ;  /* 0x000000000f087348 */ /* 0x02ffea0003c00000 */
[----:B------:R4:W0:Y:S02]  /*1dd0*/  SHFL.IDX P6, R14, R13, R12, R11 ;  /* 0x0000000c0d0e7389 */ /* 0x00082400000c000b */
[----:B012345:R-:W-:Y:S05]  /*1de0*/  ENDCOLLECTIVE ;  /* 0x000000000000791b */ /* 0x03ffea0003800000 */
.L_x_4635:
[----:B------:R-:W-:Y:S05]  /*1df0*/  BSYNC B1 ;  /* 0x0000000000017941 */ /* 0x000fea0003800000 */
.L_x_4634:
[----:B------:R-:W-:Y:S01]  /*1e00*/  HFMA2 R11, -RZ, RZ, 0, 0.004024505615234375 ;  /* 0x00001c1fff0b7431 */ /* 0x000fe200000001ff */
[----:B------:R-:W-:Y:S01]  /*1e10*/  MOV R13, R2 ;  /* 0x00000002000d7202 */ /* 0x000fe20000000f00 */
[----:B------:R-:W-:Y:S02]  /*1e20*/  IMAD.MOV.U32 R12, RZ, RZ, RZ ;  /* 0x000000ffff0c7224 */ /* 0x000fe400078e00ff */
[----:B------:R-:W-:Y:S02]  /*1e30*/  IMAD.MOV.U32 R15, RZ, RZ, -0x1 ;  /* 0xffffffffff0f7424 */ /* 0x000fe400078e00ff */
[----:B------:R-:W-:-:S07]  /*1e40*/  IMAD.MOV.U32 R3, RZ, RZ, R14 ;  /* 0x000000ffff037224 */ /* 0x000fce00078e000e */
[----:B------:R-:W-:Y:S05]  /*1e50*/  WARPSYNC.COLLECTIVE R15, `(.L_x_4636) ;  /* 0x000000000f087348 */ /* 0x000fea0003c00000 */
[----:B------:R0:W1:Y:S02]  /*1e60*/  SHFL.IDX P6, R14, R13, R12, R11 ;  /* 0x0000000c0d0e7389 */ /* 0x00006400000c000b */
[----:B01----:R-:W-:Y:S05]  /*1e70*/  ENDCOLLECTIVE ;  /* 0x000000000000791b */ /* 0x003fea0003800000 */
.L_x_4636:
[----:B------:R-:W-:Y:S01]  /*1e80*/  IMAD.MOV.U32 R13, RZ, RZ, R4 ;  /* 0x000000ffff0d7224 */ /* 0x000fe200078e0004 */
[----:B------:R-:W-:-:S07]  /*1e90*/  MOV R2, R14 ;  /* 0x0000000e00027202 */ /* 0x000fce0000000f00 */
[----:B------:R-:W-:Y:S05]  /*1ea0*/  WARPSYNC.COLLECTIVE R15, `(.L_x_4637) ;  /* 0x000000000f087348 */ /* 0x000fea0003c00000 */
[----:B------:R0:W1:Y:S02]  /*1eb0*/  SHFL.IDX P6, R14, R13, R12, R11 ;  /* 0x0000000c0d0e7389 */ /* 0x00006400000c000b */
[----:B01----:R-:W-:Y:S05]  /*1ec0*/  ENDCOLLECTIVE ;  /* 0x000000000000791b */ /* 0x003fea0003800000 */
.L_x_4637:
[----:B------:R-:W-:Y:S05]  /*1ed0*/  BRA `(.L_x_4638) ;  /* 0xffffffe800e47947 */ /* 0x000fea000383ffff */
.L_x_4606:
[----:B------:R-:W-:Y:S01]  /*1ee0*/  BSSY B1, `(.L_x_4639) ;  /* 0x0000009000017945 */ /* 0x000fe20003800000 */
[----:B------:R-:W-:Y:S01]  /*1ef0*/  MOV R4, 0x3f800000 ;  /* 0x3f80000000047802 */ /* 0x000fe20000000f00 */
[----:B------:R-:W-:Y:S01]  /*1f00*/  IMAD.MOV.U32 R13, RZ, RZ, R2 ;  /* 0x000000ffff0d7224 */ /* 0x000fe200078e0002 */
[----:B------:R-:W-:Y:S01]  /*1f10*/  MOV R12, 0x2 ;  /* 0x00000002000c7802 */ /* 0x000fe20000000f00 */
[----:B------:R-:W-:Y:S01]  /*1f20*/  IMAD.MOV.U32 R15, RZ, RZ, -0x1 ;  /* 0xffffffffff0f7424 */ /* 0x000fe200078e00ff */
[----:B------:R-:W-:-:S07]  /*1f30*/  MOV R11, 0x1c1f ;  /* 0x00001c1f000b7802 */ /* 0x000fce0000000f00 */
[----:B0----5:R-:W-:Y:S05]  /*1f40*/  WARPSYNC.COLLECTIVE R15, `(.L_x_4640) ;  /* 0x000000000f087348 */ /* 0x021fea0003c00000 */
[----:B------:R1:W2:Y:S02]  /*1f50*/  SHFL.DOWN P6, R14, R13, R12, R11 ;  /* 0x0800000c0d0e7389 */ /* 0x0002a400000c000b */
[----:B012--5:R-:W-:Y:S05]  /*1f60*/  ENDCOLLECTIVE ;  /* 0x000000000000791b */ /* 0x027fea0003800000 */
.L_x_4640:
[----:B------:R-:W-:Y:S05]  /*1f70*/  BSYNC B1 ;  /* 0x0000000000017941 */ /* 0x000fea0003800000 */
.L_x_4639:
[----:B------:R-:W-:Y:S01]  /*1f80*/  HFMA2 R11, -RZ, RZ, 0, 0.004024505615234375 ;  /* 0x00001c1fff0b7431 */ /* 0x000fe200000001ff */
[----:B------:R-:W-:Y:S01]  /*1f90*/  MOV R13, R3 ;  /* 0x00000003000d7202 */ /* 0x000fe20000000f00 */
[----:B------:R-:W-:Y:S01]  /*1fa0*/  IMAD.MOV.U32 R12, RZ, RZ, 0x2 ;  /* 0x00000002ff0c7424 */ /* 0x000fe200078e00ff */
[----:B------:R-:W-:Y:S02]  /*1fb0*/  MOV R15, 0xffffffff ;  /* 0xffffffff000f7802 */ /* 0x000fe40000000f00 */
[----:B------:R-:W-:-:S07]  /*1fc0*/  MOV R7, R14 ;  /* 0x0000000e00077202 */ /* 0x000fce0000000f00 */
[----:B------:R-:W-:Y:S05]  /*1fd0*/  WARPSYNC.COLLECTIVE R15, `(.L_x_4641) ;  /* 0x000000000f087348 */ /* 0x000fea0003c00000 */
[----:B------:R0:W1:Y:S02]  /*1fe0*/  SHFL.DOWN P6, R14, R13, R12, R11 ;  /* 0x0800000c0d0e7389 */ /* 0x00006400000c000b */
[----:B01----:R-:W-:Y:S05]  /*1ff0*/  ENDCOLLECTIVE ;  /* 0x000000000000791b */ /* 0x003fea0003800000 */
.L_x_4641:
[----:B------:R-:W-:Y:S01]  /*2000*/  MOV R13, R4 ;  /* 0x00000004000d7202 */ /* 0x000fe20000000f00 */
[----:B------:R-:W-:-:S07]  /*2010*/  IMAD.MOV.U32 R5, RZ, RZ, R14 ;  /* 0x000000ffff057224 */ /* 0x000fce00078e000e */
[----:B------:R-:W-:Y:S05]  /*2020*/  WARPSYNC.COLLECTIVE R15, `(.L_x_4642) ;  /* 0x000000000f087348 */ /* 0x000fea0003c00000 */
[----:B------:R0:W1:Y:S02]  /*2030*/  SHFL.DOWN P6, R14, R13, R12, R11 ;  /* 0x0800000c0d0e7389 */ /* 0x00006400000c000b */
[----:B01----:R-:W-:Y:S05]  /*2040*/  ENDCOLLECTIVE ;  /* 0x000000000000791b */ /* 0x003fea0003800000 */
.L_x_4642:
[----:B------:R-:W-:Y:S05]  /*2050*/  BRA `(.L_x_4643) ;  /* 0xffffffec00707947 */ /* 0x000fea000383ffff */
.L_x_4609:
[----:B------:R-:W-:Y:S01]  /*2060*/  HFMA2 R11, -RZ, RZ, 0, 0.004024505615234375 ;  /* 0x00001c1fff0b7431 */ /* 0x000fe200000001ff */
[----:B------:R-:W-:Y:S01]  /*2070*/  BSSY B1, `(.L_x_4644) ;  /* 0x0000007000017945 */ /* 0x000fe20003800000 */
[----:B------:R-:W-:Y:S01]  /*2080*/  MOV R13, R2 ;  /* 0x00000002000d7202 */ /* 0x000fe20000000f00 */
[----:B------:R-:W-:Y:S01]  /*2090*/  IMAD.MOV.U32 R12, RZ, RZ, 0x1 ;  /* 0x00000001ff0c7424 */ /* 0x000fe200078e00ff */
[----:B------:R-:W-:-:S07]  /*20a0*/  MOV R15, 0xffffffff ;  /* 0xffffffff000f7802 */ /* 0x000fce0000000f00 */
[----:B0-23-5:R-:W-:Y:S05]  /*20b0*/  WARPSYNC.COLLECTIVE R15, `(.L_x_4645) ;  /* 0x000000000f087348 */ /* 0x02dfea0003c00000 */
[----:B------:R1:W4:Y:S02]  /*20c0*/  SHFL.DOWN P6, R14, R13, R12, R11 ;  /* 0x0800000c0d0e7389 */ /* 0x00032400000c000b */
[----:B012345:R-:W-:Y:S05]  /*20d0*/  ENDCOLLECTIVE ;  /* 0x000000000000791b */ /* 0x03ffea0003800000 */
.L_x_4645:
[----:B------:R-:W-:Y:S05]  /*20e0*/  BSYNC B1 ;  /* 0x0000000000017941 */ /* 0x000fea0003800000 */
.L_x_4644:
        /* <DEDUP_REMOVED lines=8> */
.L_x_4646:
[----:B------:R-:W-:Y:S01]  /*2170*/  IMAD.MOV.U32 R13, RZ, RZ, R4 ;  /* 0x000000ffff0d7224 */ /* 0x000fe200078e0004 */
[----:B------:R-:W-:-:S07]  /*2180*/  MOV R5, R14 ;  /* 0x0000000e00057202 */ /* 0x000fce0000000f00 */
[----:B------:R-:W-:Y:S05]  /*2190*/  WARPSYNC.COLLECTIVE R15, `(.L_x_4647) ;  /* 0x000000000f087348 */ /* 0x000fea0003c00000 */
[----:B------:R0:W1:Y:S02]  /*21a0*/  SHFL.DOWN P6, R14, R13, R12, R11 ;  /* 0x0800000c0d0e7389 */ /* 0x00006400000c000b */
[----:B01----:R-:W-:Y:S05]  /*21b0*/  ENDCOLLECTIVE ;  /* 0x000000000000791b */ /* 0x003fea0003800000 */
.L_x_4647:
[----:B------:R-:W-:Y:S05]  /*21c0*/  BRA `(.L_x_4648) ;  /* 0xffffffec00847947 */ /* 0x000fea000383ffff */
.L_x_4612:
        /* <DEDUP_REMOVED lines=8> */
.L_x_4650:
[----:B------:R-:W-:Y:S05]  /*2250*/  BSYNC B1 ;  /* 0x0000000000017941 */ /* 0x000fea0003800000 */
.L_x_4649:
        /* <DEDUP_REMOVED lines=8> */
.L_x_4651:
[----:B------:R-:W-:Y:S02]  /*22e0*/  MOV R13, R4 ;  /* 0x00000004000d7202 */ /* 0x000fe40000000f00 */
[----:B------:R-:W-:-:S07]  /*22f0*/  MOV R3, R14 ;  /* 0x0000000e00037202 */ /* 0x000fce0000000f00 */
[----:B------:R-:W-:Y:S05]  /*2300*/  WARPSYNC.COLLECTIVE R15, `(.L_x_4652) ;  /* 0x000000000f087348 */ /* 0x000fea0003c00000 */
[----:B------:R0:W1:Y:S02]  /*2310*/  SHFL.IDX P6, R14, R13, R12, R11 ;  /* 0x0000000c0d0e7389 */ /* 0x00006400000c000b */
[----:B01----:R-:W-:Y:S05]  /*2320*/  ENDCOLLECTIVE ;  /* 0x000000000000791b */ /* 0x003fea0003800000 */
.L_x_4652:
[----:B------:R-:W-:Y:S05]  /*2330*/  BRA `(.L_x_4653) ;  /* 0xffffffec00987947 */ /* 0x000fea000383ffff */
.L_x_4615:
[----:B------:R-:W-:Y:S01]  /*2340*/  BSSY B1, `(.L_x_4654) ;  /* 0x0000009000017945 */ /* 0x000fe20003800000 */
[----:B------:R-:W-:Y:S01]  /*2350*/  IMAD.MOV.U32 R4, RZ, RZ, 0x3f800000 ;  /* 0x3f800000ff047424 */ /* 0x000fe200078e00ff */
[----:B------:R-:W-:Y:S01]  /*2360*/  MOV R13, R2 ;  /* 0x00000002000d7202 */ /* 0x000fe20000000f00 */
[----:B------:R-:W-:Y:S01]  /*2370*/  IMAD.MOV.U32 R11, RZ, RZ, 0x1c1f ;  /* 0x00001c1fff0b7424 */ /* 0x000fe200078e00ff */
[----:B------:R-:W-:Y:S02]  /*2380*/  MOV R12, 0x2 ;  /* 0x00000002000c7802 */ /* 0x000fe40000000f00 */
[----:B------:R-:W-:-:S07]  /*2390*/  MOV R15, 0xffffffff ;  /* 0xffffffff000f7802 */ /* 0x000fce0000000f00 */
[----:B------:R-:W-:Y:S05]  /*23a0*/  WARPSYNC.COLLECTIVE R15, `(.L_x_4655) ;  /* 0x000000000f087348 */ /* 0x000fea0003c00000 */
[----:B------:R0:W1:Y:S02]  /*23b0*/  SHFL.DOWN P6, R14, R13, R12, R11 ;  /* 0x0800000c0d0e7389 */ /* 0x00006400000c000b */
[----:B01----:R-:W-:Y:S05]  /*23c0*/  ENDCOLLECTIVE ;  /* 0x000000000000791b */ /* 0x003fea0003800000 */
.L_x_4655:
[----:B------:R-:W-:Y:S05]  /*23d0*/  BSYNC B1 ;  /* 0x0000000000017941 */ /* 0x000fea0003800000 */
.L_x_4654:
        /* <DEDUP_REMOVED lines=8> */
.L_x_4656:
[----:B------:R-:W-:Y:S02]  /*2460*/  MOV R13, R4 ;  /* 0x00000004000d7202 */ /* 0x000fe40000000f00 */
[----:B------:R-:W-:-:S07]  /*2470*/  MOV R5, R14 ;  /* 0x0000000e00057202 */ /* 0x000fce0000000f00 */
[----:B------:R-:W-:Y:S05]  /*2480*/  WARPSYNC.COLLECTIVE R15, `(.L_x_4657) ;  /* 0x000000000f087348 */ /* 0x000fea0003c00000 */
[----:B------:R0:W1:Y:S02]  /*2490*/  SHFL.DOWN P6, R14, R13, R12, R11 ;  /* 0x0800000c0d0e7389 */ /* 0x00006400000c000b */
[----:B01----:R-:W-:Y:S05]  /*24a0*/  ENDCOLLECTIVE ;  /* 0x000000000000791b */ /* 0x003fea0003800000 */
.L_x_4657:
[----:B------:R-:W-:Y:S05]  /*24b0*/  BRA `(.L_x_4658) ;  /* 0xfffffff000047947 */ /* 0x000fea000383ffff */
.L_x_4618:
[----:B------:R-:W-:Y:S01]  /*24c0*/  HFMA2 R12, -RZ, RZ, 0, 5.9604644775390625e-08 ;  /* 0x00000001ff0c7431 */ /* 0x000fe200000001ff */
[----:B------:R-:W-:Y:S01]  /*24d0*/  BSSY B1, `(.L_x_4659) ;  /* 0x0000007000017945 */ /* 0x000fe20003800000 */
[----:B------:R-:W-:Y:S01]  /*24e0*/  IMAD.MOV.U32 R13, RZ, RZ, R2 ;  /* 0x000000ffff0d7224 */ /* 0x000fe200078e0002 */
[----:B------:R-:W-:Y:S01]  /*24f0*/  MOV R11, 0x1c1f ;  /* 0x00001c1f000b7802 */ /* 0x000fe20000000f00 */
[----:B------:R-:W-:-:S07]  /*2500*/  IMAD.MOV.U32 R15, RZ, RZ, -0x1 ;  /* 0xffffffffff0f7424 */ /* 0x000fce00078e00ff */
[----:B-12---:R-:W-:Y:S05]  /*2510*/  WARPSYNC.COLLECTIVE R15, `(.L_x_4660) ;  /* 0x000000000f087348 */ /* 0x006fea0003c00000 */
[----:B------:R0:W3:Y:S02]  /*2520*/  SHFL.DOWN P6, R14, R13, R12, R11 ;  /* 0x0800000c0d0e7389 */ /* 0x0000e400000c000b */
[----:B0123--:R-:W-:Y:S05]  /*2530*/  ENDCOLLECTIVE ;  /* 0x000000000000791b */ /* 0x00ffea0003800000 */
.L_x_4660:
[----:B------:R-:W-:Y:S05]  /*2540*/  BSYNC B1 ;  /* 0x0000000000017941 */ /* 0x000fea0003800000 */
.L_x_4659:
        /* <DEDUP_REMOVED lines=8> */
.L_x_4661:
[----:B------:R-:W-:Y:S01]  /*25d0*/  MOV R13, R4 ;  /* 0x00000004000d7202 */ /* 0x000fe20000000f00 */
[----:B------:R-:W-:-:S07]  /*25e0*/  IMAD.MOV.U32 R5, RZ, RZ, R14 ;  /* 0x000000ffff057224 */ /* 0x000fce00078e000e */
[----:B------:R-:W-:Y:S05]  /*25f0*/  WARPSYNC.COLLECTIVE R15, `(.L_x_4662) ;  /* 0x000000000f087348 */ /* 0x000fea0003c00000 */
[----:B------:R0:W1:Y:S02]  /*2600*/  SHFL.DOWN P6, R14, R13, R12, R11 ;  /* 0x0800000c0d0e7389 */ /* 0x00006400000c000b */
[----:B01----:R-:W-:Y:S05]  /*2610*/  ENDCOLLECTIVE ;  /* 0x000000000000791b */ /* 0x003fea0003800000 */
.L_x_4662:
[----:B------:R-:W-:Y:S05]  /*2620*/  BRA `(.L_x_4663) ;  /* 0xfffffff000187947 */ /* 0x000fea000383ffff */
.L_x_4621:
[----:B------:R-:W-:Y:S01]  /*2630*/  HFMA2 R11, -RZ, RZ, 0, 0.004024505615234375 ;  /* 0x00001c1fff0b7431 */ /* 0x000fe200000001ff */
[----:B------:R-:W-:Y:S01]  /*2640*/  BSSY B1, `(.L_x_4664) ;  /* 0x0000007000017945 */ /* 0x000fe20003800000 */
[----:B------:R-:W-:Y:S01]  /*2650*/  MOV R13, R2 ;  /* 0x00000002000d7202 */ /* 0x000fe20000000f00 */
[----:B------:R-:W-:Y:S01]  /*2660*/  IMAD.MOV.U32 R12, RZ, RZ, RZ ;  /* 0x000000ffff0c7224 */ /* 0x000fe200078e00ff */
[----:B------:R-:W-:-:S07]  /*2670*/  MOV R15, 0xffffffff ;  /* 0xffffffff000f7802 */ /* 0x000fce0000000f00 */
[----:B012---:R-:W-:Y:S05]  /*2680*/  WARPSYNC.COLLECTIVE R15, `(.L_x_4665) ;  /* 0x000000000f087348 */ /* 0x007fea0003c00000 */
[----:B------:R3:W4:Y:S02]  /*2690*/  SHFL.IDX P6, R14, R13, R12, R11 ;  /* 0x0000000c0d0e7389 */ /* 0x00072400000c000b */
[----:B01234-:R-:W-:Y:S05]  /*26a0*/  ENDCOLLECTIVE ;  /* 0x000000000000791b */ /* 0x01ffea0003800000 */
.L_x_4665:
[----:B------:R-:W-:Y:S05]  /*26b0*/  BSYNC B1 ;  /* 0x0000000000017941 */ /* 0x000fea0003800000 */
.L_x_4664:
        /* <DEDUP_REMOVED lines=8> */
.L_x_4666:
[----:B------:R-:W-:Y:S01]  /*2740*/  IMAD.MOV.U32 R13, RZ, RZ, R4 ;  /* 0x000000ffff0d7224 */ /* 0x000fe200078e0004 */
[----:B------:R-:W-:-:S07]  /*2750*/  MOV R3, R14 ;  /* 0x0000000e00037202 */ /* 0x000fce0000000f00 */
[----:B------:R-:W-:Y:S05]  /*2760*/  WARPSYNC.COLLECTIVE R15, `(.L_x_4667) ;  /* 0x000000000f087348 */ /* 0x000fea0003c00000 */
[----:B------:R0:W1:Y:S02]  /*2770*/  SHFL.IDX P6, R14, R13, R12, R11 ;  /* 0x0000000c0d0e7389 */ /* 0x00006400000c000b */
[----:B01----:R-:W-:Y:S05]  /*2780*/  ENDCOLLECTIVE ;  /* 0x000000000000791b */ /* 0x003fea0003800000 */
.L_x_4667:
[----:B------:R-:W-:Y:S05]  /*2790*/  BRA `(.L_x_4668) ;  /* 0xfffffff0002c7947 */ /* 0x000fea000383ffff */
        .weak           $__internal_47_$__cuda_sm20_div_u64
        .type           $__internal_47_$__cuda_sm20_div_u64,@function
        .size           $__internal_47_$__cuda_sm20_div_u64,($__internal_48_$__cuda_sm3x_div_rn_noftz_f32_slowpath - $__internal_47_$__cuda_sm20_div_u64)
$__internal_47_$__cuda_sm20_div_u64:
[----:B------:R-:W-:-:S04]  /*27a0*/  HFMA2 R21, -RZ, RZ, 0, 0 ;  /* 0x00000000ff157431 */ /* 0x000fc800000001ff */
        /* <DEDUP_REMOVED lines=13> */
[----:B------:R-:W-:Y:S01]  /*2880*/  IMAD.HI.U32 R12, P1, R11, R15, R12 ;  /* 0x0000000f0b0c7227 */ /* 0x000fe2000782000c */
[----:B------:R-:W-:-:S04]  /*2890*/  IADD3.X R5, PT, PT, R5, R11, RZ, P0, !PT ;  /* 0x0000000b05057210 */ /* 0x000fc800007fe4ff */
[----:B------:R-:W-:-:S04]  /*28a0*/  IADD3 R13, P2, PT, R21, R12, RZ ;  /* 0x0000000c150d7210 */ /* 0x000fc80007f5e0ff */
[----:B------:R-:W-:Y:S01]  /*28b0*/  IADD3.X R5, PT, PT, RZ, RZ, R5, P2, P1 ;  /* 0x000000ffff057210 */ /* 0x000fe200017e2405 */
[----:B------:R-:W-:-:S03]  /*28c0*/  IMAD.WIDE.U32 R10, R13, R20, RZ ;  /* 0x000000140d0a7225 */ /* 0x000fc600078e00ff */
[----:B------:R-:W-:Y:S01]  /*28d0*/  IADD3 R15, P0, PT, RZ, -R10, RZ ;  /* 0x8000000aff0f7210 */ /* 0x000fe20007f1e0ff */
[----:B------:R-:W-:Y:S02]  /*28e0*/  IMAD R10, R5, R20, R11 ;  /* 0x00000014050a7224 */ /* 0x000fe400078e020b */
[----:B------:R-:W-:Y:S02]  /*28f0*/  HFMA2 R11, -RZ, RZ, 0, 0 ;  /* 0x00000000ff0b7431 */ /* 0x000fe400000001ff */
[----:B------:R-:W-:-:S04]  /*2900*/  IMAD.HI.U32 R12, R13, R15, RZ ;  /* 0x0000000f0d0c7227 */ /* 0x000fc800078e00ff */
[----:B------:R-:W-:-:S04]  /*2910*/  IMAD.X R10, RZ, RZ, ~R10, P0 ;  /* 0x000000ffff0a7224 */ /* 0x000fc800000e0e0a */
[----:B------:R-:W-:-:S04]  /*2920*/  IMAD.WIDE.U32 R12, P0, R13, R10, R12 ;  /* 0x0000000a0d0c7225 */ /* 0x000fc8000780000c */
[C---:B------:R-:W-:Y:S02]  /*2930*/  IMAD R14, R5.reuse, R10, RZ ;  /* 0x0000000a050e7224 */ /* 0x040fe400078e02ff */
[----:B------:R-:W-:-:S04]  /*2940*/  IMAD.HI.U32 R13, P1, R5, R15, R12 ;  /* 0x0000000f050d7227 */ /* 0x000fc8000782000c */
[----:B------:R-:W-:Y:S01]  /*2950*/  IMAD.HI.U32 R10, R5, R10, RZ ;  /* 0x0000000a050a7227 */ /* 0x000fe200078e00ff */
[----:B------:R-:W-:-:S04]  /*2960*/  IADD3 R13, P2, PT, R14, R13, RZ ;  /* 0x0000000d0e0d7210 */ /* 0x000fc80007f5e0ff */
[----:B------:R-:W-:Y:S01]  /*2970*/  IADD3.X R5, PT, PT, R10, R5, RZ, P0, !PT ;  /* 0x000000050a057210 */ /* 0x000fe200007fe4ff */
[----:B------:R-:W-:-:S03]  /*2980*/  IMAD.HI.U32 R10, R13, R3, RZ ;  /* 0x000000030d0a7227 */ /* 0x000fc600078e00ff */
[----:B------:R-:W-:Y:S01]  /*2990*/  IADD3.X R5, PT, PT, RZ, RZ, R5, P2, P1 ;  /* 0x000000ffff057210 */ /* 0x000fe200017e2405 */
[----:B------:R-:W-:-:S04]  /*29a0*/  IMAD.WIDE.U32 R10, R13, R4, R10 ;  /* 0x000000040d0a7225 */ /* 0x000fc800078e000a */
[C---:B------:R-:W-:Y:S02]  /*29b0*/  IMAD R13, R5.reuse, R4, RZ ;  /* 0x00000004050d7224 */ /* 0x040fe400078e02ff */
[----:B------:R-:W-:-:S04]  /*29c0*/  IMAD.HI.U32 R10, P0, R5, R3, R10 ;  /* 0x00000003050a7227 */ /* 0x000fc8000780000a */
[----:B------:R-:W-:Y:S01]  /*29d0*/  IMAD.HI.U32 R5, R5, R4, RZ ;  /* 0x0000000405057227 */ /* 0x000fe200078e00ff */
[----:B------:R-:W-:-:S03]  /*29e0*/  IADD3 R13, P1, PT, R13, R10, RZ ;  /* 0x0000000a0d0d7210 */ /* 0x000fc60007f3e0ff */
[----:B------:R-:W-:Y:S02]  /*29f0*/  IMAD.X R5, RZ, RZ, R5, P0 ;  /* 0x000000ffff057224 */ /* 0x000fe400000e0605 */
[----:B------:R-:W-:-:S03]  /*2a00*/  IMAD.WIDE.U32 R10, R13, R20, RZ ;  /* 0x000000140d0a7225 */ /* 0x000fc600078e00ff */
[----:B------:R-:W-:Y:S02]  /*2a10*/  IADD3.X R5, PT, PT, RZ, R5, RZ, P1, !PT ;  /* 0x00000005ff057210 */ /* 0x000fe40000ffe4ff */
[----:B------:R-:W-:-:S03]  /*2a20*/  IADD3 R15, P0, PT, -R10, R3, RZ ;  /* 0x000000030a0f7210 */ /* 0x000fc60007f1e1ff */
[----:B------:R-:W-:Y:S01]  /*2a30*/  IMAD R11, R5, R20, R11 ;  /* 0x00000014050b7224 */ /* 0x000fe200078e020b */
[----:B------:R-:W-:-:S04]  /*2a40*/  IADD3 R3, P1, PT, -R20, R15, RZ ;  /* 0x0000000f14037210 */ /* 0x000fc80007f3e1ff */
[----:B------:R-:W-:Y:S02]  /*2a50*/  IADD3.X R12, PT, PT, ~R11, R4, RZ, P0, !PT ;  /* 0x000000040b0c7210 */ /* 0x000fe400007fe5ff */
[----:B------:R-:W-:Y:S02]  /*2a60*/  ISETP.GE.U32.AND P0, PT, R15, R20, PT ;  /* 0x000000140f00720c */ /* 0x000fe40003f06070 */
[----:B------:R-:W-:Y:S02]  /*2a70*/  IADD3 R4, P2, PT, R13, 0x1, RZ ;  /* 0x000000010d047810 */ /* 0x000fe40007f5e0ff */
[C---:B------:R-:W-:Y:S02]  /*2a80*/  ISETP.GE.U32.AND.EX P0, PT, R12.reuse, RZ, PT, P0 ;  /* 0x000000ff0c00720c */ /* 0x040fe40003f06100 */
[----:B------:R-:W-:Y:S01]  /*2a90*/  IADD3.X R11, PT, PT, R12, -0x1, RZ, P1, !PT ;  /* 0xffffffff0c0b7810 */ /* 0x000fe20000ffe4ff */
[----:B------:R-:W-:Y:S01]  /*2aa0*/  IMAD.X R10, RZ, RZ, R5, P2 ;  /* 0x000000ffff0a7224 */ /* 0x000fe200010e0605 */
[----:B------:R-:W-:-:S02]  /*2ab0*/  SEL R3, R3, R15, P0 ;  /* 0x0000000f03037207 */ /* 0x000fc40000000000 */
[----:B------:R-:W-:Y:S02]  /*2ac0*/  SEL R13, R4, R13, P0 ;  /* 0x0000000d040d7207 */ /* 0x000fe40000000000 */
[----:B------:R-:W-:Y:S02]  /*2ad0*/  SEL R11, R11, R12, P0 ;  /* 0x0000000c0b0b7207 */ /* 0x000fe40000000000 */
[----:B------:R-:W-:Y:S02]  /*2ae0*/  SEL R10, R10, R5, P0 ;  /* 0x000000050a0a7207 */ /* 0x000fe40000000000 */
[----:B------:R-:W-:Y:S02]  /*2af0*/  ISETP.GE.U32.AND P0, PT, R3, R20, PT ;  /* 0x000000140300720c */ /* 0x000fe40003f06070 */
[----:B------:R-:W-:Y:S02]  /*2b00*/  IADD3 R4, P2, PT, R13, 0x1, RZ ;  /* 0x000000010d047810 */ /* 0x000fe40007f5e0ff */
[----:B------:R-:W-:-:S02]  /*2b10*/  ISETP.NE.U32.AND P1, PT, R20, RZ, PT ;  /* 0x000000ff1400720c */ /* 0x000fc40003f25070 */
[----:B------:R-:W-:Y:S02]  /*2b20*/  ISETP.GE.U32.AND.EX P0, PT, R11, RZ, PT, P0 ;  /* 0x000000ff0b00720c */ /* 0x000fe40003f06100 */
[-C--:B------:R-:W-:Y:S02]  /*2b30*/  IADD3.X R5, PT, PT, RZ, R10.reuse, RZ, P2, !PT ;  /* 0x0000000aff057210 */ /* 0x080fe400017fe4ff */
[----:B------:R-:W-:Y:S02]  /*2b40*/  MOV R3, 0x0 ;  /* 0x0000000000037802 */ /* 0x000fe40000000f00 */
[----:B------:R-:W-:Y:S02]  /*2b50*/  ISETP.NE.AND.EX P1, PT, RZ, RZ, PT, P1 ;  /* 0x000000ffff00720c */ /* 0x000fe40003f25310 */
[----:B------:R-:W-:Y:S02]  /*2b60*/  SEL R4, R4, R13, P0 ;  /* 0x0000000d04047207 */ /* 0x000fe40000000000 */
[----:B------:R-:W-:-:S02]  /*2b70*/  SEL R5, R5, R10, P0 ;  /* 0x0000000a05057207 */ /* 0x000fc40000000000 */
[----:B------:R-:W-:Y:S02]  /*2b80*/  SEL R4, R4, 0xffffffff, P1 ;  /* 0xffffffff04047807 */ /* 0x000fe40000800000 */
[----:B------:R-:W-:Y:S01]  /*2b90*/  SEL R5, R5, 0xffffffff, P1 ;  /* 0xffffffff05057807 */ /* 0x000fe20000800000 */
[----:B------:R-:W-:Y:S06]  /*2ba0*/  RET.REL.NODEC R2 `(_Z17LayerNormWarpImplI10DirectLoadIffE11DirectStoreIffEfLi1ELi1ELi1ELi4ELi1ELb0EEvT_T0_lld) ;  /* 0xffffffd402147950 */ /* 0x000fec0003c3ffff */
        .weak           $__internal_48_$__cuda_sm3x_div_rn_noftz_f32_slowpath
        .type           $__internal_48_$__cuda_sm3x_div_rn_noftz_f32_slowpath,@function
        .size           $__internal_48_$__cuda_sm3x_div_rn_noftz_f32_slowpath,(.L_x_7671 - $__internal_48_$__cuda_sm3x_div_rn_noftz_f32_slowpath)
$__internal_48_$__cuda_sm3x_div_rn_noftz_f32_slowpath:
        /* <DEDUP_REMOVED lines=34> */
.L_x_4670:
        /* <DEDUP_REMOVED lines=51> */
.L_x_4677:
[----:B------:R-:W-:-:S04]  /*3100*/  LOP3.LUT R10, R10, 0x80000000, RZ, 0xc0, !PT ;  /* 0x800000000a0a7812 */ /* 0x000fc800078ec0ff */
[----:B------:R-:W-:Y:S01]  /*3110*/  LOP3.LUT R10, R10, 0x7f800000, RZ, 0xfc, !PT ;  /* 0x7f8000000a0a7812 */ /* 0x000fe200078efcff */
[----:B------:R-:W-:Y:S06]  /*3120*/  BRA `(.L_x_4678) ;  /* 0x0000000000047947 */ /* 0x000fec0003800000 */
.L_x_4676:
[----:B------:R-:W-:-:S07]  /*3130*/  LEA R10, R24, R10, 0x17 ;  /* 0x0000000a180a7211 */ /* 0x000fce00078eb8ff */
.L_x_4678:
[----:B------:R-:W-:Y:S05]  /*3140*/  BSYNC B3 ;  /* 0x0000000000037941 */ /* 0x000fea0003800000 */
.L_x_4675:
[----:B------:R-:W-:Y:S05]  /*3150*/  BRA `(.L_x_4679) ;  /* 0x0000000000207947 */ /* 0x000fea0003800000 */
.L_x_4674:
[----:B------:R-:W-:-:S04]  /*3160*/  LOP3.LUT R10, R14, 0x80000000, R10, 0x48, !PT ;  /* 0x800000000e0a7812 */ /* 0x000fc800078e480a */
[----:B------:R-:W-:Y:S01]  /*3170*/  LOP3.LUT R10, R10, 0x7f800000, RZ, 0xfc, !PT ;  /* 0x7f8000000a0a7812 */ /* 0x000fe200078efcff */
[----:B------:R-:W-:Y:S06]  /*3180*/  BRA `(.L_x_4679) ;  /* 0x0000000000147947 */ /* 0x000fec0003800000 */
.L_x_4673:
[----:B------:R-:W-:Y:S01]  /*3190*/  LOP3.LUT R10, R14, 0x80000000, R10, 0x48, !PT ;  /* 0x800000000e0a7812 */ /* 0x000fe200078e480a */
[----:B------:R-:W-:Y:S06]  /*31a0*/  BRA `(.L_x_4679) ;  /* 0x00000000000c7947 */ /* 0x000fec0003800000 */
.L_x_4672:
[----:B------:R-:W0:Y:S01]  /*31b0*/  MUFU.RSQ R10, -QNAN ;  /* 0xffc00000000a7908 */ /* 0x000e220000001400 */
[----:B------:R-:W-:Y:S05]  /*31c0*/  BRA `(.L_x_4679) ;  /* 0x0000000000047947 */ /* 0x000fea0003800000 */
.L_x_4671:
[----:B------:R-:W-:-:S07]  /*31d0*/  FADD.FTZ R10, R10, R14 ;  /* 0x0000000e0a0a7221 */ /* 0x000fce0000010000 */
.L_x_4679:
[----:B------:R-:W-:Y:S05]  /*31e0*/  BSYNC B2 ;  /* 0x0000000000027941 */ /* 0x000fea0003800000 */
.L_x_4669:
[----:B------:R-:W-:Y:S02]  /*31f0*/  HFMA2 R11, -RZ, RZ, 0, 0 ;  /* 0x00000000ff0b7431 */ /* 0x000fe400000001ff */
[----:B0-----:R-:W-:Y:S01]  /*3200*/  IMAD.MOV.U32 R13, RZ, RZ, R10 ;  /* 0x000000ffff0d7224 */ /* 0x001fe200078e000a */
[----:B------:R-:W-:-:S04]  /*3210*/  MOV R10, R12 ;  /* 0x0000000c000a7202 */ /* 0x000fc80000000f00 */
[----:B------:R-:W-:Y:S05]  /*3220*/  RET.REL.NODEC R10 `(_Z17LayerNormWarpImplI10DirectLoadIffE11DirectStoreIffEfLi1ELi1ELi1ELi4ELi1ELb0EEvT_T0_lld) ;  /* 0xffffffcc0a747950 */ /* 0x000fea0003c3ffff */
.L_x_4680:
        /* <DEDUP_REMOVED lines=13> */
.L_x_7671:


//--------------------- .text._Z17LayerNormWarpImplI10DirectLoadIffE11DirectStoreIffEfLi1ELi1ELi0ELi4ELi2ELb1EEvT_T0_lld --------------------------
	.section	.text._Z17LayerNormWarpImplI10DirectLoadIffE11DirectStoreIffEfLi1ELi1ELi0ELi4ELi2ELb1EEvT_T0_lld,"ax",@progbits
	.align	128
        .global         _Z17LayerNormWarpImplI10DirectLoadIffE11DirectStoreIffEfLi1ELi1ELi0ELi4ELi2ELb1EEvT_T0_lld
        .type           _Z17LayerNormWarpImplI10DirectLoadIffE11DirectStoreIffEfLi1ELi1ELi0ELi4ELi2ELb1EEvT_T0_lld,@function
        .size           _Z17LayerNormWarpImplI10DirectLoadIffE11DirectStoreIffEfLi1ELi1ELi0ELi4ELi2ELb1EEvT_T0_lld,(.L_x_7672 - _Z17LayerNormWarpImplI10DirectLoadIffE11DirectStoreIffEfLi1ELi1ELi0ELi4ELi2ELb1EEvT_T0_lld)
        .other          _Z17LayerNormWarpImplI10DirectLoadIffE11DirectStoreIffEfLi1ELi1ELi0ELi4ELi2ELb1EEvT_T0_lld,@"STO_CUDA_ENTRY STV_DEFAULT"
_Z17LayerNormWarpImplI10DirectLoadIffE11DirectStoreIffEfLi1ELi1ELi0ELi4ELi2ELb1EEvT_T0_lld:
.text._Z17LayerNormWarpImplI10DirectLoadIffE11DirectStoreIffEfLi1ELi1ELi0ELi4ELi2ELb1EEvT_T0_lld:
        /* <DEDUP_REMOVED lines=23> */
.L_x_4681:
        /* <DEDUP_REMOVED lines=32> */
.L_x_4712:
        /* <DEDUP_REMOVED lines=34> */
.L_x_4717:
        /* <DEDUP_REMOVED lines=15> */
[----:B0123--:R-:W-:Y:S05]  /*0680*/  CALL.REL.NOINC `($__internal_49_$__cuda_sm3x_div_rn_noftz_f32_slowpath) ;  /* 0x0000001000c47944 */ /* 0x00ffea0003c00000 */
.L_x_4686:
[----:B------:R-:W-:Y:S05]  /*0690*/  BSYNC.RECONVERGENT B1 ;  /* 0x0000000000017941 */ /* 0x000fea0003800200 */
.L_x_4685:
[----:B--2---:R-:W-:-:S04]  /*06a0*/  FADD R9, -R4, R9 ;  /* 0x0000000904097221 */ /* 0x004fc80000000100 */
[C---:B------:R-:W-:Y:S01]  /*06b0*/  FMUL R11, R9.reuse, R9 ;  /* 0x00000009090b7220 */ /* 0x040fe20000400000 */
[----:B-1----:R-:W-:-:S03]  /*06c0*/  FFMA R4, R9, R8, R4 ;  /* 0x0000000809047223 */ /* 0x002fc60000000004 */
[----:B------:R-:W-:-:S04]  /*06d0*/  FMUL R6, R6, R11 ;  /* 0x0000000b06067220 */ /* 0x000fc80000400000 */
[----:B---3--:R-:W-:Y:S01]  /*06e0*/  FFMA R10, R6, R8, R7 ;  /* 0x00000008060a7223 */ /* 0x008fe20000000007 */
[----:B------:R-:W-:-:S03]  /*06f0*/  IMAD.MOV.U32 R6, RZ, RZ, R13 ;  /* 0x000000ffff067224 */ /* 0x000fc600078e000d */
[----:B------:R-:W-:-:S07]  /*0700*/  FADD R5, R5, R10 ;  /* 0x0000000a05057221 */ /* 0x000fce0000000000 */
.L_x_4684:
[----:B------:R-:W-:Y:S05]  /*0710*/  BSYNC.RECONVERGENT B0 ;  /* 0x0000000000007941 */ /* 0x000fea0003800200 */
.L_x_4683:
[----:B------:R-:W-:-:S03]  /*0720*/  UMOV UR4, 0xffffffff ;  /* 0xffffffff00047882 */ /* 0x000fc60000000000 */
[----:B------:R-:W-:Y:S05]  /*0730*/  BRA.DIV UR4, `(.L_x_4687) ;  /* 0x0000000a04947947 */ /* 0x000fea000b800000 */
[----:B--2---:R2:W4:Y:S04]  /*0740*/  SHFL.DOWN PT, R9, R4, 0x1, 0x1c1f ;  /* 0x083c1f0004097f89 */ /* 0x00452800000e0000 */
[----:B---3--:R2:W3:Y:S04]  /*0750*/  SHFL.DOWN PT, R7, R5, 0x1, 0x1c1f ;  /* 0x083c1f0005077f89 */ /* 0x0084e800000e0000 */
[----:B------:R2:W0:Y:S02]  /*0760*/  SHFL.DOWN PT, R14, R6, 0x1, 0x1c1f ;  /* 0x083c1f00060e7f89 */ /* 0x00042400000e0000 */
.L_x_4722:
        /* <DEDUP_REMOVED lines=15> */
[----:B-1234-:R-:W-:Y:S05]  /*0860*/  CALL.REL.NOINC `($__internal_49_$__cuda_sm3x_div_rn_noftz_f32_slowpath) ;  /* 0x00000010004c7944 */ /* 0x01efea0003c00000 */
.L_x_4691:
[----:B------:R-:W-:Y:S05]  /*0870*/  BSYNC.RECONVERGENT B1 ;  /* 0x0000000000017941 */ /* 0x000fea0003800200 */
.L_x_4690:
[----:B----4-:R-:W-:-:S04]  /*0880*/  FADD R9, -R4, R9 ;  /* 0x0000000904097221 */ /* 0x010fc80000000100 */
[C---:B------:R-:W-:Y:S01]  /*0890*/  FMUL R11, R9.reuse, R9 ;  /* 0x00000009090b7220 */ /* 0x040fe20000400000 */
[----:B-12---:R-:W-:-:S03]  /*08a0*/  FFMA R4, R9, R8, R4 ;  /* 0x0000000809047223 */ /* 0x006fc60000000004 */
[----:B------:R-:W-:-:S04]  /*08b0*/  FMUL R6, R6, R11 ;  /* 0x0000000b06067220 */ /* 0x000fc80000400000 */
[----:B---3--:R-:W-:Y:S01]  /*08c0*/  FFMA R10, R6, R8, R7 ;  /* 0x00000008060a7223 */ /* 0x008fe20000000007 */
[----:B------:R-:W-:-:S03]  /*08d0*/  IMAD.MOV.U32 R6, RZ, RZ, R13 ;  /* 0x000000ffff067224 */ /* 0x000fc600078e000d */
[----:B------:R-:W-:-:S07]  /*08e0*/  FADD R5, R5, R10 ;  /* 0x0000000a05057221 */ /* 0x000fce0000000000 */
.L_x_4689:
[----:B------:R-:W-:Y:S05]  /*08f0*/  BSYNC.RECONVERGENT B0 ;  /* 0x0000000000007941 */ /* 0x000fea0003800200 */
.L_x_4688:
[----:B------:R-:W-:-:S03]  /*0900*/  UMOV UR4, 0xffffffff ;  /* 0xffffffff00047882 */ /* 0x000fc60000000000 */
[----:B------:R-:W-:Y:S05]  /*0910*/  BRA.DIV UR4, `(.L_x_4692) ;  /* 0x0000000a04787947 */ /* 0x000fea000b800000 */
.L_x_4725:
[----:B------:R-:W-:-:S03]  /*0920*/  UMOV UR4, 0xffffffff ;  /* 0xffffffff00047882 */ /* 0x000fc60000000000 */
[----:B------:R-:W-:Y:S05]  /*0930*/  BRA.DIV UR4, `(.L_x_4693) ;  /* 0x0000000a04987947 */ /* 0x000fea000b800000 */
.L_x_4728:
[----:B------:R-:W-:-:S03]  /*0940*/  UMOV UR4, 0xffffffff ;  /* 0xffffffff00047882 */ /* 0x000fc60000000000 */
[----:B------:R-:W-:Y:S05]  /*0950*/  BRA.DIV UR4, `(.L_x_4694) ;  /* 0x0000000a04b87947 */ /* 0x000fea000b800000 */
.L_x_4731:
        /* <DEDUP_REMOVED lines=15> */
.L_x_4696:
[----:B------:R-:W-:Y:S05]  /*0a50*/  BSYNC.RECONVERGENT B0 ;  /* 0x0000000000007941 */ /* 0x000fea0003800200 */
.L_x_4695:
[----:B------:R-:W-:-:S03]  /*0a60*/  UMOV UR4, 0xffffffff ;  /* 0xffffffff00047882 */ /* 0x000fc60000000000 */
[----:B------:R-:W-:Y:S05]  /*0a70*/  BRA.DIV UR4, `(.L_x_4697) ;  /* 0x0000000a04987947 */ /* 0x000fea000b800000 */
[----:B012---:R0:W1:Y:S04]  /*0a80*/  SHFL.DOWN PT, R6, R3, 0x2, 0x1c1f ;  /* 0x085c1f0003067f89 */ /* 0x00706800000e0000 */
[----:B------:R0:W2:Y:S04]  /*0a90*/  SHFL.DOWN PT, R4, R2, 0x2, 0x1c1f ;  /* 0x085c1f0002047f89 */ /* 0x0000a800000e0000 */
[----:B------:R0:W0:Y:S02]  /*0aa0*/  SHFL.DOWN PT, R14, R0, 0x2, 0x1c1f ;  /* 0x085c1f00000e7f89 */ /* 0x00002400000e0000 */
.L_x_4736:
        /* <DEDUP_REMOVED lines=15> */
[----:B-12---:R-:W-:Y:S05]  /*0ba0*/  CALL.REL.NOINC `($__internal_49_$__cuda_sm3x_div_rn_noftz_f32_slowpath) ;  /* 0x0000000c007c7944 */ /* 0x006fea0003c00000 */
[----:B------:R-:W-:-:S07]  /*0bb0*/  IMAD.MOV.U32 R7, RZ, RZ, R8 ;  /* 0x000000ffff077224 */ /* 0x000fce00078e0008 */
.L_x_4701:
[----:B------:R-:W-:Y:S05]  /*0bc0*/  BSYNC.RECONVERGENT B1 ;  /* 0x0000000000017941 */ /* 0x000fea0003800200 */
.L_x_4700:
[----:B-1----:R-:W-:-:S04]  /*0bd0*/  FADD R6, -R3, R6 ;  /* 0x0000000603067221 */ /* 0x002fc80000000100 */
[C---:B------:R-:W-:Y:S01]  /*0be0*/  FMUL R9, R6.reuse, R6 ;  /* 0x0000000606097220 */ /* 0x040fe20000400000 */
[----:B------:R-:W-:-:S03]  /*0bf0*/  FFMA R3, R6, R7, R3 ;  /* 0x0000000706037223 */ /* 0x000fc60000000003 */
[----:B------:R-:W-:Y:S01]  /*0c00*/  FMUL R9, R0, R9 ;  /* 0x0000000900097220 */ /* 0x000fe20000400000 */
[----:B------:R-:W-:-:S03]  /*0c10*/  MOV R0, R5 ;  /* 0x0000000500007202 */ /* 0x000fc60000000f00 */
[----:B--2---:R-:W-:-:S04]  /*0c20*/  FFMA R9, R9, R7, R4 ;  /* 0x0000000709097223 */ /* 0x004fc80000000004 */
[----:B------:R-:W-:-:S07]  /*0c30*/  FADD R2, R2, R9 ;  /* 0x0000000902027221 */ /* 0x000fce0000000000 */
.L_x_4699:
[----:B------:R-:W-:Y:S05]  /*0c40*/  BSYNC.RECONVERGENT B0 ;  /* 0x0000000000007941 */ /* 0x000fea0003800200 */
.L_x_4698:
[----:B------:R-:W-:-:S03]  /*0c50*/  UMOV UR4, 0xffffffff ;  /* 0xffffffff00047882 */ /* 0x000fc60000000000 */
[----:B------:R-:W-:Y:S05]  /*0c60*/  BRA.DIV UR4, `(.L_x_4702) ;  /* 0x0000000a04787947 */ /* 0x000fea000b800000 */
[----:B-1----:R0:W1:Y:S04]  /*0c70*/  SHFL.DOWN PT, R6, R3, 0x1, 0x1c1f ;  /* 0x083c1f0003067f89 */ /* 0x00206800000e0000 */
[----:B--2---:R0:W2:Y:S04]  /*0c80*/  SHFL.DOWN PT, R4, R2, 0x1, 0x1c1f ;  /* 0x083c1f0002047f89 */ /* 0x0040a800000e0000 */
[----:B------:R0:W0:Y:S02]  /*0c90*/  SHFL.DOWN PT, R14, R0, 0x1, 0x1c1f ;  /* 0x083c1f00000e7f89 */ /* 0x00002400000e0000 */
.L_x_4741:
        /* <DEDUP_REMOVED lines=15> */
[----:B-12---:R-:W-:Y:S05]  /*0d90*/  CALL.REL.NOINC `($__internal_49_$__cuda_sm3x_div_rn_noftz_f32_slowpath) ;  /* 0x0000000c00007944 */ /* 0x006fea0003c00000 */
[----:B------:R-:W-:-:S07]  /*0da0*/  MOV R7, R8 ;  /* 0x0000000800077202 */ /* 0x000fce0000000f00 */
.L_x_4706:
[----:B------:R-:W-:Y:S05]  /*0db0*/  BSYNC.RECONVERGENT B1 ;  /* 0x0000000000017941 */ /* 0x000fea0003800200 */
.L_x_4705:
[----:B-1----:R-:W-:-:S04]  /*0dc0*/  FADD R6, -R3, R6 ;  /* 0x0000000603067221 */ /* 0x002fc80000000100 */
[C---:B------:R-:W-:Y:S01]  /*0dd0*/  FMUL R9, R6.reuse, R6 ;  /* 0x0000000606097220 */ /* 0x040fe20000400000 */
[----:B------:R-:W-:-:S03]  /*0de0*/  FFMA R3, R6, R7, R3 ;  /* 0x0000000706037223 */ /* 0x000fc60000000003 */
[----:B------:R-:W-:Y:S01]  /*0df0*/  FMUL R9, R0, R9 ;  /* 0x0000000900097220 */ /* 0x000fe20000400000 */
[----:B------:R-:W-:-:S03]  /*0e00*/  IMAD.MOV.U32 R0, RZ, RZ, R5 ;  /* 0x000000ffff007224 */ /* 0x000fc600078e0005 */
[----:B--2---:R-:W-:-:S04]  /*0e10*/  FFMA R9, R9, R7, R4 ;  /* 0x0000000709097223 */ /* 0x004fc80000000004 */
[----:B------:R-:W-:-:S07]  /*0e20*/  FADD R2, R2, R9 ;  /* 0x0000000902027221 */ /* 0x000fce0000000000 */
.L_x_4704:
[----:B------:R-:W-:Y:S05]  /*0e30*/  BSYNC.RECONVERGENT B0 ;  /* 0x0000000000007941 */ /* 0x000fea0003800200 */
.L_x_4703:
[----:B------:R-:W-:-:S03]  /*0e40*/  UMOV UR4, 0xffffffff ;  /* 0xffffffff00047882 */ /* 0x000fc60000000000 */
[----:B------:R-:W-:Y:S05]  /*0e50*/  BRA.DIV UR4, `(.L_x_4707) ;  /* 0x0000000a04587947 */ /* 0x000fea000b800000 */
.L_x_4744:
[----:B------:R-:W-:-:S03]  /*0e60*/  UMOV UR4, 0xffffffff ;  /* 0xffffffff00047882 */ /* 0x000fc60000000000 */
[----:B------:R-:W-:Y:S05]  /*0e70*/  BRA.DIV UR4, `(.L_x_4708) ;  /* 0x0000000a04787947 */ /* 0x000fea000b800000 */
.L_x_4747:
[----:B------:R-:W-:-:S03]  /*0e80*/  UMOV UR4, 0xffffffff ;  /* 0xffffffff00047882 */ /* 0x000fc60000000000 */
[----:B------:R-:W-:Y:S05]  /*0e90*/  BRA.DIV UR4, `(.L_x_4709) ;  /* 0x0000000a04987947 */ /* 0x000fea000b800000 */
.L_x_4750:
        /* <DEDUP_REMOVED lines=17> */
.L_x_4711:
[----:B------:R-:W-:Y:S05]  /*0fb0*/  BSYNC.RECONVERGENT B0 ;  /* 0x0000000000007941 */ /* 0x000fea0003800200 */
.L_x_4710:
[----:B------:R-:W-:Y:S02]  /*0fc0*/  LEA R27, P1, R16, R27, 0x3 ;  /* 0x0000001b101b7211 */ /* 0x000fe400078218ff */
[----:B------:R-:W-:-:S03]  /*0fd0*/  IADD3 R33, P2, PT, RZ, R33, RZ ;  /* 0x00000021ff217210 */ /* 0x000fc60007f5e0ff */
[----:B------:R-:W-:Y:S01]  /*0fe0*/  IMAD.X R25, R25, 0x1, R22, P1 ;  /* 0x0000000119197824 */ /* 0x000fe200008e0616 */
[----:B------:R-:W-:Y:S01]  /*0ff0*/  LEA.X R24, R29, R24, 0x1, P2 ;  /* 0x000000181d187211 */ /* 0x000fe200010e0cff */
[----:B------:R-:W-:Y:S08]  /*1000*/  @!P0 BRA `(.L_x_4712) ;  /* 0xfffffff000d88947 */ /* 0x000ff0000383ffff */
[----:B------:R-:W-:Y:S05]  /*1010*/  EXIT ;  /* 0x000000000000794d */ /* 0x000fea0003800000 */
.L_x_4682:
        /* <DEDUP_REMOVED lines=8> */
.L_x_4714:
[----:B------:R-:W-:Y:S05]  /*10a0*/  BSYNC B0 ;  /* 0x0000000000007941 */ /* 0x000fea0003800000 */
.L_x_4713:
        /* <DEDUP_REMOVED lines=8> */
.L_x_4715:
[----:B------:R-:W-:Y:S01]  /*1130*/  MOV R13, R6 ;  /* 0x00000006000d7202 */ /* 0x000fe20000000f00 */
[----:B------:R-:W-:-:S07]  /*1140*/  IMAD.MOV.U32 R7, RZ, RZ, R14 ;  /* 0x000000ffff077224 */ /* 0x000fce00078e000e */
[----:B------:R-:W-:Y:S05]  /*1150*/  WARPSYNC.COLLECTIVE R15, `(.L_x_4716) ;  /* 0x000000000f087348 */ /* 0x000fea0003c00000 */
[----:B------:R0:W1:Y:S02]  /*1160*/  SHFL.DOWN P6, R14, R13, R12, R11 ;  /* 0x0800000c0d0e7389 */ /* 0x00006400000c000b */
[----:B01----:R-:W-:Y:S05]  /*1170*/  ENDCOLLECTIVE ;  /* 0x000000000000791b */ /* 0x003fea0003800000 */
.L_x_4716:
[----:B------:R-:W-:Y:S05]  /*1180*/  BRA `(.L_x_4717) ;  /* 0xfffffff400007947 */ /* 0x000fea000383ffff */
.L_x_4687:
        /* <DEDUP_REMOVED lines=8> */
.L_x_4719:
[----:B------:R-:W-:Y:S05]  /*1210*/  BSYNC B0 ;  /* 0x0000000000007941 */ /* 0x000fea0003800000 */
.L_x_4718:
        /* <DEDUP_REMOVED lines=8> */
.L_x_4720:
[----:B------:R-:W-:Y:S01]  /*12a0*/  IMAD.MOV.U32 R13, RZ, RZ, R6 ;  /* 0x000000ffff0d7224 */ /* 0x000fe200078e0006 */
[----:B------:R-:W-:-:S07]  /*12b0*/  MOV R7, R14 ;  /* 0x0000000e00077202 */ /* 0x000fce0000000f00 */
[----:B------:R-:W-:Y:S05]  /*12c0*/  WARPSYNC.COLLECTIVE R15, `(.L_x_4721) ;  /* 0x000000000f087348 */ /* 0x000fea0003c00000 */
[----:B------:R0:W1:Y:S02]  /*12d0*/  SHFL.DOWN P6, R14, R13, R12, R11 ;  /* 0x0800000c0d0e7389 */ /* 0x00006400000c000b */
[----:B01----:R-:W-:Y:S05]  /*12e0*/  ENDCOLLECTIVE ;  /* 0x000000000000791b */ /* 0x003fea0003800000 */
.L_x_4721:
[----:B------:R-:W-:Y:S05]  /*12f0*/  BRA `(.L_x_4722) ;  /* 0xfffffff4001c7947 */ /* 0x000fea000383ffff */
.L_x_4692:
        /* <DEDUP_REMOVED lines=8> */
.L_x_4724:
[----:B------:R-:W-:Y:S05]  /*1380*/  BSYNC B0 ;  /* 0x0000000000007941 */ /* 0x000fea0003800000 */
.L_x_4723:
[----:B------:R-:W-:Y:S05]  /*1390*/  BRA `(.L_x_4725) ;  /* 0xfffffff400607947 */ /* 0x000fea000383ffff */
.L_x_4693:
        /* <DEDUP_REMOVED lines=8> */
.L_x_4727:
[----:B------:R-:W-:Y:S05]  /*1420*/  BSYNC B0 ;  /* 0x0000000000007941 */ /* 0x000fea0003800000 */
.L_x_4726:
[----:B------:R-:W-:Y:S05]  /*1430*/  BRA `(.L_x_4728) ;  /* 0xfffffff400407947 */ /* 0x000fea000383ffff */
.L_x_4694:
        /* <DEDUP_REMOVED lines=8> */
.L_x_4730:
[----:B------:R-:W-:Y:S05]  /*14c0*/  BSYNC B0 ;  /* 0x0000000000007941 */ /* 0x000fea0003800000 */
.L_x_4729:
[----:B------:R-:W-:Y:S05]  /*14d0*/  BRA `(.L_x_4731) ;  /* 0xfffffff400207947 */ /* 0x000fea000383ffff */
.L_x_4697:
[----:B------:R-:W-:Y:S01]  /*14e0*/  HFMA2 R11, -RZ, RZ, 0, 0.004024505615234375 ;  /* 0x00001c1fff0b7431 */ /* 0x000fe200000001ff */
[----:B------:R-:W-:Y:S01]  /*14f0*/  BSSY B0, `(.L_x_4732) ;  /* 0x0000007000007945 */ /* 0x000fe20003800000 */
[----:B------:R-:W-:Y:S01]  /*1500*/  MOV R13, R3 ;  /* 0x00000003000d7202 */ /* 0x000fe20000000f00 */
[----:B------:R-:W-:Y:S02]  /*1510*/  IMAD.MOV.U32 R12, RZ, RZ, 0x2 ;  /* 0x00000002ff0c7424 */ /* 0x000fe400078e00ff */
[----:B------:R-:W-:-:S07]  /*1520*/  IMAD.MOV.U32 R15, RZ, RZ, -0x1 ;  /* 0xffffffffff0f7424 */ /* 0x000fce00078e00ff */
[----:B01234-:R-:W-:Y:S05]  /*1530*/  WARPSYNC.COLLECTIVE R15, `(.L_x_4733) ;  /* 0x000000000f087348 */ /* 0x01ffea0003c00000 */
[----:B------:R0:W0:Y:S02]  /*1540*/  SHFL.DOWN P6, R14, R13, R12, R11 ;  /* 0x0800000c0d0e7389 */ /* 0x00002400000c000b */
[----:B01234-:R-:W-:Y:S05]  /*1550*/  ENDCOLLECTIVE ;  /* 0x000000000000791b */ /* 0x01ffea0003800000 */
.L_x_4733:
[----:B------:R-:W-:Y:S05]  /*1560*/  BSYNC B0 ;  /* 0x0000000000007941 */ /* 0x000fea0003800000 */
.L_x_4732:
        /* <DEDUP_REMOVED lines=8> */
.L_x_4734:
[----:B------:R-:W-:Y:S01]  /*15f0*/  MOV R13, R0 ;  /* 0x00000000000d7202 */ /* 0x000fe20000000f00 */
[----:B------:R-:W-:-:S07]  /*1600*/  IMAD.MOV.U32 R4, RZ, RZ, R14 ;  /* 0x000000ffff047224 */ /* 0x000fce00078e000e */
[----:B------:R-:W-:Y:S05]  /*1610*/  WARPSYNC.COLLECTIVE R15, `(.L_x_4735) ;  /* 0x000000000f087348 */ /* 0x000fea0003c00000 */
[----:B------:R0:W1:Y:S02]  /*1620*/  SHFL.DOWN P6, R14, R13, R12, R11 ;  /* 0x0800000c0d0e7389 */ /* 0x00006400000c000b */
[----:B01----:R-:W-:Y:S05]  /*1630*/  ENDCOLLECTIVE ;  /* 0x000000000000791b */ /* 0x003fea0003800000 */
.L_x_4735:
[----:B------:R-:W-:Y:S05]  /*1640*/  BRA `(.L_x_4736) ;  /* 0xfffffff400187947 */ /* 0x000fea000383ffff */
.L_x_4702:
        /* <DEDUP_REMOVED lines=8> */
.L_x_4738:
[----:B------:R-:W-:Y:S05]  /*16d0*/  BSYNC B0 ;  /* 0x0000000000007941 */ /* 0x000fea0003800000 */
.L_x_4737:
        /* <DEDUP_REMOVED lines=8> */
.L_x_4739:
[----:B------:R-:W-:Y:S01]  /*1760*/  IMAD.MOV.U32 R13, RZ, RZ, R0 ;  /* 0x000000ffff0d7224 */ /* 0x000fe200078e0000 */
[----:B------:R-:W-:-:S07]  /*1770*/  MOV R4, R14 ;  /* 0x0000000e00047202 */ /* 0x000fce0000000f00 */
[----:B------:R-:W-:Y:S05]  /*1780*/  WARPSYNC.COLLECTIVE R15, `(.L_x_4740) ;  /* 0x000000000f087348 */ /* 0x000fea0003c00000 */
[----:B------:R0:W1:Y:S02]  /*1790*/  SHFL.DOWN P6, R14, R13, R12, R11 ;  /* 0x0800000c0d0e7389 */ /* 0x00006400000c000b */
[----:B01----:R-:W-:Y:S05]  /*17a0*/  ENDCOLLECTIVE ;  /* 0x000000000000791b */ /* 0x003fea0003800000 */
.L_x_4740:
[----:B------:R-:W-:Y:S05]  /*17b0*/  BRA `(.L_x_4741) ;  /* 0xfffffff400387947 */ /* 0x000fea000383ffff */
.L_x_4707:
        /* <DEDUP_REMOVED lines=8> */
.L_x_4743:
[----:B------:R-:W-:Y:S05]  /*1840*/  BSYNC B0 ;  /* 0x0000000000007941 */ /* 0x000fea0003800000 */
.L_x_4742:
[----:B------:R-:W-:Y:S05]  /*1850*/  BRA `(.L_x_4744) ;  /* 0xfffffff400807947 */ /* 0x000fea000383ffff */
.L_x_4708:
        /* <DEDUP_REMOVED lines=8> */
.L_x_4746:
[----:B------:R-:W-:Y:S05]  /*18e0*/  BSYNC B0 ;  /* 0x0000000000007941 */ /* 0x000fea0003800000 */
.L_x_4745:
[----:B------:R-:W-:Y:S05]  /*18f0*/  BRA `(.L_x_4747) ;  /* 0xfffffff400607947 */ /* 0x000fea000383ffff */
.L_x_4709:
        /* <DEDUP_REMOVED lines=8> */
.L_x_4749:
[----:B------:R-:W-:Y:S05]  /*1980*/  BSYNC B0 ;  /* 0x0000000000007941 */ /* 0x000fea0003800000 */
.L_x_4748:
[----:B------:R-:W-:Y:S05]  /*1990*/  BRA `(.L_x_4750) ;  /* 0xfffffff400407947 */ /* 0x000fea000383ffff */
        .weak           $__internal_49_$__cuda_sm3x_div_rn_noftz_f32_slowpath
        .type           $__internal_49_$__cuda_sm3x_div_rn_noftz_f32_slowpath,@function
        .size           $__internal_49_$__cuda_sm3x_div_rn_noftz_f32_slowpath,(.L_x_7672 - $__internal_49_$__cuda_sm3x_div_rn_noftz_f32_slowpath)
$__internal_49_$__cuda_sm3x_div_rn_noftz_f32_slowpath:
        /* <DEDUP_REMOVED lines=34> */
.L_x_4752:
        /* <DEDUP_REMOVED lines=32> */
[C---:B------:R-:W-:Y:S02]  /*1dc0*/  ISETP.NE.AND P4, PT, R15.reuse, RZ, PT ;  /* 0x000000ff0f00720c */ /* 0x040fe40003f85270 */
        /* <DEDUP_REMOVED lines=18> */
.L_x_4759:
[----:B------:R-:W-:-:S04]  /*1ef0*/  LOP3.LUT R8, R8, 0x80000000, RZ, 0xc0, !PT ;  /* 0x8000000008087812 */ /* 0x000fc800078ec0ff */
[----:B------:R-:W-:Y:S01]  /*1f00*/  LOP3.LUT R8, R8, 0x7f800000, RZ, 0xfc, !PT ;  /* 0x7f80000008087812 */ /* 0x000fe200078efcff */
[----:B------:R-:W-:Y:S06]  /*1f10*/  BRA `(.L_x_4760) ;  /* 0x0000000000047947 */ /* 0x000fec0003800000 */
.L_x_4758:
[----:B------:R-:W-:-:S07]  /*1f20*/  LEA R8, R39, R8, 0x17 ;  /* 0x0000000827087211 */ /* 0x000fce00078eb8ff */
.L_x_4760:
[----:B------:R-:W-:Y:S05]  /*1f30*/  BSYNC.RECONVERGENT B3 ;  /* 0x0000000000037941 */ /* 0x000fea0003800200 */
.L_x_4757:
[----:B------:R-:W-:Y:S05]  /*1f40*/  BRA `(.L_x_4761) ;  /* 0x0000000000207947 */ /* 0x000fea0003800000 */
.L_x_4756:
[----:B------:R-:W-:-:S04]  /*1f50*/  LOP3.LUT R8, R11, 0x80000000, R14, 0x48, !PT ;  /* 0x800000000b087812 */ /* 0x000fc800078e480e */
[----:B------:R-:W-:Y:S01]  /*1f60*/  LOP3.LUT R8, R8, 0x7f800000, RZ, 0xfc, !PT ;  /* 0x7f80000008087812 */ /* 0x000fe200078efcff */
[----:B------:R-:W-:Y:S06]  /*1f70*/  BRA `(.L_x_4761) ;  /* 0x0000000000147947 */ /* 0x000fec0003800000 */
.L_x_4755:
[----:B------:R-:W-:Y:S01]  /*1f80*/  LOP3.LUT R8, R11, 0x80000000, R14, 0x48, !PT ;  /* 0x800000000b087812 */ /* 0x000fe200078e480e */
[----:B------:R-:W-:Y:S06]  /*1f90*/  BRA `(.L_x_4761) ;  /* 0x00000000000c7947 */ /* 0x000fec0003800000 */
.L_x_4754:
[----:B------:R-:W0:Y:S01]  /*1fa0*/  MUFU.RSQ R8, -QNAN ;  /* 0xffc0000000087908 */ /* 0x000e220000001400 */
[----:B------:R-:W-:Y:S05]  /*1fb0*/  BRA `(.L_x_4761) ;  /* 0x0000000000047947 */ /* 0x000fea0003800000 */
.L_x_4753:
[----:B------:R-:W-:-:S07]  /*1fc0*/  FADD.FTZ R8, R14, R11 ;  /* 0x0000000b0e087221 */ /* 0x000fce0000010000 */
.L_x_4761:
[----:B------:R-:W-:Y:S05]  /*1fd0*/  BSYNC.RECONVERGENT B2 ;  /* 0x0000000000027941 */ /* 0x000fea0003800200 */
.L_x_4751:
[----:B------:R-:W-:-:S04]  /*1fe0*/  IMAD.MOV.U32 R11, RZ, RZ, 0x0 ;  /* 0x00000000ff0b7424 */ /* 0x000fc800078e00ff */
[----:B0-----:R-:W-:Y:S05]  /*1ff0*/  RET.REL.NODEC R10 `(_Z17LayerNormWarpImplI10DirectLoadIffE11DirectStoreIffEfLi1ELi1ELi0ELi4ELi2ELb1EEvT_T0_lld) ;  /* 0xffffffe00a007950 */ /* 0x001fea0003c3ffff */
.L_x_4762:
        /* <DEDUP_REMOVED lines=16> */
.L_x_7672:


//--------------------- .text._Z17LayerNormWarpImplI10DirectLoadIffE11DirectStoreIffEfLi1ELi1ELi1ELi4ELi2ELb0EEvT_T0_lld --------------------------
	.section	.text._Z17LayerNormWarpImplI10DirectLoadIffE11DirectStoreIffEfLi1ELi1ELi1ELi4ELi2ELb0EEvT_T0_lld,"ax",@progbits
	.align	128
        .global         _Z17LayerNormWarpImplI10DirectLoadIffE11DirectStoreIffEfLi1ELi1ELi1ELi4ELi2ELb0EEvT_T0_lld
        .type           _Z17LayerNormWarpImplI10DirectLoadIffE11DirectStoreIffEfLi1ELi1ELi1ELi4ELi2ELb0EEvT_T0_lld,@function
        .size           _Z17LayerNormWarpImplI10DirectLoadIffE11DirectStoreIffEfLi1ELi1ELi1ELi4ELi2ELb0EEvT_T0_lld,(.L_x_7673 - _Z17LayerNormWarpImplI10DirectLoadIffE11DirectStoreIffEfLi1ELi1ELi1ELi4ELi2ELb0EEvT_T0_lld)
        .other          _Z17LayerNormWarpImplI10DirectLoadIffE11DirectStoreIffEfLi1ELi1ELi1ELi4ELi2ELb0EEvT_T0_lld,@"STO_CUDA_ENTRY STV_DEFAULT"
_Z17LayerNormWarpImplI10DirectLoadIffE11DirectStoreIffEfLi1ELi1ELi1ELi4ELi2ELb0EEvT_T0_lld:
.text._Z17LayerNormWarpImplI10DirectLoadIffE11DirectStoreIffEfLi1ELi1ELi1ELi4ELi2ELb0EEvT_T0_lld:
        /* <DEDUP_REMOVED lines=25> */
.L_x_4763:
        /* <DEDUP_REMOVED lines=27> */
[----:B-1----:R-:W-:Y:S01]  /*0340*/  IMAD R3, R33, UR9, R19 ;  /* 0x0000000921037c24 */ /* 0x002fe2000f8e0213 */
[----:B------:R-:W-:Y:S01]  /*0350*/  SHF.L.U32 R26, R25, 0x1, RZ ;  /* 0x00000001191a7819 */ /* 0x000fe200000006ff */
[----:B------:R-:W-:Y:S01]  /*0360*/  IMAD.MOV.U32 R20, RZ, RZ, R6 ;  /* 0x000000ffff147224 */ /* 0x000fe200078e0006 */
[----:B------:R-:W-:Y:S01]  /*0370*/  MOV R21, R7 ;  /* 0x0000000700157202 */ /* 0x000fe20000000f00 */
[----:B------:R-:W-:Y:S01]  /*0380*/  IMAD.MOV.U32 R34, RZ, RZ, RZ ;  /* 0x000000ffff227224 */ /* 0x000fe200078e00ff */
[----:B------:R-:W-:Y:S02]  /*0390*/  LEA.HI.X R27, R32, UR7, RZ, 0x2, P0 ;  /* 0x00000007201b7c11 */ /* 0x000fe400080f14ff */
[----:B------:R-:W-:-:S02]  /*03a0*/  SHF.R.U32.HI R25, RZ, 0x1d, R25 ;  /* 0x0000001dff197819 */ /* 0x000fc40000011619 */
[----:B------:R-:W-:Y:S02]  /*03b0*/  LOP3.LUT R24, R24, 0x4, RZ, 0xfc, !PT ;  /* 0x0000000418187812 */ /* 0x000fe400078efcff */
[----:B------:R-:W-:Y:S02]  /*03c0*/  SHF.L.U64.HI R23, R16, 0x3, R23 ;  /* 0x0000000310177819 */ /* 0x000fe40000010217 */
[----:B0-----:R-:W-:-:S07]  /*03d0*/  SHF.L.U64.HI R22, R18, 0x3, R3 ;  /* 0x0000000312167819 */ /* 0x001fce0000010203 */
.L_x_4782:
        /* <DEDUP_REMOVED lines=8> */
[----:B----4-:R-:W-:-:S03]  /*0460*/  MOV R8, R4 ;  /* 0x0000000400087202 */ /* 0x010fc60000000f00 */
        /* <DEDUP_REMOVED lines=11> */
[----:B------:R-:W3:Y:S02]  /*0520*/  SHFL.DOWN PT, R9, R9, 0x2, 0x1c1f ;  /* 0x085c1f0009097f89 */ /* 0x000ee400000e0000 */
.L_x_4787:
[----:B---3--:R-:W-:Y:S01]  /*0530*/  FSETP.NEU.AND P0, PT, R9, RZ, PT ;  /* 0x000000ff0900720b */ /* 0x008fe20003f0d000 */
[----:B------:R-:W-:-:S12]  /*0540*/  HFMA2 R4, -RZ, RZ, 1.875, 0 ;  /* 0x3f800000ff047431 */ /* 0x000fd800000001ff */
        /* <DEDUP_REMOVED lines=9> */
[----:B------:R-:W-:Y:S01]  /*05e0*/  IMAD.MOV.U32 R4, RZ, RZ, R14 ;  /* 0x000000ffff047224 */ /* 0x000fe200078e000e */
[----:B----4-:R-:W-:Y:S06]  /*05f0*/  @!P0 BRA `(.L_x_4766) ;  /* 0x00000000000c8947 */ /* 0x010fec0003800000 */
[----:B------:R-:W-:-:S07]  /*0600*/  MOV R10, 0x620 ;  /* 0x00000620000a7802 */ /* 0x000fce0000000f00 */
[----:B012--5:R-:W-:Y:S05]  /*0610*/  CALL.REL.NOINC `($__internal_50_$__cuda_sm3x_div_rn_noftz_f32_slowpath) ;  /* 0x0000001400047944 */ /* 0x027fea0003c00000 */
[----:B------:R-:W-:-:S07]  /*0620*/  MOV R11, R9 ;  /* 0x00000009000b7202 */ /* 0x000fce0000000f00 */
.L_x_4766:
[----:B-1----:R-:W-:-:S04]  /*0630*/  FADD R7, R7, -R6 ;  /* 0x8000000607077221 */ /* 0x002fc80000000000 */
[C---:B------:R-:W-:Y:S01]  /*0640*/  FMUL R9, R7.reuse, R7 ;  /* 0x0000000707097220 */ /* 0x040fe20000400000 */
[----:B0-----:R-:W-:-:S03]  /*0650*/  FFMA R6, R7, R11, R6 ;  /* 0x0000000b07067223 */ /* 0x001fc60000000006 */
[----:B--2---:R-:W-:-:S04]  /*0660*/  FFMA R8, R9, R11, R8 ;  /* 0x0000000b09087223 */ /* 0x004fc80000000008 */
[----:B------:R-:W-:-:S07]  /*0670*/  FADD R5, R5, R8 ;  /* 0x0000000805057221 */ /* 0x000fce0000000000 */
.L_x_4765:
[----:B------:R-:W-:-:S03]  /*0680*/  UMOV UR4, 0xffffffff ;  /* 0xffffffff00047882 */ /* 0x000fc60000000000 */
[----:B------:R-:W-:Y:S05]  /*0690*/  BRA.DIV UR4, `(.L_x_4767) ;  /* 0x0000000e04007947 */ /* 0x000fea000b800000 */
[----:B-1----:R1:W3:Y:S04]  /*06a0*/  SHFL.DOWN PT, R7, R6, 0x1, 0x1c1f ;  /* 0x083c1f0006077f89 */ /* 0x0022e800000e0000 */
[----:B--2---:R1:W2:Y:S04]  /*06b0*/  SHFL.DOWN PT, R8, R5, 0x1, 0x1c1f ;  /* 0x083c1f0005087f89 */ /* 0x0042a800000e0000 */
[----:B------:R1:W4:Y:S02]  /*06c0*/  SHFL.DOWN PT, R9, R4, 0x1, 0x1c1f ;  /* 0x083c1f0004097f89 */ /* 0x00032400000e0000 */
.L_x_4792:
        /* <DEDUP_REMOVED lines=11> */
[----:B------:R-:W-:-:S07]  /*0780*/  MOV R10, 0x7a0 ;  /* 0x000007a0000a7802 */ /* 0x000fce0000000f00 */
[----:B-123-5:R-:W-:Y:S05]  /*0790*/  CALL.REL.NOINC `($__internal_50_$__cuda_sm3x_div_rn_noftz_f32_slowpath) ;  /* 0x0000001000a47944 */ /* 0x02efea0003c00000 */
[----:B------:R-:W-:-:S07]  /*07a0*/  IMAD.MOV.U32 R11, RZ, RZ, R9 ;  /* 0x000000ffff0b7224 */ /* 0x000fce00078e0009 */
.L_x_4769:
[----:B---3--:R-:W-:-:S04]  /*07b0*/  FADD R7, -R6, R7 ;  /* 0x0000000706077221 */ /* 0x008fc80000000100 */
[C---:B------:R-:W-:Y:S01]  /*07c0*/  FMUL R9, R7.reuse, R7 ;  /* 0x0000000707097220 */ /* 0x040fe20000400000 */
[----:B-1----:R-:W-:-:S03]  /*07d0*/  FFMA R6, R7, R11, R6 ;  /* 0x0000000b07067223 */ /* 0x002fc60000000006 */
[----:B------:R-:W-:Y:S01]  /*07e0*/  FMUL R9, R4, R9 ;  /* 0x0000000904097220 */ /* 0x000fe20000400000 */
[----:B------:R-:W-:-:S03]  /*07f0*/  MOV R4, R14 ;  /* 0x0000000e00047202 */ /* 0x000fc60000000f00 */
[----:B--2---:R-:W-:-:S04]  /*0800*/  FFMA R8, R9, R11, R8 ;  /* 0x0000000b09087223 */ /* 0x004fc80000000008 */
[----:B------:R-:W-:-:S07]  /*0810*/  FADD R5, R5, R8 ;  /* 0x0000000805057221 */ /* 0x000fce0000000000 */
.L_x_4768:
[----:B------:R-:W-:-:S03]  /*0820*/  UMOV UR4, 0xffffffff ;  /* 0xffffffff00047882 */ /* 0x000fc60000000000 */
[----:B------:R-:W-:Y:S05]  /*0830*/  BRA.DIV UR4, `(.L_x_4770) ;  /* 0x0000000a04f87947 */ /* 0x000fea000b800000 */
[----:B---3--:R3:W4:Y:S04]  /*0840*/  SHFL.IDX PT, R7, R6, RZ, 0x1c1f ;  /* 0x001c1fff06077589 */ /* 0x00872800000e0000 */
[----:B------:R3:W0:Y:S04]  /*0850*/  SHFL.IDX PT, R9, R5, RZ, 0x1c1f ;  /* 0x001c1fff05097589 */ /* 0x00062800000e0000 */
[----:B------:R3:W0:Y:S02]  /*0860*/  SHFL.IDX PT, R14, R4, RZ, 0x1c1f ;  /* 0x001c1fff040e7589 */ /* 0x00062400000e0000 */
.L_x_4797:
[----:B01-3--:R-:W0:Y:S01]  /*0870*/  MUFU.RCP R5, R14 ;  /* 0x0000000e00057308 */ /* 0x00be220000001000 */
[----:B------:R-:W-:Y:S07]  /*0880*/  BSSY.RECONVERGENT B0, `(.L_x_4771) ;  /* 0x000000b000007945 */ /* 0x000fee0003800200 */
        /* <DEDUP_REMOVED lines=8> */
[----:B--2-45:R-:W-:Y:S05]  /*0910*/  CALL.REL.NOINC `($__internal_50_$__cuda_sm3x_div_rn_noftz_f32_slowpath) ;  /* 0x0000001000447944 */ /* 0x034fea0003c00000 */
[----:B------:R-:W-:-:S07]  /*0920*/  IMAD.MOV.U32 R4, RZ, RZ, R9 ;  /* 0x000000ffff047224 */ /* 0x000fce00078e0009 */
.L_x_4772:
[----:B------:R-:W-:Y:S05]  /*0930*/  BSYNC.RECONVERGENT B0 ;  /* 0x0000000000007941 */ /* 0x000fea0003800200 */
.L_x_4771:
[----:B------:R-:W-:Y:S01]  /*0940*/  FMNMX R5, RZ, R4, !PT ;  /* 0x00000004ff057209 */ /* 0x000fe20007800000 */
[----:B----4-:R-:W-:Y:S01]  /*0950*/  FADD R2, R2, -R7 ;  /* 0x8000000702027221 */ /* 0x010fe20000000000 */
[----:B------:R-:W-:Y:S01]  /*0960*/  SHF.R.S32.HI R4, RZ, 0x1f, R26 ;  /* 0x0000001fff047819 */ /* 0x000fe2000001141a */
[----:B------:R-:W-:Y:S02]  /*0970*/  UMOV UR4, 0xffffffff ;  /* 0xffffffff00047882 */ /* 0x000fe40000000000 */
[----:B--2---:R-:W-:Y:S01]  /*0980*/  FADD R8, R28, R5 ;  /* 0x000000051c087221 */ /* 0x004fe20000000000 */
[----:B------:R-:W-:Y:S02]  /*0990*/  IMAD.MOV.U32 R5, RZ, RZ, RZ ;  /* 0x000000ffff057224 */ /* 0x000fe400078e00ff */
[----:B------:R-:W-:Y:S01]  /*09a0*/  IMAD R11, R4, UR42, RZ ;  /* 0x0000002a040b7c24 */ /* 0x000fe2000f8e02ff */
[----:B------:R-:W-:Y:S02]  /*09b0*/  MOV R4, R32 ;  /* 0x0000002000047202 */ /* 0x000fe40000000f00 */
        /* <DEDUP_REMOVED lines=16> */
[----:B------:R-:W-:-:S03]  /*0ac0*/  FFMA R6, R0, R7, RZ ;  /* 0x0000000700067223 */ /* 0x000fc600000000ff */
[----:B------:R-:W2:Y:S04]  /*0ad0*/  SHFL.DOWN PT, R9, R9, 0x2, 0x1c1f ;  /* 0x085c1f0009097f89 */ /* 0x000ea800000e0000 */
[----:B------:R0:W3:Y:S02]  /*0ae0*/  SHFL.DOWN PT, R5, R6, 0x2, 0x1c1f ;  /* 0x085c1f0006057f89 */ /* 0x0000e400000e0000 */
.L_x_4802:
        /* <DEDUP_REMOVED lines=14> */
[----:B-1-3--:R-:W-:Y:S05]  /*0bd0*/  CALL.REL.NOINC `($__internal_50_$__cuda_sm3x_div_rn_noftz_f32_slowpath) ;  /* 0x0000000c00947944 */ /* 0x00afea0003c00000 */
[----:B------:R-:W-:-:S07]  /*0be0*/  MOV R6, R9 ;  /* 0x0000000900067202 */ /* 0x000fce0000000f00 */
.L_x_4775:
[----:B-1----:R-:W-:Y:S01]  /*0bf0*/  FADD R4, -R3, R4 ;  /* 0x0000000403047221 */ /* 0x002fe20000000100 */
[----:B------:R-:W-:-:S03]  /*0c00*/  FFMA R10, R0, R7, RZ ;  /* 0x00000007000a7223 */ /* 0x000fc600000000ff */
[C---:B------:R-:W-:Y:S01]  /*0c10*/  FMUL R8, R4.reuse, R4 ;  /* 0x0000000404087220 */ /* 0x040fe20000400000 */
[----:B------:R-:W-:-:S03]  /*0c20*/  FFMA R3, R4, R6, R3 ;  /* 0x0000000604037223 */ /* 0x000fc60000000003 */
[----:B---3--:R-:W-:-:S04]  /*0c30*/  FFMA R5, R8, R6, R5 ;  /* 0x0000000608057223 */ /* 0x008fc80000000005 */
[----:B------:R-:W-:-:S07]  /*0c40*/  FADD R6, R10, R5 ;  /* 0x000000050a067221 */ /* 0x000fce0000000000 */
.L_x_4774:
[----:B------:R-:W-:-:S03]  /*0c50*/  UMOV UR4, 0xffffffff ;  /* 0xffffffff00047882 */ /* 0x000fc60000000000 */
[----:B------:R-:W-:Y:S05]  /*0c60*/  BRA.DIV UR4, `(.L_x_4776) ;  /* 0x0000000a04b47947 */ /* 0x000fea000b800000 */
[----:B------:R2:W4:Y:S04]  /*0c70*/  SHFL.DOWN PT, R8, R3, 0x1, 0x1c1f ;  /* 0x083c1f0003087f89 */ /* 0x00052800000e0000 */
[----:B-1----:R2:W1:Y:S04]  /*0c80*/  SHFL.DOWN PT, R4, R6, 0x1, 0x1c1f ;  /* 0x083c1f0006047f89 */ /* 0x00246800000e0000 */
[----:B------:R2:W0:Y:S02]  /*0c90*/  SHFL.DOWN PT, R9, R2, 0x1, 0x1c1f ;  /* 0x083c1f0002097f89 */ /* 0x00042400000e0000 */
.L_x_4807:
        /* <DEDUP_REMOVED lines=11> */
[----:B------:R-:W-:-:S07]  /*0d50*/  MOV R10, 0xd70 ;  /* 0x00000d70000a7802 */ /* 0x000fce0000000f00 */
[----:B-12-4-:R-:W-:Y:S05]  /*0d60*/  CALL.REL.NOINC `($__internal_50_$__cuda_sm3x_div_rn_noftz_f32_slowpath) ;  /* 0x0000000c00307944 */ /* 0x016fea0003c00000 */
[----:B------:R-:W-:-:S07]  /*0d70*/  IMAD.MOV.U32 R5, RZ, RZ, R9 ;  /* 0x000000ffff057224 */ /* 0x000fce00078e0009 */
.L_x_4778:
[----:B----4-:R-:W-:-:S04]  /*0d80*/  FADD R8, -R3, R8 ;  /* 0x0000000803087221 */ /* 0x010fc80000000100 */
[C---:B------:R-:W-:Y:S01]  /*0d90*/  FMUL R7, R8.reuse, R8 ;  /* 0x0000000808077220 */ /* 0x040fe20000400000 */
[----:B--2---:R-:W-:-:S03]  /*0da0*/  FFMA R3, R8, R5, R3 ;  /* 0x0000000508037223 */ /* 0x004fc60000000003 */
[----:B------:R-:W-:Y:S01]  /*0db0*/  FMUL R7, R2, R7 ;  /* 0x0000000702077220 */ /* 0x000fe20000400000 */
[----:B------:R-:W-:-:S03]  /*0dc0*/  MOV R2, R14 ;  /* 0x0000000e00027202 */ /* 0x000fc60000000f00 */
[----:B-1----:R-:W-:-:S04]  /*0dd0*/  FFMA R7, R7, R5, R4 ;  /* 0x0000000507077223 */ /* 0x002fc80000000004 */
[----:B------:R-:W-:-:S07]  /*0de0*/  FADD R6, R6, R7 ;  /* 0x0000000706067221 */ /* 0x000fce0000000000 */
.L_x_4777:
[----:B------:R-:W-:-:S03]  /*0df0*/  UMOV UR4, 0xffffffff ;  /* 0xffffffff00047882 */ /* 0x000fc60000000000 */
[----:B------:R-:W-:Y:S05]  /*0e00*/  BRA.DIV UR4, `(.L_x_4779) ;  /* 0x0000000a04ac7947 */ /* 0x000fea000b800000 */
[----:B--2---:R-:W0:Y:S04]  /*0e10*/  SHFL.IDX PT, R3, R3, RZ, 0x1c1f ;  /* 0x001c1fff03037589 */ /* 0x004e2800000e0000 */
[----:B------:R2:W0:Y:S04]  /*0e20*/  SHFL.IDX PT, R9, R6, RZ, 0x1c1f ;  /* 0x001c1fff06097589 */ /* 0x00042800000e0000 */
[----:B------:R2:W0:Y:S02]  /*0e30*/  SHFL.IDX PT, R14, R2, RZ, 0x1c1f ;  /* 0x001c1fff020e7589 */ /* 0x00042400000e0000 */
.L_x_4812:
[----:B0--3--:R-:W2:Y:S01]  /*0e40*/  MUFU.RCP R5, R14 ;  /* 0x0000000e00057308 */ /* 0x009ea20000001000 */
[----:B------:R-:W-:Y:S07]  /*0e50*/  BSSY.RECONVERGENT B0, `(.L_x_4780) ;  /* 0x000000b000007945 */ /* 0x000fee0003800200 */
[----:B------:R-:W0:Y:S01]  /*0e60*/  FCHK P0, R9, R14 ;  /* 0x0000000e09007302 */ /* 0x000e220000000000 */
[----:B--2---:R-:W-:-:S04]  /*0e70*/  FFMA R2, -R14, R5, 1 ;  /* 0x3f8000000e027423 */ /* 0x004fc80000000105 */
[----:B------:R-:W-:-:S04]  /*0e80*/  FFMA R2, R5, R2, R5 ;  /* 0x0000000205027223 */ /* 0x000fc80000000005 */
[----:B------:R-:W-:-:S04]  /*0e90*/  FFMA R5, R9, R2, RZ ;  /* 0x0000000209057223 */ /* 0x000fc800000000ff */
[----:B-1----:R-:W-:-:S04]  /*0ea0*/  FFMA R4, -R14, R5, R9 ;  /* 0x000000050e047223 */ /* 0x002fc80000000109 */
[----:B------:R-:W-:Y:S01]  /*0eb0*/  FFMA R2, R2, R4, R5 ;  /* 0x0000000402027223 */ /* 0x000fe20000000005 */
[----:B0-----:R-:W-:Y:S06]  /*0ec0*/  @!P0 BRA `(.L_x_4781) ;  /* 0x00000000000c8947 */ /* 0x001fec0003800000 */
[----:B------:R-:W-:-:S07]  /*0ed0*/  MOV R10, 0xef0 ;  /* 0x00000ef0000a7802 */ /* 0x000fce0000000f00 */
[----:B----4-:R-:W-:Y:S05]  /*0ee0*/  CALL.REL.NOINC `($__internal_50_$__cuda_sm3x_div_rn_noftz_f32_slowpath) ;  /* 0x0000000800d07944 */ /* 0x010fea0003c00000 */
[----:B------:R-:W-:-:S07]  /*0ef0*/  IMAD.MOV.U32 R2, RZ, RZ, R9 ;  /* 0x000000ffff027224 */ /* 0x000fce00078e0009 */
.L_x_4781:
[----:B------:R-:W-:Y:S05]  /*0f00*/  BSYNC.RECONVERGENT B0 ;  /* 0x0000000000007941 */ /* 0x000fea0003800200 */
.L_x_4780:
        /* <DEDUP_REMOVED lines=32> */
.L_x_4764:
[----:B------:R-:W-:Y:S01]  /*1110*/  HFMA2 R11, -RZ, RZ, 0, 0.004024505615234375 ;  /* 0x00001c1fff0b7431 */ /* 0x000fe200000001ff */
        /* <DEDUP_REMOVED lines=8> */
.L_x_4784:
[----:B------:R-:W-:Y:S05]  /*11a0*/  BSYNC B0 ;  /* 0x0000000000007941 */ /* 0x000fea0003800000 */
.L_x_4783:
        /* <DEDUP_REMOVED lines=8> */
.L_x_4785:
[----:B------:R-:W-:Y:S01]  /*1230*/  IMAD.MOV.U32 R13, RZ, RZ, R9 ;  /* 0x000000ffff0d7224 */ /* 0x000fe200078e0009 */
[----:B------:R-:W-:-:S07]  /*1240*/  MOV R8, R14 ;  /* 0x0000000e00087202 */ /* 0x000fce0000000f00 */
[----:B------:R-:W-:Y:S05]  /*1250*/  WARPSYNC.COLLECTIVE R15, `(.L_x_4786) ;  /* 0x000000000f087348 */ /* 0x000fea0003c00000 */
[----:B------:R0:W1:Y:S02]  /*1260*/  SHFL.DOWN P6, R14, R13, R12, R11 ;  /* 0x0800000c0d0e7389 */ /* 0x00006400000c000b */
[----:B01----:R-:W-:Y:S05]  /*1270*/  ENDCOLLECTIVE ;  /* 0x000000000000791b */ /* 0x003fea0003800000 */
.L_x_4786:
[----:B------:R-:W-:Y:S01]  /*1280*/  MOV R9, R14 ;  /* 0x0000000e00097202 */ /* 0x000fe20000000f00 */
[----:B------:R-:W-:Y:S06]  /*1290*/  BRA `(.L_x_4787) ;  /* 0xfffffff000a47947 */ /* 0x000fec000383ffff */
.L_x_4767:
[----:B------:R-:W-:Y:S01]  /*12a0*/  HFMA2 R11, -RZ, RZ, 0, 0.004024505615234375 ;  /* 0x00001c1fff0b7431 */ /* 0x000fe200000001ff */
[----:B------:R-:W-:Y:S01]  /*12b0*/  BSSY B0, `(.L_x_4788) ;  /* 0x0000007000007945 */ /* 0x000fe20003800000 */
[----:B------:R-:W-:Y:S01]  /*12c0*/  MOV R13, R6 ;  /* 0x00000006000d7202 */ /* 0x000fe20000000f00 */
[----:B------:R-:W-:Y:S01]  /*12d0*/  IMAD.MOV.U32 R12, RZ, RZ, 0x1 ;  /* 0x00000001ff0c7424 */ /* 0x000fe200078e00ff */
[----:B------:R-:W-:-:S07]  /*12e0*/  MOV R15, 0xffffffff ;  /* 0xffffffff000f7802 */ /* 0x000fce0000000f00 */
[----:B012--5:R-:W-:Y:S05]  /*12f0*/  WARPSYNC.COLLECTIVE R15, `(.L_x_4789) ;  /* 0x000000000f087348 */ /* 0x027fea0003c00000 */
[----:B------:R3:W4:Y:S02]  /*1300*/  SHFL.DOWN P6, R14, R13, R12, R11 ;  /* 0x0800000c0d0e7389 */ /* 0x00072400000c000b */
[----:B012345:R-:W-:Y:S05]  /*1310*/  ENDCOLLECTIVE ;  /* 0x000000000000791b */ /* 0x03ffea0003800000 */
.L_x_4789:
[----:B------:R-:W-:Y:S05]  /*1320*/  BSYNC B0 ;  /* 0x0000000000007941 */ /* 0x000fea0003800000 */
.L_x_4788:
        /* <DEDUP_REMOVED lines=8> */
.L_x_4790:
[----:B------:R-:W-:Y:S01]  /*13b0*/  IMAD.MOV.U32 R13, RZ, RZ, R4 ;  /* 0x000000ffff0d7224 */ /* 0x000fe200078e0004 */
[----:B------:R-:W-:-:S07]  /*13c0*/  MOV R8, R14 ;  /* 0x0000000e00087202 */ /* 0x000fce0000000f00 */
[----:B------:R-:W-:Y:S05]  /*13d0*/  WARPSYNC.COLLECTIVE R15, `(.L_x_4791) ;  /* 0x000000000f087348 */ /* 0x000fea0003c00000 */
[----:B------:R0:W1:Y:S02]  /*13e0*/  SHFL.DOWN P6, R14, R13, R12, R11 ;  /* 0x0800000c0d0e7389 */ /* 0x00006400000c000b */
[----:B01----:R-:W-:Y:S05]  /*13f0*/  ENDCOLLECTIVE ;  /* 0x000000000000791b */ /* 0x003fea0003800000 */
.L_x_4791:
[----:B------:R-:W-:Y:S01]  /*1400*/  MOV R9, R14 ;  /* 0x0000000e00097202 */ /* 0x000fe20000000f00 */
[----:B------:R-:W-:Y:S06]  /*1410*/  BRA `(.L_x_4792) ;  /* 0xfffffff000ac7947 */ /* 0x000fec000383ffff */
.L_x_4770:
[----:B------:R-:W-:Y:S01]  /*1420*/  HFMA2 R11, -RZ, RZ, 0, 0.004024505615234375 ;  /* 0x00001c1fff0b7431 */ /* 0x000fe200000001ff */
[----:B------:R-:W-:Y:S01]  /*1430*/  BSSY B0, `(.L_x_4793) ;  /* 0x0000007000007945 */ /* 0x000fe20003800000 */
[----:B------:R-:W-:Y:S01]  /*1440*/  MOV R13, R6 ;  /* 0x00000006000d7202 */ /* 0x000fe20000000f00 */
[----:B------:R-:W-:Y:S01]  /*1450*/  IMAD.MOV.U32 R12, RZ, RZ, RZ ;  /* 0x000000ffff0c7224 */ /* 0x000fe200078e00ff */
[----:B------:R-:W-:-:S07]  /*1460*/  MOV R15, 0xffffffff ;  /* 0xffffffff000f7802 */ /* 0x000fce0000000f00 */
[----:B0123-5:R-:W-:Y:S05]  /*1470*/  WARPSYNC.COLLECTIVE R15, `(.L_x_4794) ;  /* 0x000000000f087348 */ /* 0x02ffea0003c00000 */
[----:B------:R4:W0:Y:S02]  /*1480*/  SHFL.IDX P6, R14, R13, R12, R11 ;  /* 0x0000000c0d0e7389 */ /* 0x00082400000c000b */
[----:B012345:R-:W-:Y:S05]  /*1490*/  ENDCOLLECTIVE ;  /* 0x000000000000791b */ /* 0x03ffea0003800000 */
.L_x_4794:
[----:B------:R-:W-:Y:S05]  /*14a0*/  BSYNC B0 ;  /* 0x0000000000007941 */ /* 0x000fea0003800000 */
.L_x_4793:
        /* <DEDUP_REMOVED lines=8> */
.L_x_4795:
[----:B------:R-:W-:Y:S01]  /*1530*/  IMAD.MOV.U32 R13, RZ, RZ, R4 ;  /* 0x000000ffff0d7224 */ /* 0x000fe200078e0004 */
[----:B------:R-:W-:-:S07]  /*1540*/  MOV R9, R14 ;  /* 0x0000000e00097202 */ /* 0x000fce0000000f00 */
[----:B------:R-:W-:Y:S05]  /*1550*/  WARPSYNC.COLLECTIVE R15, `(.L_x_4796) ;  /* 0x000000000f087348 */ /* 0x000fea0003c00000 */
[----:B------:R0:W1:Y:S02]  /*1560*/  SHFL.IDX P6, R14, R13, R12, R11 ;  /* 0x0000000c0d0e7389 */ /* 0x00006400000c000b */
[----:B01----:R-:W-:Y:S05]  /*1570*/  ENDCOLLECTIVE ;  /* 0x000000000000791b */ /* 0x003fea0003800000 */
.L_x_4796:
[----:B------:R-:W-:Y:S05]  /*1580*/  BRA `(.L_x_4797) ;  /* 0xfffffff000b87947 */ /* 0x000fea000383ffff */
.L_x_4773:
[C---:B0-----:R-:W-:Y:S01]  /*1590*/  FADD R7, R0.reuse, -R3 ;  /* 0x8000000300077221 */ /* 0x041fe20000000000 */
[----:B------:R-:W-:Y:S01]  /*15a0*/  HFMA2 R9, -RZ, RZ, 1.875, 0 ;  /* 0x3f800000ff097431 */ /* 0x000fe200000001ff */
[----:B------:R-:W-:Y:S01]  /*15b0*/  BSSY B0, `(.L_x_4798) ;  /* 0x0000009000007945 */ /* 0x000fe20003800000 */
[----:B------:R-:W-:Y:S02]  /*15c0*/  HFMA2 R11, -RZ, RZ, 0, 0.004024505615234375 ;  /* 0x00001c1fff0b7431 */ /* 0x000fe400000001ff */
[----:B------:R-:W-:Y:S01]  /*15d0*/  FFMA R6, R0, R7, RZ ;  /* 0x0000000700067223 */ /* 0x000fe200000000ff */
[----:B------:R-:W-:Y:S01]  /*15e0*/  MOV R13, R3 ;  /* 0x00000003000d7202 */ /* 0x000fe20000000f00 */
[----:B------:R-:W-:Y:S01]  /*15f0*/  IMAD.MOV.U32 R12, RZ, RZ, 0x2 ;  /* 0x00000002ff0c7424 */ /* 0x000fe200078e00ff */
[----:B------:R-:W-:-:S07]  /*1600*/  MOV R15, 0xffffffff ;  /* 0xffffffff000f7802 */ /* 0x000fce0000000f00 */
[----:B------:R-:W-:Y:S05]  /*1610*/  WARPSYNC.COLLECTIVE R15, `(.L_x_4799) ;  /* 0x000000000f087348 */ /* 0x000fea0003c00000 */
[----:B------:R0:W1:Y:S02]  /*1620*/  SHFL.DOWN P6, R14, R13, R12, R11 ;  /* 0x0800000c0d0e7389 */ /* 0x00006400000c000b */
[----:B01----:R-:W-:Y:S05]  /*1630*/  ENDCOLLECTIVE ;  /* 0x000000000000791b */ /* 0x003fea0003800000 */
.L_x_4799:
[----:B------:R-:W-:Y:S05]  /*1640*/  BSYNC B0 ;  /* 0x0000000000007941 */ /* 0x000fea0003800000 */
.L_x_4798:
        /* <DEDUP_REMOVED lines=8> */
.L_x_4800:
[----:B------:R-:W-:Y:S01]  /*16d0*/  IMAD.MOV.U32 R13, RZ, RZ, R9 ;  /* 0x000000ffff0d7224 */ /* 0x000fe200078e0009 */
[----:B------:R-:W-:-:S07]  /*16e0*/  MOV R5, R14 ;  /* 0x0000000e00057202 */ /* 0x000fce0000000f00 */
[----:B------:R-:W-:Y:S05]  /*16f0*/  WARPSYNC.COLLECTIVE R15, `(.L_x_4801) ;  /* 0x000000000f087348 */ /* 0x000fea0003c00000 */
[----:B------:R0:W1:Y:S02]  /*1700*/  SHFL.DOWN P6, R14, R13, R12, R11 ;  /* 0x0800000c0d0e7389 */ /* 0x00006400000c000b */
[----:B01----:R-:W-:Y:S05]  /*1710*/  ENDCOLLECTIVE ;  /* 0x000000000000791b */ /* 0x003fea0003800000 */
.L_x_4801:
[----:B------:R-:W-:Y:S01]  /*1720*/  MOV R9, R14 ;  /* 0x0000000e00097202 */ /* 0x000fe20000000f00 */
[----:B------:R-:W-:Y:S06]  /*1730*/  BRA `(.L_x_4802) ;  /* 0xfffffff000ec7947 */ /* 0x000fec000383ffff */
.L_x_4776:
[----:B------:R-:W-:Y:S01]  /*1740*/  HFMA2 R11, -RZ, RZ, 0, 0.004024505615234375 ;  /* 0x00001c1fff0b7431 */ /* 0x000fe200000001ff */
[----:B------:R-:W-:Y:S01]  /*1750*/  BSSY B0, `(.L_x_4803) ;  /* 0x0000007000007945 */ /* 0x000fe20003800000 */
[----:B------:R-:W-:Y:S01]  /*1760*/  MOV R13, R3 ;  /* 0x00000003000d7202 */ /* 0x000fe20000000f00 */
[----:B------:R-:W-:Y:S01]  /*1770*/  IMAD.MOV.U32 R12, RZ, RZ, 0x1 ;  /* 0x00000001ff0c7424 */ /* 0x000fe200078e00ff */
[----:B------:R-:W-:-:S07]  /*1780*/  MOV R15, 0xffffffff ;  /* 0xffffffff000f7802 */ /* 0x000fce0000000f00 */
[----:B01-3--:R-:W-:Y:S05]  /*1790*/  WARPSYNC.COLLECTIVE R15, `(.L_x_4804) ;  /* 0x000000000f087348 */ /* 0x00bfea0003c00000 */
[----:B------:R2:W4:Y:S02]  /*17a0*/  SHFL.DOWN P6, R14, R13, R12, R11 ;  /* 0x0800000c0d0e7389 */ /* 0x00052400000c000b */
[----:B01234-:R-:W-:Y:S05]  /*17b0*/  ENDCOLLECTIVE ;  /* 0x000000000000791b */ /* 0x01ffea0003800000 */
.L_x_4804:
[----:B------:R-:W-:Y:S05]  /*17c0*/  BSYNC B0 ;  /* 0x0000000000007941 */ /* 0x000fea0003800000 */
.L_x_4803:
        /* <DEDUP_REMOVED lines=8> */
.L_x_4805:
[----:B------:R-:W-:Y:S01]  /*1850*/  IMAD.MOV.U32 R13, RZ, RZ, R2 ;  /* 0x000000ffff0d7224 */ /* 0x000fe200078e0002 */
[----:B------:R-:W-:-:S07]  /*1860*/  MOV R4, R14 ;  /* 0x0000000e00047202 */ /* 0x000fce0000000f00 */
[----:B------:R-:W-:Y:S05]  /*1870*/  WARPSYNC.COLLECTIVE R15, `(.L_x_4806) ;  /* 0x000000000f087348 */ /* 0x000fea0003c00000 */
[----:B------:R0:W1:Y:S02]  /*1880*/  SHFL.DOWN P6, R14, R13, R12, R11 ;  /* 0x0800000c0d0e7389 */ /* 0x00006400000c000b */
[----:B01----:R-:W-:Y:S05]  /*1890*/  ENDCOLLECTIVE ;  /* 0x000000000000791b */ /* 0x003fea0003800000 */
.L_x_4806:
[----:B------:R-:W-:Y:S01]  /*18a0*/  MOV R9, R14 ;  /* 0x0000000e00097202 */ /* 0x000fe20000000f00 */
[----:B------:R-:W-:Y:S06]  /*18b0*/  BRA `(.L_x_4807) ;  /* 0xfffffff000f87947 */ /* 0x000fec000383ffff */
.L_x_4779:
[----:B------:R-:W-:Y:S01]  /*18c0*/  HFMA2 R11, -RZ, RZ, 0, 0.004024505615234375 ;  /* 0x00001c1fff0b7431 */ /* 0x000fe200000001ff */
[----:B------:R-:W-:Y:S01]  /*18d0*/  BSSY B0, `(.L_x_4808) ;  /* 0x0000007000007945 */ /* 0x000fe20003800000 */
[----:B------:R-:W-:Y:S01]  /*18e0*/  MOV R13, R3 ;  /* 0x00000003000d7202 */ /* 0x000fe20000000f00 */
[----:B------:R-:W-:Y:S01]  /*18f0*/  IMAD.MOV.U32 R12, RZ, RZ, RZ ;  /* 0x000000ffff0c7224 */ /* 0x000fe200078e00ff */
[----:B------:R-:W-:-:S07]  /*1900*/  MOV R15, 0xffffffff ;  /* 0xffffffff000f7802 */ /* 0x000fce0000000f00 */
[----:B-1234-:R-:W-:Y:S05]  /*1910*/  WARPSYNC.COLLECTIVE R15, `(.L_x_4809) ;  /* 0x000000000f087348 */ /* 0x01efea0003c00000 */
[----:B------:R0:W0:Y:S02]  /*1920*/  SHFL.IDX P6, R14, R13, R12, R11 ;  /* 0x0000000c0d0e7389 */ /* 0x00002400000c000b */
[----:B01234-:R-:W-:Y:S05]  /*1930*/  ENDCOLLECTIVE ;  /* 0x000000000000791b */ /* 0x01ffea0003800000 */
.L_x_4809:
[----:B------:R-:W-:Y:S05]  /*1940*/  BSYNC B0 ;  /* 0x0000000000007941 */ /* 0x000fea0003800000 */
.L_x_4808:
        /* <DEDUP_REMOVED lines=8> */
.L_x_4810:
[----:B------:R-:W-:Y:S01]  /*19d0*/  IMAD.MOV.U32 R13, RZ, RZ, R2 ;  /* 0x000000ffff0d7224 */ /* 0x000fe200078e0002 */
[----:B------:R-:W-:-:S07]  /*19e0*/  MOV R9, R14 ;  /* 0x0000000e00097202 */ /* 0x000fce0000000f00 */
[----:B------:R-:W-:Y:S05]  /*19f0*/  WARPSYNC.COLLECTIVE R15, `(.L_x_4811) ;  /* 0x000000000f087348 */ /* 0x000fea0003c00000 */
[----:B------:R0:W1:Y:S02]  /*1a00*/  SHFL.IDX P6, R14, R13, R12, R11 ;  /* 0x0000000c0d0e7389 */ /* 0x00006400000c000b */
[----:B01----:R-:W-:Y:S05]  /*1a10*/  ENDCOLLECTIVE ;  /* 0x000000000000791b */ /* 0x003fea0003800000 */
.L_x_4811:
[----:B------:R-:W-:Y:S05]  /*1a20*/  BRA `(.L_x_4812) ;  /* 0xfffffff400047947 */ /* 0x000fea000383ffff */
        .weak           $__internal_50_$__cuda_sm3x_div_rn_noftz_f32_slowpath
        .type           $__internal_50_$__cuda_sm3x_div_rn_noftz_f32_slowpath,@function
        .size           $__internal_50_$__cuda_sm3x_div_rn_noftz_f32_slowpath,(.L_x_7673 - $__internal_50_$__cuda_sm3x_div_rn_noftz_f32_slowpath)
$__internal_50_$__cuda_sm3x_div_rn_noftz_f32_slowpath:
[--C-:B------:R-:W-:Y:S01]  /*1a30*/  SHF.R.U32.HI R12, RZ, 0x17, R14.reuse ;  /* 0x00000017ff0c7819 */ /* 0x100fe2000001160e */
[----:B------:R-:W-:Y:S01]  /*1a40*/  BSSY B1, `(.L_x_4813) ;  /* 0x0000063000017945 */ /* 0x000fe20003800000 */
[----:B------:R-:W-:Y:S01]  /*1a50*/  SHF.R.U32.HI R11, RZ, 0x17, R9 ;  /* 0x00000017ff0b7819 */ /* 0x000fe20000011609 */
[----:B------:R-:W-:Y:S01]  /*1a60*/  IMAD.MOV.U32 R36, RZ, RZ, R14 ;  /* 0x000000ffff247224 */ /* 0x000fe200078e000e */
        /* <DEDUP_REMOVED lines=31> */
.L_x_4814:
[----:B------:R-:W-:Y:S01]  /*1c60*/  LEA R13, R12, 0xc0800000, 0x17 ;  /* 0xc08000000c0d7811 */ /* 0x000fe200078eb8ff */
[----:B------:R-:W-:Y:S03]  /*1c70*/  BSSY B2, `(.L_x_4819) ;  /* 0x0000036000027945 */ /* 0x000fe60003800000 */
[----:B------:R-:W-:Y:S01]  /*1c80*/  IADD3 R15, PT, PT, -R13, R36, RZ ;  /* 0x000000240d0f7210 */ /* 0x000fe20007ffe1ff */
[----:B------:R-:W-:-:S03]  /*1c90*/  VIADD R13, R37, 0xffffff81 ;  /* 0xffffff81250d7836 */ /* 0x000fc60000000000 */
[----:B------:R-:W0:Y:S01]  /*1ca0*/  MUFU.RCP R35, R15 ;  /* 0x0000000f00237308 */ /* 0x000e220000001000 */
[----:B------:R-:W-:Y:S01]  /*1cb0*/  FADD.FTZ R36, -R15, -RZ ;  /* 0x800000ff0f247221 */ /* 0x000fe20000010100 */
[C---:B------:R-:W-:Y:S01]  /*1cc0*/  IADD3 R38, PT, PT, R13.reuse, 0x7f, -R12 ;  /* 0x0000007f0d267810 */ /* 0x040fe20007ffe80c */
[----:B------:R-:W-:-:S03]  /*1cd0*/  IMAD R9, R13, -0x800000, R9 ;  /* 0xff8000000d097824 */ /* 0x000fc600078e0209 */
        /* <DEDUP_REMOVED lines=24> */
[C---:B------:R-:W-:Y:S02]  /*1e60*/  IADD3 R13, PT, PT, R11.reuse, 0x20, RZ ;  /* 0x000000200b0d7810 */ /* 0x040fe40007ffe0ff */
[C---:B------:R-:W-:Y:S02]  /*1e70*/  ISETP.NE.AND P2, PT, R11.reuse, RZ, PT ;  /* 0x000000ff0b00720c */ /* 0x040fe40003f45270 */
[----:B------:R-:W-:Y:S02]  /*1e80*/  LOP3.LUT R12, R12, 0x7fffff, RZ, 0xc0, !PT ;  /* 0x007fffff0c0c7812 */ /* 0x000fe400078ec0ff */
[----:B------:R-:W-:Y:S02]  /*1e90*/  ISETP.NE.AND P1, PT, R11, RZ, PT ;  /* 0x000000ff0b00720c */ /* 0x000fe40003f25270 */
[----:B------:R-:W-:-:S02]  /*1ea0*/  LOP3.LUT R12, R12, 0x800000, RZ, 0xfc, !PT ;  /* 0x008000000c0c7812 */ /* 0x000fc400078efcff */
[----:B------:R-:W-:Y:S02]  /*1eb0*/  IADD3 R11, PT, PT, -R11, RZ, RZ ;  /* 0x000000ff0b0b7210 */ /* 0x000fe40007ffe1ff */
[----:B------:R-:W-:Y:S02]  /*1ec0*/  SHF.L.U32 R13, R12, R13, RZ ;  /* 0x0000000d0c0d7219 */ /* 0x000fe400000006ff */
[----:B------:R-:W-:Y:S02]  /*1ed0*/  FSETP.NEU.FTZ.AND P0, PT, R15, R36, PT ;  /* 0x000000240f00720b */ /* 0x000fe40003f1d000 */
[----:B------:R-:W-:Y:S02]  /*1ee0*/  ISETP.NE.AND P1, PT, R13, RZ, P1 ;  /* 0x000000ff0d00720c */ /* 0x000fe40000f25270 */
[----:B------:R-:W-:Y:S02]  /*1ef0*/  SEL R11, R11, RZ, P2 ;  /* 0x000000ff0b0b7207 */ /* 0x000fe40001000000 */
[----:B------:R-:W-:-:S02]  /*1f00*/  PLOP3.LUT P0, PT, P0, P1, PT, 0xf8, 0x8f ;  /* 0x00000000008f781c */ /* 0x000fc40000703f70 */
        /* <DEDUP_REMOVED lines=8> */
.L_x_4821:
[----:B------:R-:W-:-:S04]  /*1f90*/  LOP3.LUT R9, R9, 0x80000000, RZ, 0xc0, !PT ;  /* 0x8000000009097812 */ /* 0x000fc800078ec0ff */
[----:B------:R-:W-:Y:S01]  /*1fa0*/  LOP3.LUT R9, R9, 0x7f800000, RZ, 0xfc, !PT ;  /* 0x7f80000009097812 */ /* 0x000fe200078efcff */
[----:B------:R-:W-:Y:S06]  /*1fb0*/  BRA `(.L_x_4822) ;  /* 0x0000000000047947 */ /* 0x000fec0003800000 */
.L_x_4820:
[----:B------:R-:W-:-:S07]  /*1fc0*/  LEA R9, R38, R9, 0x17 ;  /* 0x0000000926097211 */ /* 0x000fce00078eb8ff */
.L_x_4822:
[----:B------:R-:W-:Y:S05]  /*1fd0*/  BSYNC B2 ;  /* 0x0000000000027941 */ /* 0x000fea0003800000 */
.L_x_4819:
[----:B------:R-:W-:Y:S05]  /*1fe0*/  BRA `(.L_x_4823) ;  /* 0x0000000000207947 */ /* 0x000fea0003800000 */
.L_x_4818:
[----:B------:R-:W-:-:S04]  /*1ff0*/  LOP3.LUT R9, R36, 0x80000000, R9, 0x48, !PT ;  /* 0x8000000024097812 */ /* 0x000fc800078e4809 */
[----:B------:R-:W-:Y:S01]  /*2000*/  LOP3.LUT R9, R9, 0x7f800000, RZ, 0xfc, !PT ;  /* 0x7f80000009097812 */ /* 0x000fe200078efcff */
[----:B------:R-:W-:Y:S06]  /*2010*/  BRA `(.L_x_4823) ;  /* 0x0000000000147947 */ /* 0x000fec0003800000 */
.L_x_4817:
[----:B------:R-:W-:Y:S01]  /*2020*/  LOP3.LUT R9, R36, 0x80000000, R9, 0x48, !PT ;  /* 0x8000000024097812 */ /* 0x000fe200078e4809 */
[----:B------:R-:W-:Y:S06]  /*2030*/  BRA `(.L_x_4823) ;  /* 0x00000000000c7947 */ /* 0x000fec0003800000 */
.L_x_4816:
[----:B------:R-:W0:Y:S01]  /*2040*/  MUFU.RSQ R9, -QNAN ;  /* 0xffc0000000097908 */ /* 0x000e220000001400 */
[----:B------:R-:W-:Y:S05]  /*2050*/  BRA `(.L_x_4823) ;  /* 0x0000000000047947 */ /* 0x000fea0003800000 */
.L_x_4815:
[----:B------:R-:W-:-:S07]  /*2060*/  FADD.FTZ R9, R9, R14 ;  /* 0x0000000e09097221 */ /* 0x000fce0000010000 */
.L_x_4823:
[----:B------:R-:W-:Y:S05]  /*2070*/  BSYNC B1 ;  /* 0x0000000000017941 */ /* 0x000fea0003800000 */
.L_x_4813:
[----:B------:R-:W-:-:S04]  /*2080*/  HFMA2 R11, -RZ, RZ, 0, 0 ;  /* 0x00000000ff0b7431 */ /* 0x000fc800000001ff */
[----:B0-----:R-:W-:Y:S05]  /*2090*/  RET.REL.NODEC R10 `(_Z17LayerNormWarpImplI10DirectLoadIffE11DirectStoreIffEfLi1ELi1ELi1ELi4ELi2ELb0EEvT_T0_lld) ;  /* 0xffffffdc0ad87950 */ /* 0x001fea0003c3ffff */
.L_x_4824:
        /* <DEDUP_REMOVED lines=14> */
.L_x_7673:


//--------------------- .text._Z17LayerNormWarpImplI10DirectLoadIffE11DirectStoreIffEfLi2ELi32ELi28ELi32ELi1ELb1EEvT_T0_lld --------------------------
	.section	.text._Z17LayerNormWarpImplI10DirectLoadIffE11DirectStoreIffEfLi2ELi32ELi28ELi32ELi1ELb1EEvT_T0_lld,"ax",@progbits
	.align	128
        .global         _Z17LayerNormWarpImplI10DirectLoadIffE11DirectStoreIffEfLi2ELi32ELi28ELi32ELi1ELb1EEvT_T0_lld
        .type           _Z17LayerNormWarpImplI10DirectLoadIffE11DirectStoreIffEfLi2ELi32ELi28ELi32ELi1ELb1EEvT_T0_lld,@function
        .size           _Z17LayerNormWarpImplI10DirectLoadIffE11DirectStoreIffEfLi2ELi32ELi28ELi32ELi1ELb1EEvT_T0_lld,(.L_x_7674 - _Z17LayerNormWarpImplI10DirectLoadIffE11DirectStoreIffEfLi2ELi32ELi28ELi32ELi1ELb1EEvT_T0_lld)
        .other          _Z17LayerNormWarpImplI10DirectLoadIffE11DirectStoreIffEfLi2ELi32ELi28ELi32ELi1ELb1EEvT_T0_lld,@"STO_CUDA_ENTRY STV_DEFAULT"
_Z17LayerNormWarpImplI10DirectLoadIffE11DirectStoreIffEfLi2ELi32ELi28ELi32ELi1ELb1EEvT_T0_lld:
.text._Z17LayerNormWarpImplI10DirectLoadIffE11DirectStoreIffEfLi2ELi32ELi28ELi32ELi1ELb1EEvT_T0_lld:
[----:B------:R-:W0:Y:S01]  /*0000*/  LDC R1, c[0x0][0x37c] ;  /* 0x0000df00ff017b82 */ /* 0x000e220000000800 */
[----:B------:R-:W1:Y:S01]  /*0010*/  LDCU.64 UR4, c[0x0][0x3b8] ;  /* 0x00007700ff0477ac */ /* 0x000e620008000a00 */
[----:B------:R-:W2:Y:S01]  /*0020*/  LDCU.64 UR38, c[0x0][0x358] ;  /* 0x00006b00ff2677ac */ /* 0x000ea20008000a00 */
[----:B------:R-:W3:Y:S01]  /*0030*/  LDCU.64 UR36, c[0x0][0x3c0] ;  /* 0x00007800ff2477ac */ /* 0x000ee20008000a00 */
[----:B------:R-:W4:Y:S01]  /*0040*/  LDCU.64 UR40, c[0x0][0x380] ;  /* 0x00007000ff2877ac */ /* 0x000f220008000a00 */
[----:B------:R-:W0:Y:S01]  /*0050*/  LDCU.64 UR42, c[0x0][0x3b8] ;  /* 0x00007700ff2a77ac */ /* 0x000e220008000a00 */
[----:B-1----:R-:W-:Y:S01]  /*0060*/  UISETP.GE.U32.AND UP0, UPT, UR4, 0x401, UPT ;  /* 0x000004010400788c */ /* 0x002fe2000bf06070 */
[----:B------:R-:W1:Y:S03]  /*0070*/  LDCU.64 UR44, c[0x0][0x3b0] ;  /* 0x00007600ff2c77ac */ /* 0x000e660008000a00 */
[----:B------:R-:W-:-:S09]  /*0080*/  UISETP.GE.AND.EX UP0, UPT, UR5, URZ, UPT, UP0 ;  /* 0x000000ff0500728c */ /* 0x000fd2000bf06300 */
[----:B--234-:R-:W-:Y:S05]  /*0090*/  BRA.U !UP0, `(.L_x_4825) ;  /* 0x0000000108407547 */ /* 0x01cfea000b800000 */
[----:B------:R-:W-:Y:S01]  /*00a0*/  MOV R0, 0x3b8 ;  /* 0x000003b800007802 */ /* 0x000fe20000000f00 */
[----:B------:R-:W2:Y:S01]  /*00b0*/  LDCU.64 UR4, c[0x4][0x3a0] ;  /* 0x01007400ff0477ac */ /* 0x000ea20008000a00 */
[----:B------:R-:W-:Y:S01]  /*00c0*/  HFMA2 R8, -RZ, RZ, 0, 2.002716064453125e-05 ;  /* 0x00000150ff087431 */ /* 0x000fe200000001ff */
[----:B------:R-:W-:Y:S01]  /*00d0*/  MOV R12, 0x1 ;  /* 0x00000001000c7802 */ /* 0x000fe20000000f00 */
[----:B------:R3:W4:Y:S01]  /*00e0*/  LDC.64 R2, c[0x4][R0] ;  /* 0x0100000000027b82 */ /* 0x0007220000000a00 */
[----:B------:R-:W5:Y:S01]  /*00f0*/  LDCU.64 UR6, c[0x4][0x3a8] ;  /* 0x01007500ff0677ac */ /* 0x000f620008000a00 */
[----:B------:R-:W-:Y:S01]  /*0100*/  IMAD.MOV.U32 R13, RZ, RZ, RZ ;  /* 0x000000ffff0d7224 */ /* 0x000fe200078e00ff */
[----:B------:R-:W1:Y:S01]  /*0110*/  LDCU.64 UR8, c[0x4][0xf8] ;  /* 0x01001f00ff0877ac */ /* 0x000e620008000a00 */
[----:B--2---:R-:W-:Y:S02]  /*0120*/  MOV R4, UR4 ;  /* 0x0000000400047c02 */ /* 0x004fe40008000f00 */
[----:B------:R-:W-:Y:S01]  /*0130*/  MOV R5, UR5 ;  /* 0x0000000500057c02 */ /* 0x000fe20008000f00 */
[----:B-----5:R-:W-:Y:S01]  /*0140*/  IMAD.U32 R6, RZ, RZ, UR6 ;  /* 0x00000006ff067e24 */ /* 0x020fe2000f8e00ff */
[----:B------:R-:W-:-:S02]  /*0150*/  MOV R7, UR7 ;  /* 0x0000000700077c02 */ /* 0x000fc40008000f00 */
[----:B-1----:R-:W-:Y:S01]  /*0160*/  MOV R10, UR8 ;  /* 0x00000008000a7c02 */ /* 0x002fe20008000f00 */
[----:B---3--:R-:W-:-:S07]  /*0170*/  IMAD.U32 R11, RZ, RZ, UR9 ;  /* 0x00000009ff0b7e24 */ /* 0x008fce000f8e00ff */
[----:B------:R-:W-:-:S07]  /*0180*/  LEPC R20, `(.L_x_4825) ;  /* 0x000000001014794e */ /* 0x000fce0000000000 */
[----:B0---4-:R-:W-:Y:S05]  /*0190*/  CALL.ABS.NOINC R2 ;  /* 0x0000000002007343 */ /* 0x011fea0003c00000 */
.L_x_4825:
[----:B------:R-:W2:Y:S01]  /*01a0*/  S2R R3, SR_TID.Y ;  /* 0x0000000000037919 */ /* 0x000ea20000002200 */
[----:B------:R-:W2:Y:S01]  /*01b0*/  S2UR UR4, SR_CTAID.X ;  /* 0x00000000000479c3 */ /* 0x000ea20000002500 */
[----:B------:R-:W3:Y:S07]  /*01c0*/  LDCU.64 UR6, c[0x0][0x3b0] ;  /* 0x00007600ff0677ac */ /* 0x000eee0008000a00 */
[----:B------:R-:W2:Y:S02]  /*01d0*/  LDC R10, c[0x0][0x364] ;  /* 0x0000d900ff0a7b82 */ /* 0x000ea40000000800 */
[----:B--2---:R-:W-:-:S05]  /*01e0*/  IMAD R10, R10, UR4, R3 ;  /* 0x000000040a0a7c24 */ /* 0x004fca000f8e0203 */
[----:B---3--:R-:W-:-:S04]  /*01f0*/  ISETP.GE.U32.AND P0, PT, R10, UR6, PT ;  /* 0x000000060a007c0c */ /* 0x008fc8000bf06070 */
[----:B------:R-:W-:-:S13]  /*0200*/  ISETP.GE.AND.EX P0, PT, RZ, UR7, PT, P0 ;  /* 0x00000007ff007c0c */ /* 0x000fda000bf06300 */
[----:B01----:R-:W-:Y:S05]  /*0210*/  @P0 EXIT ;  /* 0x000000000000094d */ /* 0x003fea0003800000 */
[----:B------:R-:W0:Y:S01]  /*0220*/  S2R R7, SR_TID.X ;  /* 0x0000000000077919 */ /* 0x000e220000002100 */
[----:B------:R-:W0:Y:S01]  /*0230*/  LDC.64 R4, c[0x0][0x390] ;  /* 0x0000e400ff047b82 */ /* 0x000e220000000a00 */
[----:B------:R-:W1:Y:S07]  /*0240*/  LDCU.64 UR4, c[0x0][0x398] ;  /* 0x00007300ff0477ac */ /* 0x000e6e0008000a00 */
[----:B------:R-:W2:Y:S01]  /*0250*/  LDC.64 R2, c[0x0][0x388] ;  /* 0x0000e200ff027b82 */ /* 0x000ea20000000a00 */
[----:B0-----:R-:W-:-:S04]  /*0260*/  IMAD.WIDE.U32 R4, R7, 0x8, R4 ;  /* 0x0000000807047825 */ /* 0x001fc800078e0004 */
[----:B------:R-:W-:Y:S01]  /*0270*/  HFMA2 R9, -RZ, RZ, 0, 0 ;  /* 0x00000000ff097431 */ /* 0x000fe200000001ff */
[C---:B------:R-:W-:Y:S01]  /*0280*/  SHF.L.U32 R6, R7.reuse, 0x1, RZ ;  /* 0x0000000107067819 */ /* 0x040fe200000006ff */
[----:B--2---:R-:W-:Y:S01]  /*0290*/  IMAD.WIDE.U32 R2, R7, 0x8, R2 ;  /* 0x0000000807027825 */ /* 0x004fe200078e0002 */
[----:B------:R-:W5:Y:S04]  /*02a0*/  LDG.E.64 R44, desc[UR38][R4.64] ;  /* 0x00000026042c7981 */ /* 0x000f68000c1e1b00 */
        /* <DEDUP_REMOVED lines=12> */
[----:B------:R-:W5:Y:S01]  /*0370*/  LDG.E.64 R70, desc[UR38][R4.64+0xd00] ;  /* 0x000d002604467981 */ /* 0x000f62000c1e1b00 */
[----:B------:R-:W-:-:S02]  /*0380*/  IMAD.MOV.U32 R7, RZ, RZ, RZ ;  /* 0x000000ffff077224 */ /* 0x000fc400078e00ff */
[----:B-1----:R-:W-:Y:S01]  /*0390*/  IMAD R11, R9, UR4, RZ ;  /* 0x00000004090b7c24 */ /* 0x002fe2000f8e02ff */
        /* <DEDUP_REMOVED lines=13> */
[----:B------:R0:W5:Y:S01]  /*0470*/  LDG.E.64 R42, desc[UR38][R2.64+0xd00] ;  /* 0x000d0026022a7981 */ /* 0x000162000c1e1b00 */
[----:B------:R-:W-:-:S02]  /*0480*/  IMAD R11, R10, UR5, R11 ;  /* 0x000000050a0b7c24 */ /* 0x000fc4000f8e020b */
[----:B0-----:R-:W-:Y:S01]  /*0490*/  IMAD.WIDE.U32 R2, R10, UR4, R6 ;  /* 0x000000040a027c25 */ /* 0x001fe2000f8e0006 */
[----:B------:R-:W-:Y:S02]  /*04a0*/  MOV R77, RZ ;  /* 0x000000ff004d7202 */ /* 0x000fe40000000f00 */
[----:B------:R-:W-:Y:S01]  /*04b0*/  IADD3 R78, P0, PT, R2, 0x200, RZ ;  /* 0x00000200024e7810 */ /* 0x000fe20007f1e0ff */
[----:B------:R-:W-:Y:S01]  /*04c0*/  IMAD.MOV.U32 R76, RZ, RZ, R10 ;  /* 0x000000ffff4c7224 */ /* 0x000fe200078e000a */
[C---:B------:R-:W-:Y:S02]  /*04d0*/  IADD3 R104, PT, PT, R6.reuse, 0x380, RZ ;  /* 0x0000038006687810 */ /* 0x040fe40007ffe0ff */
[----:B------:R-:W-:Y:S02]  /*04e0*/  IADD3.X R79, PT, PT, R3, R11, RZ, P0, !PT ;  /* 0x0000000b034f7210 */ /* 0x000fe400007fe4ff */
[----:B------:R-:W-:-:S07]  /*04f0*/  IADD3 R7, PT, PT, R6, 0x3c0, RZ ;  /* 0x000003c006077810 */ /* 0x000fce0007ffe0ff */
.L_x_4915:
[C---:B------:R-:W-:Y:S02]  /*0500*/  IADD3 R3, P0, PT, R78.reuse, -0x200, RZ ;  /* 0xfffffe004e037810 */ /* 0x040fe40007f1e0ff */
[----:B------:R-:W-:Y:S02]  /*0510*/  IADD3 R0, P1, PT, R78, -0x1c0, RZ ;  /* 0xfffffe404e007810 */ /* 0x000fe40007f3e0ff */
[C---:B------:R-:W-:Y:S02]  /*0520*/  IADD3.X R4, PT, PT, R79.reuse, -0x1, RZ, P0, !PT ;  /* 0xffffffff4f047810 */ /* 0x040fe400007fe4ff */
[----:B------:R-:W-:Y:S02]  /*0530*/  IADD3.X R5, PT, PT, R79, -0x1, RZ, P1, !PT ;  /* 0xffffffff4f057810 */ /* 0x000fe40000ffe4ff */
[----:B------:R-:W-:Y:S02]  /*0540*/  LEA.HI R3, P0, R4, R3, RZ, 0x1 ;  /* 0x0000000304037211 */ /* 0x000fe400078108ff */
[----:B------:R-:W-:-:S02]  /*0550*/  LEA.HI R0, P1, R5, R0, RZ, 0x1 ;  /* 0x0000000005007211 */ /* 0x000fc400078308ff */
[----:B------:R-:W-:Y:S01]  /*0560*/  IADD3.X R4, PT, PT, RZ, R4, RZ, P0, !PT ;  /* 0x00000004ff047210 */ /* 0x000fe200007fe4ff */
[C---:B------:R-:W-:Y:S01]  /*0570*/  IMAD.SHL.U32 R2, R3.reuse, 0x4, RZ ;  /* 0x0000000403027824 */ /* 0x040fe200078e00ff */
[----:B01----:R-:W-:Y:S01]  /*0580*/  SHF.L.U32 R72, R0, 0x2, RZ ;  /* 0x0000000200487819 */ /* 0x003fe200000006ff */
[----:B------:R-:W-:Y:S01]  /*0590*/  IMAD.X R5, RZ, RZ, R5, P1 ;  /* 0x000000ffff057224 */ /* 0x000fe200008e0605 */
[----:B------:R-:W-:Y:S02]  /*05a0*/  SHF.L.U64.HI R3, R3, 0x2, R4 ;  /* 0x0000000203037819 */ /* 0x000fe40000010204 */
[----:B------:R-:W-:Y:S02]  /*05b0*/  LOP3.LUT R2, R2, 0xfffffff8, RZ, 0xc0, !PT ;  /* 0xfffffff802027812 */ /* 0x000fe400078ec0ff */
[----:B------:R-:W-:Y:S02]  /*05c0*/  LOP3.LUT R72, R72, 0xfffffff8, RZ, 0xc0, !PT ;  /* 0xfffffff848487812 */ /* 0x000fe400078ec0ff */
[----:B------:R-:W-:-:S04]  /*05d0*/  IADD3 R2, P0, PT, R2, UR40, RZ ;  /* 0x0000002802027c10 */ /* 0x000fc8000ff1e0ff */
[----:B------:R-:W-:Y:S02]  /*05e0*/  IADD3.X R3, PT, PT, R3, UR41, RZ, P0, !PT ;  /* 0x0000002903037c10 */ /* 0x000fe400087fe4ff */
[----:B------:R-:W-:Y:S02]  /*05f0*/  SHF.L.U64.HI R0, R0, 0x2, R5 ;  /* 0x0000000200007819 */ /* 0x000fe40000010205 */
[----:B------:R-:W-:Y:S02]  /*0600*/  IADD3 R72, P0, PT, R72, UR40, RZ ;  /* 0x0000002848487c10 */ /* 0x000fe4000ff1e0ff */
[----:B------:R-:W2:Y:S02]  /*0610*/  LDG.E.64 R2, desc[UR38][R2.64] ;  /* 0x0000002602027981 */ /* 0x000ea4000c1e1b00 */
[----:B------:R-:W-:-:S06]  /*0620*/  IADD3.X R73, PT, PT, R0, UR41, RZ, P0, !PT ;  /* 0x0000002900497c10 */ /* 0x000fcc00087fe4ff */
[----:B------:R-:W3:Y:S01]  /*0630*/  LDG.E.64 R72, desc[UR38][R72.64] ;  /* 0x0000002648487981 */ /* 0x000ee2000c1e1b00 */
[----:B------:R-:W-:Y:S01]  /*0640*/  MOV R8, 0x3eaaaaab ;  /* 0x3eaaaaab00087802 */ /* 0x000fe20000000f00 */
[----:B------:R-:W-:Y:S01]  /*0650*/  BSSY.RECONVERGENT B2, `(.L_x_4826) ;  /* 0x0000018000027945 */ /* 0x000fe20003800200 */
[----:B------:R-:W-:Y:S02]  /*0660*/  MOV R5, 0x40400000 ;  /* 0x4040000000057802 */ /* 0x000fe40000000f00 */
[----:B------:R-:W-:-:S03]  /*0670*/  ISETP.GE.U32.AND P0, PT, R104, UR42, PT ;  /* 0x0000002a68007c0c */ /* 0x000fc6000bf06070 */
[----:B------:R-:W-:Y:S01]  /*0680*/  FFMA R5, R8, -R5, 1 ;  /* 0x3f80000008057423 */ /* 0x000fe20000000805 */
[----:B------:R-:W-:-:S03]  /*0690*/  ISETP.GE.AND.EX P0, PT, RZ, UR43, PT, P0 ;  /* 0x0000002bff007c0c */ /* 0x000fc6000bf06300 */
[----:B------:R-:W-:Y:S01]  /*06a0*/  FFMA R11, R5, R8, 0.3333333432674407959 ;  /* 0x3eaaaaab050b7423 */ /* 0x000fe20000000008 */
[----:B--2---:R-:W-:-:S04]  /*06b0*/  FADD R4, RZ, R2 ;  /* 0x00000002ff047221 */ /* 0x004fc80000000000 */
[--C-:B------:R-:W-:Y:S01]  /*06c0*/  FADD R6, R3, -R4.reuse ;  /* 0x8000000403067221 */ /* 0x100fe20000000000 */
[----:B------:R-:W-:-:S03]  /*06d0*/  FADD R5, R2, -R4 ;  /* 0x8000000402057221 */ /* 0x000fc60000000000 */
[----:B------:R-:W-:Y:S01]  /*06e0*/  FFMA R81, R6, 0.5, R4 ;  /* 0x3f00000006517823 */ /* 0x000fe20000000004 */
[----:B------:R-:W-:-:S03]  /*06f0*/  FFMA R5, R2, R5, RZ ;  /* 0x0000000502057223 */ /* 0x000fc600000000ff */
        /* <DEDUP_REMOVED lines=11> */
[----:B-----5:R-:W-:Y:S05]  /*07b0*/  CALL.REL.NOINC `($__internal_51_$__cuda_sm3x_div_rn_noftz_f32_slowpath) ;  /* 0x0000005000087944 */ /* 0x020fea0003c00000 */
[----:B------:R-:W-:-:S07]  /*07c0*/  MOV R8, R11 ;  /* 0x0000000b00087202 */ /* 0x000fce0000000f00 */
.L_x_4827:
[----:B------:R-:W-:Y:S05]  /*07d0*/  BSYNC.RECONVERGENT B2 ;  /* 0x0000000000027941 */ /* 0x000fea0003800200 */
.L_x_4826:
[----:B------:R-:W-:-:S04]  /*07e0*/  IADD3 R4, P1, PT, R78, -0x180, RZ ;  /* 0xfffffe804e047810 */ /* 0x000fc80007f3e0ff */
[----:B------:R-:W-:-:S04]  /*07f0*/  IADD3.X R5, PT, PT, R79, -0x1, RZ, P1, !PT ;  /* 0xffffffff4f057810 */ /* 0x000fc80000ffe4ff */
[----:B------:R-:W-:-:S04]  /*0800*/  LEA.HI R4, P1, R5, R4, RZ, 0x1 ;  /* 0x0000000405047211 */ /* 0x000fc800078308ff */
[----:B------:R-:W-:Y:S01]  /*0810*/  IADD3.X R5, PT, PT, RZ, R5, RZ, P1, !PT ;  /* 0x00000005ff057210 */ /* 0x000fe20000ffe4ff */
[----:B------:R-:W-:-:S03]  /*0820*/  IMAD.SHL.U32 R74, R4, 0x4, RZ ;  /* 0x00000004044a7824 */ /* 0x000fc600078e00ff */
[----:B------:R-:W-:Y:S02]  /*0830*/  SHF.L.U64.HI R4, R4, 0x2, R5 ;  /* 0x0000000204047819 */ /* 0x000fe40000010205 */
[----:B------:R-:W-:-:S04]  /*0840*/  LOP3.LUT R74, R74, 0xfffffff8, RZ, 0xc0, !PT ;  /* 0xfffffff84a4a7812 */ /* 0x000fc800078ec0ff */
[----:B------:R-:W-:-:S04]  /*0850*/  IADD3 R74, P1, PT, R74, UR40, RZ ;  /* 0x000000284a4a7c10 */ /* 0x000fc8000ff3e0ff */
[----:B------:R-:W-:-:S06]  /*0860*/  IADD3.X R75, PT, PT, R4, UR41, RZ, P1, !PT ;  /* 0x00000029044b7c10 */ /* 0x000fcc0008ffe4ff */
[----:B------:R-:W2:Y:S01]  /*0870*/  LDG.E.64 R74, desc[UR38][R74.64] ;  /* 0x000000264a4a7981 */ /* 0x000ea2000c1e1b00 */
[----:B------:R-:W-:Y:S01]  /*0880*/  FADD R8, R81, R8 ;  /* 0x0000000851087221 */ /* 0x000fe20000000000 */
[----:B------:R-:W-:Y:S02]  /*0890*/  HFMA2 R12, -RZ, RZ, 1.57421875, -19.203125 ;  /* 0x3e4ccccdff0c7431 */ /* 0x000fe400000001ff */
[----:B------:R-:W-:Y:S01]  /*08a0*/  IMAD.MOV.U32 R5, RZ, RZ, 0x40a00000 ;  /* 0x40a00000ff057424 */ /* 0x000fe200078e00ff */
[----:B------:R-:W-:Y:S01]  /*08b0*/  BSSY.RECONVERGENT B2, `(.L_x_4828) ;  /* 0x0000014000027945 */ /* 0x000fe20003800200 */
[----:B------:R-:W-:-:S04]  /*08c0*/  FADD R6, R73, -R8 ;  /* 0x8000000849067221 */ /* 0x000fc80000000000 */
[----:B------:R-:W-:Y:S01]  /*08d0*/  FFMA R81, R6, 0.25, R8 ;  /* 0x3e80000006517823 */ /* 0x000fe20000000008 */
[----:B------:R-:W-:-:S04]  /*08e0*/  FFMA R5, R12, -R5, 1 ;  /* 0x3f8000000c057423 */ /* 0x000fc80000000805 */
[----:B------:R-:W-:Y:S01]  /*08f0*/  FFMA R11, R5, R12, 0.20000000298023223877 ;  /* 0x3e4ccccd050b7423 */ /* 0x000fe2000000000c */
[----:B------:R-:W-:-:S04]  /*0900*/  FADD R5, R72, -R8 ;  /* 0x8000000848057221 */ /* 0x000fc80000000000 */
[----:B------:R-:W-:Y:S01]  /*0910*/  FFMA R5, R0, R5, R83 ;  /* 0x0000000500057223 */ /* 0x000fe20000000053 */
        /* <DEDUP_REMOVED lines=11> */
[----:B-----5:R-:W-:Y:S05]  /*09d0*/  CALL.REL.NOINC `($__internal_51_$__cuda_sm3x_div_rn_noftz_f32_slowpath) ;  /* 0x0000004c00807944 */ /* 0x020fea0003c00000 */
[----:B------:R-:W-:-:S07]  /*09e0*/  IMAD.MOV.U32 R8, RZ, RZ, R11 ;  /* 0x000000ffff087224 */ /* 0x000fce00078e000b */
.L_x_4829:
[----:B------:R-:W-:Y:S05]  /*09f0*/  BSYNC.RECONVERGENT B2 ;  /* 0x0000000000027941 */ /* 0x000fea0003800200 */
.L_x_4828:
[----:B------:R-:W-:Y:S02]  /*0a00*/  HFMA2 R5, -RZ, RZ, 2.375, 0 ;  /* 0x40c00000ff057431 */ /* 0x000fe400000001ff */
[----:B------:R-:W-:Y:S01]  /*0a10*/  FADD R85, R81, R8 ;  /* 0x0000000851557221 */ /* 0x000fe20000000000 */
[----:B------:R-:W-:Y:S01]  /*0a20*/  MOV R6, 0x3e2aaaab ;  /* 0x3e2aaaab00067802 */ /* 0x000fe20000000f00 */
[----:B------:R-:W-:Y:S02]  /*0a30*/  BSSY.RECONVERGENT B2, `(.L_x_4830) ;  /* 0x0000010000027945 */ /* 0x000fe40003800200 */
[----:B------:R-:W-:-:S04]  /*0a40*/  FADD R0, R75, -R85 ;  /* 0x800000554b007221 */ /* 0x000fc80000000000 */
[----:B------:R-:W0:Y:S01]  /*0a50*/  FCHK P1, R0, 6 ;  /* 0x40c0000000007902 */ /* 0x000e220000020000 */
[----:B------:R-:W-:-:S04]  /*0a60*/  FFMA R5, R6, -R5, 1 ;  /* 0x3f80000006057423 */ /* 0x000fc80000000805 */
[----:B------:R-:W-:Y:S01]  /*0a70*/  FFMA R11, R5, R6, 0.16666667163372039795 ;  /* 0x3e2aaaab050b7423 */ /* 0x000fe20000000006 */
[----:B------:R-:W-:-:S03]  /*0a80*/  FADD R5, R74, -R85 ;  /* 0x800000554a057221 */ /* 0x000fc60000000000 */
        /* <DEDUP_REMOVED lines=8> */
[----:B-----5:R-:W-:Y:S05]  /*0b10*/  CALL.REL.NOINC `($__internal_51_$__cuda_sm3x_div_rn_noftz_f32_slowpath) ;  /* 0x0000004c00307944 */ /* 0x020fea0003c00000 */
[----:B------:R-:W-:-:S07]  /*0b20*/  MOV R6, R11 ;  /* 0x0000000b00067202 */ /* 0x000fce0000000f00 */
.L_x_4831:
[----:B------:R-:W-:Y:S05]  /*0b30*/  BSYNC.RECONVERGENT B2 ;  /* 0x0000000000027941 */ /* 0x000fea0003800200 */
.L_x_4830:
        /* <DEDUP_REMOVED lines=10> */
[----:B------:R-:W-:Y:S02]  /*0be0*/  HFMA2 R8, -RZ, RZ, 1.517578125, 10.2890625 ;  /* 0x3e124925ff087431 */ /* 0x000fe400000001ff */
[----:B------:R-:W-:Y:S01]  /*0bf0*/  FADD R85, R85, R6 ;  /* 0x0000000655557221 */ /* 0x000fe20000000000 */
[----:B------:R-:W-:Y:S01]  /*0c00*/  IMAD.MOV.U32 R5, RZ, RZ, 0x40e00000 ;  /* 0x40e00000ff057424 */ /* 0x000fe200078e00ff */
[----:B------:R-:W-:Y:S03]  /*0c10*/  BSSY.RECONVERGENT B2, `(.L_x_4832) ;  /* 0x0000010000027945 */ /* 0x000fe60003800200 */
        /* <DEDUP_REMOVED lines=15> */
.L_x_4833:
[----:B------:R-:W-:Y:S05]  /*0d10*/  BSYNC.RECONVERGENT B2 ;  /* 0x0000000000027941 */ /* 0x000fea0003800200 */
.L_x_4832:
[----:B------:R-:W-:-:S04]  /*0d20*/  IADD3 R0, P1, PT, R78, -0x100, RZ ;  /* 0xffffff004e007810 */ /* 0x000fc80007f3e0ff */
[----:B------:R-:W-:-:S04]  /*0d30*/  IADD3.X R5, PT, PT, R79, -0x1, RZ, P1, !PT ;  /* 0xffffffff4f057810 */ /* 0x000fc80000ffe4ff */
[----:B------:R-:W-:-:S04]  /*0d40*/  LEA.HI R0, P1, R5, R0, RZ, 0x1 ;  /* 0x0000000005007211 */ /* 0x000fc800078308ff */
[----:B------:R-:W-:Y:S02]  /*0d50*/  SHF.L.U32 R82, R0, 0x2, RZ ;  /* 0x0000000200527819 */ /* 0x000fe400000006ff */
[----:B------:R-:W-:Y:S02]  /*0d60*/  IADD3.X R5, PT, PT, RZ, R5, RZ, P1, !PT ;  /* 0x00000005ff057210 */ /* 0x000fe40000ffe4ff */
[----:B------:R-:W-:Y:S02]  /*0d70*/  LOP3.LUT R82, R82, 0xfffffff8, RZ, 0xc0, !PT ;  /* 0xfffffff852527812 */ /* 0x000fe400078ec0ff */
[----:B------:R-:W-:Y:S02]  /*0d80*/  SHF.L.U64.HI R0, R0, 0x2, R5 ;  /* 0x0000000200007819 */ /* 0x000fe40000010205 */
[----:B------:R-:W-:-:S04]  /*0d90*/  IADD3 R82, P1, PT, R82, UR40, RZ ;  /* 0x0000002852527c10 */ /* 0x000fc8000ff3e0ff */
[----:B------:R-:W-:-:S06]  /*0da0*/  IADD3.X R83, PT, PT, R0, UR41, RZ, P1, !PT ;  /* 0x0000002900537c10 */ /* 0x000fcc0008ffe4ff */
[----:B------:R-:W2:Y:S01]  /*0db0*/  LDG.E.64 R82, desc[UR38][R82.64] ;  /* 0x0000002652527981 */ /* 0x000ea2000c1e1b00 */
[----:B------:R-:W-:Y:S01]  /*0dc0*/  FADD R6, R85, R6 ;  /* 0x0000000655067221 */ /* 0x000fe20000000000 */
[----:B------:R-:W-:Y:S01]  /*0dd0*/  MOV R5, 0x41100000 ;  /* 0x4110000000057802 */ /* 0x000fe20000000f00 */
[----:B------:R-:W-:Y:S01]  /*0de0*/  IMAD.MOV.U32 R12, RZ, RZ, 0x3de38e39 ;  /* 0x3de38e39ff0c7424 */ /* 0x000fe200078e00ff */
[----:B------:R-:W-:Y:S01]  /*0df0*/  BSSY.RECONVERGENT B2, `(.L_x_4834) ;  /* 0x0000014000027945 */ /* 0x000fe20003800200 */
[--C-:B------:R-:W-:Y:S02]  /*0e00*/  FADD R8, R81, -R6.reuse ;  /* 0x8000000651087221 */ /* 0x100fe40000000000 */
[----:B------:R-:W-:Y:S02]  /*0e10*/  FFMA R5, R12, -R5, 1 ;  /* 0x3f8000000c057423 */ /* 0x000fe40000000805 */
[--C-:B------:R-:W-:Y:S02]  /*0e20*/  FFMA R85, R8, 0.125, R6.reuse ;  /* 0x3e00000008557823 */ /* 0x100fe40000000006 */
[----:B------:R-:W-:Y:S01]  /*0e30*/  FFMA R11, R5, R12, 0.11111111193895339966 ;  /* 0x3de38e39050b7423 */ /* 0x000fe2000000000c */
        /* <DEDUP_REMOVED lines=13> */
[----:B-----5:R-:W-:Y:S05]  /*0f10*/  CALL.REL.NOINC `($__internal_51_$__cuda_sm3x_div_rn_noftz_f32_slowpath) ;  /* 0x0000004800307944 */ /* 0x020fea0003c00000 */
[----:B------:R-:W-:-:S07]  /*0f20*/  MOV R6, R11 ;  /* 0x0000000b00067202 */ /* 0x000fce0000000f00 */
.L_x_4835:
[----:B------:R-:W-:Y:S05]  /*0f30*/  BSYNC.RECONVERGENT B2 ;  /* 0x0000000000027941 */ /* 0x000fea0003800200 */
.L_x_4834:
[----:B------:R-:W-:Y:S02]  /*0f40*/  HFMA2 R8, -RZ, RZ, 1.44921875, -19.203125 ;  /* 0x3dcccccdff087431 */ /* 0x000fe400000001ff */
[----:B------:R-:W-:Y:S01]  /*0f50*/  FADD R89, R85, R6 ;  /* 0x0000000655597221 */ /* 0x000fe20000000000 */
[----:B------:R-:W-:Y:S01]  /*0f60*/  IMAD.MOV.U32 R5, RZ, RZ, 0x41200000 ;  /* 0x41200000ff057424 */ /* 0x000fe200078e00ff */
[----:B------:R-:W-:Y:S02]  /*0f70*/  BSSY.RECONVERGENT B2, `(.L_x_4836) ;  /* 0x0000010000027945 */ /* 0x000fe40003800200 */
[----:B------:R-:W-:-:S04]  /*0f80*/  FADD R4, R83, -R89 ;  /* 0x8000005953047221 */ /* 0x000fc80000000000 */
[----:B------:R-:W0:Y:S01]  /*0f90*/  FCHK P1, R4, 10 ;  /* 0x4120000004007902 */ /* 0x000e220000020000 */
[----:B------:R-:W-:-:S04]  /*0fa0*/  FFMA R5, R8, -R5, 1 ;  /* 0x3f80000008057423 */ /* 0x000fc80000000805 */
[----:B------:R-:W-:Y:S01]  /*0fb0*/  FFMA R11, R5, R8, 0.10000000149011611938 ;  /* 0x3dcccccd050b7423 */ /* 0x000fe20000000008 */
[----:B------:R-:W-:-:S03]  /*0fc0*/  FADD R5, R82, -R89 ;  /* 0x8000005952057221 */ /* 0x000fc60000000000 */
        /* <DEDUP_REMOVED lines=10> */
.L_x_4837:
[----:B------:R-:W-:Y:S05]  /*1070*/  BSYNC.RECONVERGENT B2 ;  /* 0x0000000000027941 */ /* 0x000fea0003800200 */
.L_x_4836:
        /* <DEDUP_REMOVED lines=29> */
.L_x_4839:
[----:B------:R-:W-:Y:S05]  /*1250*/  BSYNC.RECONVERGENT B2 ;  /* 0x0000000000027941 */ /* 0x000fea0003800200 */
.L_x_4838:
[----:B------:R-:W-:Y:S02]  /*1260*/  HFMA2 R8, -RZ, RZ, 1.416015625, -0.052093505859375 ;  /* 0x3daaaaabff087431 */ /* 0x000fe400000001ff */
[----:B------:R-:W-:Y:S01]  /*1270*/  FADD R89, R89, R6 ;  /* 0x0000000659597221 */ /* 0x000fe20000000000 */
[----:B------:R-:W-:Y:S01]  /*1280*/  IMAD.MOV.U32 R5, RZ, RZ, 0x41400000 ;  /* 0x41400000ff057424 */ /* 0x000fe200078e00ff */
[----:B------:R-:W-:Y:S02]  /*1290*/  BSSY.RECONVERGENT B2, `(.L_x_4840) ;  /* 0x0000010000027945 */ /* 0x000fe40003800200 */
[----:B------:R-:W-:-:S04]  /*12a0*/  FADD R4, R85, -R89 ;  /* 0x8000005955047221 */ /* 0x000fc80000000000 */
[----:B------:R-:W0:Y:S01]  /*12b0*/  FCHK P1, R4, 12 ;  /* 0x4140000004007902 */ /* 0x000e220000020000 */
[----:B------:R-:W-:-:S04]  /*12c0*/  FFMA R5, R8, -R5, 1 ;  /* 0x3f80000008057423 */ /* 0x000fc80000000805 */
[----:B------:R-:W-:Y:S01]  /*12d0*/  FFMA R11, R5, R8, 0.083333335816860198975 ;  /* 0x3daaaaab050b7423 */ /* 0x000fe20000000008 */
        /* <DEDUP_REMOVED lines=11> */
.L_x_4841:
[----:B------:R-:W-:Y:S05]  /*1390*/  BSYNC.RECONVERGENT B2 ;  /* 0x0000000000027941 */ /* 0x000fea0003800200 */
.L_x_4840:
        /* <DEDUP_REMOVED lines=29> */
.L_x_4843:
[----:B------:R-:W-:Y:S05]  /*1570*/  BSYNC.RECONVERGENT B2 ;  /* 0x0000000000027941 */ /* 0x000fea0003800200 */
.L_x_4842:
[----:B------:R-:W-:Y:S02]  /*1580*/  HFMA2 R8, -RZ, RZ, 1.392578125, 10.2890625 ;  /* 0x3d924925ff087431 */ /* 0x000fe400000001ff */
[----:B------:R-:W-:Y:S01]  /*1590*/  FADD R93, R89, R6 ;  /* 0x00000006595d7221 */ /* 0x000fe20000000000 */
[----:B------:R-:W-:Y:S01]  /*15a0*/  IMAD.MOV.U32 R5, RZ, RZ, 0x41600000 ;  /* 0x41600000ff057424 */ /* 0x000fe200078e00ff */
[----:B------:R-:W-:Y:S02]  /*15b0*/  BSSY.RECONVERGENT B2, `(.L_x_4844) ;  /* 0x0000010000027945 */ /* 0x000fe40003800200 */
[----:B------:R-:W-:-:S04]  /*15c0*/  FADD R4, R87, -R93 ;  /* 0x8000005d57047221 */ /* 0x000fc80000000000 */
[----:B------:R-:W0:Y:S01]  /*15d0*/  FCHK P1, R4, 14 ;  /* 0x4160000004007902 */ /* 0x000e220000020000 */
[----:B------:R-:W-:-:S04]  /*15e0*/  FFMA R5, R8, -R5, 1 ;  /* 0x3f80000008057423 */ /* 0x000fc80000000805 */
[----:B------:R-:W-:Y:S01]  /*15f0*/  FFMA R11, R5, R8, 0.071428574621677398682 ;  /* 0x3d924925050b7423 */ /* 0x000fe20000000008 */
        /* <DEDUP_REMOVED lines=11> */
.L_x_4845:
[----:B------:R-:W-:Y:S05]  /*16b0*/  BSYNC.RECONVERGENT B2 ;  /* 0x0000000000027941 */ /* 0x000fea0003800200 */
.L_x_4844:
        /* <DEDUP_REMOVED lines=29> */
.L_x_4847:
[----:B------:R-:W-:Y:S05]  /*1890*/  BSYNC.RECONVERGENT B2 ;  /* 0x0000000000027941 */ /* 0x000fea0003800200 */
.L_x_4846:
[----:B------:R-:W-:-:S04]  /*18a0*/  LEA.HI R4, P1, R79, R78, RZ, 0x1 ;  /* 0x0000004e4f047211 */ /* 0x000fc800078308ff */
[----:B------:R-:W-:Y:S01]  /*18b0*/  SHF.L.U32 R90, R4, 0x2, RZ ;  /* 0x00000002045a7819 */ /* 0x000fe200000006ff */
[----:B------:R-:W-:-:S03]  /*18c0*/  IMAD.X R5, RZ, RZ, R79, P1 ;  /* 0x000000ffff057224 */ /* 0x000fc600008e064f */
[----:B------:R-:W-:Y:S02]  /*18d0*/  LOP3.LUT R90, R90, 0xfffffff8, RZ, 0xc0, !PT ;  /* 0xfffffff85a5a7812 */ /* 0x000fe400078ec0ff */
[----:B------:R-:W-:Y:S02]  /*18e0*/  SHF.L.U64.HI R4, R4, 0x2, R5 ;  /* 0x0000000204047819 */ /* 0x000fe40000010205 */
[----:B------:R-:W-:-:S04]  /*18f0*/  IADD3 R90, P1, PT, R90, UR40, RZ ;  /* 0x000000285a5a7c10 */ /* 0x000fc8000ff3e0ff */
[----:B------:R-:W-:-:S06]  /*1900*/  IADD3.X R91, PT, PT, R4, UR41, RZ, P1, !PT ;  /* 0x00000029045b7c10 */ /* 0x000fcc0008ffe4ff */
[----:B------:R-:W2:Y:S01]  /*1910*/  LDG.E.64 R90, desc[UR38][R90.64] ;  /* 0x000000265a5a7981 */ /* 0x000ea2000c1e1b00 */
[----:B------:R-:W-:Y:S01]  /*1920*/  FADD R6, R93, R6 ;  /* 0x000000065d067221 */ /* 0x000fe20000000000 */
[----:B------:R-:W-:Y:S01]  /*1930*/  HFMA2 R12, -RZ, RZ, 1.359375, -10120 ;  /* 0x3d70f0f1ff0c7431 */ /* 0x000fe200000001ff */
[----:B------:R-:W-:Y:S01]  /*1940*/  MOV R5, 0x41880000 ;  /* 0x4188000000057802 */ /* 0x000fe20000000f00 */
[----:B------:R-:W-:Y:S01]  /*1950*/  BSSY.RECONVERGENT B2, `(.L_x_4848) ;  /* 0x0000014000027945 */ /* 0x000fe20003800200 */
[----:B------:R-:W-:-:S04]  /*1960*/  FADD R8, R89, -R6 ;  /* 0x8000000659087221 */ /* 0x000fc80000000000 */
[----:B------:R-:W-:Y:S01]  /*1970*/  FFMA R93, R8, 0.0625, R6 ;  /* 0x3d800000085d7823 */ /* 0x000fe20000000006 */
[----:B------:R-:W-:-:S04]  /*1980*/  FFMA R5, R12, -R5, 1 ;  /* 0x3f8000000c057423 */ /* 0x000fc80000000805 */
[----:B------:R-:W-:Y:S01]  /*1990*/  FFMA R11, R5, R12, 0.058823529630899429321 ;  /* 0x3d70f0f1050b7423 */ /* 0x000fe2000000000c */
        /* <DEDUP_REMOVED lines=15> */
.L_x_4849:
[----:B------:R-:W-:Y:S05]  /*1a90*/  BSYNC.RECONVERGENT B2 ;  /* 0x0000000000027941 */ /* 0x000fea0003800200 */
.L_x_4848:
[----:B------:R-:W-:Y:S02]  /*1aa0*/  HFMA2 R5, -RZ, RZ, 2.78125, 0 ;  /* 0x41900000ff057431 */ /* 0x000fe400000001ff */
[----:B------:R-:W-:Y:S01]  /*1ab0*/  FADD R97, R93, R6 ;  /* 0x000000065d617221 */ /* 0x000fe20000000000 */
[----:B------:R-:W-:Y:S01]  /*1ac0*/  IMAD.MOV.U32 R8, RZ, RZ, 0x3d638e39 ;  /* 0x3d638e39ff087424 */ /* 0x000fe200078e00ff */
[----:B------:R-:W-:Y:S02]  /*1ad0*/  BSSY.RECONVERGENT B2, `(.L_x_4850) ;  /* 0x0000010000027945 */ /* 0x000fe40003800200 */
[----:B------:R-:W-:-:S04]  /*1ae0*/  FADD R0, R91, -R97 ;  /* 0x800000615b007221 */ /* 0x000fc80000000000 */
[----:B------:R-:W0:Y:S01]  /*1af0*/  FCHK P1, R0, 18 ;  /* 0x4190000000007902 */ /* 0x000e220000020000 */
[----:B------:R-:W-:-:S04]  /*1b00*/  FFMA R5, R8, -R5, 1 ;  /* 0x3f80000008057423 */ /* 0x000fc80000000805 */
[----:B------:R-:W-:Y:S01]  /*1b10*/  FFMA R11, R5, R8, 0.055555555969476699829 ;  /* 0x3d638e39050b7423 */ /* 0x000fe20000000008 */
[----:B------:R-:W-:-:S03]  /*1b20*/  FADD R5, R90, -R97 ;  /* 0x800000615a057221 */ /* 0x000fc60000000000 */
        /* <DEDUP_REMOVED lines=10> */
.L_x_4851:
[----:B------:R-:W-:Y:S05]  /*1bd0*/  BSYNC.RECONVERGENT B2 ;  /* 0x0000000000027941 */ /* 0x000fea0003800200 */
.L_x_4850:
[----:B------:R-:W-:-:S04]  /*1be0*/  IADD3 R4, P1, PT, R78, 0x40, RZ ;  /* 0x000000404e047810 */ /* 0x000fc80007f3e0ff */
[----:B------:R-:W-:-:S04]  /*1bf0*/  IADD3.X R5, PT, PT, RZ, R79, RZ, P1, !PT ;  /* 0x0000004fff057210 */ /* 0x000fc80000ffe4ff */
        /* <DEDUP_REMOVED lines=8> */
[----:B------:R-:W-:Y:S02]  /*1c80*/  HFMA2 R8, -RZ, RZ, 1.3349609375, -0.0010280609130859375 ;  /* 0x3d579436ff087431 */ /* 0x000fe400000001ff */
[----:B------:R-:W-:Y:S01]  /*1c90*/  FADD R97, R97, R6 ;  /* 0x0000000661617221 */ /* 0x000fe20000000000 */
[----:B------:R-:W-:Y:S01]  /*1ca0*/  IMAD.MOV.U32 R5, RZ, RZ, 0x41980000 ;  /* 0x41980000ff057424 */ /* 0x000fe200078e00ff */
[----:B------:R-:W-:Y:S03]  /*1cb0*/  BSSY.RECONVERGENT B2, `(.L_x_4852) ;  /* 0x0000010000027945 */ /* 0x000fe60003800200 */
[----:B------:R-:W-:-:S04]  /*1cc0*/  FFMA R5, R8, -R5, 1 ;  /* 0x3f80000008057423 */ /* 0x000fc80000000805 */
[----:B------:R-:W-:Y:S01]  /*1cd0*/  FFMA R11, R5, R8, 0.052631579339504241943 ;  /* 0x3d579436050b7423 */ /* 0x000fe20000000008 */
        /* <DEDUP_REMOVED lines=13> */
.L_x_4853:
[----:B------:R-:W-:Y:S05]  /*1db0*/  BSYNC.RECONVERGENT B2 ;  /* 0x0000000000027941 */ /* 0x000fea0003800200 */
.L_x_4852:
[----:B------:R-:W-:Y:S02]  /*1dc0*/  HFMA2 R5, -RZ, RZ, 2.8125, 0 ;  /* 0x41a00000ff057431 */ /* 0x000fe400000001ff */
[----:B------:R-:W-:Y:S01]  /*1dd0*/  FADD R97, R97, R6 ;  /* 0x0000000661617221 */ /* 0x000fe20000000000 */
[----:B------:R-:W-:Y:S01]  /*1de0*/  MOV R8, 0x3d4ccccd ;  /* 0x3d4ccccd00087802 */ /* 0x000fe20000000f00 */
[----:B------:R-:W-:Y:S02]  /*1df0*/  BSSY.RECONVERGENT B2, `(.L_x_4854) ;  /* 0x0000010000027945 */ /* 0x000fe40003800200 */
[----:B------:R-:W-:-:S04]  /*1e00*/  FADD R0, R93, -R97 ;  /* 0x800000615d007221 */ /* 0x000fc80000000000 */
[----:B------:R-:W0:Y:S01]  /*1e10*/  FCHK P1, R0, 20 ;  /* 0x41a0000000007902 */ /* 0x000e220000020000 */
[----:B------:R-:W-:-:S04]  /*1e20*/  FFMA R5, R8, -R5, 1 ;  /* 0x3f80000008057423 */ /* 0x000fc80000000805 */
[----:B------:R-:W-:Y:S01]  /*1e30*/  FFMA R11, R5, R8, 0.050000000745058059692 ;  /* 0x3d4ccccd050b7423 */ /* 0x000fe20000000008 */
        /* <DEDUP_REMOVED lines=11> */
.L_x_4855:
[----:B------:R-:W-:Y:S05]  /*1ef0*/  BSYNC.RECONVERGENT B2 ;  /* 0x0000000000027941 */ /* 0x000fea0003800200 */
.L_x_4854:
[----:B------:R-:W-:-:S05]  /*1f00*/  IADD3 R4, P1, PT, R78, 0x80, RZ ;  /* 0x000000804e047810 */ /* 0x000fca0007f3e0ff */
[----:B------:R-:W-:-:S05]  /*1f10*/  IMAD.X R5, RZ, RZ, R79, P1 ;  /* 0x000000ffff057224 */ /* 0x000fca00008e064f */
        /* <DEDUP_REMOVED lines=8> */
[----:B------:R-:W-:Y:S02]  /*1fa0*/  HFMA2 R5, -RZ, RZ, 2.828125, 0 ;  /* 0x41a80000ff057431 */ /* 0x000fe400000001ff */
[----:B------:R-:W-:Y:S01]  /*1fb0*/  FADD R97, R97, R6 ;  /* 0x0000000661617221 */ /* 0x000fe20000000000 */
[----:B------:R-:W-:Y:S01]  /*1fc0*/  IMAD.MOV.U32 R8, RZ, RZ, 0x3d430c31 ;  /* 0x3d430c31ff087424 */ /* 0x000fe200078e00ff */
[----:B------:R-:W-:Y:S03]  /*1fd0*/  BSSY.RECONVERGENT B2, `(.L_x_4856) ;  /* 0x0000010000027945 */ /* 0x000fe60003800200 */
[----:B------:R-:W-:-:S04]  /*1fe0*/  FFMA R5, R8, -R5, 1 ;  /* 0x3f80000008057423 */ /* 0x000fc80000000805 */
[----:B------:R-:W-:Y:S01]  /*1ff0*/  FFMA R11, R5, R8, 0.047619048506021499634 ;  /* 0x3d430c31050b7423 */ /* 0x000fe20000000008 */
        /* <DEDUP_REMOVED lines=13> */
.L_x_4857:
[----:B------:R-:W-:Y:S05]  /*20d0*/  BSYNC.RECONVERGENT B2 ;  /* 0x0000000000027941 */ /* 0x000fea0003800200 */
.L_x_4856:
[----:B------:R-:W-:Y:S02]  /*20e0*/  HFMA2 R8, -RZ, RZ, 1.306640625, 0.102294921875 ;  /* 0x3d3a2e8cff087431 */ /* 0x000fe400000001ff */
[----:B------:R-:W-:Y:S01]  /*20f0*/  FADD R101, R97, R6 ;  /* 0x0000000661657221 */ /* 0x000fe20000000000 */
[----:B------:R-:W-:Y:S01]  /*2100*/  IMAD.MOV.U32 R5, RZ, RZ, 0x41b00000 ;  /* 0x41b00000ff057424 */ /* 0x000fe200078e00ff */
[----:B------:R-:W-:Y:S02]  /*2110*/  BSSY.RECONVERGENT B2, `(.L_x_4858) ;  /* 0x0000010000027945 */ /* 0x000fe40003800200 */
[----:B------:R-:W-:-:S04]  /*2120*/  FADD R0, R95, -R101 ;  /* 0x800000655f007221 */ /* 0x000fc80000000000 */
[----:B------:R-:W0:Y:S01]  /*2130*/  FCHK P1, R0, 22 ;  /* 0x41b0000000007902 */ /* 0x000e220000020000 */
[----:B------:R-:W-:-:S04]  /*2140*/  FFMA R5, R8, -R5, 1 ;  /* 0x3f80000008057423 */ /* 0x000fc80000000805 */
[----:B------:R-:W-:Y:S01]  /*2150*/  FFMA R11, R5, R8, 0.045454546809196472168 ;  /* 0x3d3a2e8c050b7423 */ /* 0x000fe20000000008 */
        /* <DEDUP_REMOVED lines=11> */
.L_x_4859:
[----:B------:R-:W-:Y:S05]  /*2210*/  BSYNC.RECONVERGENT B2 ;  /* 0x0000000000027941 */ /* 0x000fea0003800200 */
.L_x_4858:
[----:B------:R-:W-:-:S04]  /*2220*/  IADD3 R4, P1, PT, R78, 0xc0, RZ ;  /* 0x000000c04e047810 */ /* 0x000fc80007f3e0ff */
[----:B------:R-:W-:-:S04]  /*2230*/  IADD3.X R5, PT, PT, RZ, R79, RZ, P1, !PT ;  /* 0x0000004fff057210 */ /* 0x000fc80000ffe4ff */
        /* <DEDUP_REMOVED lines=8> */
[----:B------:R-:W-:Y:S02]  /*22c0*/  HFMA2 R5, -RZ, RZ, 2.859375, 0 ;  /* 0x41b80000ff057431 */ /* 0x000fe400000001ff */
[----:B------:R-:W-:Y:S01]  /*22d0*/  FADD R101, R101, R6 ;  /* 0x0000000665657221 */ /* 0x000fe20000000000 */
[----:B------:R-:W-:Y:S01]  /*22e0*/  MOV R8, 0x3d321643 ;  /* 0x3d32164300087802 */ /* 0x000fe20000000f00 */
[----:B------:R-:W-:Y:S04]  /*22f0*/  BSSY.RECONVERGENT B2, `(.L_x_4860) ;  /* 0x0000010000027945 */ /* 0x000fe80003800200 */
[----:B------:R-:W-:-:S04]  /*2300*/  FFMA R5, R8, -R5, 1 ;  /* 0x3f80000008057423 */ /* 0x000fc80000000805 */
[----:B------:R-:W-:Y:S01]  /*2310*/  FFMA R11, R5, R8, 0.043478261679410934448 ;  /* 0x3d321643050b7423 */ /* 0x000fe20000000008 */
        /* <DEDUP_REMOVED lines=13> */
.L_x_4861:
[----:B------:R-:W-:Y:S05]  /*23f0*/  BSYNC.RECONVERGENT B2 ;  /* 0x0000000000027941 */ /* 0x000fea0003800200 */
.L_x_4860:
[----:B------:R-:W-:Y:S02]  /*2400*/  HFMA2 R5, -RZ, RZ, 2.875, 0 ;  /* 0x41c00000ff057431 */ /* 0x000fe400000001ff */
[----:B------:R-:W-:Y:S01]  /*2410*/  FADD R101, R101, R6 ;  /* 0x0000000665657221 */ /* 0x000fe20000000000 */
[----:B------:R-:W-:Y:S01]  /*2420*/  IMAD.MOV.U32 R8, RZ, RZ, 0x3d2aaaab ;  /* 0x3d2aaaabff087424 */ /* 0x000fe200078e00ff */
[----:B------:R-:W-:Y:S02]  /*2430*/  BSSY.RECONVERGENT B2, `(.L_x_4862) ;  /* 0x0000010000027945 */ /* 0x000fe40003800200 */
[----:B------:R-:W-:-:S04]  /*2440*/  FADD R0, R97, -R101 ;  /* 0x8000006561007221 */ /* 0x000fc80000000000 */
[----:B------:R-:W0:Y:S01]  /*2450*/  FCHK P1, R0, 24 ;  /* 0x41c0000000007902 */ /* 0x000e220000020000 */
[----:B------:R-:W-:-:S04]  /*2460*/  FFMA R5, R8, -R5, 1 ;  /* 0x3f80000008057423 */ /* 0x000fc80000000805 */
[----:B------:R-:W-:Y:S01]  /*2470*/  FFMA R11, R5, R8, 0.041666667908430099487 ;  /* 0x3d2aaaab050b7423 */ /* 0x000fe20000000008 */
        /* <DEDUP_REMOVED lines=11> */
.L_x_4863:
[----:B------:R-:W-:Y:S05]  /*2530*/  BSYNC.RECONVERGENT B2 ;  /* 0x0000000000027941 */ /* 0x000fea0003800200 */
.L_x_4862:
        /* <DEDUP_REMOVED lines=10> */
[----:B------:R-:W-:Y:S02]  /*25e0*/  HFMA2 R8, -RZ, RZ, 1.2841796875, -112.625 ;  /* 0x3d23d70aff087431 */ /* 0x000fe400000001ff */
[----:B------:R-:W-:Y:S01]  /*25f0*/  FADD R101, R101, R6 ;  /* 0x0000000665657221 */ /* 0x000fe20000000000 */
[----:B------:R-:W-:Y:S01]  /*2600*/  IMAD.MOV.U32 R5, RZ, RZ, 0x41c80000 ;  /* 0x41c80000ff057424 */ /* 0x000fe200078e00ff */
[----:B------:R-:W-:Y:S03]  /*2610*/  BSSY.RECONVERGENT B2, `(.L_x_4864) ;  /* 0x0000010000027945 */ /* 0x000fe60003800200 */
[----:B------:R-:W-:-:S04]  /*2620*/  FFMA R5, R8, -R5, 1 ;  /* 0x3f80000008057423 */ /* 0x000fc80000000805 */
[----:B------:R-:W-:Y:S01]  /*2630*/  FFMA R11, R5, R8, 0.039999999105930328369 ;  /* 0x3d23d70a050b7423 */ /* 0x000fe20000000008 */
        /* <DEDUP_REMOVED lines=13> */
.L_x_4865:
[----:B------:R-:W-:Y:S05]  /*2710*/  BSYNC.RECONVERGENT B2 ;  /* 0x0000000000027941 */ /* 0x000fea0003800200 */
.L_x_4864:
[----:B------:R-:W-:Y:S02]  /*2720*/  HFMA2 R5, -RZ, RZ, 2.90625, 0 ;  /* 0x41d00000ff057431 */ /* 0x000fe400000001ff */
[----:B------:R-:W-:Y:S01]  /*2730*/  FADD R107, R101, R6 ;  /* 0x00000006656b7221 */ /* 0x000fe20000000000 */
[----:B------:R-:W-:Y:S01]  /*2740*/  MOV R8, 0x3d1d89d9 ;  /* 0x3d1d89d900087802 */ /* 0x000fe20000000f00 */
[----:B------:R-:W-:Y:S02]  /*2750*/  BSSY.RECONVERGENT B2, `(.L_x_4866) ;  /* 0x0000010000027945 */ /* 0x000fe40003800200 */
[----:B------:R-:W-:-:S04]  /*2760*/  FADD R0, R99, -R107 ;  /* 0x8000006b63007221 */ /* 0x000fc80000000000 */
[----:B------:R-:W0:Y:S01]  /*2770*/  FCHK P1, R0, 26 ;  /* 0x41d0000000007902 */ /* 0x000e220000020000 */
[----:B------:R-:W-:-:S04]  /*2780*/  FFMA R5, R8, -R5, 1 ;  /* 0x3f80000008057423 */ /* 0x000fc80000000805 */
[----:B------:R-:W-:Y:S01]  /*2790*/  FFMA R11, R5, R8, 0.038461539894342422485 ;  /* 0x3d1d89d9050b7423 */ /* 0x000fe20000000008 */
        /* <DEDUP_REMOVED lines=11> */
.L_x_4867:
[----:B------:R-:W-:Y:S05]  /*2850*/  BSYNC.RECONVERGENT B2 ;  /* 0x0000000000027941 */ /* 0x000fea0003800200 */
.L_x_4866:
        /* <DEDUP_REMOVED lines=10> */
[----:B------:R-:W-:Y:S02]  /*2900*/  HFMA2 R5, -RZ, RZ, 2.921875, 0 ;  /* 0x41d80000ff057431 */ /* 0x000fe400000001ff */
[----:B------:R-:W-:Y:S01]  /*2910*/  FADD R107, R107, R6 ;  /* 0x000000066b6b7221 */ /* 0x000fe20000000000 */
[----:B------:R-:W-:Y:S01]  /*2920*/  IMAD.MOV.U32 R8, RZ, RZ, 0x3d17b426 ;  /* 0x3d17b426ff087424 */ /* 0x000fe200078e00ff */
[----:B------:R-:W-:Y:S03]  /*2930*/  BSSY.RECONVERGENT B2, `(.L_x_4868) ;  /* 0x0000010000027945 */ /* 0x000fe60003800200 */
[----:B------:R-:W-:-:S04]  /*2940*/  FFMA R5, R8, -R5, 1 ;  /* 0x3f80000008057423 */ /* 0x000fc80000000805 */
[----:B------:R-:W-:Y:S01]  /*2950*/  FFMA R11, R5, R8, 0.037037037312984466553 ;  /* 0x3d17b426050b7423 */ /* 0x000fe20000000008 */
        /* <DEDUP_REMOVED lines=13> */
.L_x_4869:
[----:B------:R-:W-:Y:S05]  /*2a30*/  BSYNC.RECONVERGENT B2 ;  /* 0x0000000000027941 */ /* 0x000fea0003800200 */
.L_x_4868:
[----:B------:R-:W-:Y:S02]  /*2a40*/  HFMA2 R8, -RZ, RZ, 1.267578125, 10.2890625 ;  /* 0x3d124925ff087431 */ /* 0x000fe400000001ff */
[----:B------:R-:W-:Y:S01]  /*2a50*/  FADD R107, R107, R6 ;  /* 0x000000066b6b7221 */ /* 0x000fe20000000000 */
[----:B------:R-:W-:Y:S01]  /*2a60*/  IMAD.MOV.U32 R5, RZ, RZ, 0x41e00000 ;  /* 0x41e00000ff057424 */ /* 0x000fe200078e00ff */
[----:B------:R-:W-:Y:S02]  /*2a70*/  BSSY.RECONVERGENT B2, `(.L_x_4870) ;  /* 0x0000010000027945 */ /* 0x000fe40003800200 */
[----:B------:R-:W-:-:S04]  /*2a80*/  FADD R0, R101, -R107 ;  /* 0x8000006b65007221 */ /* 0x000fc80000000000 */
[----:B------:R-:W0:Y:S01]  /*2a90*/  FCHK P1, R0, 28 ;  /* 0x41e0000000007902 */ /* 0x000e220000020000 */
[----:B------:R-:W-:-:S04]  /*2aa0*/  FFMA R5, R8, -R5, 1 ;  /* 0x3f80000008057423 */ /* 0x000fc80000000805 */
[----:B------:R-:W-:Y:S01]  /*2ab0*/  FFMA R11, R5, R8, 0.035714287310838699341 ;  /* 0x3d124925050b7423 */ /* 0x000fe20000000008 */
        /* <DEDUP_REMOVED lines=11> */
.L_x_4871:
[----:B------:R-:W-:Y:S05]  /*2b70*/  BSYNC.RECONVERGENT B2 ;  /* 0x0000000000027941 */ /* 0x000fea0003800200 */
.L_x_4870:
[----:B------:R-:W-:Y:S01]  /*2b80*/  FADD R4, R107, R4 ;  /* 0x000000046b047221 */ /* 0x000fe20000000000 */
[----:B------:R-:W-:Y:S01]  /*2b90*/  BSSY.RECONVERGENT B2, `(.L_x_4872) ;  /* 0x0000037000027945 */ /* 0x000fe20003800200 */
[----:B------:R-:W-:Y:S02]  /*2ba0*/  MOV R5, 0x41e00000 ;  /* 0x41e0000000057802 */ /* 0x000fe40000000f00 */
[----:B------:R-:W-:-:S04]  /*2bb0*/  FADD R11, R101, -R4 ;  /* 0x80000004650b7221 */ /* 0x000fc80000000000 */
[----:B------:R-:W-:Y:S01]  /*2bc0*/  FFMA R0, R0, R11, R105 ;  /* 0x0000000b00007223 */ /* 0x000fe20000000069 */
[----:B------:R-:W-:Y:S06]  /*2bd0*/  @P0 BRA `(.L_x_4873) ;  /* 0x0000000000c80947 */ /* 0x000fec0003800000 */
        /* <DEDUP_REMOVED lines=8> */
[----:B------:R-:W-:-:S05]  /*2c60*/  IADD3.X R13, PT, PT, R5, UR41, RZ, P0, !PT ;  /* 0x00000029050d7c10 */ /* 0x000fca00087fe4ff */
[----:B------:R-:W2:Y:S01]  /*2c70*/  LDG.E.64 R104, desc[UR38][R12.64] ;  /* 0x000000260c687981 */ /* 0x000ea2000c1e1b00 */
[----:B------:R-:W-:Y:S02]  /*2c80*/  HFMA2 R11, -RZ, RZ, 1.2626953125, 1.4482421875 ;  /* 0x3d0d3dcbff0b7431 */ /* 0x000fe400000001ff */
[----:B------:R-:W-:Y:S01]  /*2c90*/  IMAD.MOV.U32 R6, RZ, RZ, 0x41e80000 ;  /* 0x41e80000ff067424 */ /* 0x000fe200078e00ff */
[----:B------:R-:W-:Y:S03]  /*2ca0*/  BSSY.RECONVERGENT B3, `(.L_x_4874) ;  /* 0x000000d000037945 */ /* 0x000fe60003800200 */
        /* <DEDUP_REMOVED lines=12> */
.L_x_4875:
[----:B------:R-:W-:Y:S05]  /*2d70*/  BSYNC.RECONVERGENT B3 ;  /* 0x0000000000037941 */ /* 0x000fea0003800200 */
.L_x_4874:
[----:B------:R-:W-:Y:S01]  /*2d80*/  MOV R6, 0x41f00000 ;  /* 0x41f0000000067802 */ /* 0x000fe20000000f00 */
[----:B------:R-:W-:Y:S02]  /*2d90*/  IMAD.MOV.U32 R13, RZ, RZ, 0x3d088889 ;  /* 0x3d088889ff0d7424 */ /* 0x000fe400078e00ff */
[----:B------:R-:W-:Y:S01]  /*2da0*/  FADD R107, R4, R11 ;  /* 0x0000000b046b7221 */ /* 0x000fe20000000000 */
[----:B------:R-:W-:Y:S01]  /*2db0*/  BSSY.RECONVERGENT B3, `(.L_x_4876) ;  /* 0x0000010000037945 */ /* 0x000fe20003800200 */
[----:B------:R-:W-:Y:S02]  /*2dc0*/  FFMA R4, R13, -R6, 1 ;  /* 0x3f8000000d047423 */ /* 0x000fe40000000806 */
[--C-:B------:R-:W-:Y:S02]  /*2dd0*/  FADD R6, R105, -R107.reuse ;  /* 0x8000006b69067221 */ /* 0x100fe40000000000 */
[----:B------:R-:W-:Y:S02]  /*2de0*/  FFMA R11, R4, R13, 0.033333335071802139282 ;  /* 0x3d088889040b7423 */ /* 0x000fe4000000000d */
[----:B------:R-:W0:Y:S01]  /*2df0*/  FCHK P0, R6, 30 ;  /* 0x41f0000006007902 */ /* 0x000e220000000000 */
[----:B------:R-:W-:Y:S01]  /*2e00*/  FADD R4, R104, -R107 ;  /* 0x8000006b68047221 */ /* 0x000fe20000000000 */
[----:B------:R-:W-:-:S03]  /*2e10*/  FFMA R8, R6, R11, RZ ;  /* 0x0000000b06087223 */ /* 0x000fc600000000ff */
[----:B------:R-:W-:Y:S01]  /*2e20*/  FFMA R109, R5, R4, R0 ;  /* 0x00000004056d7223 */ /* 0x000fe20000000000 */
[----:B------:R-:W-:-:S04]  /*2e30*/  FFMA R12, R8, -30, R6 ;  /* 0xc1f00000080c7823 */ /* 0x000fc80000000006 */
[----:B------:R-:W-:Y:S01]  /*2e40*/  FFMA R4, R11, R12, R8 ;  /* 0x0000000c0b047223 */ /* 0x000fe20000000008 */
[----:B0-----:R-:W-:Y:S06]  /*2e50*/  @!P0 BRA `(.L_x_4877) ;  /* 0x0000000000148947 */ /* 0x001fec0003800000 */
[----:B------:R-:W-:Y:S01]  /*2e60*/  HFMA2 R14, -RZ, RZ, 2.96875, 0 ;  /* 0x41f00000ff0e7431 */ /* 0x000fe200000001ff */
[----:B------:R-:W-:Y:S02]  /*2e70*/  MOV R8, R6 ;  /* 0x0000000600087202 */ /* 0x000fe40000000f00 */
[----:B------:R-:W-:-:S07]  /*2e80*/  MOV R102, 0x2ea0 ;  /* 0x00002ea000667802 */ /* 0x000fce0000000f00 */
[----:B-----5:R-:W-:Y:S05]  /*2e90*/  CALL.REL.NOINC `($__internal_51_$__cuda_sm3x_div_rn_noftz_f32_slowpath) ;  /* 0x0000002800507944 */ /* 0x020fea0003c00000 */
[----:B------:R-:W-:-:S07]  /*2ea0*/  IMAD.MOV.U32 R4, RZ, RZ, R11 ;  /* 0x000000ffff047224 */ /* 0x000fce00078e000b */
.L_x_4877:
[----:B------:R-:W-:Y:S05]  /*2eb0*/  BSYNC.RECONVERGENT B3 ;  /* 0x0000000000037941 */ /* 0x000fea0003800200 */
.L_x_4876:
[----:B------:R-:W-:Y:S01]  /*2ec0*/  FADD R4, R107, R4 ;  /* 0x000000046b047221 */ /* 0x000fe20000000000 */
[----:B------:R-:W-:-:S03]  /*2ed0*/  MOV R5, 0x41f00000 ;  /* 0x41f0000000057802 */ /* 0x000fc60000000f00 */
[----:B------:R-:W-:-:S04]  /*2ee0*/  FADD R11, R105, -R4 ;  /* 0x80000004690b7221 */ /* 0x000fc80000000000 */
[----:B------:R-:W-:-:S07]  /*2ef0*/  FFMA R0, R6, R11, R109 ;  /* 0x0000000b06007223 */ /* 0x000fce000000006d */
.L_x_4873:
[----:B------:R-:W-:Y:S05]  /*2f00*/  BSYNC.RECONVERGENT B2 ;  /* 0x0000000000027941 */ /* 0x000fea0003800200 */
.L_x_4872:
[----:B------:R-:W-:Y:S01]  /*2f10*/  ISETP.GE.U32.AND P0, PT, R7, UR42, PT ;  /* 0x0000002a07007c0c */ /* 0x000fe2000bf06070 */
[----:B------:R-:W-:Y:S03]  /*2f20*/  BSSY.RECONVERGENT B2, `(.L_x_4878) ;  /* 0x0000034000027945 */ /* 0x000fe60003800200 */
[----:B------:R-:W-:-:S13]  /*2f30*/  ISETP.GE.AND.EX P0, PT, RZ, UR43, PT, P0 ;  /* 0x0000002bff007c0c */ /* 0x000fda000bf06300 */
[----:B------:R-:W-:Y:S05]  /*2f40*/  @P0 BRA `(.L_x_4879) ;  /* 0x0000000000c40947 */ /* 0x000fea0003800000 */
        /* <DEDUP_REMOVED lines=8> */
[----:B------:R-:W-:-:S05]  /*2fd0*/  IADD3.X R7, PT, PT, R7, UR41, RZ, P0, !PT ;  /* 0x0000002907077c10 */ /* 0x000fca00087fe4ff */
[----:B------:R-:W2:Y:S01]  /*2fe0*/  LDG.E.64 R104, desc[UR38][R6.64] ;  /* 0x0000002606687981 */ /* 0x000ea2000c1e1b00 */
        /* <DEDUP_REMOVED lines=14> */
[----:B-----5:R-:W-:Y:S05]  /*30d0*/  CALL.REL.NOINC `($__internal_51_$__cuda_sm3x_div_rn_noftz_f32_slowpath) ;  /* 0x0000002400c07944 */ /* 0x020fea0003c00000 */
.L_x_4881:
[----:B------:R-:W-:Y:S05]  /*30e0*/  BSYNC.RECONVERGENT B3 ;  /* 0x0000000000037941 */ /* 0x000fea0003800200 */
.L_x_4880:
        /* <DEDUP_REMOVED lines=16> */
[----:B------:R-:W-:-:S07]  /*31f0*/  MOV R102, 0x3210 ;  /* 0x0000321000667802 */ /* 0x000fce0000000f00 */
[----:B-----5:R-:W-:Y:S05]  /*3200*/  CALL.REL.NOINC `($__internal_51_$__cuda_sm3x_div_rn_noftz_f32_slowpath) ;  /* 0x0000002400747944 */ /* 0x020fea0003c00000 */
[----:B------:R-:W-:-:S07]  /*3210*/  MOV R4, R11 ;  /* 0x0000000b00047202 */ /* 0x000fce0000000f00 */
.L_x_4883:
[----:B------:R-:W-:Y:S05]  /*3220*/  BSYNC.RECONVERGENT B3 ;  /* 0x0000000000037941 */ /* 0x000fea0003800200 */
.L_x_4882:
[----:B------:R-:W-:-:S04]  /*3230*/  FADD R4, R107, R4 ;  /* 0x000000046b047221 */ /* 0x000fc80000000000 */
[----:B------:R-:W-:-:S04]  /*3240*/  FADD R7, R105, -R4 ;  /* 0x8000000469077221 */ /* 0x000fc80000000000 */
[----:B------:R-:W-:-:S07]  /*3250*/  FFMA R0, R6, R7, R109 ;  /* 0x0000000706007223 */ /* 0x000fce000000006d */
.L_x_4879:
[----:B------:R-:W-:Y:S05]  /*3260*/  BSYNC.RECONVERGENT B2 ;  /* 0x0000000000027941 */ /* 0x000fea0003800200 */
.L_x_4878:
[----:B------:R-:W-:-:S03]  /*3270*/  UMOV UR4, 0xffffffff ;  /* 0xffffffff00047882 */ /* 0x000fc60000000000 */
[----:B------:R-:W-:Y:S05]  /*3280*/  BRA.DIV UR4, `(.L_x_4884) ;  /* 0x0000001e042c7947 */ /* 0x000fea000b800000 */
[----:B------:R0:W1:Y:S04]  /*3290*/  SHFL.DOWN PT, R7, R4, 0x10, 0x1f ;  /* 0x0a001f0004077f89 */ /* 0x00006800000e0000 */
[----:B------:R0:W2:Y:S04]  /*32a0*/  SHFL.DOWN PT, R6, R0, 0x10, 0x1f ;  /* 0x0a001f0000067f89 */ /* 0x0000a800000e0000 */
[----:B------:R0:W3:Y:S02]  /*32b0*/  SHFL.DOWN PT, R14, R5, 0x10, 0x1f ;  /* 0x0a001f00050e7f89 */ /* 0x0000e400000e0000 */
.L_x_4920:
        /* <DEDUP_REMOVED lines=16> */
[----:B012--5:R-:W-:Y:S05]  /*33c0*/  CALL.REL.NOINC `($__internal_51_$__cuda_sm3x_div_rn_noftz_f32_slowpath) ;  /* 0x0000002400047944 */ /* 0x027fea0003c00000 */
.L_x_4888:
[----:B------:R-:W-:Y:S05]  /*33d0*/  BSYNC.RECONVERGENT B3 ;  /* 0x0000000000037941 */ /* 0x000fea0003800200 */
.L_x_4887:
[----:B-1----:R-:W-:-:S04]  /*33e0*/  FADD R7, -R4, R7 ;  /* 0x0000000704077221 */ /* 0x002fc80000000100 */
[C---:B------:R-:W-:Y:S01]  /*33f0*/  FMUL R8, R7.reuse, R7 ;  /* 0x0000000707087220 */ /* 0x040fe20000400000 */
[----:B0-----:R-:W-:-:S03]  /*3400*/  FFMA R4, R7, R11, R4 ;  /* 0x0000000b07047223 */ /* 0x001fc60000000004 */
[----:B------:R-:W-:-:S04]  /*3410*/  FMUL R5, R5, R8 ;  /* 0x0000000805057220 */ /* 0x000fc80000400000 */
[----:B--2---:R-:W-:Y:S01]  /*3420*/  FFMA R13, R5, R11, R6 ;  /* 0x0000000b050d7223 */ /* 0x004fe20000000006 */
[----:B------:R-:W-:-:S03]  /*3430*/  IMAD.MOV.U32 R5, RZ, RZ, R105 ;  /* 0x000000ffff057224 */ /* 0x000fc600078e0069 */
[----:B------:R-:W-:-:S07]  /*3440*/  FADD R0, R0, R13 ;  /* 0x0000000d00007221 */ /* 0x000fce0000000000 */
.L_x_4886:
[----:B------:R-:W-:Y:S05]  /*3450*/  BSYNC.RECONVERGENT B2 ;  /* 0x0000000000027941 */ /* 0x000fea0003800200 */
.L_x_4885:
[----:B------:R-:W-:-:S03]  /*3460*/  UMOV UR4, 0xffffffff ;  /* 0xffffffff00047882 */ /* 0x000fc60000000000 */
[----:B------:R-:W-:Y:S05]  /*3470*/  BRA.DIV UR4, `(.L_x_4889) ;  /* 0x0000001e040c7947 */ /* 0x000fea000b800000 */
[----:B-1----:R1:W3:Y:S04]  /*3480*/  SHFL.DOWN PT, R7, R4, 0x8, 0x1f ;  /* 0x09001f0004077f89 */ /* 0x0022e800000e0000 */
[----:B--2---:R1:W2:Y:S04]  /*3490*/  SHFL.DOWN PT, R6, R0, 0x8, 0x1f ;  /* 0x09001f0000067f89 */ /* 0x0042a800000e0000 */
[----:B------:R1:W4:Y:S02]  /*34a0*/  SHFL.DOWN PT, R14, R5, 0x8, 0x1f ;  /* 0x09001f00050e7f89 */ /* 0x00032400000e0000 */
.L_x_4925:
        /* <DEDUP_REMOVED lines=16> */
[----:B-123-5:R-:W-:Y:S05]  /*35b0*/  CALL.REL.NOINC `($__internal_51_$__cuda_sm3x_div_rn_noftz_f32_slowpath) ;  /* 0x0000002000887944 */ /* 0x02efea0003c00000 */
.L_x_4893:
[----:B------:R-:W-:Y:S05]  /*35c0*/  BSYNC.RECONVERGENT B3 ;  /* 0x0000000000037941 */ /* 0x000fea0003800200 */
.L_x_4892:
[----:B---3--:R-:W-:-:S04]  /*35d0*/  FADD R7, -R4, R7 ;  /* 0x0000000704077221 */ /* 0x008fc80000000100 */
[C---:B------:R-:W-:Y:S01]  /*35e0*/  FMUL R8, R7.reuse, R7 ;  /* 0x0000000707087220 */ /* 0x040fe20000400000 */
[----:B-1----:R-:W-:-:S03]  /*35f0*/  FFMA R4, R7, R11, R4 ;  /* 0x0000000b07047223 */ /* 0x002fc60000000004 */
[----:B------:R-:W-:-:S04]  /*3600*/  FMUL R5, R5, R8 ;  /* 0x0000000805057220 */ /* 0x000fc80000400000 */
[----:B--2---:R-:W-:Y:S01]  /*3610*/  FFMA R13, R5, R11, R6 ;  /* 0x0000000b050d7223 */ /* 0x004fe20000000006 */
[----:B------:R-:W-:-:S03]  /*3620*/  MOV R5, R105 ;  /* 0x0000006900057202 */ /* 0x000fc60000000f00 */
[----:B------:R-:W-:-:S07]  /*3630*/  FADD R0, R0, R13 ;  /* 0x0000000d00007221 */ /* 0x000fce0000000000 */
.L_x_4891:
[----:B------:R-:W-:Y:S05]  /*3640*/  BSYNC.RECONVERGENT B2 ;  /* 0x0000000000027941 */ /* 0x000fea0003800200 */
.L_x_4890:
[----:B------:R-:W-:-:S03]  /*3650*/  UMOV UR4, 0xffffffff ;  /* 0xffffffff00047882 */ /* 0x000fc60000000000 */
[----:B------:R-:W-:Y:S05]  /*3660*/  BRA.DIV UR4, `(.L_x_4894) ;  /* 0x0000001a04ec7947 */ /* 0x000fea000b800000 */
[----:B---3--:R3:W4:Y:S04]  /*3670*/  SHFL.DOWN PT, R7, R4, 0x4, 0x1f ;  /* 0x08801f0004077f89 */ /* 0x00872800000e0000 */
[----:B--2---:R3:W2:Y:S04]  /*3680*/  SHFL.DOWN PT, R6, R0, 0x4, 0x1f ;  /* 0x08801f0000067f89 */ /* 0x0046a800000e0000 */
[----:B------:R3:W0:Y:S02]  /*3690*/  SHFL.DOWN PT, R14, R5, 0x4, 0x1f ;  /* 0x08801f00050e7f89 */ /* 0x00062400000e0000 */
.L_x_4930:
        /* <DEDUP_REMOVED lines=16> */
[----:B--2345:R-:W-:Y:S05]  /*37a0*/  CALL.REL.NOINC `($__internal_51_$__cuda_sm3x_div_rn_noftz_f32_slowpath) ;  /* 0x00000020000c7944 */ /* 0x03cfea0003c00000 */
.L_x_4898:
[----:B------:R-:W-:Y:S05]  /*37b0*/  BSYNC.RECONVERGENT B3 ;  /* 0x0000000000037941 */ /* 0x000fea0003800200 */
.L_x_4897:
[----:B----4-:R-:W-:-:S04]  /*37c0*/  FADD R7, -R4, R7 ;  /* 0x0000000704077221 */ /* 0x010fc80000000100 */
[C---:B------:R-:W-:Y:S01]  /*37d0*/  FMUL R8, R7.reuse, R7 ;  /* 0x0000000707087220 */ /* 0x040fe20000400000 */
[----:B---3--:R-:W-:-:S03]  /*37e0*/  FFMA R4, R7, R11, R4 ;  /* 0x0000000b07047223 */ /* 0x008fc60000000004 */
[----:B------:R-:W-:-:S04]  /*37f0*/  FMUL R5, R5, R8 ;  /* 0x0000000805057220 */ /* 0x000fc80000400000 */
[----:B--2---:R-:W-:Y:S01]  /*3800*/  FFMA R13, R5, R11, R6 ;  /* 0x0000000b050d7223 */ /* 0x004fe20000000006 */
[----:B------:R-:W-:-:S03]  /*3810*/  MOV R5, R105 ;  /* 0x0000006900057202 */ /* 0x000fc60000000f00 */
[----:B------:R-:W-:-:S07]  /*3820*/  FADD R0, R0, R13 ;  /* 0x0000000d00007221 */ /* 0x000fce0000000000 */
.L_x_4896:
[----:B------:R-:W-:Y:S05]  /*3830*/  BSYNC.RECONVERGENT B2 ;  /* 0x0000000000027941 */ /* 0x000fea0003800200 */
.L_x_4895:
[----:B------:R-:W-:-:S03]  /*3840*/  UMOV UR4, 0xffffffff ;  /* 0xffffffff00047882 */ /* 0x000fc60000000000 */
[----:B------:R-:W-:Y:S05]  /*3850*/  BRA.DIV UR4, `(.L_x_4899) ;  /* 0x0000001a04cc7947 */ /* 0x000fea000b800000 */
[----:B----4-:R0:W4:Y:S04]  /*3860*/  SHFL.DOWN PT, R7, R4, 0x2, 0x1f ;  /* 0x08401f0004077f89 */ /* 0x01012800000e0000 */
[----:B--2---:R0:W2:Y:S04]  /*3870*/  SHFL.DOWN PT, R6, R0, 0x2, 0x1f ;  /* 0x08401f0000067f89 */ /* 0x0040a800000e0000 */
[----:B------:R0:W0:Y:S02]  /*3880*/  SHFL.DOWN PT, R14, R5, 0x2, 0x1f ;  /* 0x08401f00050e7f89 */ /* 0x00002400000e0000 */
.L_x_4935:
        /* <DEDUP_REMOVED lines=16> */
[----:B--2345:R-:W-:Y:S05]  /*3990*/  CALL.REL.NOINC `($__internal_51_$__cuda_sm3x_div_rn_noftz_f32_slowpath) ;  /* 0x0000001c00907944 */ /* 0x03cfea0003c00000 */
.L_x_4903:
[----:B------:R-:W-:Y:S05]  /*39a0*/  BSYNC.RECONVERGENT B3 ;  /* 0x0000000000037941 */ /* 0x000fea0003800200 */
.L_x_4902:
[----:B----4-:R-:W-:-:S04]  /*39b0*/  FADD R7, -R4, R7 ;  /* 0x0000000704077221 */ /* 0x010fc80000000100 */
[C---:B------:R-:W-:Y:S01]  /*39c0*/  FMUL R8, R7.reuse, R7 ;  /* 0x0000000707087220 */ /* 0x040fe20000400000 */
[----:B---3--:R-:W-:-:S03]  /*39d0*/  FFMA R4, R7, R11, R4 ;  /* 0x0000000b07047223 */ /* 0x008fc60000000004 */
[----:B------:R-:W-:-:S04]  /*39e0*/  FMUL R5, R5, R8 ;  /* 0x0000000805057220 */ /* 0x000fc80000400000 */
[----:B--2---:R-:W-:Y:S01]  /*39f0*/  FFMA R13, R5, R11, R6 ;  /* 0x0000000b050d7223 */ /* 0x004fe20000000006 */
[----:B------:R-:W-:-:S03]  /*3a00*/  MOV R5, R105 ;  /* 0x0000006900057202 */ /* 0x000fc60000000f00 */
[----:B------:R-:W-:-:S07]  /*3a10*/  FADD R0, R0, R13 ;  /* 0x0000000d00007221 */ /* 0x000fce0000000000 */
.L_x_4901:
[----:B------:R-:W-:Y:S05]  /*3a20*/  BSYNC.RECONVERGENT B2 ;  /* 0x0000000000027941 */ /* 0x000fea0003800200 */
.L_x_4900:
[----:B------:R-:W-:-:S03]  /*3a30*/  UMOV UR4, 0xffffffff ;  /* 0xffffffff00047882 */ /* 0x000fc60000000000 */
[----:B------:R-:W-:Y:S05]  /*3a40*/  BRA.DIV UR4, `(.L_x_4904) ;  /* 0x0000001a04ac7947 */ /* 0x000fea000b800000 */
[----:B----4-:R0:W4:Y:S04]  /*3a50*/  SHFL.DOWN PT, R7, R4, 0x1, 0x1f ;  /* 0x08201f0004077f89 */ /* 0x01012800000e0000 */
[----:B--2---:R0:W2:Y:S04]  /*3a60*/  SHFL.DOWN PT, R6, R0, 0x1, 0x1f ;  /* 0x08201f0000067f89 */ /* 0x0040a800000e0000 */
[----:B------:R0:W0:Y:S02]  /*3a70*/  SHFL.DOWN PT, R14, R5, 0x1, 0x1f ;  /* 0x08201f00050e7f89 */ /* 0x00002400000e0000 */
.L_x_4940:
        /* <DEDUP_REMOVED lines=16> */
[----:B--2345:R-:W-:Y:S05]  /*3b80*/  CALL.REL.NOINC `($__internal_51_$__cuda_sm3x_div_rn_noftz_f32_slowpath) ;  /* 0x0000001c00147944 */ /* 0x03cfea0003c00000 */
.L_x_4908:
[----:B------:R-:W-:Y:S05]  /*3b90*/  BSYNC.RECONVERGENT B3 ;  /* 0x0000000000037941 */ /* 0x000fea0003800200 */
.L_x_4907:
[----:B----4-:R-:W-:-:S04]  /*3ba0*/  FADD R7, -R4, R7 ;  /* 0x0000000704077221 */ /* 0x010fc80000000100 */
[C---:B------:R-:W-:Y:S01]  /*3bb0*/  FMUL R8, R7.reuse, R7 ;  /* 0x0000000707087220 */ /* 0x040fe20000400000 */
[----:B---3--:R-:W-:-:S03]  /*3bc0*/  FFMA R4, R7, R11, R4 ;  /* 0x0000000b07047223 */ /* 0x008fc60000000004 */
[----:B------:R-:W-:-:S04]  /*3bd0*/  FMUL R5, R5, R8 ;  /* 0x0000000805057220 */ /* 0x000fc80000400000 */
[----:B--2---:R-:W-:Y:S01]  /*3be0*/  FFMA R13, R5, R11, R6 ;  /* 0x0000000b050d7223 */ /* 0x004fe20000000006 */
[----:B------:R-:W-:-:S03]  /*3bf0*/  IMAD.MOV.U32 R5, RZ, RZ, R105 ;  /* 0x000000ffff057224 */ /* 0x000fc600078e0069 */
[----:B------:R-:W-:-:S07]  /*3c00*/  FADD R0, R0, R13 ;  /* 0x0000000d00007221 */ /* 0x000fce0000000000 */
.L_x_4906:
[----:B------:R-:W-:Y:S05]  /*3c10*/  BSYNC.RECONVERGENT B2 ;  /* 0x0000000000027941 */ /* 0x000fea0003800200 */
.L_x_4905:
[----:B--2---:R-:W0:Y:S01]  /*3c20*/  S2R R6, SR_TID.X ;  /* 0x0000000000067919 */ /* 0x004e220000002100 */
[----:B------:R-:W-:Y:S01]  /*3c30*/  UMOV UR4, 0xffffffff ;  /* 0xffffffff00047882 */ /* 0x000fe20000000000 */
[----:B0-----:R-:W-:-:S04]  /*3c40*/  SHF.L.U32 R6, R6, 0x1, RZ ;  /* 0x0000000106067819 */ /* 0x001fc800000006ff */
[----:B------:R-:W-:-:S04]  /*3c50*/  IADD3 R104, PT, PT, R6, 0x380, RZ ;  /* 0x0000038006687810 */ /* 0x000fc80007ffe0ff */
[----:B------:R-:W-:-:S04]  /*3c60*/  ISETP.GE.U32.AND P0, PT, R104, UR42, PT ;  /* 0x0000002a68007c0c */ /* 0x000fc8000bf06070 */
[----:B------:R-:W-:Y:S01]  /*3c70*/  ISETP.GE.AND.EX P0, PT, RZ, UR43, PT, P0 ;  /* 0x0000002bff007c0c */ /* 0x000fe2000bf06300 */
[----:B------:R-:W-:-:S12]  /*3c80*/  BRA.DIV UR4, `(.L_x_4909) ;  /* 0x0000001a04787947 */ /* 0x000fd8000b800000 */
[----:B-1-3--:R-:W0:Y:S04]  /*3c90*/  SHFL.IDX PT, R4, R4, RZ, 0x1f ;  /* 0x00001fff04047589 */ /* 0x00ae2800000e0000 */
[----:B------:R-:W1:Y:S04]  /*3ca0*/  SHFL.IDX PT, R0, R0, RZ, 0x1f ;  /* 0x00001fff00007589 */ /* 0x000e6800000e0000 */
[----:B------:R2:W3:Y:S02]  /*3cb0*/  SHFL.IDX PT, R14, R5, RZ, 0x1f ;  /* 0x00001fff050e7589 */ /* 0x0004e400000e0000 */
.L_x_4945:
[----:B--23--:R-:W2:Y:S08]  /*3cc0*/  MUFU.RCP R5, R14 ;  /* 0x0000000e00057308 */ /* 0x00ceb00000001000 */
[----:B-1----:R-:W1:Y:S01]  /*3cd0*/  FCHK P1, R0, R14 ;  /* 0x0000000e00007302 */ /* 0x002e620000020000 */
[----:B--2---:R-:W-:-:S04]  /*3ce0*/  FFMA R8, -R14, R5, 1 ;  /* 0x3f8000000e087423 */ /* 0x004fc80000000105 */
[----:B------:R-:W-:-:S04]  /*3cf0*/  FFMA R5, R5, R8, R5 ;  /* 0x0000000805057223 */ /* 0x000fc80000000005 */
[----:B------:R-:W-:-:S04]  /*3d00*/  FFMA R8, R0, R5, RZ ;  /* 0x0000000500087223 */ /* 0x000fc800000000ff */
[----:B----4-:R-:W-:-:S04]  /*3d10*/  FFMA R7, -R14, R8, R0 ;  /* 0x000000080e077223 */ /* 0x010fc80000000100 */
[----:B------:R-:W-:Y:S01]  /*3d20*/  FFMA R5, R5, R7, R8 ;  /* 0x0000000705057223 */ /* 0x000fe20000000008 */
[----:B-1----:R-:W-:Y:S06]  /*3d30*/  @!P1 BRA `(.L_x_4910) ;  /* 0x0000000000109947 */ /* 0x002fec0003800000 */
[----:B------:R-:W-:Y:S02]  /*3d40*/  MOV R8, R0 ;  /* 0x0000000000087202 */ /* 0x000fe40000000f00 */
[----:B------:R-:W-:-:S07]  /*3d50*/  MOV R102, 0x3d70 ;  /* 0x00003d7000667802 */ /* 0x000fce0000000f00 */
[----:B0----5:R-:W-:Y:S05]  /*3d60*/  CALL.REL.NOINC `($__internal_51_$__cuda_sm3x_div_rn_noftz_f32_slowpath) ;  /* 0x00000018009c7944 */ /* 0x021fea0003c00000 */
[----:B------:R-:W-:-:S07]  /*3d70*/  IMAD.MOV.U32 R5, RZ, RZ, R11 ;  /* 0x000000ffff057224 */ /* 0x000fce00078e000b */
.L_x_4910:
[----:B------:R-:W1:Y:S01]  /*3d80*/  F2F.F32.F64 R0, UR36 ;  /* 0x0000002400007d10 */ /* 0x000e620008301000 */
[----:B------:R-:W2:Y:S01]  /*3d90*/  LDC.64 R14, c[0x0][0x3a8] ;  /* 0x0000ea00ff0e7b82 */ /* 0x000ea20000000a00 */
[----:B------:R-:W-:Y:S01]  /*3da0*/  FMNMX R5, RZ, R5, !PT ;  /* 0x00000005ff057209 */ /* 0x000fe20007800000 */
[----:B0-----:R-:W-:Y:S01]  /*3db0*/  FADD R11, R3, -R4 ;  /* 0x80000004030b7221 */ /* 0x001fe20000000000 */
[----:B------:R-:W-:Y:S01]  /*3dc0*/  SHF.R.S32.HI R7, RZ, 0x1f, R76 ;  /* 0x0000001fff077819 */ /* 0x000fe2000001144c */
        /* <DEDUP_REMOVED lines=10> */
[----:B-1----:R-:W-:Y:S01]  /*3e70*/  FADD R0, R5, R0 ;  /* 0x0000000005007221 */ /* 0x002fe20000000000 */
[--C-:B------:R-:W-:Y:S01]  /*3e80*/  FADD R87, R87, -R4.reuse ;  /* 0x8000000457577221 */ /* 0x100fe20000000000 */
[--C-:B------:R-:W-:Y:S01]  /*3e90*/  FADD R113, R88, -R4.reuse ;  /* 0x8000000458717221 */ /* 0x100fe20000000000 */
[--C-:B------:R-:W-:Y:S01]  /*3ea0*/  FADD R89, R89, -R4.reuse ;  /* 0x8000000459597221 */ /* 0x100fe20000000000 */
[--C-:B------:R-:W-:Y:S01]  /*3eb0*/  FADD R115, R90, -R4.reuse ;  /* 0x800000045a737221 */ /* 0x100fe20000000000 */
[----:B------:R-:W-:Y:S01]  /*3ec0*/  FSETP.GEU.AND P1, PT, |R0|, 1.175494350822287508e-38, PT ;  /* 0x008000000000780b */ /* 0x000fe20003f2e200 */
[--C-:B------:R-:W-:Y:S01]  /*3ed0*/  FADD R91, R91, -R4.reuse ;  /* 0x800000045b5b7221 */ /* 0x100fe20000000000 */
[--C-:B------:R-:W-:Y:S01]  /*3ee0*/  FADD R117, R92, -R4.reuse ;  /* 0x800000045c757221 */ /* 0x100fe20000000000 */
[--C-:B------:R-:W-:Y:S01]  /*3ef0*/  FADD R93, R93, -R4.reuse ;  /* 0x800000045d5d7221 */ /* 0x100fe20000000000 */
[----:B------:R-:W-:Y:S01]  /*3f00*/  FADD R119, R94, -R4 ;  /* 0x800000045e777221 */ /* 0x000fe20000000000 */
[----:B--2---:R-:W-:-:S02]  /*3f10*/  IMAD R8, R7, R14, RZ ;  /* 0x0000000e07087224 */ /* 0x004fc400078e02ff */
[----:B------:R-:W-:Y:S02]  /*3f20*/  HFMA2 R7, -RZ, RZ, 0, 0 ;  /* 0x00000000ff077431 */ /* 0x000fe400000001ff */
[--C-:B------:R-:W-:Y:S01]  /*3f30*/  FADD R95, R95, -R4.reuse ;  /* 0x800000045f5f7221 */ /* 0x100fe20000000000 */
[----:B------:R-:W-:Y:S01]  /*3f40*/  FADD R121, R96, -R4 ;  /* 0x8000000460797221 */ /* 0x000fe20000000000 */
[----:B------:R-:W-:Y:S02]  /*3f50*/  IMAD R5, R76, R15, R8 ;  /* 0x0000000f4c057224 */ /* 0x000fe400078e0208 */
[--C-:B------:R-:W-:Y:S01]  /*3f60*/  FADD R15, R72, -R4.reuse ;  /* 0x80000004480f7221 */ /* 0x100fe20000000000 */
[--C-:B------:R-:W-:Y:S01]  /*3f70*/  FADD R97, R97, -R4.reuse ;  /* 0x8000000461617221 */ /* 0x100fe20000000000 */
[--C-:B------:R-:W-:Y:S01]  /*3f80*/  FADD R123, R98, -R4.reuse ;  /* 0x80000004627b7221 */ /* 0x100fe20000000000 */
[----:B------:R-:W-:Y:S01]  /*3f90*/  @!P1 FMUL R0, R0, 16777216 ;  /* 0x4b80000000009820 */ /* 0x000fe20000400000 */
[--C-:B------:R-:W-:Y:S01]  /*3fa0*/  FADD R99, R99, -R4.reuse ;  /* 0x8000000463637221 */ /* 0x100fe20000000000 */
[----:B------:R-:W-:Y:S01]  /*3fb0*/  FADD R125, R100, -R4 ;  /* 0x80000004647d7221 */ /* 0x000fe20000000000 */
[----:B------:R-:W-:-:S04]  /*3fc0*/  IMAD.WIDE.U32 R12, R76, R14, R6 ;  /* 0x0000000e4c0c7225 */ /* 0x000fc800078e0006 */
[--C-:B------:R-:W-:Y:S01]  /*3fd0*/  FADD R7, R2, -R4.reuse ;  /* 0x8000000402077221 */ /* 0x100fe20000000000 */
[----:B------:R-:W-:Y:S01]  /*3fe0*/  FADD R101, R101, -R4 ;  /* 0x8000000465657221 */ /* 0x000fe20000000000 */
[----:B------:R-:W0:Y:S01]  /*3ff0*/  MUFU.RSQ R0, R0 ;  /* 0x0000000000007308 */ /* 0x000e220000001400 */
[----:B------:R-:W1:Y:S01]  /*4000*/  LDC.64 R2, c[0x0][0x3a0] ;  /* 0x0000e800ff027b82 */ /* 0x000e620000000a00 */
[----:B------:R-:W-:Y:S01]  /*4010*/  IADD3 R106, P2, PT, R12, 0x40, RZ ;  /* 0x000000400c6a7810 */ /* 0x000fe20007f5e0ff */
[----:B------:R-:W-:Y:S01]  /*4020*/  BSSY.RECONVERGENT B0, `(.L_x_4911) ;  /* 0x00000d4000007945 */ /* 0x000fe20003800200 */
[----:B------:R-:W-:-:S04]  /*4030*/  IADD3 R5, PT, PT, R13, R5, RZ ;  /* 0x000000050d057210 */ /* 0x000fc80007ffe0ff */
[----:B------:R-:W-:Y:S02]  /*4040*/  IADD3.X R127, PT, PT, RZ, R5, RZ, P2, !PT ;  /* 0x00000005ff7f7210 */ /* 0x000fe400017fe4ff */
[----:B------:R-:W-:-:S04]  /*4050*/  LEA.HI R72, P2, R5, R12, RZ, 0x1 ;  /* 0x0000000c05487211 */ /* 0x000fc800078508ff */
[----:B------:R-:W-:Y:S01]  /*4060*/  SHF.L.U32 R14, R72, 0x2, RZ ;  /* 0x00000002480e7819 */ /* 0x000fe200000006ff */
[----:B------:R-:W-:Y:S02]  /*4070*/  IMAD.X R129, RZ, RZ, R5, P2 ;  /* 0x000000ffff817224 */ /* 0x000fe400010e0605 */
[----:B0-----:R-:W-:Y:S01]  /*4080*/  @!P1 FMUL R0, R0, 4096 ;  /* 0x4580000000009820 */ /* 0x001fe20000400000 */
[----:B------:R-:W-:Y:S02]  /*4090*/  LEA.HI R106, P1, R127, R106, RZ, 0x1 ;  /* 0x0000006a7f6a7211 */ /* 0x000fe400078308ff */
[----:B------:R-:W-:Y:S01]  /*40a0*/  SHF.L.U64.HI R72, R72, 0x2, R129 ;  /* 0x0000000248487819 */ /* 0x000fe20000010281 */
[C---:B------:R-:W-:Y:S01]  /*40b0*/  FMUL R82, R0.reuse, R75 ;  /* 0x0000004b00527220 */ /* 0x040fe20000400000 */
[----:B------:R-:W-:Y:S01]  /*40c0*/  FMUL R8, R0, R73 ;  /* 0x0000004900087220 */ /* 0x000fe20000400000 */
[----:B------:R-:W-:Y:S01]  /*40d0*/  LOP3.LUT R75, R14, 0xfffffff8, RZ, 0xc0, !PT ;  /* 0xfffffff80e4b7812 */ /* 0x000fe200078ec0ff */
[----:B------:R-:W-:Y:S01]  /*40e0*/  FMUL R4, R0, R11 ;  /* 0x0000000b00047220 */ /* 0x000fe20000400000 */
[----:B------:R-:W-:Y:S01]  /*40f0*/  SHF.L.U32 R73, R106, 0x2, RZ ;  /* 0x000000026a497819 */ /* 0x000fe200000006ff */
[C---:B------:R-:W-:Y:S01]  /*4100*/  FMUL R11, R0.reuse, R15 ;  /* 0x0000000f000b7220 */ /* 0x040fe20000400000 */
[C---:B------:R-:W-:Y:S01]  /*4110*/  FMUL R88, R0.reuse, R85 ;  /* 0x0000005500587220 */ /* 0x040fe20000400000 */
[----:B------:R-:W-:Y:S01]  /*4120*/  IADD3.X R15, PT, PT, RZ, R127, RZ, P1, !PT ;  /* 0x0000007fff0f7210 */ /* 0x000fe20000ffe4ff */
[----:B------:R-:W-:Y:S01]  /*4130*/  FMUL R7, R0, R7 ;  /* 0x0000000700077220 */ /* 0x000fe20000400000 */
[----:B------:R-:W-:Y:S01]  /*4140*/  IADD3 R85, P2, PT, R12, 0x80, RZ ;  /* 0x000000800c557810 */ /* 0x000fe20007f5e0ff */
[----:B------:R-:W-:Y:S01]  /*4150*/  FMUL R86, R0, R83 ;  /* 0x0000005300567220 */ /* 0x000fe20000400000 */
[----:B-1----:R-:W-:Y:S01]  /*4160*/  IADD3 R14, P1, PT, R75, R2, RZ ;  /* 0x000000024b0e7210 */ /* 0x002fe20007f3e0ff */
[----:B-----5:R-:W-:Y:S01]  /*4170*/  FFMA R74, R16, R7, R44 ;  /* 0x00000007104a7223 */ /* 0x020fe2000000002c */
[----:B------:R-:W-:Y:S01]  /*4180*/  LOP3.LUT R73, R73, 0xfffffff8, RZ, 0xc0, !PT ;  /* 0xfffffff849497812 */ /* 0x000fe200078ec0ff */
[----:B------:R-:W-:Y:S01]  /*4190*/  IMAD.X R110, RZ, RZ, R5, P2 ;  /* 0x000000ffff6e7224 */ /* 0x000fe200010e0605 */
[----:B------:R-:W-:Y:S01]  /*41a0*/  SHF.L.U64.HI R106, R106, 0x2, R15 ;  /* 0x000000026a6a7819 */ /* 0x000fe2000001020f */
[----:B------:R-:W-:Y:S01]  /*41b0*/  FMUL R84, R0, R81 ;  /* 0x0000005100547220 */ /* 0x000fe20000400000 */
[----:B------:R-:W-:Y:S01]  /*41c0*/  IADD3.X R15, PT, PT, R72, R3, RZ, P1, !PT ;  /* 0x00000003480f7210 */ /* 0x000fe20000ffe4ff */
[----:B------:R-:W-:Y:S01]  /*41d0*/  FFMA R81, R19, R8, R47 ;  /* 0x0000000813517223 */ /* 0x000fe2000000002f */
[----:B------:R-:W-:Y:S01]  /*41e0*/  IADD3 R72, P1, PT, R73, R2, RZ ;  /* 0x0000000249487210 */ /* 0x000fe20007f3e0ff */
[----:B------:R-:W-:Y:S01]  /*41f0*/  FFMA R75, R17, R4, R45 ;  /* 0x00000004114b7223 */ /* 0x000fe2000000002d */
[----:B------:R-:W-:Y:S01]  /*4200*/  IADD3 R83, P2, PT, R12, 0xc0, RZ ;  /* 0x000000c00c537810 */ /* 0x000fe20007f5e0ff */
[----:B------:R-:W-:Y:S01]  /*4210*/  FFMA R80, R18, R11, R46 ;  /* 0x0000000b12507223 */ /* 0x000fe2000000002e */
[----:B------:R-:W-:Y:S01]  /*4220*/  IADD3.X R73, PT, PT, R106, R3, RZ, P1, !PT ;  /* 0x000000036a497210 */ /* 0x000fe20000ffe4ff */
[----:B------:R-:W-:Y:S01]  /*4230*/  FMUL R103, R0, R103 ;  /* 0x0000006700677220 */ /* 0x000fe20000400000 */
[----:B------:R-:W-:Y:S01]  /*4240*/  LEA.HI R7, P1, R110, R85, RZ, 0x1 ;  /* 0x000000556e077211 */ /* 0x000fe200078308ff */
[----:B------:R0:W-:Y:S01]  /*4250*/  STG.E.64 desc[UR38][R14.64], R74 ;  /* 0x0000004a0e007986 */ /* 0x0001e2000c101b26 */
[----:B------:R-:W-:Y:S01]  /*4260*/  IADD3 R8, P3, PT, R12, 0x100, RZ ;  /* 0x000001000c087810 */ /* 0x000fe20007f7e0ff */
[----:B------:R-:W-:Y:S01]  /*4270*/  FMUL R105, R0, R105 ;  /* 0x0000006900697220 */ /* 0x000fe20000400000 */
[-C--:B------:R-:W-:Y:S01]  /*4280*/  IADD3.X R108, PT, PT, RZ, R5.reuse, RZ, P2, !PT ;  /* 0x00000005ff6c7210 */ /* 0x080fe200017fe4ff */
[----:B------:R-:W-:Y:S01]  /*4290*/  IMAD.X R110, RZ, RZ, R110, P1 ;  /* 0x000000ffff6e7224 */ /* 0x000fe200008e066e */
[----:B------:R-:W-:Y:S01]  /*42a0*/  IADD3 R4, P2, PT, R12, 0x140, RZ ;  /* 0x000001400c047810 */ /* 0x000fe20007f5e0ff */
[----:B------:R1:W-:Y:S01]  /*42b0*/  STG.E.64 desc[UR38][R72.64], R80 ;  /* 0x0000005048007986 */ /* 0x0003e2000c101b26 */
[----:B------:R-:W-:Y:S01]  /*42c0*/  IADD3.X R11, PT, PT, RZ, R5, RZ, P3, !PT ;  /* 0x00000005ff0b7210 */ /* 0x000fe20001ffe4ff */
[----:B------:R-:W-:Y:S01]  /*42d0*/  FFMA R85, R25, R86, R53 ;  /* 0x0000005619557223 */ /* 0x000fe20000000035 */
[C---:B------:R-:W-:Y:S01]  /*42e0*/  SHF.L.U64.HI R110, R7.reuse, 0x2, R110 ;  /* 0x00000002076e7819 */ /* 0x040fe2000001026e */
[----:B------:R-:W-:Y:S01]  /*42f0*/  FMUL R107, R0, R107 ;  /* 0x0000006b006b7220 */ /* 0x000fe20000400000 */
[----:B------:R-:W-:Y:S01]  /*4300*/  LEA.HI R83, P1, R108, R83, RZ, 0x1 ;  /* 0x000000536c537211 */ /* 0x000fe200078308ff */
[C---:B------:R-:W-:Y:S01]  /*4310*/  FMUL R109, R0.reuse, R109 ;  /* 0x0000006d006d7220 */ /* 0x040fe20000400000 */
[C---:B------:R-:W-:Y:S01]  /*4320*/  FMUL R111, R0.reuse, R111 ;  /* 0x0000006f006f7220 */ /* 0x040fe20000400000 */
[----:B0-----:R-:W-:Y:S01]  /*4330*/  SHF.L.U32 R15, R7, 0x2, RZ ;  /* 0x00000002070f7819 */ /* 0x001fe200000006ff */
[C---:B------:R-:W-:Y:S01]  /*4340*/  FMUL R90, R0.reuse, R87 ;  /* 0x00000057005a7220 */ /* 0x040fe20000400000 */
[----:B------:R-:W-:Y:S01]  /*4350*/  IADD3.X R7, PT, PT, RZ, R5, RZ, P2, !PT ;  /* 0x00000005ff077210 */ /* 0x000fe200017fe4ff */
[----:B------:R-:W-:Y:S01]  /*4360*/  IMAD.X R108, RZ, RZ, R108, P1 ;  /* 0x000000ffff6c7224 */ /* 0x000fe200008e066c */
[----:B------:R-:W-:Y:S01]  /*4370*/  LEA.HI R75, P2, R11, R8, RZ, 0x1 ;  /* 0x000000080b4b7211 */ /* 0x000fe200078508ff */
[----:B------:R-:W-:Y:S01]  /*4380*/  FMUL R113, R0, R113 ;  /* 0x0000007100717220 */ /* 0x000fe20000400000 */
[----:B------:R-:W-:Y:S01]  /*4390*/  LOP3.LUT R15, R15, 0xfffffff8, RZ, 0xc0, !PT ;  /* 0xfffffff80f0f7812 */ /* 0x000fe200078ec0ff */
[----:B-1----:R-:W-:Y:S01]  /*43a0*/  FFMA R80, R20, R103, R48 ;  /* 0x0000006714507223 */ /* 0x002fe20000000030 */
[----:B------:R-:W-:Y:S01]  /*43b0*/  IADD3.X R106, PT, PT, RZ, R11, RZ, P2, !PT ;  /* 0x0000000bff6a7210 */ /* 0x000fe200017fe4ff */
[----:B------:R-:W-:Y:S01]  /*43c0*/  FFMA R81, R21, R82, R49 ;  /* 0x0000005215517223 */ /* 0x000fe20000000031 */
[----:B------:R-:W-:Y:S01]  /*43d0*/  LEA.HI R4, P3, R7, R4, RZ, 0x1 ;  /* 0x0000000407047211 */ /* 0x000fe200078708ff */
[----:B------:R-:W-:Y:S01]  /*43e0*/  FFMA R82, R22, R105, R50 ;  /* 0x0000006916527223 */ /* 0x000fe20000000032 */
[----:B------:R-:W-:Y:S01]  /*43f0*/  IADD3 R14, P1, PT, R15, R2, RZ ;  /* 0x000000020f0e7210 */ /* 0x000fe20007f3e0ff */
[C---:B------:R-:W-:Y:S01]  /*4400*/  FMUL R92, R0.reuse, R89 ;  /* 0x00000059005c7220 */ /* 0x040fe20000400000 */
[C---:B------:R-:W-:Y:S01]  /*4410*/  SHF.L.U64.HI R106, R75.reuse, 0x2, R106 ;  /* 0x000000024b6a7819 */ /* 0x040fe2000001026a */
[----:B------:R-:W-:Y:S01]  /*4420*/  IMAD.SHL.U32 R75, R75, 0x4, RZ ;  /* 0x000000044b4b7824 */ /* 0x000fe200078e00ff */
[----:B------:R-:W-:Y:S01]  /*4430*/  SHF.L.U32 R73, R83, 0x2, RZ ;  /* 0x0000000253497819 */ /* 0x000fe200000006ff */
[C---:B------:R-:W-:Y:S01]  /*4440*/  FMUL R115, R0.reuse, R115 ;  /* 0x0000007300737220 */ /* 0x040fe20000400000 */
[----:B------:R-:W-:Y:S01]  /*4450*/  IADD3.X R7, PT, PT, RZ, R7, RZ, P3, !PT ;  /* 0x00000007ff077210 */ /* 0x000fe20001ffe4ff */
[----:B------:R-:W-:Y:S01]  /*4460*/  FMUL R94, R0, R91 ;  /* 0x0000005b005e7220 */ /* 0x000fe20000400000 */
[----:B------:R-:W-:Y:S01]  /*4470*/  IADD3.X R15, PT, PT, R110, R3, RZ, P1, !PT ;  /* 0x000000036e0f7210 */ /* 0x000fe20000ffe4ff */
[C---:B------:R-:W-:Y:S01]  /*4480*/  FMUL R117, R0.reuse, R117 ;  /* 0x0000007500757220 */ /* 0x040fe20000400000 */
[----:B------:R-:W-:Y:S01]  /*4490*/  LOP3.LUT R73, R73, 0xfffffff8, RZ, 0xc0, !PT ;  /* 0xfffffff849497812 */ /* 0x000fe200078ec0ff */
[----:B------:R-:W-:Y:S01]  /*44a0*/  FMUL R96, R0, R93 ;  /* 0x0000005d00607220 */ /* 0x000fe20000400000 */
[----:B------:R-:W-:Y:S01]  /*44b0*/  SHF.L.U64.HI R8, R4, 0x2, R7 ;  /* 0x0000000204087819 */ /* 0x000fe20000010207 */
[----:B------:R0:W-:Y:S01]  /*44c0*/  STG.E.64 desc[UR38][R14.64], R80 ;  /* 0x000000500e007986 */ /* 0x0001e2000c101b26 */
[----:B------:R-:W-:Y:S01]  /*44d0*/  LOP3.LUT R75, R75, 0xfffffff8, RZ, 0xc0, !PT ;  /* 0xfffffff84b4b7812 */ /* 0x000fe200078ec0ff */
[----:B------:R-:W-:Y:S01]  /*44e0*/  FMUL R119, R0, R119 ;  /* 0x0000007700777220 */ /* 0x000fe20000400000 */
[----:B------:R-:W-:Y:S01]  /*44f0*/  SHF.L.U32 R4, R4, 0x2, RZ ;  /* 0x0000000204047819 */ /* 0x000fe200000006ff */
[----:B------:R-:W-:Y:S01]  /*4500*/  FMUL R98, R0, R95 ;  /* 0x0000005f00627220 */ /* 0x000fe20000400000 */
[----:B------:R-:W-:Y:S01]  /*4510*/  SHF.L.U64.HI R108, R83, 0x2, R108 ;  /* 0x00000002536c7819 */ /* 0x000fe2000001026c */
[----:B------:R-:W-:Y:S01]  /*4520*/  FFMA R83, R23, R84, R51 ;  /* 0x0000005417537223 */ /* 0x000fe20000000033 */
[-C--:B------:R-:W-:Y:S01]  /*4530*/  IADD3 R72, P1, PT, R73, R2.reuse, RZ ;  /* 0x0000000249487210 */ /* 0x080fe20007f3e0ff */
[----:B------:R-:W-:Y:S01]  /*4540*/  FFMA R84, R24, R107, R52 ;  /* 0x0000006b18547223 */ /* 0x000fe20000000034 */
[-C--:B------:R-:W-:Y:S01]  /*4550*/  IADD3 R74, P2, PT, R75, R2.reuse, RZ ;  /* 0x000000024b4a7210 */ /* 0x080fe20007f5e0ff */
[----:B------:R-:W-:Y:S01]  /*4560*/  FMUL R121, R0, R121 ;  /* 0x0000007900797220 */ /* 0x000fe20000400000 */
[----:B------:R-:W-:Y:S01]  /*4570*/  IADD3.X R73, PT, PT, R108, R3, RZ, P1, !PT ;  /* 0x000000036c497210 */ /* 0x000fe20000ffe4ff */
[----:B------:R-:W-:Y:S01]  /*4580*/  FMUL R100, R0, R97 ;  /* 0x0000006100647220 */ /* 0x000fe20000400000 */
[----:B------:R-:W-:Y:S01]  /*4590*/  IADD3 R7, P3, PT, R12, 0x1c0, RZ ;  /* 0x000001c00c077810 */ /* 0x000fe20007f7e0ff */
[----:B------:R-:W-:Y:S01]  /*45a0*/  IMAD.X R75, R106, 0x1, R3, P2 ;  /* 0x000000016a4b7824 */ /* 0x000fe200010e0603 */
[----:B0-----:R-:W-:Y:S01]  /*45b0*/  LOP3.LUT R15, R4, 0xfffffff8, RZ, 0xc0, !PT ;  /* 0xfffffff8040f7812 */ /* 0x001fe200078ec0ff */
[----:B------:R0:W-:Y:S01]  /*45c0*/  STG.E.64 desc[UR38][R72.64], R82 ;  /* 0x0000005248007986 */ /* 0x0001e2000c101b26 */
[----:B------:R-:W-:Y:S01]  /*45d0*/  IADD3 R11, P2, PT, R12, 0x180, RZ ;  /* 0x000001800c0b7810 */ /* 0x000fe20007f5e0ff */
[----:B------:R-:W-:Y:S01]  /*45e0*/  FFMA R80, R26, R109, R54 ;  /* 0x0000006d1a507223 */ /* 0x000fe20000000036 */
[----:B------:R-:W-:Y:S01]  /*45f0*/  IADD3 R14, P1, PT, R15, R2, RZ ;  /* 0x000000020f0e7210 */ /* 0x000fe20007f3e0ff */
[----:B------:R1:W-:Y:S01]  /*4600*/  STG.E.64 desc[UR38][R74.64], R84 ;  /* 0x000000544a007986 */ /* 0x0003e2000c101b26 */
[----:B------:R-:W-:Y:S01]  /*4610*/  IADD3.X R86, PT, PT, RZ, R5, RZ, P2, !PT ;  /* 0x00000005ff567210 */ /* 0x000fe200017fe4ff */
[----:B------:R-:W-:Y:S01]  /*4620*/  FFMA R81, R27, R88, R55 ;  /* 0x000000581b517223 */ /* 0x000fe20000000037 */
[----:B------:R-:W-:Y:S01]  /*4630*/  IADD3.X R15, PT, PT, R8, R3, RZ, P1, !PT ;  /* 0x00000003080f7210 */ /* 0x000fe20000ffe4ff */
[C---:B------:R-:W-:Y:S01]  /*4640*/  FMUL R123, R0.reuse, R123 ;  /* 0x0000007b007b7220 */ /* 0x040fe20000400000 */
[----:B------:R-:W-:Y:S01]  /*4650*/  IADD3.X R8, PT, PT, RZ, R5, RZ, P3, !PT ;  /* 0x00000005ff087210 */ /* 0x000fe20001ffe4ff */
[----:B------:R-:W-:Y:S01]  /*4660*/  FMUL R102, R0, R99 ;  /* 0x0000006300667220 */ /* 0x000fe20000400000 */
[----:B------:R-:W-:Y:S01]  /*4670*/  IADD3 R4, P4, PT, R12, 0x200, RZ ;  /* 0x000002000c047810 */ /* 0x000fe20007f9e0ff */
[----:B------:R2:W-:Y:S01]  /*4680*/  STG.E.64 desc[UR38][R14.64], R80 ;  /* 0x000000500e007986 */ /* 0x0005e2000c101b26 */
[----:B------:R-:W-:Y:S01]  /*4690*/  FMUL R125, R0, R125 ;  /* 0x0000007d007d7220 */ /* 0x000fe20000400000 */
[----:B0-----:R-:W-:Y:S01]  /*46a0*/  LEA.HI R73, P2, R8, R7, RZ, 0x1 ;  /* 0x0000000708497211 */ /* 0x001fe200078508ff */
[----:B------:R-:W-:Y:S01]  /*46b0*/  FFMA R82, R30, R113, R58 ;  /* 0x000000711e527223 */ /* 0x000fe2000000003a */
[----:B------:R-:W-:Y:S01]  /*46c0*/  LEA.HI R72, P1, R86, R11, RZ, 0x1 ;  /* 0x0000000b56487211 */ /* 0x000fe200078308ff */
[----:B------:R-:W-:Y:S01]  /*46d0*/  IMAD.X R11, RZ, RZ, R5, P4 ;  /* 0x000000ffff0b7224 */ /* 0x000fe200020e0605 */
[----:B------:R-:W-:Y:S01]  /*46e0*/  IADD3.X R8, PT, PT, RZ, R8, RZ, P2, !PT ;  /* 0x00000008ff087210 */ /* 0x000fe200017fe4ff */
[----:B-1----:R-:W-:Y:S01]  /*46f0*/  FFMA R84, R32, R115, R60 ;  /* 0x0000007320547223 */ /* 0x002fe2000000003c */
[----:B------:R-:W-:Y:S01]  /*4700*/  IADD3.X R83, PT, PT, RZ, R86, RZ, P1, !PT ;  /* 0x00000056ff537210 */ /* 0x000fe20000ffe4ff */
[----:B------:R-:W-:Y:S01]  /*4710*/  FFMA R85, R33, R94, R61 ;  /* 0x0000005e21557223 */ /* 0x000fe2000000003d */
[----:B------:R-:W-:Y:S01]  /*4720*/  LEA.HI R75, P1, R11, R4, RZ, 0x1 ;  /* 0x000000040b4b7211 */ /* 0x000fe200078308ff */
[----:B------:R-:W-:Y:S01]  /*4730*/  FMUL R0, R0, R101 ;  /* 0x0000006500007220 */ /* 0x000fe20000400000 */
[C---:B------:R-:W-:Y:S01]  /*4740*/  SHF.L.U64.HI R4, R73.reuse, 0x2, R8 ;  /* 0x0000000249047819 */ /* 0x040fe20000010208 */
[----:B------:R-:W-:Y:S01]  /*4750*/  IMAD.SHL.U32 R73, R73, 0x4, RZ ;  /* 0x0000000449497824 */ /* 0x000fe200078e00ff */
[----:B------:R-:W-:Y:S01]  /*4760*/  SHF.L.U64.HI R74, R72, 0x2, R83 ;  /* 0x00000002484a7819 */ /* 0x000fe20000010253 */
[----:B--2---:R-:W-:Y:S01]  /*4770*/  FFMA R80, R28, R111, R56 ;  /* 0x0000006f1c507223 */ /* 0x004fe20000000038 */
[----:B------:R-:W-:Y:S01]  /*4780*/  SHF.L.U32 R72, R72, 0x2, RZ ;  /* 0x0000000248487819 */ /* 0x000fe200000006ff */
[----:B------:R-:W-:Y:S01]  /*4790*/  FFMA R81, R29, R90, R57 ;  /* 0x0000005a1d517223 */ /* 0x000fe20000000039 */
[----:B------:R-:W-:Y:S01]  /*47a0*/  LOP3.LUT R73, R73, 0xfffffff8, RZ, 0xc0, !PT ;  /* 0xfffffff849497812 */ /* 0x000fe200078ec0ff */
[----:B------:R-:W-:Y:S01]  /*47b0*/  FFMA R83, R31, R92, R59 ;  /* 0x0000005c1f537223 */ /* 0x000fe2000000003b */
[----:B------:R-:W-:-:S02]  /*47c0*/  IADD3 R7, P3, PT, R12, 0x240, RZ ;  /* 0x000002400c077810 */ /* 0x000fc40007f7e0ff */
[----:B------:R-:W-:Y:S02]  /*47d0*/  LOP3.LUT R15, R72, 0xfffffff8, RZ, 0xc0, !PT ;  /* 0xfffffff8480f7812 */ /* 0x000fe400078ec0ff */
[----:B------:R-:W-:Y:S02]  /*47e0*/  IADD3 R72, P2, PT, R73, R2, RZ ;  /* 0x0000000249487210 */ /* 0x000fe40007f5e0ff */
[----:B------:R-:W-:Y:S02]  /*47f0*/  IADD3.X R88, PT, PT, RZ, R5, RZ, P3, !PT ;  /* 0x00000005ff587210 */ /* 0x000fe40001ffe4ff */
[----:B------:R-:W-:Y:S02]  /*4800*/  IADD3.X R8, PT, PT, RZ, R11, RZ, P1, !PT ;  /* 0x0000000bff087210 */ /* 0x000fe40000ffe4ff */
[----:B------:R-:W-:Y:S02]  /*4810*/  IADD3.X R73, PT, PT, R4, R3, RZ, P2, !PT ;  /* 0x0000000304497210 */ /* 0x000fe400017fe4ff */
[----:B------:R-:W-:-:S02]  /*4820*/  LEA.HI R7, P2, R88, R7, RZ, 0x1 ;  /* 0x0000000758077211 */ /* 0x000fc400078508ff */
[----:B------:R-:W-:Y:S02]  /*4830*/  SHF.L.U64.HI R8, R75, 0x2, R8 ;  /* 0x000000024b087819 */ /* 0x000fe40000010208 */
[----:B------:R-:W-:Y:S02]  /*4840*/  IADD3 R14, P1, PT, R15, R2, RZ ;  /* 0x000000020f0e7210 */ /* 0x000fe40007f3e0ff */
[----:B------:R-:W-:Y:S02]  /*4850*/  SHF.L.U32 R75, R75, 0x2, RZ ;  /* 0x000000024b4b7819 */ /* 0x000fe400000006ff */
[----:B------:R-:W-:Y:S01]  /*4860*/  IADD3.X R88, PT, PT, RZ, R88, RZ, P2, !PT ;  /* 0x00000058ff587210 */ /* 0x000fe200017fe4ff */
[----:B------:R-:W-:Y:S01]  /*4870*/  IMAD.X R15, R74, 0x1, R3, P1 ;  /* 0x000000014a0f7824 */ /* 0x000fe200008e0603 */
[----:B------:R-:W-:Y:S02]  /*4880*/  LOP3.LUT R75, R75, 0xfffffff8, RZ, 0xc0, !PT ;  /* 0xfffffff84b4b7812 */ /* 0x000fe400078ec0ff */
[C---:B------:R-:W-:Y:S01]  /*4890*/  SHF.L.U64.HI R88, R7.reuse, 0x2, R88 ;  /* 0x0000000207587819 */ /* 0x040fe20000010258 */
[----:B------:R-:W-:Y:S01]  /*48a0*/  IMAD.SHL.U32 R7, R7, 0x4, RZ ;  /* 0x0000000407077824 */ /* 0x000fe200078e00ff */
[----:B------:R-:W-:Y:S01]  /*48b0*/  IADD3 R4, P3, PT, R12, 0x280, RZ ;  /* 0x000002800c047810 */ /* 0x000fe20007f7e0ff */
[----:B------:R0:W-:Y:S01]  /*48c0*/  STG.E.64 desc[UR38][R14.64], R80 ;  /* 0x000000500e007986 */ /* 0x0001e2000c101b26 */
[----:B------:R-:W-:-:S02]  /*48d0*/  IADD3 R74, P1, PT, R75, R2, RZ ;  /* 0x000000024b4a7210 */ /* 0x000fc40007f3e0ff */
[----:B------:R-:W-:Y:S01]  /*48e0*/  LOP3.LUT R7, R7, 0xfffffff8, RZ, 0xc0, !PT ;  /* 0xfffffff807077812 */ /* 0x000fe200078ec0ff */
[----:B------:R1:W-:Y:S01]  /*48f0*/  STG.E.64 desc[UR38][R72.64], R82 ;  /* 0x0000005248007986 */ /* 0x0003e2000c101b26 */
[----:B------:R-:W-:Y:S02]  /*4900*/  IADD3.X R75, PT, PT, R8, R3, RZ, P1, !PT ;  /* 0x00000003084b7210 */ /* 0x000fe40000ffe4ff */
[C---:B------:R-:W-:Y:S02]  /*4910*/  IADD3 R8, P4, PT, R12.reuse, 0x2c0, RZ ;  /* 0x000002c00c087810 */ /* 0x040fe40007f9e0ff */
[----:B------:R-:W-:Y:S01]  /*4920*/  IADD3 R11, P1, PT, R12, 0x300, RZ ;  /* 0x000003000c0b7810 */ /* 0x000fe20007f3e0ff */
[----:B------:R2:W-:Y:S01]  /*4930*/  STG.E.64 desc[UR38][R74.64], R84 ;  /* 0x000000544a007986 */ /* 0x0005e2000c101b26 */
[----:B0-----:R-:W-:Y:S01]  /*4940*/  IADD3.X R15, PT, PT, RZ, R5, RZ, P3, !PT ;  /* 0x00000005ff0f7210 */ /* 0x001fe20001ffe4ff */
[----:B------:R-:W-:Y:S01]  /*4950*/  FFMA R80, R34, R117, R62 ;  /* 0x0000007522507223 */ /* 0x000fe2000000003e */
[----:B------:R-:W-:Y:S01]  /*4960*/  IADD3 R14, P2, PT, R7, R2, RZ ;  /* 0x00000002070e7210 */ /* 0x000fe20007f5e0ff */
[----:B------:R-:W-:Y:S01]  /*4970*/  FFMA R81, R35, R96, R63 ;  /* 0x0000006023517223 */ /* 0x000fe2000000003f */
[----:B-1----:R-:W-:Y:S01]  /*4980*/  LEA.HI R73, P3, R15, R4, RZ, 0x1 ;  /* 0x000000040f497211 */ /* 0x002fe200078708ff */
[----:B------:R-:W-:Y:S01]  /*4990*/  FFMA R83, R41, R102, R69 ;  /* 0x0000006629537223 */ /* 0x000fe20000000045 */
[----:B------:R-:W-:-:S02]  /*49a0*/  IADD3.X R7, PT, PT, RZ, R5, RZ, P4, !PT ;  /* 0x00000005ff077210 */ /* 0x000fc400027fe4ff */
[----:B------:R-:W-:Y:S01]  /*49b0*/  IADD3.X R86, PT, PT, RZ, R15, RZ, P3, !PT ;  /* 0x0000000fff567210 */ /* 0x000fe20001ffe4ff */
[----:B------:R-:W-:Y:S01]  /*49c0*/  IMAD.X R15, R88, 0x1, R3, P2 ;  /* 0x00000001580f7824 */ /* 0x000fe200010e0603 */
[----:B------:R-:W-:Y:S01]  /*49d0*/  LEA.HI R8, P2, R7, R8, RZ, 0x1 ;  /* 0x0000000807087211 */ /* 0x000fe200078508ff */
[----:B--2---:R-:W-:Y:S01]  /*49e0*/  FFMA R74, R36, R119, R64 ;  /* 0x00000077244a7223 */ /* 0x004fe20000000040 */
[----:B------:R-:W-:Y:S01]  /*49f0*/  IADD3.X R84, PT, PT, RZ, R5, RZ, P1, !PT ;  /* 0x00000005ff547210 */ /* 0x000fe20000ffe4ff */
[----:B------:R-:W-:Y:S01]  /*4a00*/  FFMA R75, R37, R98, R65 ;  /* 0x00000062254b7223 */ /* 0x000fe20000000041 */
[----:B------:R-:W-:Y:S01]  /*4a10*/  IADD3.X R7, PT, PT, RZ, R7, RZ, P2, !PT ;  /* 0x00000007ff077210 */ /* 0x000fe200017fe4ff */
[----:B------:R0:W-:Y:S01]  /*4a20*/  STG.E.64 desc[UR38][R14.64], R80 ;  /* 0x000000500e007986 */ /* 0x0001e2000c101b26 */
[----:B------:R-:W-:Y:S01]  /*4a30*/  IADD3 R4, P3, PT, R12, 0x340, RZ ;  /* 0x000003400c047810 */ /* 0x000fe20007f7e0ff */
[----:B------:R-:W-:Y:S01]  /*4a40*/  FFMA R85, R43, R0, R71 ;  /* 0x000000002b557223 */ /* 0x000fe20000000047 */
[----:B------:R-:W-:-:S02]  /*4a50*/  SHF.L.U64.HI R86, R73, 0x2, R86 ;  /* 0x0000000249567819 */ /* 0x000fc40000010256 */
[----:B------:R-:W-:Y:S02]  /*4a60*/  SHF.L.U32 R73, R73, 0x2, RZ ;  /* 0x0000000249497819 */ /* 0x000fe400000006ff */
[----:B------:R-:W-:Y:S02]  /*4a70*/  LEA.HI R11, P2, R84, R11, RZ, 0x1 ;  /* 0x0000000b540b7211 */ /* 0x000fe400078508ff */
[C---:B------:R-:W-:Y:S01]  /*4a80*/  SHF.L.U64.HI R82, R8.reuse, 0x2, R7 ;  /* 0x0000000208527819 */ /* 0x040fe20000010207 */
[----:B------:R-:W-:Y:S01]  /*4a90*/  IMAD.SHL.U32 R8, R8, 0x4, RZ ;  /* 0x0000000408087824 */ /* 0x000fe200078e00ff */
[----:B------:R-:W-:Y:S02]  /*4aa0*/  IADD3.X R7, PT, PT, RZ, R5, RZ, P3, !PT ;  /* 0x00000005ff077210 */ /* 0x000fe40001ffe4ff */
[----:B------:R-:W-:Y:S01]  /*4ab0*/  LOP3.LUT R73, R73, 0xfffffff8, RZ, 0xc0, !PT ;  /* 0xfffffff849497812 */ /* 0x000fe200078ec0ff */
[----:B0-----:R-:W-:Y:S01]  /*4ac0*/  FFMA R80, R38, R121, R66 ;  /* 0x0000007926507223 */ /* 0x001fe20000000042 */
[----:B------:R-:W-:Y:S01]  /*4ad0*/  IADD3.X R84, PT, PT, RZ, R84, RZ, P2, !PT ;  /* 0x00000054ff547210 */ /* 0x000fe200017fe4ff */
[----:B------:R-:W-:Y:S01]  /*4ae0*/  FFMA R81, R39, R100, R67 ;  /* 0x0000006427517223 */ /* 0x000fe20000000043 */
[----:B------:R-:W-:-:S02]  /*4af0*/  LEA.HI R4, P2, R7, R4, RZ, 0x1 ;  /* 0x0000000407047211 */ /* 0x000fc400078508ff */
[----:B------:R-:W-:Y:S02]  /*4b00*/  IADD3 R72, P1, PT, R73, R2, RZ ;  /* 0x0000000249487210 */ /* 0x000fe40007f3e0ff */
[----:B------:R-:W-:Y:S02]  /*4b10*/  IADD3.X R7, PT, PT, RZ, R7, RZ, P2, !PT ;  /* 0x00000007ff077210 */ /* 0x000fe400017fe4ff */
[----:B------:R-:W-:Y:S02]  /*4b20*/  IADD3.X R73, PT, PT, R86, R3, RZ, P1, !PT ;  /* 0x0000000356497210 */ /* 0x000fe40000ffe4ff */
[C---:B------:R-:W-:Y:S01]  /*4b30*/  SHF.L.U64.HI R84, R11.reuse, 0x2, R84 ;  /* 0x000000020b547819 */ /* 0x040fe20000010254 */
[----:B------:R-:W-:Y:S01]  /*4b40*/  IMAD.SHL.U32 R11, R11, 0x4, RZ ;  /* 0x000000040b0b7824 */ /* 0x000fe200078e00ff */
[----:B------:R-:W-:Y:S01]  /*4b50*/  LOP3.LUT R15, R8, 0xfffffff8, RZ, 0xc0, !PT ;  /* 0xfffffff8080f7812 */ /* 0x000fe200078ec0ff */
[----:B------:R0:W-:Y:S01]  /*4b60*/  STG.E.64 desc[UR38][R72.64], R74 ;  /* 0x0000004a48007986 */ /* 0x0001e2000c101b26 */
[----:B------:R-:W-:Y:S01]  /*4b70*/  SHF.L.U64.HI R8, R4, 0x2, R7 ;  /* 0x0000000204087819 */ /* 0x000fe20000010207 */
[----:B------:R-:W-:Y:S01]  /*4b80*/  VIADD R7, R6, 0x3c0 ;  /* 0x000003c006077836 */ /* 0x000fe20000000000 */
[----:B------:R-:W-:-:S02]  /*4b90*/  SHF.L.U32 R4, R4, 0x2, RZ ;  /* 0x0000000204047819 */ /* 0x000fc400000006ff */
[----:B------:R-:W-:-:S04]  /*4ba0*/  IADD3 R14, P1, PT, R15, R2, RZ ;  /* 0x000000020f0e7210 */ /* 0x000fc80007f3e0ff */
[----:B------:R-:W-:Y:S01]  /*4bb0*/  IADD3.X R15, PT, PT, R82, R3, RZ, P1, !PT ;  /* 0x00000003520f7210 */ /* 0x000fe20000ffe4ff */
[----:B------:R-:W-:Y:S01]  /*4bc0*/  FFMA R82, R40, R123, R68 ;  /* 0x0000007b28527223 */ /* 0x000fe20000000044 */
[----:B0-----:R-:W-:-:S03]  /*4bd0*/  LOP3.LUT R73, R11, 0xfffffff8, RZ, 0xc0, !PT ;  /* 0xfffffff80b497812 */ /* 0x001fc600078ec0ff */
[----:B------:R0:W-:Y:S01]  /*4be0*/  STG.E.64 desc[UR38][R14.64], R80 ;  /* 0x000000500e007986 */ /* 0x0001e2000c101b26 */
[----:B------:R-:W-:Y:S02]  /*4bf0*/  LOP3.LUT R75, R4, 0xfffffff8, RZ, 0xc0, !PT ;  /* 0xfffffff8044b7812 */ /* 0x000fe400078ec0ff */
[-C--:B------:R-:W-:Y:S02]  /*4c00*/  IADD3 R72, P1, PT, R73, R2.reuse, RZ ;  /* 0x0000000249487210 */ /* 0x080fe40007f3e0ff */
[----:B------:R-:W-:Y:S02]  /*4c10*/  IADD3 R74, P2, PT, R75, R2, RZ ;  /* 0x000000024b4a7210 */ /* 0x000fe40007f5e0ff */
[----:B------:R-:W-:Y:S01]  /*4c20*/  IADD3.X R73, PT, PT, R84, R3, RZ, P1, !PT ;  /* 0x0000000354497210 */ /* 0x000fe20000ffe4ff */
[----:B------:R-:W-:Y:S01]  /*4c30*/  FFMA R84, R42, R125, R70 ;  /* 0x0000007d2a547223 */ /* 0x000fe20000000046 */
[----:B------:R-:W-:Y:S02]  /*4c40*/  IADD3.X R75, PT, PT, R8, R3, RZ, P2, !PT ;  /* 0x00000003084b7210 */ /* 0x000fe400017fe4ff */
[----:B------:R-:W-:Y:S01]  /*4c50*/  ISETP.GE.U32.AND P1, PT, R7, UR42, PT ;  /* 0x0000002a07007c0c */ /* 0x000fe2000bf26070 */
[----:B------:R0:W-:Y:S03]  /*4c60*/  STG.E.64 desc[UR38][R72.64], R82 ;  /* 0x0000005248007986 */ /* 0x0001e6000c101b26 */
[----:B------:R-:W-:Y:S01]  /*4c70*/  ISETP.GE.AND.EX P1, PT, RZ, UR43, PT, P1 ;  /* 0x0000002bff007c0c */ /* 0x000fe2000bf26310 */
[----:B------:R0:W-:Y:S01]  /*4c80*/  STG.E.64 desc[UR38][R74.64], R84 ;  /* 0x000000544a007986 */ /* 0x0001e2000c101b26 */
[----:B------:R-:W-:Y:S11]  /*4c90*/  @P0 BRA `(.L_x_4912) ;  /* 0x0000000000300947 */ /* 0x000ff60003800000 */
[----:B------:R-:W-:Y:S01]  /*4ca0*/  IADD3 R0, P0, PT, R12, 0x380, RZ ;  /* 0x000003800c007810 */ /* 0x000fe20007f1e0ff */
[----:B0-----:R-:W-:Y:S01]  /*4cb0*/  IMAD.MOV.U32 R73, RZ, RZ, 0x7fc00000 ;  /* 0x7fc00000ff497424 */ /* 0x001fe200078e00ff */
[----:B------:R-:W-:Y:S02]  /*4cc0*/  MOV R72, 0x7fc00000 ;  /* 0x7fc0000000487802 */ /* 0x000fe40000000f00 */
[----:B------:R-:W-:-:S04]  /*4cd0*/  IADD3.X R11, PT, PT, RZ, R5, RZ, P0, !PT ;  /* 0x00000005ff0b7210 */ /* 0x000fc800007fe4ff */
[----:B------:R-:W-:-:S04]  /*4ce0*/  LEA.HI R0, P0, R11, R0, RZ, 0x1 ;  /* 0x000000000b007211 */ /* 0x000fc800078108ff */
[----:B------:R-:W-:Y:S01]  /*4cf0*/  IADD3.X R11, PT, PT, RZ, R11, RZ, P0, !PT ;  /* 0x0000000bff0b7210 */ /* 0x000fe200007fe4ff */
[----:B------:R-:W-:-:S03]  /*4d00*/  IMAD.SHL.U32 R15, R0, 0x4, RZ ;  /* 0x00000004000f7824 */ /* 0x000fc600078e00ff */
[----:B------:R-:W-:Y:S02]  /*4d10*/  SHF.L.U64.HI R0, R0, 0x2, R11 ;  /* 0x0000000200007819 */ /* 0x000fe4000001020b */
[----:B------:R-:W-:-:S04]  /*4d20*/  LOP3.LUT R15, R15, 0xfffffff8, RZ, 0xc0, !PT ;  /* 0xfffffff80f0f7812 */ /* 0x000fc800078ec0ff */
[----:B------:R-:W-:-:S04]  /*4d30*/  IADD3 R14, P0, PT, R15, R2, RZ ;  /* 0x000000020f0e7210 */ /* 0x000fc80007f1e0ff */
[----:B------:R-:W-:-:S05]  /*4d40*/  IADD3.X R15, PT, PT, R0, R3, RZ, P0, !PT ;  /* 0x00000003000f7210 */ /* 0x000fca00007fe4ff */
[----:B------:R1:W-:Y:S04]  /*4d50*/  STG.E.64 desc[UR38][R14.64], R72 ;  /* 0x000000480e007986 */ /* 0x0003e8000c101b26 */
.L_x_4912:
[----:B------:R-:W-:Y:S05]  /*4d60*/  BSYNC.RECONVERGENT B0 ;  /* 0x0000000000007941 */ /* 0x000fea0003800200 */
.L_x_4911:
[----:B------:R-:W-:Y:S04]  /*4d70*/  BSSY.RECONVERGENT B0, `(.L_x_4913) ;  /* 0x000000e000007945 */ /* 0x000fe80003800200 */
[----:B------:R-:W-:Y:S05]  /*4d80*/  @P1 BRA `(.L_x_4914) ;  /* 0x0000000000301947 */ /* 0x000fea0003800000 */
[----:B------:R-:W-:Y:S01]  /*4d90*/  IADD3 R0, P0, PT, R12, 0x3c0, RZ ;  /* 0x000003c00c007810 */ /* 0x000fe20007f1e0ff */
[----:B------:R-:W-:-:S03]  /*4da0*/  IMAD.MOV.U32 R4, RZ, RZ, 0x7fc00000 ;  /* 0x7fc00000ff047424 */ /* 0x000fc600078e00ff */
[----:B------:R-:W-:-:S04]  /*4db0*/  IADD3.X R11, PT, PT, RZ, R5, RZ, P0, !PT ;  /* 0x00000005ff0b7210 */ /* 0x000fc800007fe4ff */
[----:B------:R-:W-:-:S04]  /*4dc0*/  LEA.HI R0, P0, R11, R0, RZ, 0x1 ;  /* 0x000000000b007211 */ /* 0x000fc800078108ff */
[C---:B------:R-:W-:Y:S02]  /*4dd0*/  SHF.L.U32 R5, R0.reuse, 0x2, RZ ;  /* 0x0000000200057819 */ /* 0x040fe400000006ff */
[----:B------:R-:W-:Y:S02]  /*4de0*/  IADD3.X R11, PT, PT, RZ, R11, RZ, P0, !PT ;  /* 0x0000000bff0b7210 */ /* 0x000fe400007fe4ff */
[----:B------:R-:W-:Y:S02]  /*4df0*/  LOP3.LUT R5, R5, 0xfffffff8, RZ, 0xc0, !PT ;  /* 0xfffffff805057812 */ /* 0x000fe400078ec0ff */
[----:B------:R-:W-:Y:S02]  /*4e00*/  SHF.L.U64.HI R0, R0, 0x2, R11 ;  /* 0x0000000200007819 */ /* 0x000fe4000001020b */
[----:B------:R-:W-:Y:S02]  /*4e10*/  IADD3 R2, P0, PT, R5, R2, RZ ;  /* 0x0000000205027210 */ /* 0x000fe40007f1e0ff */
[----:B------:R-:W-:-:S02]  /*4e20*/  MOV R5, 0x7fc00000 ;  /* 0x7fc0000000057802 */ /* 0x000fc40000000f00 */
[----:B------:R-:W-:-:S05]  /*4e30*/  IADD3.X R3, PT, PT, R0, R3, RZ, P0, !PT ;  /* 0x0000000300037210 */ /* 0x000fca00007fe4ff */
[----:B------:R2:W-:Y:S04]  /*4e40*/  STG.E.64 desc[UR38][R2.64], R4 ;  /* 0x0000000402007986 */ /* 0x0005e8000c101b26 */
.L_x_4914:
[----:B------:R-:W-:Y:S05]  /*4e50*/  BSYNC.RECONVERGENT B0 ;  /* 0x0000000000007941 */ /* 0x000fea0003800200 */
.L_x_4913:
[----:B------:R-:W3:Y:S01]  /*4e60*/  LDCU UR4, c[0x0][0x370] ;  /* 0x00006e00ff0477ac */ /* 0x000ee20008000800 */
[----:B--2---:R-:W2:Y:S01]  /*4e70*/  LDC.64 R2, c[0x0][0x398] ;  /* 0x0000e600ff027b82 */ /* 0x004ea20000000a00 */
[----:B------:R-:W-:Y:S01]  /*4e80*/  IADD3 R77, P1, PT, RZ, R77, RZ ;  /* 0x0000004dff4d7210 */ /* 0x000fe20007f3e0ff */
[----:B------:R-:W3:Y:S02]  /*4e90*/  LDCU UR5, c[0x0][0x364] ;  /* 0x00006c80ff0577ac */ /* 0x000ee40008000800 */
[----:B---3--:R-:W-:-:S06]  /*4ea0*/  UIMAD UR4, UR4, UR5, URZ ;  /* 0x00000005040472a4 */ /* 0x008fcc000f8e02ff */
[----:B------:R-:W-:Y:S01]  /*4eb0*/  IADD3 R10, P0, PT, R10, UR4, RZ ;  /* 0x000000040a0a7c10 */ /* 0x000fe2000ff1e0ff */
[----:B--2---:R-:W-:Y:S01]  /*4ec0*/  IMAD.WIDE.U32 R78, R2, UR4, R78 ;  /* 0x00000004024e7c25 */ /* 0x004fe2000f8e004e */
[----:B------:R-:W-:Y:S02]  /*4ed0*/  IADD3.X R76, PT, PT, R76, UR4, RZ, P1, !PT ;  /* 0x000000044c4c7c10 */ /* 0x000fe40008ffe4ff */
[----:B------:R-:W-:Y:S01]  /*4ee0*/  IADD3.X R9, PT, PT, RZ, R9, RZ, P0, !PT ;  /* 0x00000009ff097210 */ /* 0x000fe200007fe4ff */
[----:B------:R-:W-:Y:S01]  /*4ef0*/  IMAD R79, R3, UR4, R79 ;  /* 0x00000004034f7c24 */ /* 0x000fe2000f8e024f */
[----:B------:R-:W-:-:S04]  /*4f00*/  ISETP.GE.U32.AND P0, PT, R10, UR44, PT ;  /* 0x0000002c0a007c0c */ /* 0x000fc8000bf06070 */
[----:B------:R-:W-:-:S13]  /*4f10*/  ISETP.GE.AND.EX P0, PT, R9, UR45, PT, P0 ;  /* 0x0000002d09007c0c */ /* 0x000fda000bf06300 */
[----:B------:R-:W-:Y:S05]  /*4f20*/  @!P0 BRA `(.L_x_4915) ;  /* 0xffffffb400748947 */ /* 0x000fea000383ffff */
[----:B------:R-:W-:Y:S05]  /*4f30*/  EXIT ;  /* 0x000000000000794d */ /* 0x000fea0003800000 */
.L_x_4884:
        /* <DEDUP_REMOVED lines=8> */
.L_x_4917:
[----:B------:R-:W-:Y:S05]  /*4fc0*/  BSYNC B0 ;  /* 0x0000000000007941 */ /* 0x000fea0003800000 */
.L_x_4916:
[----:B------:R-:W-:Y:S01]  /*4fd0*/  HFMA2 R12, -RZ, RZ, 0, 9.5367431640625e-07 ;  /* 0x00000010ff0c7431 */ /* 0x000fe200000001ff */
[----:B------:R-:W-:Y:S01]  /*4fe0*/  MOV R13, R0 ;  /* 0x00000000000d7202 */ /* 0x000fe20000000f00 */
[----:B------:R-:W-:Y:S01]  /*4ff0*/  IMAD.MOV.U32 R15, RZ, RZ, -0x1 ;  /* 0xffffffffff0f7424 */ /* 0x000fe200078e00ff */
[----:B------:R-:W-:Y:S01]  /*5000*/  MOV R11, 0x1f ;  /* 0x0000001f000b7802 */ /* 0x000fe20000000f00 */
[----:B------:R-:W-:-:S07]  /*5010*/  IMAD.MOV.U32 R7, RZ, RZ, R14 ;  /* 0x000000ffff077224 */ /* 0x000fce00078e000e */
[----:B------:R-:W-:Y:S05]  /*5020*/  WARPSYNC.COLLECTIVE R15, `(.L_x_4918) ;  /* 0x000000000f087348 */ /* 0x000fea0003c00000 */
[----:B------:R0:W1:Y:S02]  /*5030*/  SHFL.DOWN P6, R14, R13, R12, R11 ;  /* 0x0800000c0d0e7389 */ /* 0x00006400000c000b */
[----:B01----:R-:W-:Y:S05]  /*5040*/  ENDCOLLECTIVE ;  /* 0x000000000000791b */ /* 0x003fea0003800000 */
.L_x_4918:
[----:B------:R-:W-:Y:S02]  /*5050*/  MOV R13, R5 ;  /* 0x00000005000d7202 */ /* 0x000fe40000000f00 */
[----:B------:R-:W-:-:S07]  /*5060*/  MOV R6, R14 ;  /* 0x0000000e00067202 */ /* 0x000fce0000000f00 */
[----:B------:R-:W-:Y:S05]  /*5070*/  WARPSYNC.COLLECTIVE R15, `(.L_x_4919) ;  /* 0x000000000f087348 */ /* 0x000fea0003c00000 */
[----:B------:R0:W1:Y:S02]  /*5080*/  SHFL.DOWN P6, R14, R13, R12, R11 ;  /* 0x0800000c0d0e7389 */ /* 0x00006400000c000b */
[----:B01----:R-:W-:Y:S05]  /*5090*/  ENDCOLLECTIVE ;  /* 0x000000000000791b */ /* 0x003fea0003800000 */
.L_x_4919:
[----:B------:R-:W-:Y:S05]  /*50a0*/  BRA `(.L_x_4920) ;  /* 0xffffffe000847947 */ /* 0x000fea000383ffff */
.L_x_4889:
        /* <DEDUP_REMOVED lines=8> */
.L_x_4922:
[----:B------:R-:W-:Y:S05]  /*5130*/  BSYNC B0 ;  /* 0x0000000000007941 */ /* 0x000fea0003800000 */
.L_x_4921:
        /* <DEDUP_REMOVED lines=8> */
.L_x_4923:
[----:B------:R-:W-:Y:S01]  /*51c0*/  MOV R13, R5 ;  /* 0x00000005000d7202 */ /* 0x000fe20000000f00 */
[----:B------:R-:W-:-:S07]  /*51d0*/  IMAD.MOV.U32 R6, RZ, RZ, R14 ;  /* 0x000000ffff067224 */ /* 0x000fce00078e000e */
[----:B------:R-:W-:Y:S05]  /*51e0*/  WARPSYNC.COLLECTIVE R15, `(.L_x_4924) ;  /* 0x000000000f087348 */ /* 0x000fea0003c00000 */
[----:B------:R0:W1:Y:S02]  /*51f0*/  SHFL.DOWN P6, R14, R13, R12, R11 ;  /* 0x0800000c0d0e7389 */ /* 0x00006400000c000b */
[----:B01----:R-:W-:Y:S05]  /*5200*/  ENDCOLLECTIVE ;  /* 0x000000000000791b */ /* 0x003fea0003800000 */
.L_x_4924:
[----:B------:R-:W-:Y:S05]  /*5210*/  BRA `(.L_x_4925) ;  /* 0xffffffe000a47947 */ /* 0x000fea000383ffff */
.L_x_4894:
        /* <DEDUP_REMOVED lines=8> */
.L_x_4927:
[----:B------:R-:W-:Y:S05]  /*52a0*/  BSYNC B0 ;  /* 0x0000000000007941 */ /* 0x000fea0003800000 */
.L_x_4926:
        /* <DEDUP_REMOVED lines=8> */
.L_x_4928:
[----:B------:R-:W-:Y:S01]  /*5330*/  IMAD.MOV.U32 R13, RZ, RZ, R5 ;  /* 0x000000ffff0d7224 */ /* 0x000fe200078e0005 */
[----:B------:R-:W-:-:S07]  /*5340*/  MOV R6, R14 ;  /* 0x0000000e00067202 */ /* 0x000fce0000000f00 */
[----:B------:R-:W-:Y:S05]  /*5350*/  WARPSYNC.COLLECTIVE R15, `(.L_x_4929) ;  /* 0x000000000f087348 */ /* 0x000fea0003c00000 */
[----:B------:R0:W1:Y:S02]  /*5360*/  SHFL.DOWN P6, R14, R13, R12, R11 ;  /* 0x0800000c0d0e7389 */ /* 0x00006400000c000b */
[----:B01----:R-:W-:Y:S05]  /*5370*/  ENDCOLLECTIVE ;  /* 0x000000000000791b */ /* 0x003fea0003800000 */
.L_x_4929:
[----:B------:R-:W-:Y:S05]  /*5380*/  BRA `(.L_x_4930) ;  /* 0xffffffe000c47947 */ /* 0x000fea000383ffff */
.L_x_4899:
        /* <DEDUP_REMOVED lines=8> */
.L_x_4932:
[----:B------:R-:W-:Y:S05]  /*5410*/  BSYNC B0 ;  /* 0x0000000000007941 */ /* 0x000fea0003800000 */
.L_x_4931:
        /* <DEDUP_REMOVED lines=8> */
.L_x_4933:
[----:B------:R-:W-:Y:S02]  /*54a0*/  MOV R13, R5 ;  /* 0x00000005000d7202 */ /* 0x000fe40000000f00 */
[----:B------:R-:W-:-:S07]  /*54b0*/  MOV R6, R14 ;  /* 0x0000000e00067202 */ /* 0x000fce0000000f00 */
[----:B------:R-:W-:Y:S05]  /*54c0*/  WARPSYNC.COLLECTIVE R15, `(.L_x_4934) ;  /* 0x000000000f087348 */ /* 0x000fea0003c00000 */
[----:B------:R0:W1:Y:S02]  /*54d0*/  SHFL.DOWN P6, R14, R13, R12, R11 ;  /* 0x0800000c0d0e7389 */ /* 0x00006400000c000b */
[----:B01----:R-:W-:Y:S05]  /*54e0*/  ENDCOLLECTIVE ;  /* 0x000000000000791b */ /* 0x003fea0003800000 */
.L_x_4934:
[----:B------:R-:W-:Y:S05]  /*54f0*/  BRA `(.L_x_4935) ;  /* 0xffffffe000e47947 */ /* 0x000fea000383ffff */
.L_x_4904:
        /* <DEDUP_REMOVED lines=8> */
.L_x_4937:
[----:B------:R-:W-:Y:S05]  /*5580*/  BSYNC B0 ;  /* 0x0000000000007941 */ /* 0x000fea0003800000 */
.L_x_4936:
[----:B------:R-:W-:Y:S01]  /*5590*/  HFMA2 R12, -RZ, RZ, 0, 5.9604644775390625e-08 ;  /* 0x00000001ff0c7431 */ /* 0x000fe200000001ff */
[----:B------:R-:W-:Y:S01]  /*55a0*/  MOV R13, R0 ;  /* 0x00000000000d7202 */ /* 0x000fe20000000f00 */
[----:B------:R-:W-:Y:S01]  /*55b0*/  IMAD.MOV.U32 R15, RZ, RZ, -0x1 ;  /* 0xffffffffff0f7424 */ /* 0x000fe200078e00ff */
[----:B------:R-:W-:Y:S01]  /*55c0*/  MOV R11, 0x1f ;  /* 0x0000001f000b7802 */ /* 0x000fe20000000f00 */
[----:B------:R-:W-:-:S07]  /*55d0*/  IMAD.MOV.U32 R7, RZ, RZ, R14 ;  /* 0x000000ffff077224 */ /* 0x000fce00078e000e */
[----:B------:R-:W-:Y:S05]  /*55e0*/  WARPSYNC.COLLECTIVE R15, `(.L_x_4938) ;  /* 0x000000000f087348 */ /* 0x000fea0003c00000 */
[----:B------:R0:W1:Y:S02]  /*55f0*/  SHFL.DOWN P6, R14, R13, R12, R11 ;  /* 0x0800000c0d0e7389 */ /* 0x00006400000c000b */
[----:B01----:R-:W-:Y:S05]  /*5600*/  ENDCOLLECTIVE ;  /* 0x000000000000791b */ /* 0x003fea0003800000 */
.L_x_4938:
[----:B------:R-:W-:Y:S02]  /*5610*/  MOV R13, R5 ;  /* 0x00000005000d7202 */ /* 0x000fe40000000f00 */
[----:B------:R-:W-:-:S07]  /*5620*/  MOV R6, R14 ;  /* 0x0000000e00067202 */ /* 0x000fce0000000f00 */
[----:B------:R-:W-:Y:S05]  /*5630*/  WARPSYNC.COLLECTIVE R15, `(.L_x_4939) ;  /* 0x000000000f087348 */ /* 0x000fea0003c00000 */
[----:B------:R0:W1:Y:S02]  /*5640*/  SHFL.DOWN P6, R14, R13, R12, R11 ;  /* 0x0800000c0d0e7389 */ /* 0x00006400000c000b */
[----:B01----:R-:W-:Y:S05]  /*5650*/  ENDCOLLECTIVE ;  /* 0x000000000000791b */ /* 0x003fea0003800000 */
.L_x_4939:
[----:B------:R-:W-:Y:S05]  /*5660*/  BRA `(.L_x_4940) ;  /* 0xffffffe400047947 */ /* 0x000fea000383ffff */
.L_x_4909:
[----:B------:R-:W-:Y:S01]  /*5670*/  HFMA2 R11, -RZ, RZ, 0, 1.847743988037109375e-06 ;  /* 0x0000001fff0b7431 */ /* 0x000fe200000001ff */
[----:B------:R-:W-:Y:S01]  /*5680*/  BSSY B0, `(.L_x_4941) ;  /* 0x0000007000007945 */ /* 0x000fe20003800000 */
[----:B------:R-:W-:Y:S01]  /*5690*/  MOV R13, R4 ;  /* 0x00000004000d7202 */ /* 0x000fe20000000f00 */
[----:B------:R-:W-:Y:S01]  /*56a0*/  IMAD.MOV.U32 R12, RZ, RZ, RZ ;  /* 0x000000ffff0c7224 */ /* 0x000fe200078e00ff */
[----:B------:R-:W-:-:S07]  /*56b0*/  MOV R15, 0xffffffff ;  /* 0xffffffff000f7802 */ /* 0x000fce0000000f00 */
[----:B-1-345:R-:W-:Y:S05]  /*56c0*/  WARPSYNC.COLLECTIVE R15, `(.L_x_4942) ;  /* 0x000000000f087348 */ /* 0x03afea0003c00000 */
[----:B------:R0:W2:Y:S02]  /*56d0*/  SHFL.IDX P6, R14, R13, R12, R11 ;  /* 0x0000000c0d0e7389 */ /* 0x0000a400000c000b */
[----:B012345:R-:W-:Y:S05]  /*56e0*/  ENDCOLLECTIVE ;  /* 0x000000000000791b */ /* 0x03ffea0003800000 */
.L_x_4942:
[----:B------:R-:W-:Y:S05]  /*56f0*/  BSYNC B0 ;  /* 0x0000000000007941 */ /* 0x000fea0003800000 */
.L_x_4941:
        /* <DEDUP_REMOVED lines=8> */
.L_x_4943:
[----:B------:R-:W-:Y:S01]  /*5780*/  MOV R13, R5 ;  /* 0x00000005000d7202 */ /* 0x000fe20000000f00 */
[----:B------:R-:W-:-:S07]  /*5790*/  IMAD.MOV.U32 R0, RZ, RZ, R14 ;  /* 0x000000ffff007224 */ /* 0x000fce00078e000e */
[----:B------:R-:W-:Y:S05]  /*57a0*/  WARPSYNC.COLLECTIVE R15, `(.L_x_4944) ;  /* 0x000000000f087348 */ /* 0x000fea0003c00000 */
[----:B------:R0:W1:Y:S02]  /*57b0*/  SHFL.IDX P6, R14, R13, R12, R11 ;  /* 0x0000000c0d0e7389 */ /* 0x00006400000c000b */
[----:B01----:R-:W-:Y:S05]  /*57c0*/  ENDCOLLECTIVE ;  /* 0x000000000000791b */ /* 0x003fea0003800000 */
.L_x_4944:
[----:B------:R-:W-:Y:S05]  /*57d0*/  BRA `(.L_x_4945) ;  /* 0xffffffe400387947 */ /* 0x000fea000383ffff */
        .weak           $__internal_51_$__cuda_sm3x_div_rn_noftz_f32_slowpath
        .type           $__internal_51_$__cuda_sm3x_div_rn_noftz_f32_slowpath,@function
        .size           $__internal_51_$__cuda_sm3x_div_rn_noftz_f32_slowpath,(.L_x_7674 - $__internal_51_$__cuda_sm3x_div_rn_noftz_f32_slowpath)
$__internal_51_$__cuda_sm3x_div_rn_noftz_f32_slowpath:
        /* <DEDUP_REMOVED lines=34> */
.L_x_4947:
[----:B------:R-:W-:Y:S01]  /*5a00*/  LEA R13, R108, 0xc0800000, 0x17 ;  /* 0xc08000006c0d7811 */ /* 0x000fe200078eb8ff */
[----:B------:R-:W-:Y:S04]  /*5a10*/  BSSY B1, `(.L_x_4952) ;  /* 0x0000036000017945 */ /* 0x000fe80003800000 */
[----:B------:R-:W-:Y:S01]  /*5a20*/  IMAD.IADD R14, R14, 0x1, -R13 ;  /* 0x000000010e0e7824 */ /* 0x000fe200078e0a0d */
[----:B------:R-:W-:-:S03]  /*5a30*/  IADD3 R13, PT, PT, R103, -0x7f, RZ ;  /* 0xffffff81670d7810 */ /* 0x000fc60007ffe0ff */
[----:B------:R-:W0:Y:S01]  /*5a40*/  MUFU.RCP R12, R14 ;  /* 0x0000000e000c7308 */ /* 0x000e220000001000 */
[----:B------:R-:W-:Y:S01]  /*5a50*/  FADD.FTZ R15, -R14, -RZ ;  /* 0x800000ff0e0f7221 */ /* 0x000fe20000010100 */
[----:B------:R-:W-:-:S03]  /*5a60*/  IMAD R8, R13, -0x800000, R8 ;  /* 0xff8000000d087824 */ /* 0x000fc600078e0208 */
        /* <DEDUP_REMOVED lines=44> */
.L_x_4954:
[----:B------:R-:W-:-:S04]  /*5d30*/  LOP3.LUT R15, R15, 0x80000000, RZ, 0xc0, !PT ;  /* 0x800000000f0f7812 */ /* 0x000fc800078ec0ff */
[----:B------:R-:W-:Y:S01]  /*5d40*/  LOP3.LUT R15, R15, 0x7f800000, RZ, 0xfc, !PT ;  /* 0x7f8000000f0f7812 */ /* 0x000fe200078efcff */
[----:B------:R-:W-:Y:S06]  /*5d50*/  BRA `(.L_x_4955) ;  /* 0x0000000000047947 */ /* 0x000fec0003800000 */
.L_x_4953:
[----:B------:R-:W-:-:S07]  /*5d60*/  IMAD R15, R12, 0x800000, R15 ;  /* 0x008000000c0f7824 */ /* 0x000fce00078e020f */
.L_x_4955:
[----:B------:R-:W-:Y:S05]  /*5d70*/  BSYNC B1 ;  /* 0x0000000000017941 */ /* 0x000fea0003800000 */
.L_x_4952:
[----:B------:R-:W-:Y:S05]  /*5d80*/  BRA `(.L_x_4956) ;  /* 0x0000000000207947 */ /* 0x000fea0003800000 */
.L_x_4951:
[----:B------:R-:W-:-:S04]  /*5d90*/  LOP3.LUT R8, R14, 0x80000000, R8, 0x48, !PT ;  /* 0x800000000e087812 */ /* 0x000fc800078e4808 */
[----:B------:R-:W-:Y:S01]  /*5da0*/  LOP3.LUT R15, R8, 0x7f800000, RZ, 0xfc, !PT ;  /* 0x7f800000080f7812 */ /* 0x000fe200078efcff */
[----:B------:R-:W-:Y:S06]  /*5db0*/  BRA `(.L_x_4956) ;  /* 0x0000000000147947 */ /* 0x000fec0003800000 */
.L_x_4950:
[----:B------:R-:W-:Y:S01]  /*5dc0*/  LOP3.LUT R15, R14, 0x80000000, R8, 0x48, !PT ;  /* 0x800000000e0f7812 */ /* 0x000fe200078e4808 */
[----:B------:R-:W-:Y:S06]  /*5dd0*/  BRA `(.L_x_4956) ;  /* 0x00000000000c7947 */ /* 0x000fec0003800000 */
.L_x_4949:
[----:B------:R-:W0:Y:S01]  /*5de0*/  MUFU.RSQ R15, -QNAN ;  /* 0xffc00000000f7908 */ /* 0x000e220000001400 */
[----:B------:R-:W-:Y:S05]  /*5df0*/  BRA `(.L_x_4956) ;  /* 0x0000000000047947 */ /* 0x000fea0003800000 */
.L_x_4948:
[----:B------:R-:W-:-:S07]  /*5e00*/  FADD.FTZ R15, R8, R14 ;  /* 0x0000000e080f7221 */ /* 0x000fce0000010000 */
.L_x_4956:
[----:B------:R-:W-:Y:S05]  /*5e10*/  BSYNC B0 ;  /* 0x0000000000007941 */ /* 0x000fea0003800000 */
.L_x_4946:
[----:B------:R-:W-:Y:S01]  /*5e20*/  HFMA2 R13, -RZ, RZ, 0, 0 ;  /* 0x00000000ff0d7431 */ /* 0x000fe200000001ff */
[----:B------:R-:W-:Y:S02]  /*5e30*/  MOV R12, R102 ;  /* 0x00000066000c7202 */ /* 0x000fe40000000f00 */
[----:B0-----:R-:W-:Y:S02]  /*5e40*/  MOV R11, R15 ;  /* 0x0000000f000b7202 */ /* 0x001fe40000000f00 */
[----:B------:R-:W-:Y:S05]  /*5e50*/  RET.REL.NODEC R12 `(_Z17LayerNormWarpImplI10DirectLoadIffE11DirectStoreIffEfLi2ELi32ELi28ELi32ELi1ELb1EEvT_T0_lld) ;  /* 0xffffffa00c687950 */ /* 0x000fea0003c3ffff */
.L_x_4957:
        /* <DEDUP_REMOVED lines=10> */
.L_x_7674:


//--------------------- .text._Z17LayerNormWarpImplI10DirectLoadIffE11DirectStoreIffEfLi2ELi32ELi32ELi32ELi1ELb0EEvT_T0_lld --------------------------
	.section	.text._Z17LayerNormWarpImplI10DirectLoadIffE11DirectStoreIffEfLi2ELi32ELi32ELi32ELi1ELb0EEvT_T0_lld,"ax",@progbits
	.align	128
        .global         _Z17LayerNormWarpImplI10DirectLoadIffE11DirectStoreIffEfLi2ELi32ELi32ELi32ELi1ELb0EEvT_T0_lld
        .type           _Z17LayerNormWarpImplI10DirectLoadIffE11DirectStoreIffEfLi2ELi32ELi32ELi32ELi1ELb0EEvT_T0_lld,@function
        .size           _Z17LayerNormWarpImplI10DirectLoadIffE11DirectStoreIffEfLi2ELi32ELi32ELi32ELi1ELb0EEvT_T0_lld,(.L_x_7675 - _Z17LayerNormWarpImplI10DirectLoadIffE11DirectStoreIffEfLi2ELi32ELi32ELi32ELi1ELb0EEvT_T0_lld)
        .other          _Z17LayerNormWarpImplI10DirectLoadIffE11DirectStoreIffEfLi2ELi32ELi32ELi32ELi1ELb0EEvT_T0_lld,@"STO_CUDA_ENTRY STV_DEFAULT"
_Z17LayerNormWarpImplI10DirectLoadIffE11DirectStoreIffEfLi2ELi32ELi32ELi32ELi1ELb0EEvT_T0_lld:
.text._Z17LayerNormWarpImplI10DirectLoadIffE11DirectStoreIffEfLi2ELi32ELi32ELi32ELi1ELb0EEvT_T0_lld:
        /* <DEDUP_REMOVED lines=26> */
.L_x_4958:
        /* <DEDUP_REMOVED lines=13> */
[----:B------:R-:W-:Y:S02]  /*0270*/  HFMA2 R9, -RZ, RZ, 0, 0 ;  /* 0x00000000ff097431 */ /* 0x000fe400000001ff */
[C---:B--2---:R-:W-:Y:S01]  /*0280*/  IMAD.WIDE.U32 R2, R7.reuse, 0x8, R2 ;  /* 0x0000000807027825 */ /* 0x044fe200078e0002 */
        /* <DEDUP_REMOVED lines=31> */
[----:B------:R0:W5:Y:S02]  /*0480*/  LDG.E.64 R46, desc[UR38][R2.64+0xf00] ;  /* 0x000f0026022e7981 */ /* 0x000164000c1e1b00 */
[----:B0-----:R-:W-:Y:S01]  /*0490*/  SHF.L.U32 R2, R7, 0x1, RZ ;  /* 0x0000000107027819 */ /* 0x001fe200000006ff */
[----:B------:R-:W-:-:S02]  /*04a0*/  IMAD.MOV.U32 R3, RZ, RZ, RZ ;  /* 0x000000ffff037224 */ /* 0x000fc400078e00ff */
[----:B-1----:R-:W-:Y:S02]  /*04b0*/  IMAD R7, R9, UR4, RZ ;  /* 0x0000000409077c24 */ /* 0x002fe4000f8e02ff */
[----:B------:R-:W-:-:S04]  /*04c0*/  IMAD.WIDE.U32 R2, R10, UR4, R2 ;  /* 0x000000040a027c25 */ /* 0x000fc8000f8e0002 */
[----:B------:R-:W-:Y:S01]  /*04d0*/  IMAD R7, R10, UR5, R7 ;  /* 0x000000050a077c24 */ /* 0x000fe2000f8e0207 */
[----:B------:R-:W-:Y:S01]  /*04e0*/  IADD3 R86, P0, PT, R2, 0x200, RZ ;  /* 0x0000020002567810 */ /* 0x000fe20007f1e0ff */
[----:B------:R-:W-:Y:S01]  /*04f0*/  IMAD.MOV.U32 R85, RZ, RZ, R10 ;  /* 0x000000ffff557224 */ /* 0x000fe200078e000a */
[----:B------:R-:W-:Y:S02]  /*0500*/  MOV R84, RZ ;  /* 0x000000ff00547202 */ /* 0x000fe40000000f00 */
[----:B------:R-:W-:-:S09]  /*0510*/  IADD3.X R87, PT, PT, R3, R7, RZ, P0, !PT ;  /* 0x0000000703577210 */ /* 0x000fd200007fe4ff */
.L_x_5028:
[C---:B------:R-:W-:Y:S02]  /*0520*/  IADD3 R3, P0, PT, R86.reuse, -0x200, RZ ;  /* 0xfffffe0056037810 */ /* 0x040fe40007f1e0ff */
[----:B------:R-:W-:Y:S02]  /*0530*/  IADD3 R0, P1, PT, R86, -0x1c0, RZ ;  /* 0xfffffe4056007810 */ /* 0x000fe40007f3e0ff */
[C---:B------:R-:W-:Y:S02]  /*0540*/  IADD3.X R4, PT, PT, R87.reuse, -0x1, RZ, P0, !PT ;  /* 0xffffffff57047810 */ /* 0x040fe400007fe4ff */
[----:B------:R-:W-:Y:S02]  /*0550*/  IADD3.X R5, PT, PT, R87, -0x1, RZ, P1, !PT ;  /* 0xffffffff57057810 */ /* 0x000fe40000ffe4ff */
[----:B------:R-:W-:Y:S02]  /*0560*/  LEA.HI R3, P0, R4, R3, RZ, 0x1 ;  /* 0x0000000304037211 */ /* 0x000fe400078108ff */
[----:B------:R-:W-:-:S02]  /*0570*/  LEA.HI R0, P1, R5, R0, RZ, 0x1 ;  /* 0x0000000005007211 */ /* 0x000fc400078308ff */
[C---:B------:R-:W-:Y:S02]  /*0580*/  SHF.L.U32 R2, R3.reuse, 0x2, RZ ;  /* 0x0000000203027819 */ /* 0x040fe400000006ff */
[----:B------:R-:W-:Y:S01]  /*0590*/  IADD3.X R4, PT, PT, RZ, R4, RZ, P0, !PT ;  /* 0x00000004ff047210 */ /* 0x000fe200007fe4ff */
[----:B------:R-:W-:Y:S01]  /*05a0*/  IMAD.SHL.U32 R80, R0, 0x4, RZ ;  /* 0x0000000400507824 */ /* 0x000fe200078e00ff */
[----:B------:R-:W-:Y:S02]  /*05b0*/  LOP3.LUT R2, R2, 0xfffffff8, RZ, 0xc0, !PT ;  /* 0xfffffff802027812 */ /* 0x000fe400078ec0ff */
[----:B------:R-:W-:Y:S02]  /*05c0*/  SHF.L.U64.HI R3, R3, 0x2, R4 ;  /* 0x0000000203037819 */ /* 0x000fe40000010204 */
[----:B------:R-:W-:Y:S02]  /*05d0*/  IADD3 R2, P0, PT, R2, UR44, RZ ;  /* 0x0000002c02027c10 */ /* 0x000fe4000ff1e0ff */
[----:B------:R-:W-:-:S02]  /*05e0*/  IADD3.X R5, PT, PT, RZ, R5, RZ, P1, !PT ;  /* 0x00000005ff057210 */ /* 0x000fc40000ffe4ff */
[----:B------:R-:W-:Y:S02]  /*05f0*/  IADD3.X R3, PT, PT, R3, UR45, RZ, P0, !PT ;  /* 0x0000002d03037c10 */ /* 0x000fe400087fe4ff */
[----:B------:R-:W-:Y:S02]  /*0600*/  LOP3.LUT R80, R80, 0xfffffff8, RZ, 0xc0, !PT ;  /* 0xfffffff850507812 */ /* 0x000fe400078ec0ff */
[----:B------:R-:W-:Y:S02]  /*0610*/  SHF.L.U64.HI R0, R0, 0x2, R5 ;  /* 0x0000000200007819 */ /* 0x000fe40000010205 */
[----:B------:R-:W2:Y:S01]  /*0620*/  LDG.E.64 R2, desc[UR38][R2.64] ;  /* 0x0000002602027981 */ /* 0x000ea2000c1e1b00 */
[----:B------:R-:W-:-:S04]  /*0630*/  IADD3 R80, P0, PT, R80, UR44, RZ ;  /* 0x0000002c50507c10 */ /* 0x000fc8000ff1e0ff */
[----:B------:R-:W-:-:S06]  /*0640*/  IADD3.X R81, PT, PT, R0, UR45, RZ, P0, !PT ;  /* 0x0000002d00517c10 */ /* 0x000fcc00087fe4ff */
[----:B------:R-:W3:Y:S01]  /*0650*/  LDG.E.64 R80, desc[UR38][R80.64] ;  /* 0x0000002650507981 */ /* 0x000ee2000c1e1b00 */
[----:B------:R-:W-:Y:S01]  /*0660*/  MOV R8, 0x3eaaaaab ;  /* 0x3eaaaaab00087802 */ /* 0x000fe20000000f00 */
[----:B------:R-:W-:Y:S01]  /*0670*/  IMAD.MOV.U32 R5, RZ, RZ, 0x40400000 ;  /* 0x40400000ff057424 */ /* 0x000fe200078e00ff */
[----:B------:R-:W-:Y:S03]  /*0680*/  BSSY.RECONVERGENT B2, `(.L_x_4959) ;  /* 0x0000015000027945 */ /* 0x000fe60003800200 */
[----:B------:R-:W-:-:S04]  /*0690*/  FFMA R5, R8, -R5, 1 ;  /* 0x3f80000008057423 */ /* 0x000fc80000000805 */
        /* <DEDUP_REMOVED lines=17> */
[----:B-----5:R-:W-:Y:S05]  /*07b0*/  CALL.REL.NOINC `($__internal_52_$__cuda_sm3x_div_rn_noftz_f32_slowpath) ;  /* 0x0000004c00507944 */ /* 0x020fea0003c00000 */
[----:B------:R-:W-:-:S07]  /*07c0*/  IMAD.MOV.U32 R7, RZ, RZ, R11 ;  /* 0x000000ffff077224 */ /* 0x000fce00078e000b */
.L_x_4960:
[----:B------:R-:W-:Y:S05]  /*07d0*/  BSYNC.RECONVERGENT B2 ;  /* 0x0000000000027941 */ /* 0x000fea0003800200 */
.L_x_4959:
        /* <DEDUP_REMOVED lines=16> */
[--C-:B------:R-:W-:Y:S01]  /*08e0*/  FFMA R88, R6, 0.25, R7.reuse ;  /* 0x3e80000006587823 */ /* 0x100fe20000000007 */
[----:B------:R-:W-:Y:S01]  /*08f0*/  FADD R7, R80, -R7 ;  /* 0x8000000750077221 */ /* 0x000fe20000000000 */
[----:B------:R-:W-:-:S03]  /*0900*/  FFMA R5, R5, R8, 0.20000000298023223877 ;  /* 0x3e4ccccd05057423 */ /* 0x000fc60000000008 */
        /* <DEDUP_REMOVED lines=12> */
[----:B-----5:R-:W-:Y:S05]  /*09d0*/  CALL.REL.NOINC `($__internal_52_$__cuda_sm3x_div_rn_noftz_f32_slowpath) ;  /* 0x0000004800c87944 */ /* 0x020fea0003c00000 */
[----:B------:R-:W-:-:S07]  /*09e0*/  MOV R5, R11 ;  /* 0x0000000b00057202 */ /* 0x000fce0000000f00 */
.L_x_4962:
[----:B------:R-:W-:Y:S05]  /*09f0*/  BSYNC.RECONVERGENT B2 ;  /* 0x0000000000027941 */ /* 0x000fea0003800200 */
.L_x_4961:
[----:B------:R-:W-:Y:S02]  /*0a00*/  HFMA2 R6, -RZ, RZ, 1.541015625, -0.052093505859375 ;  /* 0x3e2aaaabff067431 */ /* 0x000fe400000001ff */
[----:B------:R-:W-:Y:S01]  /*0a10*/  FADD R91, R88, R5 ;  /* 0x00000005585b7221 */ /* 0x000fe20000000000 */
[----:B------:R-:W-:Y:S01]  /*0a20*/  IMAD.MOV.U32 R7, RZ, RZ, 0x40c00000 ;  /* 0x40c00000ff077424 */ /* 0x000fe200078e00ff */
        /* <DEDUP_REMOVED lines=14> */
[----:B-----5:R-:W-:Y:S05]  /*0b10*/  CALL.REL.NOINC `($__internal_52_$__cuda_sm3x_div_rn_noftz_f32_slowpath) ;  /* 0x0000004800787944 */ /* 0x020fea0003c00000 */
[----:B------:R-:W-:-:S07]  /*0b20*/  IMAD.MOV.U32 R6, RZ, RZ, R11 ;  /* 0x000000ffff067224 */ /* 0x000fce00078e000b */
.L_x_4964:
[----:B------:R-:W-:Y:S05]  /*0b30*/  BSYNC.RECONVERGENT B2 ;  /* 0x0000000000027941 */ /* 0x000fea0003800200 */
.L_x_4963:
        /* <DEDUP_REMOVED lines=29> */
.L_x_4966:
[----:B------:R-:W-:Y:S05]  /*0d10*/  BSYNC.RECONVERGENT B2 ;  /* 0x0000000000027941 */ /* 0x000fea0003800200 */
.L_x_4965:
[----:B------:R-:W-:-:S04]  /*0d20*/  IADD3 R0, P0, PT, R86, -0x100, RZ ;  /* 0xffffff0056007810 */ /* 0x000fc80007f1e0ff */
[----:B------:R-:W-:-:S04]  /*0d30*/  IADD3.X R5, PT, PT, R87, -0x1, RZ, P0, !PT ;  /* 0xffffffff57057810 */ /* 0x000fc800007fe4ff */
        /* <DEDUP_REMOVED lines=9> */
[----:B------:R-:W-:Y:S01]  /*0dd0*/  HFMA2 R8, -RZ, RZ, 1.4716796875, -0.0003798007965087890625 ;  /* 0x3de38e39ff087431 */ /* 0x000fe200000001ff */
[----:B------:R-:W-:Y:S01]  /*0de0*/  MOV R5, 0x41100000 ;  /* 0x4110000000057802 */ /* 0x000fe20000000f00 */
[----:B------:R-:W-:Y:S01]  /*0df0*/  BSSY.RECONVERGENT B2, `(.L_x_4967) ;  /* 0x0000014000027945 */ /* 0x000fe20003800200 */
[----:B------:R-:W-:-:S04]  /*0e00*/  FADD R7, R89, -R6 ;  /* 0x8000000659077221 */ /* 0x000fc80000000000 */
[----:B------:R-:W-:Y:S01]  /*0e10*/  FFMA R95, R7, 0.125, R6 ;  /* 0x3e000000075f7823 */ /* 0x000fe20000000006 */
[----:B------:R-:W-:-:S04]  /*0e20*/  FFMA R5, R8, -R5, 1 ;  /* 0x3f80000008057423 */ /* 0x000fc80000000805 */
        /* <DEDUP_REMOVED lines=14> */
[----:B-----5:R-:W-:Y:S05]  /*0f10*/  CALL.REL.NOINC `($__internal_52_$__cuda_sm3x_div_rn_noftz_f32_slowpath) ;  /* 0x0000004400787944 */ /* 0x020fea0003c00000 */
[----:B------:R-:W-:-:S07]  /*0f20*/  MOV R6, R11 ;  /* 0x0000000b00067202 */ /* 0x000fce0000000f00 */
.L_x_4968:
[----:B------:R-:W-:Y:S05]  /*0f30*/  BSYNC.RECONVERGENT B2 ;  /* 0x0000000000027941 */ /* 0x000fea0003800200 */
.L_x_4967:
[----:B------:R-:W-:Y:S02]  /*0f40*/  HFMA2 R5, -RZ, RZ, 2.5625, 0 ;  /* 0x41200000ff057431 */ /* 0x000fe400000001ff */
        /* <DEDUP_REMOVED lines=18> */
.L_x_4970:
[----:B------:R-:W-:Y:S05]  /*1070*/  BSYNC.RECONVERGENT B2 ;  /* 0x0000000000027941 */ /* 0x000fea0003800200 */
.L_x_4969:
        /* <DEDUP_REMOVED lines=10> */
[----:B------:R-:W-:Y:S02]  /*1120*/  HFMA2 R8, -RZ, RZ, 1.431640625, 0.102294921875 ;  /* 0x3dba2e8cff087431 */ /* 0x000fe400000001ff */
[----:B------:R-:W-:Y:S01]  /*1130*/  FADD R95, R95, R6 ;  /* 0x000000065f5f7221 */ /* 0x000fe20000000000 */
[----:B------:R-:W-:Y:S01]  /*1140*/  MOV R5, 0x41300000 ;  /* 0x4130000000057802 */ /* 0x000fe20000000f00 */
[----:B------:R-:W-:Y:S04]  /*1150*/  BSSY.RECONVERGENT B2, `(.L_x_4971) ;  /* 0x0000010000027945 */ /* 0x000fe80003800200 */
        /* <DEDUP_REMOVED lines=15> */
.L_x_4972:
[----:B------:R-:W-:Y:S05]  /*1250*/  BSYNC.RECONVERGENT B2 ;  /* 0x0000000000027941 */ /* 0x000fea0003800200 */
.L_x_4971:
[----:B------:R-:W-:Y:S02]  /*1260*/  HFMA2 R5, -RZ, RZ, 2.625, 0 ;  /* 0x41400000ff057431 */ /* 0x000fe400000001ff */
        /* <DEDUP_REMOVED lines=18> */
.L_x_4974:
[----:B------:R-:W-:Y:S05]  /*1390*/  BSYNC.RECONVERGENT B2 ;  /* 0x0000000000027941 */ /* 0x000fea0003800200 */
.L_x_4973:
        /* <DEDUP_REMOVED lines=10> */
[----:B------:R-:W-:Y:S02]  /*1440*/  HFMA2 R8, -RZ, RZ, 1.4033203125, -0.00017845630645751953125 ;  /* 0x3d9d89d9ff087431 */ /* 0x000fe400000001ff */
[----:B------:R-:W-:Y:S01]  /*1450*/  FADD R99, R99, R6 ;  /* 0x0000000663637221 */ /* 0x000fe20000000000 */
[----:B------:R-:W-:Y:S01]  /*1460*/  MOV R5, 0x41500000 ;  /* 0x4150000000057802 */ /* 0x000fe20000000f00 */
[----:B------:R-:W-:Y:S04]  /*1470*/  BSSY.RECONVERGENT B2, `(.L_x_4975) ;  /* 0x0000010000027945 */ /* 0x000fe80003800200 */
        /* <DEDUP_REMOVED lines=15> */
.L_x_4976:
[----:B------:R-:W-:Y:S05]  /*1570*/  BSYNC.RECONVERGENT B2 ;  /* 0x0000000000027941 */ /* 0x000fea0003800200 */
.L_x_4975:
[----:B------:R-:W-:Y:S02]  /*1580*/  HFMA2 R5, -RZ, RZ, 2.6875, 0 ;  /* 0x41600000ff057431 */ /* 0x000fe400000001ff */
        /* <DEDUP_REMOVED lines=18> */
.L_x_4978:
[----:B------:R-:W-:Y:S05]  /*16b0*/  BSYNC.RECONVERGENT B2 ;  /* 0x0000000000027941 */ /* 0x000fea0003800200 */
.L_x_4977:
        /* <DEDUP_REMOVED lines=10> */
[----:B------:R-:W-:Y:S02]  /*1760*/  HFMA2 R8, -RZ, RZ, 1.3828125, -0.00013840198516845703125 ;  /* 0x3d888889ff087431 */ /* 0x000fe400000001ff */
[----:B------:R-:W-:Y:S01]  /*1770*/  FADD R103, R99, R6 ;  /* 0x0000000663677221 */ /* 0x000fe20000000000 */
[----:B------:R-:W-:Y:S01]  /*1780*/  MOV R5, 0x41700000 ;  /* 0x4170000000057802 */ /* 0x000fe20000000f00 */
[----:B------:R-:W-:Y:S04]  /*1790*/  BSSY.RECONVERGENT B2, `(.L_x_4979) ;  /* 0x0000010000027945 */ /* 0x000fe80003800200 */
        /* <DEDUP_REMOVED lines=15> */
.L_x_4980:
[----:B------:R-:W-:Y:S05]  /*1890*/  BSYNC.RECONVERGENT B2 ;  /* 0x0000000000027941 */ /* 0x000fea0003800200 */
.L_x_4979:
        /* <DEDUP_REMOVED lines=9> */
[----:B------:R-:W-:Y:S02]  /*1930*/  HFMA2 R8, -RZ, RZ, 1.359375, -10120 ;  /* 0x3d70f0f1ff087431 */ /* 0x000fe400000001ff */
[----:B------:R-:W-:Y:S01]  /*1940*/  IMAD.MOV.U32 R5, RZ, RZ, 0x41880000 ;  /* 0x41880000ff057424 */ /* 0x000fe200078e00ff */
        /* <DEDUP_REMOVED lines=20> */
.L_x_4982:
[----:B------:R-:W-:Y:S05]  /*1a90*/  BSYNC.RECONVERGENT B2 ;  /* 0x0000000000027941 */ /* 0x000fea0003800200 */
.L_x_4981:
[----:B------:R-:W-:Y:S02]  /*1aa0*/  HFMA2 R5, -RZ, RZ, 2.78125, 0 ;  /* 0x41900000ff057431 */ /* 0x000fe400000001ff */
[----:B------:R-:W-:Y:S01]  /*1ab0*/  FADD R103, R103, R6 ;  /* 0x0000000667677221 */ /* 0x000fe20000000000 */
[----:B------:R-:W-:Y:S01]  /*1ac0*/  MOV R8, 0x3d638e39 ;  /* 0x3d638e3900087802 */ /* 0x000fe20000000f00 */
        /* <DEDUP_REMOVED lines=16> */
.L_x_4984:
[----:B------:R-:W-:Y:S05]  /*1bd0*/  BSYNC.RECONVERGENT B2 ;  /* 0x0000000000027941 */ /* 0x000fea0003800200 */
.L_x_4983:
        /* <DEDUP_REMOVED lines=10> */
[----:B------:R-:W-:Y:S02]  /*1c80*/  HFMA2 R5, -RZ, RZ, 2.796875, 0 ;  /* 0x41980000ff057431 */ /* 0x000fe400000001ff */
        /* <DEDUP_REMOVED lines=18> */
.L_x_4986:
[----:B------:R-:W-:Y:S05]  /*1db0*/  BSYNC.RECONVERGENT B2 ;  /* 0x0000000000027941 */ /* 0x000fea0003800200 */
.L_x_4985:
[----:B------:R-:W-:Y:S02]  /*1dc0*/  HFMA2 R8, -RZ, RZ, 1.32421875, -19.203125 ;  /* 0x3d4ccccdff087431 */ /* 0x000fe400000001ff */
[----:B------:R-:W-:Y:S01]  /*1dd0*/  FADD R107, R103, R6 ;  /* 0x00000006676b7221 */ /* 0x000fe20000000000 */
[----:B------:R-:W-:Y:S01]  /*1de0*/  IMAD.MOV.U32 R5, RZ, RZ, 0x41a00000 ;  /* 0x41a00000ff057424 */ /* 0x000fe200078e00ff */
        /* <DEDUP_REMOVED lines=16> */
.L_x_4988:
[----:B------:R-:W-:Y:S05]  /*1ef0*/  BSYNC.RECONVERGENT B2 ;  /* 0x0000000000027941 */ /* 0x000fea0003800200 */
.L_x_4987:
        /* <DEDUP_REMOVED lines=10> */
[----:B------:R-:W-:Y:S02]  /*1fa0*/  HFMA2 R5, -RZ, RZ, 2.828125, 0 ;  /* 0x41a80000ff057431 */ /* 0x000fe400000001ff */
[----:B------:R-:W-:Y:S01]  /*1fb0*/  FADD R107, R107, R6 ;  /* 0x000000066b6b7221 */ /* 0x000fe20000000000 */
[----:B------:R-:W-:Y:S01]  /*1fc0*/  MOV R8, 0x3d430c31 ;  /* 0x3d430c3100087802 */ /* 0x000fe20000000f00 */
[----:B------:R-:W-:Y:S04]  /*1fd0*/  BSSY.RECONVERGENT B2, `(.L_x_4989) ;  /* 0x0000010000027945 */ /* 0x000fe80003800200 */
        /* <DEDUP_REMOVED lines=15> */
.L_x_4990:
[----:B------:R-:W-:Y:S05]  /*20d0*/  BSYNC.RECONVERGENT B2 ;  /* 0x0000000000027941 */ /* 0x000fea0003800200 */
.L_x_4989:
        /* <DEDUP_REMOVED lines=18> */
[----:B------:R-:W-:-:S07]  /*2200*/  MOV R6, R11 ;  /* 0x0000000b00067202 */ /* 0x000fce0000000f00 */
.L_x_4992:
[----:B------:R-:W-:Y:S05]  /*2210*/  BSYNC.RECONVERGENT B2 ;  /* 0x0000000000027941 */ /* 0x000fea0003800200 */
.L_x_4991:
        /* <DEDUP_REMOVED lines=10> */
[----:B------:R-:W-:Y:S02]  /*22c0*/  HFMA2 R8, -RZ, RZ, 1.298828125, 0.00152873992919921875 ;  /* 0x3d321643ff087431 */ /* 0x000fe400000001ff */
[----:B------:R-:W-:Y:S01]  /*22d0*/  FADD R107, R107, R6 ;  /* 0x000000066b6b7221 */ /* 0x000fe20000000000 */
[----:B------:R-:W-:Y:S01]  /*22e0*/  IMAD.MOV.U32 R5, RZ, RZ, 0x41b80000 ;  /* 0x41b80000ff057424 */ /* 0x000fe200078e00ff */
[----:B------:R-:W-:Y:S03]  /*22f0*/  BSSY.RECONVERGENT B2, `(.L_x_4993) ;  /* 0x0000010000027945 */ /* 0x000fe60003800200 */
        /* <DEDUP_REMOVED lines=15> */
.L_x_4994:
[----:B------:R-:W-:Y:S05]  /*23f0*/  BSYNC.RECONVERGENT B2 ;  /* 0x0000000000027941 */ /* 0x000fea0003800200 */
.L_x_4993:
        /* <DEDUP_REMOVED lines=19> */
.L_x_4996:
[----:B------:R-:W-:Y:S05]  /*2530*/  BSYNC.RECONVERGENT B2 ;  /* 0x0000000000027941 */ /* 0x000fea0003800200 */
.L_x_4995:
[----:B------:R-:W-:-:S04]  /*2540*/  IADD3 R4, P0, PT, R86, 0x100, RZ ;  /* 0x0000010056047810 */ /* 0x000fc80007f1e0ff */
[----:B------:R-:W-:-:S04]  /*2550*/  IADD3.X R5, PT, PT, RZ, R87, RZ, P0, !PT ;  /* 0x00000057ff057210 */ /* 0x000fc800007fe4ff */
        /* <DEDUP_REMOVED lines=25> */
[----:B-----5:R-:W-:Y:S05]  /*26f0*/  CALL.REL.NOINC `($__internal_52_$__cuda_sm3x_div_rn_noftz_f32_slowpath) ;  /* 0x0000002c00807944 */ /* 0x020fea0003c00000 */
[----:B------:R-:W-:-:S07]  /*2700*/  IMAD.MOV.U32 R6, RZ, RZ, R11 ;  /* 0x000000ffff067224 */ /* 0x000fce00078e000b */
.L_x_4998:
[----:B------:R-:W-:Y:S05]  /*2710*/  BSYNC.RECONVERGENT B2 ;  /* 0x0000000000027941 */ /* 0x000fea0003800200 */
.L_x_4997:
        /* <DEDUP_REMOVED lines=19> */
.L_x_5000:
[----:B------:R-:W-:Y:S05]  /*2850*/  BSYNC.RECONVERGENT B2 ;  /* 0x0000000000027941 */ /* 0x000fea0003800200 */
.L_x_4999:
        /* <DEDUP_REMOVED lines=10> */
[----:B------:R-:W-:Y:S02]  /*2900*/  HFMA2 R8, -RZ, RZ, 1.2724609375, -0.25927734375 ;  /* 0x3d17b426ff087431 */ /* 0x000fe400000001ff */
[----:B------:R-:W-:Y:S01]  /*2910*/  FADD R111, R111, R6 ;  /* 0x000000066f6f7221 */ /* 0x000fe20000000000 */
[----:B------:R-:W-:Y:S01]  /*2920*/  MOV R5, 0x41d80000 ;  /* 0x41d8000000057802 */ /* 0x000fe20000000f00 */
[----:B------:R-:W-:Y:S04]  /*2930*/  BSSY.RECONVERGENT B2, `(.L_x_5001) ;  /* 0x0000010000027945 */ /* 0x000fe80003800200 */
        /* <DEDUP_REMOVED lines=15> */
.L_x_5002:
[----:B------:R-:W-:Y:S05]  /*2a30*/  BSYNC.RECONVERGENT B2 ;  /* 0x0000000000027941 */ /* 0x000fea0003800200 */
.L_x_5001:
[----:B------:R-:W-:Y:S02]  /*2a40*/  HFMA2 R8, -RZ, RZ, 1.267578125, 10.2890625 ;  /* 0x3d124925ff087431 */ /* 0x000fe400000001ff */
[----:B------:R-:W-:Y:S01]  /*2a50*/  FADD R117, R111, R6 ;  /* 0x000000066f757221 */ /* 0x000fe20000000000 */
[----:B------:R-:W-:Y:S01]  /*2a60*/  MOV R5, 0x41e00000 ;  /* 0x41e0000000057802 */ /* 0x000fe20000000f00 */
        /* <DEDUP_REMOVED lines=16> */
.L_x_5004:
[----:B------:R-:W-:Y:S05]  /*2b70*/  BSYNC.RECONVERGENT B2 ;  /* 0x0000000000027941 */ /* 0x000fea0003800200 */
.L_x_5003:
        /* <DEDUP_REMOVED lines=10> */
[----:B------:R-:W-:Y:S02]  /*2c20*/  HFMA2 R8, -RZ, RZ, 1.2626953125, 1.4482421875 ;  /* 0x3d0d3dcbff087431 */ /* 0x000fe400000001ff */
[----:B------:R-:W-:Y:S01]  /*2c30*/  FADD R117, R117, R6 ;  /* 0x0000000675757221 */ /* 0x000fe20000000000 */
[----:B------:R-:W-:Y:S01]  /*2c40*/  MOV R5, 0x41e80000 ;  /* 0x41e8000000057802 */ /* 0x000fe20000000f00 */
[----:B------:R-:W-:Y:S04]  /*2c50*/  BSSY.RECONVERGENT B2, `(.L_x_5005) ;  /* 0x0000010000027945 */ /* 0x000fe80003800200 */
[----:B------:R-:W-:-:S04]  /*2c60*/  FFMA R5, R8, -R5, 1 ;  /* 0x3f80000008057423 */ /* 0x000fc80000000805 */
[----:B------:R-:W-:Y:S01]  /*2c70*/  FFMA R7, R5, R8, 0.034482758492231369019 ;  /* 0x3d0d3dcb05077423 */ /* 0x000fe20000000008 */
        /* <DEDUP_REMOVED lines=13> */
.L_x_5006:
[----:B------:R-:W-:Y:S05]  /*2d50*/  BSYNC.RECONVERGENT B2 ;  /* 0x0000000000027941 */ /* 0x000fea0003800200 */
.L_x_5005:
[----:B------:R-:W-:Y:S02]  /*2d60*/  HFMA2 R8, -RZ, RZ, 1.2578125, -0.00013840198516845703125 ;  /* 0x3d088889ff087431 */ /* 0x000fe400000001ff */
[----:B------:R-:W-:Y:S01]  /*2d70*/  FADD R117, R117, R6 ;  /* 0x0000000675757221 */ /* 0x000fe20000000000 */
[----:B------:R-:W-:Y:S01]  /*2d80*/  IMAD.MOV.U32 R5, RZ, RZ, 0x41f00000 ;  /* 0x41f00000ff057424 */ /* 0x000fe200078e00ff */
[----:B------:R-:W-:Y:S02]  /*2d90*/  BSSY.RECONVERGENT B2, `(.L_x_5007) ;  /* 0x0000010000027945 */ /* 0x000fe40003800200 */
[----:B------:R-:W-:-:S04]  /*2da0*/  FADD R0, R111, -R117 ;  /* 0x800000756f007221 */ /* 0x000fc80000000000 */
[----:B------:R-:W0:Y:S01]  /*2db0*/  FCHK P0, R0, 30 ;  /* 0x41f0000000007902 */ /* 0x000e220000000000 */
[----:B------:R-:W-:-:S04]  /*2dc0*/  FFMA R5, R8, -R5, 1 ;  /* 0x3f80000008057423 */ /* 0x000fc80000000805 */
[----:B------:R-:W-:Y:S01]  /*2dd0*/  FFMA R7, R5, R8, 0.033333335071802139282 ;  /* 0x3d08888905077423 */ /* 0x000fe20000000008 */
        /* <DEDUP_REMOVED lines=11> */
.L_x_5008:
[----:B------:R-:W-:Y:S05]  /*2e90*/  BSYNC.RECONVERGENT B2 ;  /* 0x0000000000027941 */ /* 0x000fea0003800200 */
.L_x_5007:
        /* <DEDUP_REMOVED lines=10> */
[----:B------:R-:W-:Y:S02]  /*2f40*/  HFMA2 R8, -RZ, RZ, 1.25390625, 0.00982666015625 ;  /* 0x3d042108ff087431 */ /* 0x000fe400000001ff */
[----:B------:R-:W-:Y:S01]  /*2f50*/  FADD R117, R117, R6 ;  /* 0x0000000675757221 */ /* 0x000fe20000000000 */
[----:B------:R-:W-:Y:S01]  /*2f60*/  IMAD.MOV.U32 R5, RZ, RZ, 0x41f80000 ;  /* 0x41f80000ff057424 */ /* 0x000fe200078e00ff */
[----:B------:R-:W-:Y:S03]  /*2f70*/  BSSY.RECONVERGENT B2, `(.L_x_5009) ;  /* 0x0000010000027945 */ /* 0x000fe60003800200 */
[----:B------:R-:W-:-:S04]  /*2f80*/  FFMA R5, R8, -R5, 1 ;  /* 0x3f80000008057423 */ /* 0x000fc80000000805 */
[----:B------:R-:W-:Y:S01]  /*2f90*/  FFMA R7, R5, R8, 0.032258063554763793945 ;  /* 0x3d04210805077423 */ /* 0x000fe20000000008 */
        /* <DEDUP_REMOVED lines=13> */
.L_x_5010:
[----:B------:R-:W-:Y:S05]  /*3070*/  BSYNC.RECONVERGENT B2 ;  /* 0x0000000000027941 */ /* 0x000fea0003800200 */
.L_x_5009:
[----:B------:R-:W-:Y:S01]  /*3080*/  FADD R6, R117, R6 ;  /* 0x0000000675067221 */ /* 0x000fe20000000000 */
[----:B------:R-:W-:-:S03]  /*3090*/  UMOV UR4, 0xffffffff ;  /* 0xffffffff00047882 */ /* 0x000fc60000000000 */
[--C-:B------:R-:W-:Y:S01]  /*30a0*/  FADD R7, R113, -R6.reuse ;  /* 0x8000000671077221 */ /* 0x100fe20000000000 */
[----:B------:R-:W-:-:S03]  /*30b0*/  FADD R5, R112, -R6 ;  /* 0x8000000670057221 */ /* 0x000fc60000000000 */
[----:B------:R-:W-:Y:S01]  /*30c0*/  FFMA R0, R7, 0.03125, R6 ;  /* 0x3d00000007007823 */ /* 0x000fe20000000006 */
[----:B------:R-:W-:-:S03]  /*30d0*/  FFMA R4, R4, R5, R119 ;  /* 0x0000000504047223 */ /* 0x000fc60000000077 */
[----:B------:R-:W-:-:S04]  /*30e0*/  FADD R5, R113, -R0 ;  /* 0x8000000071057221 */ /* 0x000fc80000000000 */
[----:B------:R-:W-:Y:S01]  /*30f0*/  FFMA R4, R7, R5, R4 ;  /* 0x0000000507047223 */ /* 0x000fe20000000004 */
[----:B------:R-:W-:Y:S06]  /*3100*/  BRA.DIV UR4, `(.L_x_5011) ;  /* 0x0000001a04d07947 */ /* 0x000fec000b800000 */
[----:B------:R-:W-:Y:S01]  /*3110*/  IMAD.MOV.U32 R7, RZ, RZ, 0x42000000 ;  /* 0x42000000ff077424 */ /* 0x000fe200078e00ff */
[----:B------:R0:W1:Y:S04]  /*3120*/  SHFL.DOWN PT, R5, R0, 0x10, 0x1f ;  /* 0x0a001f0000057f89 */ /* 0x00006800000e0000 */
[----:B------:R0:W2:Y:S04]  /*3130*/  SHFL.DOWN PT, R6, R4, 0x10, 0x1f ;  /* 0x0a001f0004067f89 */ /* 0x0000a800000e0000 */
[----:B------:R0:W3:Y:S02]  /*3140*/  SHFL.DOWN PT, R14, R7, 0x10, 0x1f ;  /* 0x0a001f00070e7f89 */ /* 0x0000e400000e0000 */
.L_x_5033:
[----:B---3--:R-:W-:Y:S01]  /*3150*/  FSETP.NEU.AND P0, PT, R14, RZ, PT ;  /* 0x000000ff0e00720b */ /* 0x008fe20003f0d000 */
[----:B0-----:R-:W-:-:S12]  /*3160*/  HFMA2 R7, -RZ, RZ, 3, 0 ;  /* 0x42000000ff077431 */ /* 0x001fd800000001ff */
        /* <DEDUP_REMOVED lines=11> */
[----:B------:R-:W-:Y:S01]  /*3220*/  MOV R8, R14 ;  /* 0x0000000e00087202 */ /* 0x000fe20000000f00 */
[----:B------:R-:W-:Y:S01]  /*3230*/  IMAD.MOV.U32 R14, RZ, RZ, R11 ;  /* 0x000000ffff0e7224 */ /* 0x000fe200078e000b */
[----:B------:R-:W-:-:S07]  /*3240*/  MOV R114, 0x3260 ;  /* 0x0000326000727802 */ /* 0x000fce0000000f00 */
[----:B-12--5:R-:W-:Y:S05]  /*3250*/  CALL.REL.NOINC `($__internal_52_$__cuda_sm3x_div_rn_noftz_f32_slowpath) ;  /* 0x0000002000a87944 */ /* 0x026fea0003c00000 */
[----:B------:R-:W-:-:S07]  /*3260*/  MOV R13, R11 ;  /* 0x0000000b000d7202 */ /* 0x000fce0000000f00 */
.L_x_5013:
[----:B-1----:R-:W-:-:S04]  /*3270*/  FADD R5, R5, -R0 ;  /* 0x8000000005057221 */ /* 0x002fc80000000000 */
[C---:B------:R-:W-:Y:S01]  /*3280*/  FMUL R8, R5.reuse, R5 ;  /* 0x0000000505087220 */ /* 0x040fe20000400000 */
[----:B------:R-:W-:-:S03]  /*3290*/  FFMA R0, R5, R13, R0 ;  /* 0x0000000d05007223 */ /* 0x000fc60000000000 */
[----:B------:R-:W-:-:S04]  /*32a0*/  FMUL R11, R8, 32 ;  /* 0x42000000080b7820 */ /* 0x000fc80000400000 */
[----:B--2---:R-:W-:-:S04]  /*32b0*/  FFMA R11, R11, R13, R6 ;  /* 0x0000000d0b0b7223 */ /* 0x004fc80000000006 */
[----:B------:R-:W-:-:S07]  /*32c0*/  FADD R4, R4, R11 ;  /* 0x0000000b04047221 */ /* 0x000fce0000000000 */
.L_x_5012:
[----:B------:R-:W-:-:S03]  /*32d0*/  UMOV UR4, 0xffffffff ;  /* 0xffffffff00047882 */ /* 0x000fc60000000000 */
[----:B------:R-:W-:Y:S05]  /*32e0*/  BRA.DIV UR4, `(.L_x_5014) ;  /* 0x0000001a04b87947 */ /* 0x000fea000b800000 */
[----:B-1----:R0:W1:Y:S04]  /*32f0*/  SHFL.DOWN PT, R5, R0, 0x8, 0x1f ;  /* 0x09001f0000057f89 */ /* 0x00206800000e0000 */
[----:B--2---:R0:W2:Y:S04]  /*3300*/  SHFL.DOWN PT, R6, R4, 0x8, 0x1f ;  /* 0x09001f0004067f89 */ /* 0x0040a800000e0000 */
[----:B------:R0:W3:Y:S02]  /*3310*/  SHFL.DOWN PT, R14, R7, 0x8, 0x1f ;  /* 0x09001f00070e7f89 */ /* 0x0000e400000e0000 */
.L_x_5038:
        /* <DEDUP_REMOVED lines=14> */
[----:B012--5:R-:W-:Y:S05]  /*3400*/  CALL.REL.NOINC `($__internal_52_$__cuda_sm3x_div_rn_noftz_f32_slowpath) ;  /* 0x00000020003c7944 */ /* 0x027fea0003c00000 */
.L_x_5016:
[----:B-1----:R-:W-:-:S04]  /*3410*/  FADD R5, -R0, R5 ;  /* 0x0000000500057221 */ /* 0x002fc80000000100 */
[C---:B------:R-:W-:Y:S01]  /*3420*/  FMUL R8, R5.reuse, R5 ;  /* 0x0000000505087220 */ /* 0x040fe20000400000 */
[----:B0-----:R-:W-:-:S03]  /*3430*/  FFMA R0, R5, R11, R0 ;  /* 0x0000000b05007223 */ /* 0x001fc60000000000 */
[----:B------:R-:W-:-:S04]  /*3440*/  FMUL R7, R7, R8 ;  /* 0x0000000807077220 */ /* 0x000fc80000400000 */
[----:B--2---:R-:W-:Y:S01]  /*3450*/  FFMA R13, R7, R11, R6 ;  /* 0x0000000b070d7223 */ /* 0x004fe20000000006 */
[----:B------:R-:W-:-:S03]  /*3460*/  IMAD.MOV.U32 R7, RZ, RZ, R117 ;  /* 0x000000ffff077224 */ /* 0x000fc600078e0075 */
[----:B------:R-:W-:-:S07]  /*3470*/  FADD R4, R4, R13 ;  /* 0x0000000d04047221 */ /* 0x000fce0000000000 */
.L_x_5015:
[----:B------:R-:W-:-:S03]  /*3480*/  UMOV UR4, 0xffffffff ;  /* 0xffffffff00047882 */ /* 0x000fc60000000000 */
[----:B------:R-:W-:Y:S05]  /*3490*/  BRA.DIV UR4, `(.L_x_5017) ;  /* 0x0000001a04a87947 */ /* 0x000fea000b800000 */
[----:B-1----:R1:W3:Y:S04]  /*34a0*/  SHFL.DOWN PT, R5, R0, 0x4, 0x1f ;  /* 0x08801f0000057f89 */ /* 0x0022e800000e0000 */
[----:B--2---:R1:W2:Y:S04]  /*34b0*/  SHFL.DOWN PT, R6, R4, 0x4, 0x1f ;  /* 0x08801f0004067f89 */ /* 0x0042a800000e0000 */
[----:B------:R1:W4:Y:S02]  /*34c0*/  SHFL.DOWN PT, R14, R7, 0x4, 0x1f ;  /* 0x08801f00070e7f89 */ /* 0x00032400000e0000 */
.L_x_5043:
        /* <DEDUP_REMOVED lines=14> */
[----:B-123-5:R-:W-:Y:S05]  /*35b0*/  CALL.REL.NOINC `($__internal_52_$__cuda_sm3x_div_rn_noftz_f32_slowpath) ;  /* 0x0000001c00d07944 */ /* 0x02efea0003c00000 */
.L_x_5019:
[----:B---3--:R-:W-:-:S04]  /*35c0*/  FADD R5, -R0, R5 ;  /* 0x0000000500057221 */ /* 0x008fc80000000100 */
[C---:B------:R-:W-:Y:S01]  /*35d0*/  FMUL R8, R5.reuse, R5 ;  /* 0x0000000505087220 */ /* 0x040fe20000400000 */
[----:B-1----:R-:W-:-:S03]  /*35e0*/  FFMA R0, R5, R11, R0 ;  /* 0x0000000b05007223 */ /* 0x002fc60000000000 */
[----:B------:R-:W-:-:S04]  /*35f0*/  FMUL R7, R7, R8 ;  /* 0x0000000807077220 */ /* 0x000fc80000400000 */
[----:B--2---:R-:W-:Y:S01]  /*3600*/  FFMA R13, R7, R11, R6 ;  /* 0x0000000b070d7223 */ /* 0x004fe20000000006 */
[----:B------:R-:W-:-:S03]  /*3610*/  MOV R7, R117 ;  /* 0x0000007500077202 */ /* 0x000fc60000000f00 */
[----:B------:R-:W-:-:S07]  /*3620*/  FADD R4, R4, R13 ;  /* 0x0000000d04047221 */ /* 0x000fce0000000000 */
.L_x_5018:
[----:B------:R-:W-:-:S03]  /*3630*/  UMOV UR4, 0xffffffff ;  /* 0xffffffff00047882 */ /* 0x000fc60000000000 */
[----:B------:R-:W-:Y:S05]  /*3640*/  BRA.DIV UR4, `(.L_x_5020) ;  /* 0x0000001a04987947 */ /* 0x000fea000b800000 */
[----:B---3--:R3:W4:Y:S04]  /*3650*/  SHFL.DOWN PT, R5, R0, 0x2, 0x1f ;  /* 0x08401f0000057f89 */ /* 0x00872800000e0000 */
[----:B--2---:R3:W2:Y:S04]  /*3660*/  SHFL.DOWN PT, R6, R4, 0x2, 0x1f ;  /* 0x08401f0004067f89 */ /* 0x0046a800000e0000 */
[----:B------:R3:W0:Y:S02]  /*3670*/  SHFL.DOWN PT, R14, R7, 0x2, 0x1f ;  /* 0x08401f00070e7f89 */ /* 0x00062400000e0000 */
.L_x_5048:
        /* <DEDUP_REMOVED lines=14> */
[----:B--2345:R-:W-:Y:S05]  /*3760*/  CALL.REL.NOINC `($__internal_52_$__cuda_sm3x_div_rn_noftz_f32_slowpath) ;  /* 0x0000001c00647944 */ /* 0x03cfea0003c00000 */
.L_x_5022:
[----:B----4-:R-:W-:-:S04]  /*3770*/  FADD R5, -R0, R5 ;  /* 0x0000000500057221 */ /* 0x010fc80000000100 */
[C---:B------:R-:W-:Y:S01]  /*3780*/  FMUL R8, R5.reuse, R5 ;  /* 0x0000000505087220 */ /* 0x040fe20000400000 */
[----:B---3--:R-:W-:-:S03]  /*3790*/  FFMA R0, R5, R11, R0 ;  /* 0x0000000b05007223 */ /* 0x008fc60000000000 */
[----:B------:R-:W-:-:S04]  /*37a0*/  FMUL R7, R7, R8 ;  /* 0x0000000807077220 */ /* 0x000fc80000400000 */
[----:B--2---:R-:W-:Y:S01]  /*37b0*/  FFMA R13, R7, R11, R6 ;  /* 0x0000000b070d7223 */ /* 0x004fe20000000006 */
[----:B------:R-:W-:-:S03]  /*37c0*/  MOV R7, R117 ;  /* 0x0000007500077202 */ /* 0x000fc60000000f00 */
[----:B------:R-:W-:-:S07]  /*37d0*/  FADD R4, R4, R13 ;  /* 0x0000000d04047221 */ /* 0x000fce0000000000 */
.L_x_5021:
[----:B------:R-:W-:-:S03]  /*37e0*/  UMOV UR4, 0xffffffff ;  /* 0xffffffff00047882 */ /* 0x000fc60000000000 */
[----:B------:R-:W-:Y:S05]  /*37f0*/  BRA.DIV UR4, `(.L_x_5023) ;  /* 0x0000001a04887947 */ /* 0x000fea000b800000 */
[----:B----4-:R0:W4:Y:S04]  /*3800*/  SHFL.DOWN PT, R5, R0, 0x1, 0x1f ;  /* 0x08201f0000057f89 */ /* 0x01012800000e0000 */
[----:B--2---:R0:W2:Y:S04]  /*3810*/  SHFL.DOWN PT, R6, R4, 0x1, 0x1f ;  /* 0x08201f0004067f89 */ /* 0x0040a800000e0000 */
[----:B------:R0:W0:Y:S02]  /*3820*/  SHFL.DOWN PT, R14, R7, 0x1, 0x1f ;  /* 0x08201f00070e7f89 */ /* 0x00002400000e0000 */
.L_x_5053:
        /* <DEDUP_REMOVED lines=14> */
[----:B--2345:R-:W-:Y:S05]  /*3910*/  CALL.REL.NOINC `($__internal_52_$__cuda_sm3x_div_rn_noftz_f32_slowpath) ;  /* 0x0000001800f87944 */ /* 0x03cfea0003c00000 */
.L_x_5025:
[----:B----4-:R-:W-:-:S04]  /*3920*/  FADD R5, -R0, R5 ;  /* 0x0000000500057221 */ /* 0x010fc80000000100 */
[C---:B------:R-:W-:Y:S01]  /*3930*/  FMUL R8, R5.reuse, R5 ;  /* 0x0000000505087220 */ /* 0x040fe20000400000 */
[----:B---3--:R-:W-:-:S03]  /*3940*/  FFMA R0, R5, R11, R0 ;  /* 0x0000000b05007223 */ /* 0x008fc60000000000 */
[----:B------:R-:W-:-:S04]  /*3950*/  FMUL R7, R7, R8 ;  /* 0x0000000807077220 */ /* 0x000fc80000400000 */
[----:B--2---:R-:W-:Y:S01]  /*3960*/  FFMA R13, R7, R11, R6 ;  /* 0x0000000b070d7223 */ /* 0x004fe20000000006 */
[----:B------:R-:W-:-:S03]  /*3970*/  MOV R7, R117 ;  /* 0x0000007500077202 */ /* 0x000fc60000000f00 */
[----:B------:R-:W-:-:S07]  /*3980*/  FADD R4, R4, R13 ;  /* 0x0000000d04047221 */ /* 0x000fce0000000000 */
.L_x_5024:
[----:B------:R-:W-:-:S03]  /*3990*/  UMOV UR4, 0xffffffff ;  /* 0xffffffff00047882 */ /* 0x000fc60000000000 */
[----:B------:R-:W-:Y:S05]  /*39a0*/  BRA.DIV UR4, `(.L_x_5026) ;  /* 0x0000001a04787947 */ /* 0x000fea000b800000 */
[----:B-1-3--:R-:W0:Y:S04]  /*39b0*/  SHFL.IDX PT, R0, R0, RZ, 0x1f ;  /* 0x00001fff00007589 */ /* 0x00ae2800000e0000 */
[----:B------:R-:W1:Y:S04]  /*39c0*/  SHFL.IDX PT, R4, R4, RZ, 0x1f ;  /* 0x00001fff04047589 */ /* 0x000e6800000e0000 */
[----:B------:R3:W0:Y:S02]  /*39d0*/  SHFL.IDX PT, R14, R7, RZ, 0x1f ;  /* 0x00001fff070e7589 */ /* 0x00062400000e0000 */
.L_x_5058:
[----:B0---4-:R-:W2:Y:S08]  /*39e0*/  MUFU.RCP R5, R14 ;  /* 0x0000000e00057308 */ /* 0x011eb00000001000 */
[----:B-1----:R-:W0:Y:S01]  /*39f0*/  FCHK P0, R4, R14 ;  /* 0x0000000e04007302 */ /* 0x002e220000000000 */
[----:B--2---:R-:W-:-:S04]  /*3a00*/  FFMA R6, -R14, R5, 1 ;  /* 0x3f8000000e067423 */ /* 0x004fc80000000105 */
[----:B------:R-:W-:-:S04]  /*3a10*/  FFMA R5, R5, R6, R5 ;  /* 0x0000000605057223 */ /* 0x000fc80000000005 */
[----:B------:R-:W-:-:S04]  /*3a20*/  FFMA R6, R4, R5, RZ ;  /* 0x0000000504067223 */ /* 0x000fc800000000ff */
[----:B---3--:R-:W-:-:S04]  /*3a30*/  FFMA R7, -R14, R6, R4 ;  /* 0x000000060e077223 */ /* 0x008fc80000000104 */
[----:B------:R-:W-:Y:S01]  /*3a40*/  FFMA R5, R5, R7, R6 ;  /* 0x0000000705057223 */ /* 0x000fe20000000006 */
[----:B0-----:R-:W-:Y:S06]  /*3a50*/  @!P0 BRA `(.L_x_5027) ;  /* 0x0000000000108947 */ /* 0x001fec0003800000 */
[----:B------:R-:W-:Y:S02]  /*3a60*/  MOV R8, R4 ;  /* 0x0000000400087202 */ /* 0x000fe40000000f00 */
[----:B------:R-:W-:-:S07]  /*3a70*/  MOV R114, 0x3a90 ;  /* 0x00003a9000727802 */ /* 0x000fce0000000f00 */
[----:B-----5:R-:W-:Y:S05]  /*3a80*/  CALL.REL.NOINC `($__internal_52_$__cuda_sm3x_div_rn_noftz_f32_slowpath) ;  /* 0x00000018009c7944 */ /* 0x020fea0003c00000 */
[----:B------:R-:W-:-:S07]  /*3a90*/  MOV R5, R11 ;  /* 0x0000000b00057202 */ /* 0x000fce0000000f00 */
.L_x_5027:
[----:B------:R-:W0:Y:S01]  /*3aa0*/  S2R R7, SR_TID.X ;  /* 0x0000000000077919 */ /* 0x000e220000002100 */
[----:B------:R-:W1:Y:S01]  /*3ab0*/  F2F.F32.F64 R4, UR36 ;  /* 0x0000002400047d10 */ /* 0x000e620008301000 */
[----:B------:R-:W-:Y:S01]  /*3ac0*/  FMNMX R5, RZ, R5, !PT ;  /* 0x00000005ff057209 */ /* 0x000fe20007800000 */
[--C-:B------:R-:W-:Y:S01]  /*3ad0*/  FADD R8, R2, -R0.reuse ;  /* 0x8000000002087221 */ /* 0x100fe20000000000 */
[----:B------:R-:W-:Y:S01]  /*3ae0*/  SHF.R.S32.HI R2, RZ, 0x1f, R85 ;  /* 0x0000001fff027819 */ /* 0x000fe20000011455 */
[--C-:B------:R-:W-:Y:S01]  /*3af0*/  FADD R12, R3, -R0.reuse ;  /* 0x80000000030c7221 */ /* 0x100fe20000000000 */
[--C-:B------:R-:W-:Y:S01]  /*3b00*/  FADD R82, R82, -R0.reuse ;  /* 0x8000000052527221 */ /* 0x100fe20000000000 */
[--C-:B------:R-:W-:Y:S01]  /*3b10*/  FADD R114, R83, -R0.reuse ;  /* 0x8000000053727221 */ /* 0x100fe20000000000 */
[--C-:B------:R-:W-:Y:S01]  /*3b20*/  FADD R80, R80, -R0.reuse ;  /* 0x8000000050507221 */ /* 0x100fe20000000000 */
[----:B------:R-:W-:Y:S02]  /*3b30*/  IMAD R2, R2, UR42, RZ ;  /* 0x0000002a02027c24 */ /* 0x000fe4000f8e02ff */
[--C-:B------:R-:W-:Y:S01]  /*3b40*/  FADD R14, R81, -R0.reuse ;  /* 0x80000000510e7221 */ /* 0x100fe20000000000 */
[--C-:B------:R-:W-:Y:S01]  /*3b50*/  FADD R88, R88, -R0.reuse ;  /* 0x8000000058587221 */ /* 0x100fe20000000000 */
[--C-:B------:R-:W-:Y:S01]  /*3b60*/  FADD R116, R89, -R0.reuse ;  /* 0x8000000059747221 */ /* 0x100fe20000000000 */
[--C-:B------:R-:W-:Y:S01]  /*3b70*/  FADD R118, R91, -R0.reuse ;  /* 0x800000005b767221 */ /* 0x100fe20000000000 */
[--C-:B------:R-:W-:Y:S01]  /*3b80*/  FADD R92, R92, -R0.reuse ;  /* 0x800000005c5c7221 */ /* 0x100fe20000000000 */
[----:B------:R-:W-:Y:S01]  /*3b90*/  FADD R90, R90, -R0 ;  /* 0x800000005a5a7221 */ /* 0x000fe20000000000 */
[----:B-1----:R-:W-:Y:S01]  /*3ba0*/  FADD R6, R5, R4 ;  /* 0x0000000405067221 */ /* 0x002fe20000000000 */
[----:B------:R-:W-:-:S02]  /*3bb0*/  HFMA2 R5, -RZ, RZ, 0, 0 ;  /* 0x00000000ff057431 */ /* 0x000fc400000001ff */
[--C-:B------:R-:W-:Y:S01]  /*3bc0*/  FADD R120, R93, -R0.reuse ;  /* 0x800000005d787221 */ /* 0x100fe20000000000 */
[--C-:B------:R-:W-:Y:S01]  /*3bd0*/  FADD R94, R94, -R0.reuse ;  /* 0x800000005e5e7221 */ /* 0x100fe20000000000 */
[--C-:B------:R-:W-:Y:S01]  /*3be0*/  FADD R122, R95, -R0.reuse ;  /* 0x800000005f7a7221 */ /* 0x100fe20000000000 */
[----:B------:R-:W-:Y:S01]  /*3bf0*/  FSETP.GEU.AND P0, PT, |R6|, 1.175494350822287508e-38, PT ;  /* 0x008000000600780b */ /* 0x000fe20003f0e200 */
        /* <DEDUP_REMOVED lines=10> */
[----:B0-----:R-:W-:-:S02]  /*3ca0*/  IMAD.SHL.U32 R4, R7, 0x2, RZ ;  /* 0x0000000207047824 */ /* 0x001fc400078e00ff */
[----:B------:R-:W-:Y:S01]  /*3cb0*/  FADD R106, R106, -R0 ;  /* 0x800000006a6a7221 */ /* 0x000fe20000000000 */
[C---:B------:R-:W-:Y:S02]  /*3cc0*/  IMAD R7, R85.reuse, UR43, R2 ;  /* 0x0000002b55077c24 */ /* 0x040fe4000f8e0202 */
[----:B------:R-:W-:Y:S01]  /*3cd0*/  @!P0 FMUL R6, R6, 16777216 ;  /* 0x4b80000006068820 */ /* 0x000fe20000400000 */
[----:B------:R-:W-:-:S04]  /*3ce0*/  IMAD.WIDE.U32 R4, R85, UR42, R4 ;  /* 0x0000002a55047c25 */ /* 0x000fc8000f8e0004 */
[--C-:B------:R-:W-:Y:S01]  /*3cf0*/  FADD R134, R107, -R0.reuse ;  /* 0x800000006b867221 */ /* 0x100fe20000000000 */
[--C-:B------:R-:W-:Y:S01]  /*3d00*/  FADD R108, R108, -R0.reuse ;  /* 0x800000006c6c7221 */ /* 0x100fe20000000000 */
[----:B------:R0:W1:Y:S01]  /*3d10*/  MUFU.RSQ R3, R6 ;  /* 0x0000000600037308 */ /* 0x0000620000001400 */
[--C-:B------:R-:W-:Y:S01]  /*3d20*/  FADD R110, R110, -R0.reuse ;  /* 0x800000006e6e7221 */ /* 0x100fe20000000000 */
[----:B------:R-:W-:Y:S01]  /*3d30*/  IADD3 R2, PT, PT, R5, R7, RZ ;  /* 0x0000000705027210 */ /* 0x000fe20007ffe0ff */
[--C-:B------:R-:W-:Y:S01]  /*3d40*/  FADD R138, R111, -R0.reuse ;  /* 0x800000006f8a7221 */ /* 0x100fe20000000000 */
[----:B------:R-:W-:Y:S01]  /*3d50*/  IADD3 R91, P3, PT, R4, 0x100, RZ ;  /* 0x00000100045b7810 */ /* 0x000fe20007f7e0ff */
[----:B------:R-:W-:Y:S01]  /*3d60*/  FADD R112, R112, -R0 ;  /* 0x8000000070707221 */ /* 0x000fe20000000000 */
[----:B------:R-:W-:Y:S01]  /*3d70*/  LEA.HI R5, P1, R2, R4, RZ, 0x1 ;  /* 0x0000000402057211 */ /* 0x000fe200078308ff */
[----:B------:R-:W2:Y:S01]  /*3d80*/  LDCU UR4, c[0x0][0x370] ;  /* 0x00006e00ff0477ac */ /* 0x000ea20008000800 */
[----:B------:R-:W-:-:S02]  /*3d90*/  IADD3 R117, P4, PT, R4, 0x200, RZ ;  /* 0x0000020004757810 */ /* 0x000fc40007f9e0ff */
[-C--:B------:R-:W-:Y:S01]  /*3da0*/  IADD3.X R136, PT, PT, RZ, R2.reuse, RZ, P1, !PT ;  /* 0x00000002ff887210 */ /* 0x080fe20000ffe4ff */
[C---:B0-----:R-:W-:Y:S01]  /*3db0*/  IMAD.SHL.U32 R6, R5.reuse, 0x4, RZ ;  /* 0x0000000405067824 */ /* 0x041fe200078e00ff */
[----:B------:R-:W-:Y:S01]  /*3dc0*/  IADD3 R83, P1, PT, R4, 0x80, RZ ;  /* 0x0000008004537810 */ /* 0x000fe20007f3e0ff */
[----:B------:R-:W2:Y:S01]  /*3dd0*/  LDCU UR5, c[0x0][0x364] ;  /* 0x00006c80ff0577ac */ /* 0x000ea20008000800 */
[----:B------:R-:W-:Y:S01]  /*3de0*/  SHF.L.U64.HI R7, R5, 0x2, R136 ;  /* 0x0000000205077819 */ /* 0x000fe20000010288 */
[--C-:B------:R-:W-:Y:S01]  /*3df0*/  FADD R136, R109, -R0.reuse ;  /* 0x800000006d887221 */ /* 0x100fe20000000000 */
[----:B------:R-:W-:Y:S01]  /*3e00*/  LOP3.LUT R6, R6, 0xfffffff8, RZ, 0xc0, !PT ;  /* 0xfffffff806067812 */ /* 0x000fe200078ec0ff */
[----:B-1----:R-:W-:Y:S01]  /*3e10*/  @!P0 FMUL R3, R3, 4096 ;  /* 0x4580000003038820 */ /* 0x002fe20000400000 */
[----:B------:R-:W-:Y:S01]  /*3e20*/  IADD3.X R140, PT, PT, RZ, R2, RZ, P1, !PT ;  /* 0x00000002ff8c7210 */ /* 0x000fe20000ffe4ff */
[----:B------:R-:W-:Y:S01]  /*3e30*/  FADD R0, R113, -R0 ;  /* 0x8000000071007221 */ /* 0x000fe20000000000 */
[----:B------:R-:W-:Y:S01]  /*3e40*/  IADD3 R6, P0, PT, R6, UR40, RZ ;  /* 0x0000002806067c10 */ /* 0x000fe2000ff1e0ff */
[C---:B------:R-:W-:Y:S01]  /*3e50*/  FMUL R5, R3.reuse, R8 ;  /* 0x0000000803057220 */ /* 0x040fe20000400000 */
[C---:B------:R-:W-:Y:S01]  /*3e60*/  FMUL R8, R3.reuse, R12 ;  /* 0x0000000c03087220 */ /* 0x040fe20000400000 */
[----:B------:R-:W-:Y:S01]  /*3e70*/  FMUL R11, R3, R82 ;  /* 0x00000052030b7220 */ /* 0x000fe20000400000 */
[----:B------:R-:W-:Y:S01]  /*3e80*/  IADD3.X R7, PT, PT, R7, UR41, RZ, P0, !PT ;  /* 0x0000002907077c10 */ /* 0x000fe200087fe4ff */
[----:B-----5:R-:W-:Y:S01]  /*3e90*/  FFMA R12, R16, R5, R48 ;  /* 0x00000005100c7223 */ /* 0x020fe20000000030 */
[C---:B------:R-:W-:Y:S01]  /*3ea0*/  IADD3 R15, P0, PT, R4.reuse, 0x40, RZ ;  /* 0x00000040040f7810 */ /* 0x040fe20007f1e0ff */
[----:B------:R-:W-:Y:S01]  /*3eb0*/  FFMA R13, R17, R8, R49 ;  /* 0x00000008110d7223 */ /* 0x000fe20000000031 */
[----:B------:R-:W-:Y:S01]  /*3ec0*/  IADD3 R8, P2, PT, R4, 0xc0, RZ ;  /* 0x000000c004087810 */ /* 0x000fe20007f5e0ff */
[C---:B------:R-:W-:Y:S01]  /*3ed0*/  FMUL R5, R3.reuse, R80 ;  /* 0x0000005003057220 */ /* 0x040fe20000400000 */
[----:B------:R-:W-:Y:S01]  /*3ee0*/  IADD3.X R142, PT, PT, RZ, R2, RZ, P0, !PT ;  /* 0x00000002ff8e7210 */ /* 0x000fe200007fe4ff */
[C---:B------:R-:W-:Y:S01]  /*3ef0*/  FMUL R14, R3.reuse, R14 ;  /* 0x0000000e030e7220 */ /* 0x040fe20000400000 */
[----:B------:R-:W-:Y:S01]  /*3f00*/  IADD3.X R81, PT, PT, RZ, R2, RZ, P2, !PT ;  /* 0x00000002ff517210 */ /* 0x000fe200017fe4ff */
[----:B------:R0:W-:Y:S01]  /*3f10*/  STG.E.64 desc[UR38][R6.64], R12 ;  /* 0x0000000c06007986 */ /* 0x0001e2000c101b26 */
[----:B------:R-:W-:Y:S01]  /*3f20*/  LEA.HI R82, P0, R142, R15, RZ, 0x1 ;  /* 0x0000000f8e527211 */ /* 0x000fe200078108ff */
[C---:B------:R-:W-:Y:S01]  /*3f30*/  FMUL R15, R3.reuse, R88 ;  /* 0x00000058030f7220 */ /* 0x040fe20000400000 */
[----:B------:R-:W-:Y:S01]  /*3f40*/  LEA.HI R80, P1, R140, R83, RZ, 0x1 ;  /* 0x000000538c507211 */ /* 0x000fe200078308ff */
[C---:B------:R-:W-:Y:S01]  /*3f50*/  FMUL R114, R3.reuse, R114 ;  /* 0x0000007203727220 */ /* 0x040fe20000400000 */
[C---:B------:R-:W-:Y:S01]  /*3f60*/  FMUL R116, R3.reuse, R116 ;  /* 0x0000007403747220 */ /* 0x040fe20000400000 */
[----:B------:R-:W-:Y:S01]  /*3f70*/  IMAD.X R83, RZ, RZ, R142, P0 ;  /* 0x000000ffff537224 */ /* 0x000fe200000e068e */
[----:B------:R-:W-:Y:S01]  /*3f80*/  IADD3.X R142, PT, PT, RZ, R2, RZ, P3, !PT ;  /* 0x00000002ff8e7210 */ /* 0x000fe20001ffe4ff */
[----:B------:R-:W-:Y:S01]  /*3f90*/  FMUL R118, R3, R118 ;  /* 0x0000007603767220 */ /* 0x000fe20000400000 */
[----:B------:R-:W-:Y:S01]  /*3fa0*/  FFMA R89, R23, R116, R55 ;  /* 0x0000007417597223 */ /* 0x000fe20000000037 */
[----:B------:R-:W-:Y:S01]  /*3fb0*/  FMUL R120, R3, R120 ;  /* 0x0000007803787220 */ /* 0x000fe20000400000 */
[C---:B------:R-:W-:Y:S01]  /*3fc0*/  SHF.L.U64.HI R88, R82.reuse, 0x2, R83 ;  /* 0x0000000252587819 */ /* 0x040fe20000010253 */
[----:B------:R-:W-:Y:S01]  /*3fd0*/  FFMA R83, R21, R114, R53 ;  /* 0x0000007215537223 */ /* 0x000fe20000000035 */
[----:B------:R-:W-:Y:S01]  /*3fe0*/  SHF.L.U32 R82, R82, 0x2, RZ ;  /* 0x0000000252527819 */ /* 0x000fe200000006ff */
[----:B0-----:R-:W-:Y:S01]  /*3ff0*/  IMAD.SHL.U32 R12, R80, 0x4, RZ ;  /* 0x00000004500c7824 */ /* 0x001fe200078e00ff */
[----:B------:R-:W-:Y:S01]  /*4000*/  LEA.HI R6, P2, R81, R8, RZ, 0x1 ;  /* 0x0000000851067211 */ /* 0x000fe200078508ff */
[C---:B------:R-:W-:Y:S01]  /*4010*/  FMUL R122, R3.reuse, R122 ;  /* 0x0000007a037a7220 */ /* 0x040fe20000400000 */
[----:B------:R-:W-:Y:S01]  /*4020*/  IADD3.X R13, PT, PT, RZ, R140, RZ, P1, !PT ;  /* 0x0000008cff0d7210 */ /* 0x000fe20000ffe4ff */
[----:B------:R-:W-:Y:S01]  /*4030*/  FMUL R124, R3, R124 ;  /* 0x0000007c037c7220 */ /* 0x000fe20000400000 */
[----:B------:R-:W-:Y:S01]  /*4040*/  IADD3.X R7, PT, PT, RZ, R81, RZ, P2, !PT ;  /* 0x00000051ff077210 */ /* 0x000fe200017fe4ff */
[----:B------:R-:W-:Y:S01]  /*4050*/  FFMA R81, R19, R14, R51 ;  /* 0x0000000e13517223 */ /* 0x000fe20000000033 */
[----:B------:R-:W-:Y:S01]  /*4060*/  LOP3.LUT R12, R12, 0xfffffff8, RZ, 0xc0, !PT ;  /* 0xfffffff80c0c7812 */ /* 0x000fe200078ec0ff */
[C---:B------:R-:W-:Y:S01]  /*4070*/  FMUL R93, R3.reuse, R98 ;  /* 0x00000062035d7220 */ /* 0x040fe20000400000 */
[C---:B------:R-:W-:Y:S01]  /*4080*/  SHF.L.U64.HI R8, R6.reuse, 0x2, R7 ;  /* 0x0000000206087819 */ /* 0x040fe20000010207 */
[C---:B------:R-:W-:Y:S01]  /*4090*/  FMUL R126, R3.reuse, R126 ;  /* 0x0000007e037e7220 */ /* 0x040fe20000400000 */
[----:B------:R-:W-:Y:S01]  /*40a0*/  SHF.L.U32 R6, R6, 0x2, RZ ;  /* 0x0000000206067819 */ /* 0x000fe200000006ff */
[C---:B------:R-:W-:Y:S01]  /*40b0*/  FMUL R95, R3.reuse, R100 ;  /* 0x00000064035f7220 */ /* 0x040fe20000400000 */
[----:B------:R-:W-:Y:S01]  /*40c0*/  LOP3.LUT R7, R82, 0xfffffff8, RZ, 0xc0, !PT ;  /* 0xfffffff852077812 */ /* 0x000fe200078ec0ff */
[----:B------:R-:W-:Y:S01]  /*40d0*/  FFMA R82, R20, R11, R52 ;  /* 0x0000000b14527223 */ /* 0x000fe20000000034 */
[----:B------:R-:W-:Y:S01]  /*40e0*/  LOP3.LUT R14, R6, 0xfffffff8, RZ, 0xc0, !PT ;  /* 0xfffffff8060e7812 */ /* 0x000fe200078ec0ff */
[----:B------:R-:W-:Y:S01]  /*40f0*/  FMUL R128, R3, R128 ;  /* 0x0000008003807220 */ /* 0x000fe20000400000 */
[----:B------:R-:W-:Y:S01]  /*4100*/  IADD3 R6, P0, PT, R7, UR40, RZ ;  /* 0x0000002807067c10 */ /* 0x000fe2000ff1e0ff */
[C---:B------:R-:W-:Y:S01]  /*4110*/  FMUL R97, R3.reuse, R102 ;  /* 0x0000006603617220 */ /* 0x040fe20000400000 */
[----:B------:R-:W-:Y:S01]  /*4120*/  IADD3 R14, P2, PT, R14, UR40, RZ ;  /* 0x000000280e0e7c10 */ /* 0x000fe2000ff5e0ff */
[C---:B------:R-:W-:Y:S01]  /*4130*/  FMUL R130, R3.reuse, R130 ;  /* 0x0000008203827220 */ /* 0x040fe20000400000 */
[----:B------:R-:W-:Y:S01]  /*4140*/  SHF.L.U64.HI R13, R80, 0x2, R13 ;  /* 0x00000002500d7819 */ /* 0x000fe2000001020d */
[----:B------:R-:W-:Y:S01]  /*4150*/  FFMA R80, R18, R5, R50 ;  /* 0x0000000512507223 */ /* 0x000fe20000000032 */
[----:B------:R-:W-:Y:S01]  /*4160*/  IADD3.X R7, PT, PT, R88, UR41, RZ, P0, !PT ;  /* 0x0000002958077c10 */ /* 0x000fe200087fe4ff */
[----:B------:R-:W-:Y:S01]  /*4170*/  FFMA R88, R22, R15, R54 ;  /* 0x0000000f16587223 */ /* 0x000fe20000000036 */
[----:B------:R-:W-:Y:S01]  /*4180*/  IADD3 R12, P1, PT, R12, UR40, RZ ;  /* 0x000000280c0c7c10 */ /* 0x000fe2000ff3e0ff */
[C---:B------:R-:W-:Y:S01]  /*4190*/  FMUL R99, R3.reuse, R104 ;  /* 0x0000006803637220 */ /* 0x040fe20000400000 */
[----:B------:R-:W-:Y:S01]  /*41a0*/  IADD3.X R15, PT, PT, R8, UR41, RZ, P2, !PT ;  /* 0x00000029080f7c10 */ /* 0x000fe200097fe4ff */
[----:B------:R0:W-:Y:S01]  /*41b0*/  STG.E.64 desc[UR38][R6.64], R80 ;  /* 0x0000005006007986 */ /* 0x0001e2000c101b26 */
[C---:B------:R-:W-:Y:S01]  /*41c0*/  IADD3 R11, P2, PT, R4.reuse, 0x140, RZ ;  /* 0x00000140040b7810 */ /* 0x040fe20007f5e0ff */
[----:B------:R-:W-:Y:S01]  /*41d0*/  FMUL R132, R3, R132 ;  /* 0x0000008403847220 */ /* 0x000fe20000400000 */
[----:B------:R-:W-:Y:S01]  /*41e0*/  IADD3.X R13, PT, PT, R13, UR41, RZ, P1, !PT ;  /* 0x000000290d0d7c10 */ /* 0x000fe20008ffe4ff */
[C---:B------:R-:W-:Y:S01]  /*41f0*/  FMUL R101, R3.reuse, R106 ;  /* 0x0000006a03657220 */ /* 0x040fe20000400000 */
[C---:B------:R-:W-:Y:S01]  /*4200*/  IADD3 R5, P5, PT, R4.reuse, 0x1c0, RZ ;  /* 0x000001c004057810 */ /* 0x040fe20007fbe0ff */
[C---:B------:R-:W-:Y:S01]  /*4210*/  FMUL R134, R3.reuse, R134 ;  /* 0x0000008603867220 */ /* 0x040fe20000400000 */
[C---:B------:R-:W-:Y:S01]  /*4220*/  IADD3 R8, P6, PT, R4.reuse, 0x180, RZ ;  /* 0x0000018004087810 */ /* 0x040fe20007fde0ff */
[----:B------:R1:W-:Y:S01]  /*4230*/  STG.E.64 desc[UR38][R12.64], R82 ;  /* 0x000000520c007986 */ /* 0x0003e2000c101b26 */
[----:B------:R-:W-:Y:S01]  /*4240*/  IADD3.X R140, PT, PT, RZ, R2, RZ, P4, !PT ;  /* 0x00000002ff8c7210 */ /* 0x000fe200027fe4ff */
[C---:B------:R-:W-:Y:S01]  /*4250*/  FMUL R103, R3.reuse, R108 ;  /* 0x0000006c03677220 */ /* 0x040fe20000400000 */
[C---:B------:R-:W-:Y:S01]  /*4260*/  IADD3 R116, P0, PT, R4.reuse, 0x240, RZ ;  /* 0x0000024004747810 */ /* 0x040fe20007f1e0ff */
[----:B------:R3:W-:Y:S01]  /*4270*/  STG.E.64 desc[UR38][R14.64], R88 ;  /* 0x000000580e007986 */ /* 0x0007e2000c101b26 */
[C---:B------:R-:W-:Y:S01]  /*4280*/  IADD3 R115, P1, PT, R4.reuse, 0x280, RZ ;  /* 0x0000028004737810 */ /* 0x040fe20007f3e0ff */
[----:B0-----:R-:W-:Y:S01]  /*4290*/  IMAD.X R7, RZ, RZ, R2, P6 ;  /* 0x000000ffff077224 */ /* 0x001fe200030e0602 */
[----:B------:R-:W-:Y:S01]  /*42a0*/  IADD3.X R80, PT, PT, RZ, R2, RZ, P2, !PT ;  /* 0x00000002ff507210 */ /* 0x000fe200017fe4ff */
[C---:B------:R-:W-:Y:S01]  /*42b0*/  FMUL R136, R3.reuse, R136 ;  /* 0x0000008803887220 */ /* 0x040fe20000400000 */
[----:B------:R-:W-:Y:S01]  /*42c0*/  IADD3.X R6, PT, PT, RZ, R2, RZ, P5, !PT ;  /* 0x00000002ff067210 */ /* 0x000fe20002ffe4ff */
[C---:B------:R-:W-:Y:S01]  /*42d0*/  FMUL R105, R3.reuse, R110 ;  /* 0x0000006e03697220 */ /* 0x040fe20000400000 */
[C---:B------:R-:W-:Y:S01]  /*42e0*/  IADD3 R114, P3, PT, R4.reuse, 0x2c0, RZ ;  /* 0x000002c004727810 */ /* 0x040fe20007f7e0ff */
[C---:B------:R-:W-:Y:S01]  /*42f0*/  FMUL R138, R3.reuse, R138 ;  /* 0x0000008a038a7220 */ /* 0x040fe20000400000 */
[----:B------:R-:W-:Y:S01]  /*4300*/  IADD3 R113, P2, PT, R4, 0x300, RZ ;  /* 0x0000030004717810 */ /* 0x000fe20007f5e0ff */
[C---:B------:R-:W-:Y:S01]  /*4310*/  FMUL R107, R3.reuse, R112 ;  /* 0x00000070036b7220 */ /* 0x040fe20000400000 */
[----:B-1----:R-:W-:Y:S01]  /*4320*/  LEA.HI R12, P5, R80, R11, RZ, 0x1 ;  /* 0x0000000b500c7211 */ /* 0x002fe200078b08ff */
[C---:B------:R-:W-:Y:S01]  /*4330*/  FMUL R0, R3.reuse, R0 ;  /* 0x0000000003007220 */ /* 0x040fe20000400000 */
[----:B------:R-:W-:Y:S01]  /*4340*/  LEA.HI R13, P6, R142, R91, RZ, 0x1 ;  /* 0x0000005b8e0d7211 */ /* 0x000fe200078d08ff */
[----:B---3--:R-:W-:Y:S01]  /*4350*/  FMUL R89, R3, R94 ;  /* 0x0000005e03597220 */ /* 0x008fe20000400000 */
[----:B------:R-:W-:Y:S01]  /*4360*/  LEA.HI R14, P4, R7, R8, RZ, 0x1 ;  /* 0x00000008070e7211 */ /* 0x000fe200078908ff */
[----:B------:R-:W-:Y:S01]  /*4370*/  IMAD.X R11, RZ, RZ, R80, P5 ;  /* 0x000000ffff0b7224 */ /* 0x000fe200028e0650 */
[----:B------:R-:W-:Y:S01]  /*4380*/  LEA.HI R80, P5, R6, R5, RZ, 0x1 ;  /* 0x0000000506507211 */ /* 0x000fe200078b08ff */
[----:B------:R-:W-:Y:S01]  /*4390*/  FMUL R91, R3, R96 ;  /* 0x00000060035b7220 */ /* 0x000fe20000400000 */
[----:B------:R-:W-:Y:S01]  /*43a0*/  IADD3.X R82, PT, PT, RZ, R142, RZ, P6, !PT ;  /* 0x0000008eff527210 */ /* 0x000fe200037fe4ff */
[----:B------:R-:W-:Y:S01]  /*43b0*/  FFMA R83, R27, R120, R59 ;  /* 0x000000781b537223 */ /* 0x000fe2000000003b */
[C---:B------:R-:W-:Y:S01]  /*43c0*/  SHF.L.U64.HI R11, R12.reuse, 0x2, R11 ;  /* 0x000000020c0b7819 */ /* 0x040fe2000001020b */
[----:B------:R-:W-:Y:S01]  /*43d0*/  IMAD.X R5, RZ, RZ, R6, P5 ;  /* 0x000000ffff057224 */ /* 0x000fe200028e0606 */
[----:B------:R-:W-:Y:S01]  /*43e0*/  SHF.L.U32 R12, R12, 0x2, RZ ;  /* 0x000000020c0c7819 */ /* 0x000fe200000006ff */
[----:B------:R-:W-:Y:S01]  /*43f0*/  FFMA R88, R28, R89, R60 ;  /* 0x000000591c587223 */ /* 0x000fe2000000003c */
[----:B------:R-:W-:Y:S01]  /*4400*/  SHF.L.U64.HI R15, R13, 0x2, R82 ;  /* 0x000000020d0f7819 */ /* 0x000fe20000010252 */
[----:B------:R-:W-:Y:S01]  /*4410*/  FFMA R89, R29, R122, R61 ;  /* 0x0000007a1d597223 */ /* 0x000fe2000000003d */
[----:B------:R-:W-:Y:S01]  /*4420*/  SHF.L.U32 R13, R13, 0x2, RZ ;  /* 0x000000020d0d7819 */ /* 0x000fe200000006ff */
[----:B--2---:R-:W-:Y:S01]  /*4430*/  UIMAD UR4, UR4, UR5, URZ ;  /* 0x00000005040472a4 */ /* 0x004fe2000f8e02ff */
[----:B------:R-:W-:-:S02]  /*4440*/  IADD3.X R7, PT, PT, RZ, R7, RZ, P4, !PT ;  /* 0x00000007ff077210 */ /* 0x000fc400027fe4ff */
[----:B------:R-:W-:Y:S02]  /*4450*/  SHF.L.U64.HI R5, R80, 0x2, R5 ;  /* 0x0000000250057819 */ /* 0x000fe40000010205 */
[----:B------:R-:W-:Y:S02]  /*4460*/  LOP3.LUT R12, R12, 0xfffffff8, RZ, 0xc0, !PT ;  /* 0xfffffff80c0c7812 */ /* 0x000fe400078ec0ff */
[----:B------:R-:W-:Y:S02]  /*4470*/  SHF.L.U32 R80, R80, 0x2, RZ ;  /* 0x0000000250507819 */ /* 0x000fe400000006ff */
[C---:B------:R-:W-:Y:S02]  /*4480*/  SHF.L.U64.HI R8, R14.reuse, 0x2, R7 ;  /* 0x000000020e087819 */ /* 0x040fe40000010207 */
[----:B------:R-:W-:Y:S02]  /*4490*/  LOP3.LUT R6, R13, 0xfffffff8, RZ, 0xc0, !PT ;  /* 0xfffffff80d067812 */ /* 0x000fe400078ec0ff */
[----:B------:R-:W-:-:S02]  /*44a0*/  SHF.L.U32 R14, R14, 0x2, RZ ;  /* 0x000000020e0e7819 */ /* 0x000fc400000006ff */
[----:B------:R-:W-:Y:S02]  /*44b0*/  IADD3 R12, P4, PT, R12, UR40, RZ ;  /* 0x000000280c0c7c10 */ /* 0x000fe4000ff9e0ff */
[----:B------:R-:W-:Y:S02]  /*44c0*/  LOP3.LUT R80, R80, 0xfffffff8, RZ, 0xc0, !PT ;  /* 0xfffffff850507812 */ /* 0x000fe400078ec0ff */
[----:B------:R-:W-:Y:S02]  /*44d0*/  IADD3 R6, P5, PT, R6, UR40, RZ ;  /* 0x0000002806067c10 */ /* 0x000fe4000ffbe0ff */
[----:B------:R-:W-:Y:S02]  /*44e0*/  LOP3.LUT R14, R14, 0xfffffff8, RZ, 0xc0, !PT ;  /* 0xfffffff80e0e7812 */ /* 0x000fe400078ec0ff */
[----:B------:R-:W-:Y:S01]  /*44f0*/  IADD3.X R13, PT, PT, R11, UR41, RZ, P4, !PT ;  /* 0x000000290b0d7c10 */ /* 0x000fe2000a7fe4ff */
[----:B------:R-:W-:Y:S01]  /*4500*/  FMUL R11, R3, R92 ;  /* 0x0000005c030b7220 */ /* 0x000fe20000400000 */
[----:B------:R-:W-:-:S02]  /*4510*/  IADD3 R80, P4, PT, R80, UR40, RZ ;  /* 0x0000002850507c10 */ /* 0x000fc4000ff9e0ff */
[----:B------:R-:W-:Y:S01]  /*4520*/  IADD3.X R7, PT, PT, R15, UR41, RZ, P5, !PT ;  /* 0x000000290f077c10 */ /* 0x000fe2000affe4ff */
[----:B------:R-:W-:Y:S01]  /*4530*/  FFMA R82, R26, R11, R58 ;  /* 0x0000000b1a527223 */ /* 0x000fe2000000003a */
[----:B------:R-:W-:Y:S01]  /*4540*/  IADD3 R14, P6, PT, R14, UR40, RZ ;  /* 0x000000280e0e7c10 */ /* 0x000fe2000ffde0ff */
[----:B------:R-:W-:Y:S01]  /*4550*/  IMAD.X R11, RZ, RZ, R2, P0 ;  /* 0x000000ffff0b7224 */ /* 0x000fe200000e0602 */
[----:B------:R-:W-:Y:S02]  /*4560*/  LEA.HI R117, P5, R140, R117, RZ, 0x1 ;  /* 0x000000758c757211 */ /* 0x000fe400078b08ff */
[----:B------:R-:W-:Y:S01]  /*4570*/  IADD3.X R81, PT, PT, R5, UR41, RZ, P4, !PT ;  /* 0x0000002905517c10 */ /* 0x000fe2000a7fe4ff */
[----:B------:R-:W-:Y:S01]  /*4580*/  FMUL R5, R3, R90 ;  /* 0x0000005a03057220 */ /* 0x000fe20000400000 */
[----:B------:R-:W-:Y:S02]  /*4590*/  IADD3.X R15, PT, PT, R8, UR41, RZ, P6, !PT ;  /* 0x00000029080f7c10 */ /* 0x000fe4000b7fe4ff */
[----:B------:R-:W-:-:S02]  /*45a0*/  IADD3.X R140, PT, PT, RZ, R140, RZ, P5, !PT ;  /* 0x0000008cff8c7210 */ /* 0x000fc40002ffe4ff */
[C---:B------:R-:W-:Y:S02]  /*45b0*/  IADD3 R111, P6, PT, R4.reuse, 0x340, RZ ;  /* 0x00000340046f7810 */ /* 0x040fe40007fde0ff */
[C---:B------:R-:W-:Y:S02]  /*45c0*/  IADD3 R109, P5, PT, R4.reuse, 0x380, RZ ;  /* 0x00000380046d7810 */ /* 0x040fe40007fbe0ff */
[----:B------:R-:W-:Y:S01]  /*45d0*/  IADD3 R8, P4, PT, R4, 0x3c0, RZ ;  /* 0x000003c004087810 */ /* 0x000fe20007f9e0ff */
[----:B------:R-:W-:Y:S01]  /*45e0*/  FFMA R4, R24, R5, R56 ;  /* 0x0000000518047223 */ /* 0x000fe20000000038 */
[----:B------:R-:W-:Y:S01]  /*45f0*/  FFMA R5, R25, R118, R57 ;  /* 0x0000007619057223 */ /* 0x000fe20000000039 */
[----:B------:R-:W-:Y:S02]  /*4600*/  LEA.HI R3, P0, R11, R116, RZ, 0x1 ;  /* 0x000000740b037211 */ /* 0x000fe400078108ff */
[----:B------:R-:W-:Y:S02]  /*4610*/  SHF.L.U32 R94, R117, 0x2, RZ ;  /* 0x00000002755e7819 */ /* 0x000fe400000006ff */
[----:B------:R0:W-:Y:S01]  /*4620*/  STG.E.64 desc[UR38][R6.64], R4 ;  /* 0x0000000406007986 */ /* 0x0001e2000c101b26 */
[----:B------:R-:W-:-:S02]  /*4630*/  IADD3.X R90, PT, PT, RZ, R2, RZ, P1, !PT ;  /* 0x00000002ff5a7210 */ /* 0x000fc40000ffe4ff */
[----:B------:R-:W-:Y:S01]  /*4640*/  IADD3.X R92, PT, PT, RZ, R11, RZ, P0, !PT ;  /* 0x0000000bff5c7210 */ /* 0x000fe200007fe4ff */
[----:B------:R1:W-:Y:S01]  /*4650*/  STG.E.64 desc[UR38][R12.64], R82 ;  /* 0x000000520c007986 */ /* 0x0003e2000c101b26 */
[----:B------:R-:W-:-:S03]  /*4660*/  SHF.L.U64.HI R96, R117, 0x2, R140 ;  /* 0x0000000275607819 */ /* 0x000fc6000001028c */
[----:B------:R2:W-:Y:S01]  /*4670*/  STG.E.64 desc[UR38][R14.64], R88 ;  /* 0x000000580e007986 */ /* 0x0005e2000c101b26 */
[----:B0-----:R-:W-:Y:S01]  /*4680*/  LOP3.LUT R4, R94, 0xfffffff8, RZ, 0xc0, !PT ;  /* 0xfffffff85e047812 */ /* 0x001fe200078ec0ff */
[----:B------:R-:W-:Y:S01]  /*4690*/  FFMA R6, R30, R91, R62 ;  /* 0x0000005b1e067223 */ /* 0x000fe2000000003e */
[----:B------:R-:W-:Y:S01]  /*46a0*/  FFMA R7, R31, R124, R63 ;  /* 0x0000007c1f077223 */ /* 0x000fe2000000003f */
[----:B-1----:R-:W-:Y:S01]  /*46b0*/  LEA.HI R82, P1, R90, R115, RZ, 0x1 ;  /* 0x000000735a527211 */ /* 0x002fe200078308ff */
[----:B------:R-:W-:Y:S01]  /*46c0*/  FFMA R12, R32, R93, R64 ;  /* 0x0000005d200c7223 */ /* 0x000fe20000000040 */
[----:B------:R-:W-:Y:S02]  /*46d0*/  IADD3 R4, P0, PT, R4, UR40, RZ ;  /* 0x0000002804047c10 */ /* 0x000fe4000ff1e0ff */
[----:B------:R0:W-:Y:S01]  /*46e0*/  STG.E.64 desc[UR38][R80.64], R6 ;  /* 0x0000000650007986 */ /* 0x0001e2000c101b26 */
[C---:B--2---:R-:W-:Y:S01]  /*46f0*/  IMAD.SHL.U32 R14, R3.reuse, 0x4, RZ ;  /* 0x00000004030e7824 */ /* 0x044fe200078e00ff */
[----:B------:R-:W-:Y:S01]  /*4700*/  SHF.L.U64.HI R15, R3, 0x2, R92 ;  /* 0x00000002030f7819 */ /* 0x000fe2000001025c */
[----:B------:R-:W-:Y:S01]  /*4710*/  FFMA R13, R33, R126, R65 ;  /* 0x0000007e210d7223 */ /* 0x000fe20000000041 */
[----:B------:R-:W-:-:S02]  /*4720*/  IADD3.X R3, PT, PT, RZ, R2, RZ, P3, !PT ;  /* 0x00000002ff037210 */ /* 0x000fc40001ffe4ff */
[----:B------:R-:W-:Y:S02]  /*4730*/  LOP3.LUT R14, R14, 0xfffffff8, RZ, 0xc0, !PT ;  /* 0xfffffff80e0e7812 */ /* 0x000fe400078ec0ff */
[----:B------:R-:W-:Y:S02]  /*4740*/  IADD3.X R83, PT, PT, RZ, R90, RZ, P1, !PT ;  /* 0x0000005aff537210 */ /* 0x000fe40000ffe4ff */
[----:B------:R-:W-:Y:S02]  /*4750*/  LEA.HI R11, P1, R3, R114, RZ, 0x1 ;  /* 0x00000072030b7211 */ /* 0x000fe400078308ff */
[----:B------:R-:W-:Y:S02]  /*4760*/  IADD3.X R5, PT, PT, R96, UR41, RZ, P0, !PT ;  /* 0x0000002960057c10 */ /* 0x000fe400087fe4ff */
[----:B0-----:R-:W-:Y:S01]  /*4770*/  IADD3 R6, P0, PT, R14, UR40, RZ ;  /* 0x000000280e067c10 */ /* 0x001fe2000ff1e0ff */
[----:B------:R-:W-:Y:S01]  /*4780*/  IMAD.X R80, RZ, RZ, R2, P2 ;  /* 0x000000ffff507224 */ /* 0x000fe200010e0602 */
[C---:B------:R-:W-:Y:S01]  /*4790*/  SHF.L.U64.HI R83, R82.reuse, 0x2, R83 ;  /* 0x0000000252537819 */ /* 0x040fe20000010253 */
[----:B------:R0:W-:Y:S01]  /*47a0*/  STG.E.64 desc[UR38][R4.64], R12 ;  /* 0x0000000c04007986 */ /* 0x0001e2000c101b26 */
[----:B------:R-:W-:Y:S01]  /*47b0*/  SHF.L.U32 R81, R82, 0x2, RZ ;  /* 0x0000000252517819 */ /* 0x000fe200000006ff */
[----:B------:R-:W-:Y:S01]  /*47c0*/  FFMA R14, R34, R95, R66 ;  /* 0x0000005f220e7223 */ /* 0x000fe20000000042 */
[----:B------:R-:W-:-:S02]  /*47d0*/  IADD3.X R82, PT, PT, RZ, R3, RZ, P1, !PT ;  /* 0x00000003ff527210 */ /* 0x000fc40000ffe4ff */
[----:B------:R-:W-:Y:S01]  /*47e0*/  IADD3.X R7, PT, PT, R15, UR41, RZ, P0, !PT ;  /* 0x000000290f077c10 */ /* 0x000fe200087fe4ff */
[----:B------:R-:W-:Y:S01]  /*47f0*/  FFMA R15, R35, R128, R67 ;  /* 0x00000080230f7223 */ /* 0x000fe20000000043 */
[----:B------:R-:W-:Y:S01]  /*4800*/  LOP3.LUT R3, R81, 0xfffffff8, RZ, 0xc0, !PT ;  /* 0xfffffff851037812 */ /* 0x000fe200078ec0ff */
[----:B------:R-:W-:Y:S01]  /*4810*/  FFMA R81, R37, R130, R69 ;  /* 0x0000008225517223 */ /* 0x000fe20000000045 */
[----:B------:R-:W-:Y:S02]  /*4820*/  IADD3.X R88, PT, PT, RZ, R2, RZ, P6, !PT ;  /* 0x00000002ff587210 */ /* 0x000fe400037fe4ff */
[----:B------:R1:W-:Y:S01]  /*4830*/  STG.E.64 desc[UR38][R6.64], R14 ;  /* 0x0000000e06007986 */ /* 0x0003e2000c101b26 */
[C---:B0-----:R-:W-:Y:S01]  /*4840*/  SHF.L.U64.HI R13, R11.reuse, 0x2, R82 ;  /* 0x000000020b0d7819 */ /* 0x041fe20000010252 */
[----:B------:R-:W-:Y:S01]  /*4850*/  FFMA R82, R40, R101, R72 ;  /* 0x0000006528527223 */ /* 0x000fe20000000048 */
[----:B------:R-:W-:Y:S02]  /*4860*/  SHF.L.U32 R11, R11, 0x2, RZ ;  /* 0x000000020b0b7819 */ /* 0x000fe400000006ff */
[----:B------:R-:W-:-:S02]  /*4870*/  LEA.HI R12, P1, R80, R113, RZ, 0x1 ;  /* 0x00000071500c7211 */ /* 0x000fc400078308ff */
[----:B------:R-:W-:Y:S02]  /*4880*/  IADD3 R4, P0, PT, R3, UR40, RZ ;  /* 0x0000002803047c10 */ /* 0x000fe4000ff1e0ff */
[----:B------:R-:W-:Y:S01]  /*4890*/  IADD3.X R3, PT, PT, RZ, R80, RZ, P1, !PT ;  /* 0x00000050ff037210 */ /* 0x000fe20000ffe4ff */
[----:B------:R-:W-:Y:S01]  /*48a0*/  FFMA R80, R36, R97, R68 ;  /* 0x0000006124507223 */ /* 0x000fe20000000044 */
[----:B------:R-:W-:Y:S01]  /*48b0*/  IADD3.X R5, PT, PT, R83, UR41, RZ, P0, !PT ;  /* 0x0000002953057c10 */ /* 0x000fe200087fe4ff */
[----:B-1----:R-:W-:Y:S01]  /*48c0*/  FFMA R14, R38, R99, R70 ;  /* 0x00000063260e7223 */ /* 0x002fe20000000046 */
[----:B------:R-:W-:Y:S01]  /*48d0*/  LOP3.LUT R6, R11, 0xfffffff8, RZ, 0xc0, !PT ;  /* 0xfffffff80b067812 */ /* 0x000fe200078ec0ff */
[----:B------:R-:W-:Y:S01]  /*48e0*/  FFMA R15, R39, R132, R71 ;  /* 0x00000084270f7223 */ /* 0x000fe20000000047 */
[C---:B------:R-:W-:Y:S01]  /*48f0*/  SHF.L.U64.HI R3, R12.reuse, 0x2, R3 ;  /* 0x000000020c037819 */ /* 0x040fe20000010203 */
[----:B------:R-:W-:Y:S01]  /*4900*/  IMAD.SHL.U32 R12, R12, 0x4, RZ ;  /* 0x000000040c0c7824 */ /* 0x000fe200078e00ff */
[----:B------:R-:W-:Y:S01]  /*4910*/  IADD3 R6, P0, PT, R6, UR40, RZ ;  /* 0x0000002806067c10 */ /* 0x000fe2000ff1e0ff */
[----:B------:R0:W-:Y:S01]  /*4920*/  STG.E.64 desc[UR38][R4.64], R80 ;  /* 0x0000005004007986 */ /* 0x0001e2000c101b26 */
[----:B------:R-:W-:-:S02]  /*4930*/  FFMA R83, R41, R134, R73 ;  /* 0x0000008629537223 */ /* 0x000fc40000000049 */
[----:B------:R-:W-:Y:S02]  /*4940*/  IADD3.X R7, PT, PT, R13, UR41, RZ, P0, !PT ;  /* 0x000000290d077c10 */ /* 0x000fe400087fe4ff */
[----:B------:R-:W-:Y:S02]  /*4950*/  LEA.HI R11, P0, R88, R111, RZ, 0x1 ;  /* 0x0000006f580b7211 */ /* 0x000fe400078108ff */
[----:B------:R-:W-:Y:S01]  /*4960*/  LOP3.LUT R12, R12, 0xfffffff8, RZ, 0xc0, !PT ;  /* 0xfffffff80c0c7812 */ /* 0x000fe200078ec0ff */
[----:B------:R1:W-:Y:S03]  /*4970*/  STG.E.64 desc[UR38][R6.64], R14 ;  /* 0x0000000e06007986 */ /* 0x0003e6000c101b26 */
[----:B------:R-:W-:Y:S02]  /*4980*/  IADD3 R12, P1, PT, R12, UR40, RZ ;  /* 0x000000280c0c7c10 */ /* 0x000fe4000ff3e0ff */
[----:B0-----:R-:W-:Y:S01]  /*4990*/  IADD3.X R4, PT, PT, RZ, R2, RZ, P5, !PT ;  /* 0x00000002ff047210 */ /* 0x001fe20002ffe4ff */
[----:B------:R-:W-:Y:S01]  /*49a0*/  IMAD.X R5, RZ, RZ, R2, P4 ;  /* 0x000000ffff057224 */ /* 0x000fe200020e0602 */
[----:B------:R-:W-:Y:S01]  /*49b0*/  IADD3.X R80, PT, PT, RZ, R88, RZ, P0, !PT ;  /* 0x00000058ff507210 */ /* 0x000fe200007fe4ff */
[----:B------:R-:W-:Y:S01]  /*49c0*/  FFMA R81, R47, R0, R79 ;  /* 0x000000002f517223 */ /* 0x000fe2000000004f */
[----:B------:R-:W-:-:S02]  /*49d0*/  LEA.HI R2, P0, R4, R109, RZ, 0x1 ;  /* 0x0000006d04027211 */ /* 0x000fc400078108ff */
[C---:B------:R-:W-:Y:S02]  /*49e0*/  SHF.L.U64.HI R80, R11.reuse, 0x2, R80 ;  /* 0x000000020b507819 */ /* 0x040fe40000010250 */
[----:B------:R-:W-:Y:S01]  /*49f0*/  SHF.L.U32 R11, R11, 0x2, RZ ;  /* 0x000000020b0b7819 */ /* 0x000fe200000006ff */
[----:B-1----:R-:W-:Y:S01]  /*4a00*/  FFMA R14, R44, R105, R76 ;  /* 0x000000692c0e7223 */ /* 0x002fe2000000004c */
[----:B------:R-:W-:Y:S01]  /*4a10*/  IADD3.X R13, PT, PT, R3, UR41, RZ, P1, !PT ;  /* 0x00000029030d7c10 */ /* 0x000fe20008ffe4ff */
[----:B------:R-:W-:Y:S01]  /*4a20*/  FFMA R15, R45, R138, R77 ;  /* 0x0000008a2d0f7223 */ /* 0x000fe2000000004d */
[----:B------:R-:W-:Y:S02]  /*4a30*/  LEA.HI R3, P1, R5, R8, RZ, 0x1 ;  /* 0x0000000805037211 */ /* 0x000fe400078308ff */
[----:B------:R-:W-:Y:S01]  /*4a40*/  IADD3.X R7, PT, PT, RZ, R4, RZ, P0, !PT ;  /* 0x00000004ff077210 */ /* 0x000fe200007fe4ff */
[----:B------:R0:W-:Y:S01]  /*4a50*/  STG.E.64 desc[UR38][R12.64], R82 ;  /* 0x000000520c007986 */ /* 0x0001e2000c101b26 */
[----:B------:R-:W-:-:S02]  /*4a60*/  LOP3.LUT R6, R11, 0xfffffff8, RZ, 0xc0, !PT ;  /* 0xfffffff80b067812 */ /* 0x000fc400078ec0ff */
[----:B------:R-:W-:Y:S01]  /*4a70*/  IADD3.X R4, PT, PT, RZ, R5, RZ, P1, !PT ;  /* 0x00000005ff047210 */ /* 0x000fe20000ffe4ff */
[C---:B------:R-:W-:Y:S01]  /*4a80*/  IMAD.SHL.U32 R5, R2.reuse, 0x4, RZ ;  /* 0x0000000402057824 */ /* 0x040fe200078e00ff */
[----:B------:R-:W-:Y:S02]  /*4a90*/  SHF.L.U64.HI R8, R2, 0x2, R7 ;  /* 0x0000000202087819 */ /* 0x000fe40000010207 */
[----:B------:R-:W-:Y:S02]  /*4aa0*/  IADD3 R2, P0, PT, R6, UR40, RZ ;  /* 0x0000002806027c10 */ /* 0x000fe4000ff1e0ff */
[C---:B------:R-:W-:Y:S02]  /*4ab0*/  SHF.L.U32 R6, R3.reuse, 0x2, RZ ;  /* 0x0000000203067819 */ /* 0x040fe400000006ff */
[----:B------:R-:W-:Y:S02]  /*4ac0*/  SHF.L.U64.HI R7, R3, 0x2, R4 ;  /* 0x0000000203077819 */ /* 0x000fe40000010204 */
[----:B------:R-:W-:Y:S01]  /*4ad0*/  LOP3.LUT R4, R5, 0xfffffff8, RZ, 0xc0, !PT ;  /* 0xfffffff805047812 */ /* 0x000fe200078ec0ff */
[----:B0-----:R-:W0:Y:S01]  /*4ae0*/  LDC.64 R82, c[0x0][0x398] ;  /* 0x0000e600ff527b82 */ /* 0x001e220000000a00 */
[----:B------:R-:W-:Y:S01]  /*4af0*/  LOP3.LUT R6, R6, 0xfffffff8, RZ, 0xc0, !PT ;  /* 0xfffffff806067812 */ /* 0x000fe200078ec0ff */
[----:B------:R-:W-:Y:S01]  /*4b00*/  FFMA R12, R42, R103, R74 ;  /* 0x000000672a0c7223 */ /* 0x000fe2000000004a */
[----:B------:R-:W-:Y:S01]  /*4b10*/  IADD3.X R3, PT, PT, R80, UR41, RZ, P0, !PT ;  /* 0x0000002950037c10 */ /* 0x000fe200087fe4ff */
[----:B------:R-:W-:Y:S01]  /*4b20*/  FFMA R13, R43, R136, R75 ;  /* 0x000000882b0d7223 */ /* 0x000fe2000000004b */
[----:B------:R-:W-:Y:S01]  /*4b30*/  IADD3 R4, P0, PT, R4, UR40, RZ ;  /* 0x0000002804047c10 */ /* 0x000fe2000ff1e0ff */
[----:B------:R-:W-:Y:S01]  /*4b40*/  FFMA R80, R46, R107, R78 ;  /* 0x0000006b2e507223 */ /* 0x000fe2000000004e */
[----:B------:R-:W-:-:S02]  /*4b50*/  IADD3 R6, P1, PT, R6, UR40, RZ ;  /* 0x0000002806067c10 */ /* 0x000fc4000ff3e0ff */
[----:B------:R-:W-:Y:S01]  /*4b60*/  IADD3.X R5, PT, PT, R8, UR41, RZ, P0, !PT ;  /* 0x0000002908057c10 */ /* 0x000fe200087fe4ff */
[----:B------:R1:W-:Y:S01]  /*4b70*/  STG.E.64 desc[UR38][R2.64], R12 ;  /* 0x0000000c02007986 */ /* 0x0003e2000c101b26 */
[----:B------:R-:W-:Y:S02]  /*4b80*/  IADD3.X R7, PT, PT, R7, UR41, RZ, P1, !PT ;  /* 0x0000002907077c10 */ /* 0x000fe40008ffe4ff */
[----:B------:R-:W-:Y:S01]  /*4b90*/  IADD3 R10, P0, PT, R10, UR4, RZ ;  /* 0x000000040a0a7c10 */ /* 0x000fe2000ff1e0ff */
[----:B------:R1:W-:Y:S01]  /*4ba0*/  STG.E.64 desc[UR38][R4.64], R14 ;  /* 0x0000000e04007986 */ /* 0x0003e2000c101b26 */
[----:B------:R-:W-:Y:S02]  /*4bb0*/  IADD3 R84, P1, PT, RZ, R84, RZ ;  /* 0x00000054ff547210 */ /* 0x000fe40007f3e0ff */
[----:B------:R-:W-:Y:S01]  /*4bc0*/  IADD3.X R9, PT, PT, RZ, R9, RZ, P0, !PT ;  /* 0x00000009ff097210 */ /* 0x000fe200007fe4ff */
[----:B------:R1:W-:Y:S01]  /*4bd0*/  STG.E.64 desc[UR38][R6.64], R80 ;  /* 0x0000005006007986 */ /* 0x0003e2000c101b26 */
[----:B------:R-:W-:-:S02]  /*4be0*/  ISETP.GE.U32.AND P0, PT, R10, UR46, PT ;  /* 0x0000002e0a007c0c */ /* 0x000fc4000bf06070 */
[----:B------:R-:W-:Y:S02]  /*4bf0*/  IADD3.X R85, PT, PT, R85, UR4, RZ, P1, !PT ;  /* 0x0000000455557c10 */ /* 0x000fe40008ffe4ff */
[----:B------:R-:W-:Y:S01]  /*4c00*/  ISETP.GE.AND.EX P0, PT, R9, UR47, PT, P0 ;  /* 0x0000002f09007c0c */ /* 0x000fe2000bf06300 */
[----:B0-----:R-:W-:-:S04]  /*4c10*/  IMAD.WIDE.U32 R86, R82, UR4, R86 ;  /* 0x0000000452567c25 */ /* 0x001fc8000f8e0056 */
[----:B------:R-:W-:-:S08]  /*4c20*/  IMAD R87, R83, UR4, R87 ;  /* 0x0000000453577c24 */ /* 0x000fd0000f8e0257 */
[----:B-1----:R-:W-:Y:S05]  /*4c30*/  @!P0 BRA `(.L_x_5028) ;  /* 0xffffffb800388947 */ /* 0x002fea000383ffff */
[----:B------:R-:W-:Y:S05]  /*4c40*/  EXIT ;  /* 0x000000000000794d */ /* 0x000fea0003800000 */
.L_x_5011:
[----:B------:R-:W-:Y:S01]  /*4c50*/  HFMA2 R12, -RZ, RZ, 0, 9.5367431640625e-07 ;  /* 0x00000010ff0c7431 */ /* 0x000fe200000001ff */
[----:B------:R-:W-:Y:S01]  /*4c60*/  BSSY B0, `(.L_x_5029) ;  /* 0x0000008000007945 */ /* 0x000fe20003800000 */
[----:B------:R-:W-:Y:S01]  /*4c70*/  MOV R7, 0x42000000 ;  /* 0x4200000000077802 */ /* 0x000fe20000000f00 */
[----:B------:R-:W-:Y:S01]  /*4c80*/  IMAD.MOV.U32 R13, RZ, RZ, R0 ;  /* 0x000000ffff0d7224 */ /* 0x000fe200078e0000 */
[----:B------:R-:W-:Y:S02]  /*4c90*/  MOV R11, 0x1f ;  /* 0x0000001f000b7802 */ /* 0x000fe40000000f00 */
[----:B------:R-:W-:-:S07]  /*4ca0*/  MOV R15, 0xffffffff ;  /* 0xffffffff000f7802 */ /* 0x000fce0000000f00 */
[----:B-----5:R-:W-:Y:S05]  /*4cb0*/  WARPSYNC.COLLECTIVE R15, `(.L_x_5030) ;  /* 0x000000000f087348 */ /* 0x020fea0003c00000 */
[----:B------:R0:W1:Y:S02]  /*4cc0*/  SHFL.DOWN P6, R14, R13, R12, R11 ;  /* 0x0800000c0d0e7389 */ /* 0x00006400000c000b */
[----:B01---5:R-:W-:Y:S05]  /*4cd0*/  ENDCOLLECTIVE ;  /* 0x000000000000791b */ /* 0x023fea0003800000 */
.L_x_5030:
[----:B------:R-:W-:Y:S05]  /*4ce0*/  BSYNC B0 ;  /* 0x0000000000007941 */ /* 0x000fea0003800000 */
.L_x_5029:
        /* <DEDUP_REMOVED lines=8> */
.L_x_5031:
[----:B------:R-:W-:Y:S02]  /*4d70*/  MOV R13, R7 ;  /* 0x00000007000d7202 */ /* 0x000fe40000000f00 */
[----:B------:R-:W-:-:S07]  /*4d80*/  MOV R6, R14 ;  /* 0x0000000e00067202 */ /* 0x000fce0000000f00 */
[----:B------:R-:W-:Y:S05]  /*4d90*/  WARPSYNC.COLLECTIVE R15, `(.L_x_5032) ;  /* 0x000000000f087348 */ /* 0x000fea0003c00000 */
[----:B------:R0:W1:Y:S02]  /*4da0*/  SHFL.DOWN P6, R14, R13, R12, R11 ;  /* 0x0800000c0d0e7389 */ /* 0x00006400000c000b */
[----:B01----:R-:W-:Y:S05]  /*4db0*/  ENDCOLLECTIVE ;  /* 0x000000000000791b */ /* 0x003fea0003800000 */
.L_x_5032:
[----:B------:R-:W-:Y:S05]  /*4dc0*/  BRA `(.L_x_5033) ;  /* 0xffffffe000e07947 */ /* 0x000fea000383ffff */
.L_x_5014:
[----:B------:R-:W-:Y:S01]  /*4dd0*/  HFMA2 R11, -RZ, RZ, 0, 1.847743988037109375e-06 ;  /* 0x0000001fff0b7431 */ /* 0x000fe200000001ff */
[----:B------:R-:W-:Y:S01]  /*4de0*/  BSSY B0, `(.L_x_5034) ;  /* 0x0000007000007945 */ /* 0x000fe20003800000 */
[----:B------:R-:W-:Y:S01]  /*4df0*/  MOV R13, R0 ;  /* 0x00000000000d7202 */ /* 0x000fe20000000f00 */
[----:B------:R-:W-:Y:S01]  /*4e00*/  IMAD.MOV.U32 R12, RZ, RZ, 0x8 ;  /* 0x00000008ff0c7424 */ /* 0x000fe200078e00ff */
[----:B------:R-:W-:-:S07]  /*4e10*/  MOV R15, 0xffffffff ;  /* 0xffffffff000f7802 */ /* 0x000fce0000000f00 */
[----:B-12--5:R-:W-:Y:S05]  /*4e20*/  WARPSYNC.COLLECTIVE R15, `(.L_x_5035) ;  /* 0x000000000f087348 */ /* 0x026fea0003c00000 */
[----:B------:R0:W3:Y:S02]  /*4e30*/  SHFL.DOWN P6, R14, R13, R12, R11 ;  /* 0x0800000c0d0e7389 */ /* 0x0000e400000c000b */
[----:B0123-5:R-:W-:Y:S05]  /*4e40*/  ENDCOLLECTIVE ;  /* 0x000000000000791b */ /* 0x02ffea0003800000 */
.L_x_5035:
[----:B------:R-:W-:Y:S05]  /*4e50*/  BSYNC B0 ;  /* 0x0000000000007941 */ /* 0x000fea0003800000 */
.L_x_5034:
        /* <DEDUP_REMOVED lines=8> */
.L_x_5036:
[----:B------:R-:W-:Y:S01]  /*4ee0*/  MOV R13, R7 ;  /* 0x00000007000d7202 */ /* 0x000fe20000000f00 */
[----:B------:R-:W-:-:S07]  /*4ef0*/  IMAD.MOV.U32 R6, RZ, RZ, R14 ;  /* 0x000000ffff067224 */ /* 0x000fce00078e000e */
[----:B------:R-:W-:Y:S05]  /*4f00*/  WARPSYNC.COLLECTIVE R15, `(.L_x_5037) ;  /* 0x000000000f087348 */ /* 0x000fea0003c00000 */
[----:B------:R0:W1:Y:S02]  /*4f10*/  SHFL.DOWN P6, R14, R13, R12, R11 ;  /* 0x0800000c0d0e7389 */ /* 0x00006400000c000b */
[----:B01----:R-:W-:Y:S05]  /*4f20*/  ENDCOLLECTIVE ;  /* 0x000000000000791b */ /* 0x003fea0003800000 */
.L_x_5037:
[----:B------:R-:W-:Y:S05]  /*4f30*/  BRA `(.L_x_5038) ;  /* 0xffffffe000f87947 */ /* 0x000fea000383ffff */
.L_x_5017:
[----:B------:R-:W-:Y:S01]  /*4f40*/  HFMA2 R12, -RZ, RZ, 0, 2.384185791015625e-07 ;  /* 0x00000004ff0c7431 */ /* 0x000fe200000001ff */
[----:B------:R-:W-:Y:S01]  /*4f50*/  BSSY B0, `(.L_x_5039) ;  /* 0x0000007000007945 */ /* 0x000fe20003800000 */
[----:B------:R-:W-:Y:S01]  /*4f60*/  MOV R13, R0 ;  /* 0x00000000000d7202 */ /* 0x000fe20000000f00 */
[----:B------:R-:W-:Y:S01]  /*4f70*/  IMAD.MOV.U32 R11, RZ, RZ, 0x1f ;  /* 0x0000001fff0b7424 */ /* 0x000fe200078e00ff */
[----:B------:R-:W-:-:S07]  /*4f80*/  MOV R15, 0xffffffff ;  /* 0xffffffff000f7802 */ /* 0x000fce0000000f00 */
[----:B012--5:R-:W-:Y:S05]  /*4f90*/  WARPSYNC.COLLECTIVE R15, `(.L_x_5040) ;  /* 0x000000000f087348 */ /* 0x027fea0003c00000 */
[----:B------:R3:W4:Y:S02]  /*4fa0*/  SHFL.DOWN P6, R14, R13, R12, R11 ;  /* 0x0800000c0d0e7389 */ /* 0x00072400000c000b */
[----:B012345:R-:W-:Y:S05]  /*4fb0*/  ENDCOLLECTIVE ;  /* 0x000000000000791b */ /* 0x03ffea0003800000 */
.L_x_5040:
[----:B------:R-:W-:Y:S05]  /*4fc0*/  BSYNC B0 ;  /* 0x0000000000007941 */ /* 0x000fea0003800000 */
.L_x_5039:
        /* <DEDUP_REMOVED lines=8> */
.L_x_5041:
[----:B------:R-:W-:Y:S01]  /*5050*/  IMAD.MOV.U32 R13, RZ, RZ, R7 ;  /* 0x000000ffff0d7224 */ /* 0x000fe200078e0007 */
[----:B------:R-:W-:-:S07]  /*5060*/  MOV R6, R14 ;  /* 0x0000000e00067202 */ /* 0x000fce0000000f00 */
[----:B------:R-:W-:Y:S05]  /*5070*/  WARPSYNC.COLLECTIVE R15, `(.L_x_5042) ;  /* 0x000000000f087348 */ /* 0x000fea0003c00000 */
[----:B------:R0:W1:Y:S02]  /*5080*/  SHFL.DOWN P6, R14, R13, R12, R11 ;  /* 0x0800000c0d0e7389 */ /* 0x00006400000c000b */
[----:B01----:R-:W-:Y:S05]  /*5090*/  ENDCOLLECTIVE ;  /* 0x000000000000791b */ /* 0x003fea0003800000 */
.L_x_5042:
[----:B------:R-:W-:Y:S05]  /*50a0*/  BRA `(.L_x_5043) ;  /* 0xffffffe400087947 */ /* 0x000fea000383ffff */
.L_x_5020:
[----:B------:R-:W-:Y:S01]  /*50b0*/  HFMA2 R12, -RZ, RZ, 0, 1.1920928955078125e-07 ;  /* 0x00000002ff0c7431 */ /* 0x000fe200000001ff */
[----:B------:R-:W-:Y:S01]  /*50c0*/  BSSY B0, `(.L_x_5044) ;  /* 0x0000007000007945 */ /* 0x000fe20003800000 */
[----:B------:R-:W-:Y:S01]  /*50d0*/  MOV R13, R0 ;  /* 0x00000000000d7202 */ /* 0x000fe20000000f00 */
[----:B------:R-:W-:Y:S01]  /*50e0*/  IMAD.MOV.U32 R15, RZ, RZ, -0x1 ;  /* 0xffffffffff0f7424 */ /* 0x000fe200078e00ff */
[----:B------:R-:W-:-:S07]  /*50f0*/  MOV R11, 0x1f ;  /* 0x0000001f000b7802 */ /* 0x000fce0000000f00 */
[----:B0123-5:R-:W-:Y:S05]  /*5100*/  WARPSYNC.COLLECTIVE R15, `(.L_x_5045) ;  /* 0x000000000f087348 */ /* 0x02ffea0003c00000 */
[----:B------:R4:W0:Y:S02]  /*5110*/  SHFL.DOWN P6, R14, R13, R12, R11 ;  /* 0x0800000c0d0e7389 */ /* 0x00082400000c000b */
[----:B012345:R-:W-:Y:S05]  /*5120*/  ENDCOLLECTIVE ;  /* 0x000000000000791b */ /* 0x03ffea0003800000 */
.L_x_5045:
[----:B------:R-:W-:Y:S05]  /*5130*/  BSYNC B0 ;  /* 0x0000000000007941 */ /* 0x000fea0003800000 */
.L_x_5044:
        /* <DEDUP_REMOVED lines=8> */
.L_x_5046:
[----:B------:R-:W-:Y:S02]  /*51c0*/  MOV R13, R7 ;  /* 0x00000007000d7202 */ /* 0x000fe40000000f00 */
[----:B------:R-:W-:-:S07]  /*51d0*/  MOV R6, R14 ;  /* 0x0000000e00067202 */ /* 0x000fce0000000f00 */
[----:B------:R-:W-:Y:S05]  /*51e0*/  WARPSYNC.COLLECTIVE R15, `(.L_x_5047) ;  /* 0x000000000f087348 */ /* 0x000fea0003c00000 */
[----:B------:R0:W1:Y:S02]  /*51f0*/  SHFL.DOWN P6, R14, R13, R12, R11 ;  /* 0x0800000c0d0e7389 */ /* 0x00006400000c000b */
[----:B01----:R-:W-:Y:S05]  /*5200*/  ENDCOLLECTIVE ;  /* 0x000000000000791b */ /* 0x003fea0003800000 */
.L_x_5047:
[----:B------:R-:W-:Y:S05]  /*5210*/  BRA `(.L_x_5048) ;  /* 0xffffffe400187947 */ /* 0x000fea000383ffff */
.L_x_5023:
        /* <DEDUP_REMOVED lines=8> */
.L_x_5050:
[----:B------:R-:W-:Y:S05]  /*52a0*/  BSYNC B0 ;  /* 0x0000000000007941 */ /* 0x000fea0003800000 */
.L_x_5049:
        /* <DEDUP_REMOVED lines=8> */
.L_x_5051:
[----:B------:R-:W-:Y:S02]  /*5330*/  MOV R13, R7 ;  /* 0x00000007000d7202 */ /* 0x000fe40000000f00 */
[----:B------:R-:W-:-:S07]  /*5340*/  MOV R6, R14 ;  /* 0x0000000e00067202 */ /* 0x000fce0000000f00 */
[----:B------:R-:W-:Y:S05]  /*5350*/  WARPSYNC.COLLECTIVE R15, `(.L_x_5052) ;  /* 0x000000000f087348 */ /* 0x000fea0003c00000 */
[----:B------:R0:W1:Y:S02]  /*5360*/  SHFL.DOWN P6, R14, R13, R12, R11 ;  /* 0x0800000c0d0e7389 */ /* 0x00006400000c000b */
[----:B01----:R-:W-:Y:S05]  /*5370*/  ENDCOLLECTIVE ;  /* 0x000000000000791b */ /* 0x003fea0003800000 */
.L_x_5052:
[----:B------:R-:W-:Y:S05]  /*5380*/  BRA `(.L_x_5053) ;  /* 0xffffffe400287947 */ /* 0x000fea000383ffff */
.L_x_5026:
        /* <DEDUP_REMOVED lines=8> */
.L_x_5055:
[----:B------:R-:W-:Y:S05]  /*5410*/  BSYNC B0 ;  /* 0x0000000000007941 */ /* 0x000fea0003800000 */
.L_x_5054:
        /* <DEDUP_REMOVED lines=8> */
.L_x_5056:
[----:B------:R-:W-:Y:S01]  /*54a0*/  MOV R13, R7 ;  /* 0x00000007000d7202 */ /* 0x000fe20000000f00 */
[----:B------:R-:W-:-:S07]  /*54b0*/  IMAD.MOV.U32 R4, RZ, RZ, R14 ;  /* 0x000000ffff047224 */ /* 0x000fce00078e000e */
[----:B------:R-:W-:Y:S05]  /*54c0*/  WARPSYNC.COLLECTIVE R15, `(.L_x_5057) ;  /* 0x000000000f087348 */ /* 0x000fea0003c00000 */
[----:B------:R0:W1:Y:S02]  /*54d0*/  SHFL.IDX P6, R14, R13, R12, R11 ;  /* 0x0000000c0d0e7389 */ /* 0x00006400000c000b */
[----:B01----:R-:W-:Y:S05]  /*54e0*/  ENDCOLLECTIVE ;  /* 0x000000000000791b */ /* 0x003fea0003800000 */
.L_x_5057:
[----:B------:R-:W-:Y:S05]  /*54f0*/  BRA `(.L_x_5058) ;  /* 0xffffffe400387947 */ /* 0x000fea000383ffff */
        .weak           $__internal_52_$__cuda_sm3x_div_rn_noftz_f32_slowpath
        .type           $__internal_52_$__cuda_sm3x_div_rn_noftz_f32_slowpath,@function
        .size           $__internal_52_$__cuda_sm3x_div_rn_noftz_f32_slowpath,(.L_x_7675 - $__internal_52_$__cuda_sm3x_div_rn_noftz_f32_slowpath)
$__internal_52_$__cuda_sm3x_div_rn_noftz_f32_slowpath:
        /* <DEDUP_REMOVED lines=34> */
.L_x_5060:
        /* <DEDUP_REMOVED lines=11> */
[----:B------:R-:W-:-:S04]  /*57d0*/  FFMA R118, R121, R115, R12 ;  /* 0x0000007379767223 */ /* 0x000fc8000000000c */
[----:B------:R-:W-:Y:S01]  /*57e0*/  FFMA R15, R15, R118, R8 ;  /* 0x000000760f0f7223 */ /* 0x000fe20000000008 */
[----:B------:R-:W-:-:S03]  /*57f0*/  IADD3 R8, PT, PT, R13, 0x7f, -R116 ;  /* 0x0000007f0d087810 */ /* 0x000fc60007ffe874 */
[----:B------:R-:W-:Y:S01]  /*5800*/  FFMA R12, R121, R15, R118 ;  /* 0x0000000f790c7223 */ /* 0x000fe20000000076 */
[----:B------:R-:W-:-:S04]  /*5810*/  IADD3 R11, PT, PT, R8, R11, RZ ;  /* 0x0000000b080b7210 */ /* 0x000fc80007ffe0ff */
        /* <DEDUP_REMOVED lines=35> */
.L_x_5067:
[----:B------:R-:W-:-:S04]  /*5a50*/  LOP3.LUT R12, R12, 0x80000000, RZ, 0xc0, !PT ;  /* 0x800000000c0c7812 */ /* 0x000fc800078ec0ff */
[----:B------:R-:W-:Y:S01]  /*5a60*/  LOP3.LUT R12, R12, 0x7f800000, RZ, 0xfc, !PT ;  /* 0x7f8000000c0c7812 */ /* 0x000fe200078efcff */
[----:B------:R-:W-:Y:S06]  /*5a70*/  BRA `(.L_x_5068) ;  /* 0x0000000000047947 */ /* 0x000fec0003800000 */
.L_x_5066:
[----:B------:R-:W-:-:S07]  /*5a80*/  IMAD R12, R11, 0x800000, R12 ;  /* 0x008000000b0c7824 */ /* 0x000fce00078e020c */
.L_x_5068:
[----:B------:R-:W-:Y:S05]  /*5a90*/  BSYNC B1 ;  /* 0x0000000000017941 */ /* 0x000fea0003800000 */
.L_x_5065:
[----:B------:R-:W-:Y:S05]  /*5aa0*/  BRA `(.L_x_5069) ;  /* 0x0000000000207947 */ /* 0x000fea0003800000 */
.L_x_5064:
[----:B------:R-:W-:-:S04]  /*5ab0*/  LOP3.LUT R8, R14, 0x80000000, R8, 0x48, !PT ;  /* 0x800000000e087812 */ /* 0x000fc800078e4808 */
[----:B------:R-:W-:Y:S01]  /*5ac0*/  LOP3.LUT R12, R8, 0x7f800000, RZ, 0xfc, !PT ;  /* 0x7f800000080c7812 */ /* 0x000fe200078efcff */
[----:B------:R-:W-:Y:S06]  /*5ad0*/  BRA `(.L_x_5069) ;  /* 0x0000000000147947 */ /* 0x000fec0003800000 */
.L_x_5063:
[----:B------:R-:W-:Y:S01]  /*5ae0*/  LOP3.LUT R12, R14, 0x80000000, R8, 0x48, !PT ;  /* 0x800000000e0c7812 */ /* 0x000fe200078e4808 */
[----:B------:R-:W-:Y:S06]  /*5af0*/  BRA `(.L_x_5069) ;  /* 0x00000000000c7947 */ /* 0x000fec0003800000 */
.L_x_5062:
[----:B------:R-:W0:Y:S01]  /*5b00*/  MUFU.RSQ R12, -QNAN ;  /* 0xffc00000000c7908 */ /* 0x000e220000001400 */
[----:B------:R-:W-:Y:S05]  /*5b10*/  BRA `(.L_x_5069) ;  /* 0x0000000000047947 */ /* 0x000fea0003800000 */
.L_x_5061:
[----:B------:R-:W-:-:S07]  /*5b20*/  FADD.FTZ R12, R8, R14 ;  /* 0x0000000e080c7221 */ /* 0x000fce0000010000 */
.L_x_5069:
[----:B------:R-:W-:Y:S05]  /*5b30*/  BSYNC B0 ;  /* 0x0000000000007941 */ /* 0x000fea0003800000 */
.L_x_5059:
[----:B------:R-:W-:Y:S01]  /*5b40*/  HFMA2 R13, -RZ, RZ, 0, 0 ;  /* 0x00000000ff0d7431 */ /* 0x000fe200000001ff */
[----:B0-----:R-:W-:Y:S02]  /*5b50*/  MOV R11, R12 ;  /* 0x0000000c000b7202 */ /* 0x001fe40000000f00 */
[----:B------:R-:W-:-:S04]  /*5b60*/  MOV R12, R114 ;  /* 0x00000072000c7202 */ /* 0x000fc80000000f00 */
[----:B------:R-:W-:Y:S05]  /*5b70*/  RET.REL.NODEC R12 `(_Z17LayerNormWarpImplI10DirectLoadIffE11DirectStoreIffEfLi2ELi32ELi32ELi32ELi1ELb0EEvT_T0_lld) ;  /* 0xffffffa40c207950 */ /* 0x000fea0003c3ffff */
.L_x_5070:
        /* <DEDUP_REMOVED lines=16> */
.L_x_7675:


//--------------------- .text._Z17LayerNormWarpImplI10DirectLoadIffE11DirectStoreIffEfLi2ELi28ELi24ELi32ELi1ELb1EEvT_T0_lld --------------------------
	.section	.text._Z17LayerNormWarpImplI10DirectLoadIffE11DirectStoreIffEfLi2ELi28ELi24ELi32ELi1ELb1EEvT_T0_lld,"ax",@progbits
	.align	128
        .global         _Z17LayerNormWarpImplI10DirectLoadIffE11DirectStoreIffEfLi2ELi28ELi24ELi32ELi1ELb1EEvT_T0_lld
        .type           _Z17LayerNormWarpImplI10DirectLoadIffE11DirectStoreIffEfLi2ELi28ELi24ELi32ELi1ELb1EEvT_T0_lld,@function
        .size           _Z17LayerNormWarpImplI10DirectLoadIffE11DirectStoreIffEfLi2ELi28ELi24ELi32ELi1ELb1EEvT_T0_lld,(.L_x_7676 - _Z17LayerNormWarpImplI10DirectLoadIffE11DirectStoreIffEfLi2ELi28ELi24ELi32ELi1ELb1EEvT_T0_lld)
        .other          _Z17LayerNormWarpImplI10DirectLoadIffE11DirectStoreIffEfLi2ELi28ELi24ELi32ELi1ELb1EEvT_T0_lld,@"STO_CUDA_ENTRY STV_DEFAULT"
_Z17LayerNormWarpImplI10DirectLoadIffE11DirectStoreIffEfLi2ELi28ELi24ELi32ELi1ELb1EEvT_T0_lld:
.text._Z17LayerNormWarpImplI10DirectLoadIffE11DirectStoreIffEfLi2ELi28ELi24ELi32ELi1ELb1EEvT_T0_lld:
[----:B------:R-:W0:Y:S01]  /*0000*/  LDC R1, c[0x0][0x37c] ;  /* 0x0000df00ff017b82 */ /* 0x000e220000000800 */
[----:B------:R-:W1:Y:S01]  /*0010*/  LDCU.64 UR4, c[0x0][0x3b8] ;  /* 0x00007700ff0477ac */ /* 0x000e620008000a00 */
[----:B------:R-:W2:Y:S01]  /*0020*/  LDCU.64 UR36, c[0x0][0x3c0] ;  /* 0x00007800ff2477ac */ /* 0x000ea20008000a00 */
[----:B------:R-:W3:Y:S01]  /*0030*/  LDCU.64 UR38, c[0x0][0x380] ;  /* 0x00007000ff2677ac */ /* 0x000ee20008000a00 */
[----:B------:R-:W4:Y:S01]  /*0040*/  LDCU.64 UR40, c[0x0][0x3b8] ;  /* 0x00007700ff2877ac */ /* 0x000f220008000a00 */
[----:B------:R-:W0:Y:S01]  /*0050*/  LDCU.64 UR42, c[0x0][0x3b0] ;  /* 0x00007600ff2a77ac */ /* 0x000e220008000a00 */
        /* <DEDUP_REMOVED lines=19> */
.L_x_5071:
        /* <DEDUP_REMOVED lines=15> */
[----:B------:R-:W-:Y:S02]  /*0280*/  R2UR UR11, R91 ;  /* 0x000000005b0b72ca */ /* 0x000fe400000e0000 */
[C---:B------:R-:W-:Y:S01]  /*0290*/  R2UR UR14, R90.reuse ;  /* 0x000000005a0e72ca */ /* 0x040fe200000e0000 */
[----:B-1----:R-:W-:Y:S01]  /*02a0*/  IMAD.WIDE.U32 R4, R7, 0x8, R4 ;  /* 0x0000000807047825 */ /* 0x002fe200078e0004 */
[----:B------:R-:W-:Y:S02]  /*02b0*/  R2UR UR15, R91 ;  /* 0x000000005b0f72ca */ /* 0x000fe400000e0000 */
[----:B------:R-:W-:-:S02]  /*02c0*/  R2UR UR18, R90 ;  /* 0x000000005a1272ca */ /* 0x000fc400000e0000 */
[----:B------:R-:W-:Y:S01]  /*02d0*/  R2UR UR19, R91 ;  /* 0x000000005b1372ca */ /* 0x000fe200000e0000 */
[----:B------:R-:W5:Y:S01]  /*02e0*/  LDG.E.64 R40, desc[UR6][R4.64] ;  /* 0x0000000604287981 */ /* 0x000f62000c1e1b00 */
[C---:B------:R-:W-:Y:S01]  /*02f0*/  R2UR UR22, R90.reuse ;  /* 0x000000005a1672ca */ /* 0x040fe200000e0000 */
[----:B--2---:R-:W-:Y:S01]  /*0300*/  IMAD.WIDE.U32 R2, R7, 0x8, R2 ;  /* 0x0000000807027825 */ /* 0x004fe200078e0002 */
[C---:B------:R-:W-:Y:S01]  /*0310*/  R2UR UR23, R91.reuse ;  /* 0x000000005b1772ca */ /* 0x040fe200000e0000 */
[----:B------:R-:W5:Y:S01]  /*0320*/  LDG.E.64 R42, desc[UR10][R4.64+0x100] ;  /* 0x0001000a042a7981 */ /* 0x000f62000c1e1b00 */
[C---:B------:R-:W-:Y:S02]  /*0330*/  R2UR UR26, R90.reuse ;  /* 0x000000005a1a72ca */ /* 0x040fe400000e0000 */
[----:B------:R-:W-:Y:S01]  /*0340*/  R2UR UR27, R91 ;  /* 0x000000005b1b72ca */ /* 0x000fe200000e0000 */
[----:B------:R-:W5:Y:S01]  /*0350*/  LDG.E.64 R44, desc[UR14][R4.64+0x200] ;  /* 0x0002000e042c7981 */ /* 0x000f62000c1e1b00 */
[----:B------:R-:W-:-:S02]  /*0360*/  R2UR UR30, R90 ;  /* 0x000000005a1e72ca */ /* 0x000fc400000e0000 */
[C---:B------:R-:W-:Y:S01]  /*0370*/  R2UR UR31, R91.reuse ;  /* 0x000000005b1f72ca */ /* 0x040fe200000e0000 */
[----:B------:R-:W5:Y:S01]  /*0380*/  LDG.E.64 R46, desc[UR18][R4.64+0x300] ;  /* 0x00030012042e7981 */ /* 0x000f62000c1e1b00 */
[C---:B------:R-:W-:Y:S02]  /*0390*/  R2UR UR34, R90.reuse ;  /* 0x000000005a2272ca */ /* 0x040fe400000e0000 */
        /* <DEDUP_REMOVED lines=26> */
[----:B------:R-:W0:Y:S01]  /*0540*/  LDCU.64 UR4, c[0x0][0x398] ;  /* 0x00007300ff0477ac */ /* 0x000e220008000a00 */
[C---:B------:R-:W-:Y:S02]  /*0550*/  R2UR UR20, R90.reuse ;  /* 0x000000005a1472ca */ /* 0x040fe400000e0000 */
[C---:B------:R-:W-:Y:S01]  /*0560*/  R2UR UR21, R91.reuse ;  /* 0x000000005b1572ca */ /* 0x040fe200000e0000 */
[----:B------:R-:W-:Y:S01]  /*0570*/  IMAD.MOV.U32 R9, RZ, RZ, RZ ;  /* 0x000000ffff097224 */ /* 0x000fe200078e00ff */
        /* <DEDUP_REMOVED lines=18> */
[----:B------:R-:W-:Y:S01]  /*06a0*/  R2UR UR56, R90 ;  /* 0x000000005a3872ca */ /* 0x000fe200000e0000 */
[----:B------:R-:W5:Y:S01]  /*06b0*/  LDG.E.64 R30, desc[UR32][R2.64+0x700] ;  /* 0x00070020021e7981 */ /* 0x000f62000c1e1b00 */
[----:B------:R-:W-:Y:S02]  /*06c0*/  R2UR UR57, R91 ;  /* 0x000000005b3972ca */ /* 0x000fe400000e0000 */
[----:B------:R-:W-:Y:S01]  /*06d0*/  SHF.L.U32 R6, R7, 0x1, RZ ;  /* 0x0000000107067819 */ /* 0x000fe200000006ff */
[----:B------:R-:W-:Y:S01]  /*06e0*/  IMAD.MOV.U32 R7, RZ, RZ, RZ ;  /* 0x000000ffff077224 */ /* 0x000fe200078e00ff */
[----:B------:R-:W5:Y:S01]  /*06f0*/  LDG.E.64 R32, desc[UR44][R2.64+0x800] ;  /* 0x0008002c02207981 */ /* 0x000f62000c1e1b00 */
[----:B0-----:R-:W-:-:S03]  /*0700*/  IMAD R11, R9, UR4, RZ ;  /* 0x00000004090b7c24 */ /* 0x001fc6000f8e02ff */
[----:B------:R-:W5:Y:S04]  /*0710*/  LDG.E.64 R34, desc[UR48][R2.64+0x900] ;  /* 0x0009003002227981 */ /* 0x000f68000c1e1b00 */
[----:B------:R-:W5:Y:S04]  /*0720*/  LDG.E.64 R36, desc[UR52][R2.64+0xa00] ;  /* 0x000a003402247981 */ /* 0x000f68000c1e1b00 */
[----:B------:R0:W5:Y:S01]  /*0730*/  LDG.E.64 R38, desc[UR56][R2.64+0xb00] ;  /* 0x000b003802267981 */ /* 0x000162000c1e1b00 */
[C---:B------:R-:W-:Y:S02]  /*0740*/  IMAD R11, R10.reuse, UR5, R11 ;  /* 0x000000050a0b7c24 */ /* 0x040fe4000f8e020b */
[----:B0-----:R-:W-:Y:S01]  /*0750*/  IMAD.WIDE.U32 R2, R10, UR4, R6 ;  /* 0x000000040a027c25 */ /* 0x001fe2000f8e0006 */
[----:B------:R-:W-:-:S02]  /*0760*/  MOV R70, R10 ;  /* 0x0000000a00467202 */ /* 0x000fc40000000f00 */
[----:B------:R-:W-:Y:S01]  /*0770*/  IADD3 R72, P0, PT, R2, 0x1c0, RZ ;  /* 0x000001c002487810 */ /* 0x000fe20007f1e0ff */
[----:B------:R-:W-:Y:S01]  /*0780*/  IMAD.MOV.U32 R71, RZ, RZ, RZ ;  /* 0x000000ffff477224 */ /* 0x000fe200078e00ff */
[C---:B------:R-:W-:Y:S01]  /*0790*/  IADD3 R7, PT, PT, R6.reuse, 0x340, RZ ;  /* 0x0000034006077810 */ /* 0x040fe20007ffe0ff */
[----:B------:R-:W-:Y:S01]  /*07a0*/  VIADD R94, R6, 0x300 ;  /* 0x00000300065e7836 */ /* 0x000fe20000000000 */
[----:B------:R-:W-:-:S09]  /*07b0*/  IADD3.X R73, PT, PT, R3, R11, RZ, P0, !PT ;  /* 0x0000000b03497210 */ /* 0x000fd200007fe4ff */
.L_x_5153:
[C---:B------:R-:W-:Y:S02]  /*07c0*/  IADD3 R3, P0, PT, R72.reuse, -0x1c0, RZ ;  /* 0xfffffe4048037810 */ /* 0x040fe40007f1e0ff */
[----:B------:R-:W-:Y:S02]  /*07d0*/  IADD3 R0, P1, PT, R72, -0x180, RZ ;  /* 0xfffffe8048007810 */ /* 0x000fe40007f3e0ff */
[C---:B------:R-:W-:Y:S02]  /*07e0*/  IADD3.X R4, PT, PT, R73.reuse, -0x1, RZ, P0, !PT ;  /* 0xffffffff49047810 */ /* 0x040fe400007fe4ff */
[----:B------:R-:W-:Y:S02]  /*07f0*/  IADD3.X R5, PT, PT, R73, -0x1, RZ, P1, !PT ;  /* 0xffffffff49057810 */ /* 0x000fe40000ffe4ff */
[----:B------:R-:W-:Y:S02]  /*0800*/  LEA.HI R3, P0, R4, R3, RZ, 0x1 ;  /* 0x0000000304037211 */ /* 0x000fe400078108ff */
[----:B------:R-:W-:-:S02]  /*0810*/  R2UR UR4, R90 ;  /* 0x000000005a0472ca */ /* 0x000fc400000e0000 */
[----:B------:R-:W-:Y:S01]  /*0820*/  IADD3.X R4, PT, PT, RZ, R4, RZ, P0, !PT ;  /* 0x00000004ff047210 */ /* 0x000fe200007fe4ff */
[----:B------:R-:W-:Y:S01]  /*0830*/  IMAD.SHL.U32 R2, R3, 0x4, RZ ;  /* 0x0000000403027824 */ /* 0x000fe200078e00ff */
[----:B------:R-:W-:Y:S02]  /*0840*/  R2UR UR5, R91 ;  /* 0x000000005b0572ca */ /* 0x000fe400000e0000 */
[----:B------:R-:W-:Y:S02]  /*0850*/  LEA.HI R0, P1, R5, R0, RZ, 0x1 ;  /* 0x0000000005007211 */ /* 0x000fe400078308ff */
[----:B------:R-:W-:Y:S02]  /*0860*/  LOP3.LUT R2, R2, 0xfffffff8, RZ, 0xc0, !PT ;  /* 0xfffffff802027812 */ /* 0x000fe400078ec0ff */
[----:B------:R-:W-:Y:S01]  /*0870*/  SHF.L.U64.HI R3, R3, 0x2, R4 ;  /* 0x0000000203037819 */ /* 0x000fe20000010204 */
[----:B01----:R-:W-:Y:S01]  /*0880*/  IMAD.SHL.U32 R64, R0, 0x4, RZ ;  /* 0x0000000400407824 */ /* 0x003fe200078e00ff */
[----:B------:R-:W-:-:S02]  /*0890*/  IADD3 R2, P0, PT, R2, UR38, RZ ;  /* 0x0000002602027c10 */ /* 0x000fc4000ff1e0ff */
[----:B------:R-:W-:Y:S02]  /*08a0*/  IADD3.X R5, PT, PT, RZ, R5, RZ, P1, !PT ;  /* 0x00000005ff057210 */ /* 0x000fe40000ffe4ff */
[----:B------:R-:W-:Y:S02]  /*08b0*/  IADD3.X R3, PT, PT, R3, UR39, RZ, P0, !PT ;  /* 0x0000002703037c10 */ /* 0x000fe400087fe4ff */
[----:B------:R-:W-:Y:S02]  /*08c0*/  LOP3.LUT R64, R64, 0xfffffff8, RZ, 0xc0, !PT ;  /* 0xfffffff840407812 */ /* 0x000fe400078ec0ff */
[----:B------:R-:W-:Y:S02]  /*08d0*/  R2UR UR6, R90 ;  /* 0x000000005a0672ca */ /* 0x000fe400000e0000 */
[----:B------:R-:W-:Y:S01]  /*08e0*/  R2UR UR7, R91 ;  /* 0x000000005b0772ca */ /* 0x000fe200000e0000 */
[----:B------:R-:W2:Y:S01]  /*08f0*/  LDG.E.64 R2, desc[UR4][R2.64] ;  /* 0x0000000402027981 */ /* 0x000ea2000c1e1b00 */
[----:B------:R-:W-:-:S02]  /*0900*/  SHF.L.U64.HI R0, R0, 0x2, R5 ;  /* 0x0000000200007819 */ /* 0x000fc40000010205 */
[----:B------:R-:W-:-:S04]  /*0910*/  IADD3 R64, P0, PT, R64, UR38, RZ ;  /* 0x0000002640407c10 */ /* 0x000fc8000ff1e0ff */
[----:B------:R-:W-:-:S06]  /*0920*/  IADD3.X R65, PT, PT, R0, UR39, RZ, P0, !PT ;  /* 0x0000002700417c10 */ /* 0x000fcc00087fe4ff */
[----:B------:R-:W3:Y:S01]  /*0930*/  LDG.E.64 R64, desc[UR6][R64.64] ;  /* 0x0000000640407981 */ /* 0x000ee2000c1e1b00 */
[----:B------:R-:W-:Y:S02]  /*0940*/  HFMA2 R5, -RZ, RZ, 2.125, 0 ;  /* 0x40400000ff057431 */ /* 0x000fe400000001ff */
[----:B------:R-:W-:Y:S01]  /*0950*/  IMAD.MOV.U32 R8, RZ, RZ, 0x3eaaaaab ;  /* 0x3eaaaaabff087424 */ /* 0x000fe200078e00ff */
[----:B------:R-:W-:Y:S01]  /*0960*/  ISETP.GE.U32.AND P0, PT, R94, UR40, PT ;  /* 0x000000285e007c0c */ /* 0x000fe2000bf06070 */
[----:B------:R-:W-:Y:S03]  /*0970*/  BSSY.RECONVERGENT B2, `(.L_x_5072) ;  /* 0x0000016000027945 */ /* 0x000fe60003800200 */
[----:B------:R-:W-:Y:S01]  /*0980*/  ISETP.GE.AND.EX P0, PT, RZ, UR41, PT, P0 ;  /* 0x00000029ff007c0c */ /* 0x000fe2000bf06300 */
[----:B------:R-:W-:-:S04]  /*0990*/  FFMA R5, R8, -R5, 1 ;  /* 0x3f80000008057423 */ /* 0x000fc80000000805 */
[----:B------:R-:W-:Y:S01]  /*09a0*/  FFMA R11, R5, R8, 0.3333333432674407959 ;  /* 0x3eaaaaab050b7423 */ /* 0x000fe20000000008 */
[----:B--2---:R-:W-:-:S04]  /*09b0*/  FADD R4, RZ, R2 ;  /* 0x00000002ff047221 */ /* 0x004fc80000000000 */
[--C-:B------:R-:W-:Y:S01]  /*09c0*/  FADD R6, R3, -R4.reuse ;  /* 0x8000000403067221 */ /* 0x100fe20000000000 */
[----:B------:R-:W-:-:S03]  /*09d0*/  FADD R5, R2, -R4 ;  /* 0x8000000402057221 */ /* 0x000fc60000000000 */
[----:B------:R-:W-:Y:S01]  /*09e0*/  FFMA R69, R6, 0.5, R4 ;  /* 0x3f00000006457823 */ /* 0x000fe20000000004 */
[----:B------:R-:W-:-:S03]  /*09f0*/  FFMA R5, R2, R5, RZ ;  /* 0x0000000502057223 */ /* 0x000fc600000000ff */
[----:B------:R-:W-:Y:S01]  /*0a00*/  FADD R4, R3, -R69 ;  /* 0x8000004503047221 */ /* 0x000fe20000000000 */
[----:B---3--:R-:W-:-:S03]  /*0a10*/  FADD R0, -R69, R64 ;  /* 0x0000004045007221 */ /* 0x008fc60000000100 */
[----:B------:R-:W-:Y:S01]  /*0a20*/  FFMA R75, R6, R4, R5 ;  /* 0x00000004064b7223 */ /* 0x000fe20000000005 */
        /* <DEDUP_REMOVED lines=8> */
[----:B-----5:R-:W-:Y:S05]  /*0ab0*/  CALL.REL.NOINC `($__internal_53_$__cuda_sm3x_div_rn_noftz_f32_slowpath) ;  /* 0x0000004800787944 */ /* 0x020fea0003c00000 */
[----:B------:R-:W-:-:S07]  /*0ac0*/  IMAD.MOV.U32 R8, RZ, RZ, R11 ;  /* 0x000000ffff087224 */ /* 0x000fce00078e000b */
.L_x_5073:
[----:B------:R-:W-:Y:S05]  /*0ad0*/  BSYNC.RECONVERGENT B2 ;  /* 0x0000000000027941 */ /* 0x000fea0003800200 */
.L_x_5072:
        /* <DEDUP_REMOVED lines=18> */
[--C-:B------:R-:W-:Y:S02]  /*0c00*/  FFMA R69, R6, 0.25, R8.reuse ;  /* 0x3e80000006457823 */ /* 0x100fe40000000008 */
        /* <DEDUP_REMOVED lines=14> */
[----:B-----5:R-:W-:Y:S05]  /*0cf0*/  CALL.REL.NOINC `($__internal_53_$__cuda_sm3x_div_rn_noftz_f32_slowpath) ;  /* 0x0000004400e87944 */ /* 0x020fea0003c00000 */
[----:B------:R-:W-:-:S07]  /*0d00*/  MOV R8, R11 ;  /* 0x0000000b00087202 */ /* 0x000fce0000000f00 */
.L_x_5075:
[----:B------:R-:W-:Y:S05]  /*0d10*/  BSYNC.RECONVERGENT B2 ;  /* 0x0000000000027941 */ /* 0x000fea0003800200 */
.L_x_5074:
[----:B------:R-:W-:Y:S02]  /*0d20*/  HFMA2 R5, -RZ, RZ, 2.375, 0 ;  /* 0x40c00000ff057431 */ /* 0x000fe400000001ff */
        /* <DEDUP_REMOVED lines=18> */
.L_x_5077:
[----:B------:R-:W-:Y:S05]  /*0e50*/  BSYNC.RECONVERGENT B2 ;  /* 0x0000000000027941 */ /* 0x000fea0003800200 */
.L_x_5076:
        /* <DEDUP_REMOVED lines=31> */
.L_x_5079:
[----:B------:R-:W-:Y:S05]  /*1050*/  BSYNC.RECONVERGENT B2 ;  /* 0x0000000000027941 */ /* 0x000fea0003800200 */
.L_x_5078:
        /* <DEDUP_REMOVED lines=13> */
[----:B------:R-:W-:Y:S02]  /*1130*/  HFMA2 R5, -RZ, RZ, 2.53125, 0 ;  /* 0x41100000ff057431 */ /* 0x000fe400000001ff */
[----:B------:R-:W-:Y:S01]  /*1140*/  IMAD.MOV.U32 R12, RZ, RZ, 0x3de38e39 ;  /* 0x3de38e39ff0c7424 */ /* 0x000fe200078e00ff */
        /* <DEDUP_REMOVED lines=20> */
.L_x_5081:
[----:B------:R-:W-:Y:S05]  /*1290*/  BSYNC.RECONVERGENT B2 ;  /* 0x0000000000027941 */ /* 0x000fea0003800200 */
.L_x_5080:
[----:B------:R-:W-:Y:S01]  /*12a0*/  FADD R81, R77, R6 ;  /* 0x000000064d517221 */ /* 0x000fe20000000000 */
[----:B------:R-:W-:Y:S01]  /*12b0*/  MOV R8, 0x3dcccccd ;  /* 0x3dcccccd00087802 */ /* 0x000fe20000000f00 */
[----:B------:R-:W-:Y:S01]  /*12c0*/  IMAD.MOV.U32 R5, RZ, RZ, 0x41200000 ;  /* 0x41200000ff057424 */ /* 0x000fe200078e00ff */
[----:B------:R-:W-:Y:S01]  /*12d0*/  BSSY.RECONVERGENT B2, `(.L_x_5082) ;  /* 0x0000010000027945 */ /* 0x000fe20003800200 */
[--C-:B------:R-:W-:Y:S02]  /*12e0*/  FADD R4, R75, -R81.reuse ;  /* 0x800000514b047221 */ /* 0x100fe40000000000 */
[----:B------:R-:W-:Y:S02]  /*12f0*/  FFMA R5, R8, -R5, 1 ;  /* 0x3f80000008057423 */ /* 0x000fe40000000805 */
[----:B------:R-:W0:Y:S02]  /*1300*/  FCHK P1, R4, 10 ;  /* 0x4120000004007902 */ /* 0x000e240000020000 */
        /* <DEDUP_REMOVED lines=12> */
.L_x_5083:
[----:B------:R-:W-:Y:S05]  /*13d0*/  BSYNC.RECONVERGENT B2 ;  /* 0x0000000000027941 */ /* 0x000fea0003800200 */
.L_x_5082:
        /* <DEDUP_REMOVED lines=12> */
[----:B------:R-:W-:Y:S02]  /*14a0*/  HFMA2 R5, -RZ, RZ, 2.59375, 0 ;  /* 0x41300000ff057431 */ /* 0x000fe400000001ff */
[----:B------:R-:W-:Y:S01]  /*14b0*/  FADD R81, R81, R6 ;  /* 0x0000000651517221 */ /* 0x000fe20000000000 */
        /* <DEDUP_REMOVED lines=17> */
.L_x_5085:
[----:B------:R-:W-:Y:S05]  /*15d0*/  BSYNC.RECONVERGENT B2 ;  /* 0x0000000000027941 */ /* 0x000fea0003800200 */
.L_x_5084:
[----:B------:R-:W-:Y:S01]  /*15e0*/  FADD R81, R81, R6 ;  /* 0x0000000651517221 */ /* 0x000fe20000000000 */
[----:B------:R-:W-:Y:S01]  /*15f0*/  MOV R8, 0x3daaaaab ;  /* 0x3daaaaab00087802 */ /* 0x000fe20000000f00 */
[----:B------:R-:W-:Y:S01]  /*1600*/  IMAD.MOV.U32 R5, RZ, RZ, 0x41400000 ;  /* 0x41400000ff057424 */ /* 0x000fe200078e00ff */
[----:B------:R-:W-:Y:S01]  /*1610*/  BSSY.RECONVERGENT B2, `(.L_x_5086) ;  /* 0x0000010000027945 */ /* 0x000fe20003800200 */
[--C-:B------:R-:W-:Y:S02]  /*1620*/  FADD R4, R77, -R81.reuse ;  /* 0x800000514d047221 */ /* 0x100fe40000000000 */
[----:B------:R-:W-:Y:S02]  /*1630*/  FFMA R5, R8, -R5, 1 ;  /* 0x3f80000008057423 */ /* 0x000fe40000000805 */
[----:B------:R-:W0:Y:S02]  /*1640*/  FCHK P1, R4, 12 ;  /* 0x4140000004007902 */ /* 0x000e240000020000 */
        /* <DEDUP_REMOVED lines=12> */
.L_x_5087:
[----:B------:R-:W-:Y:S05]  /*1710*/  BSYNC.RECONVERGENT B2 ;  /* 0x0000000000027941 */ /* 0x000fea0003800200 */
.L_x_5086:
        /* <DEDUP_REMOVED lines=12> */
[----:B------:R-:W-:Y:S02]  /*17e0*/  HFMA2 R5, -RZ, RZ, 2.65625, 0 ;  /* 0x41500000ff057431 */ /* 0x000fe400000001ff */
[----:B------:R-:W-:Y:S01]  /*17f0*/  FADD R81, R81, R6 ;  /* 0x0000000651517221 */ /* 0x000fe20000000000 */
        /* <DEDUP_REMOVED lines=17> */
.L_x_5089:
[----:B------:R-:W-:Y:S05]  /*1910*/  BSYNC.RECONVERGENT B2 ;  /* 0x0000000000027941 */ /* 0x000fea0003800200 */
.L_x_5088:
[----:B------:R-:W-:Y:S01]  /*1920*/  FADD R85, R81, R6 ;  /* 0x0000000651557221 */ /* 0x000fe20000000000 */
[----:B------:R-:W-:Y:S01]  /*1930*/  MOV R8, 0x3d924925 ;  /* 0x3d92492500087802 */ /* 0x000fe20000000f00 */
[----:B------:R-:W-:Y:S01]  /*1940*/  IMAD.MOV.U32 R5, RZ, RZ, 0x41600000 ;  /* 0x41600000ff057424 */ /* 0x000fe200078e00ff */
[----:B------:R-:W-:Y:S01]  /*1950*/  BSSY.RECONVERGENT B2, `(.L_x_5090) ;  /* 0x0000010000027945 */ /* 0x000fe20003800200 */
[--C-:B------:R-:W-:Y:S02]  /*1960*/  FADD R4, R79, -R85.reuse ;  /* 0x800000554f047221 */ /* 0x100fe40000000000 */
[----:B------:R-:W-:Y:S02]  /*1970*/  FFMA R5, R8, -R5, 1 ;  /* 0x3f80000008057423 */ /* 0x000fe40000000805 */
[----:B------:R-:W0:Y:S02]  /*1980*/  FCHK P1, R4, 14 ;  /* 0x4160000004007902 */ /* 0x000e240000020000 */
        /* <DEDUP_REMOVED lines=12> */
.L_x_5091:
[----:B------:R-:W-:Y:S05]  /*1a50*/  BSYNC.RECONVERGENT B2 ;  /* 0x0000000000027941 */ /* 0x000fea0003800200 */
.L_x_5090:
[----:B------:R-:W-:Y:S02]  /*1a60*/  LEA.HI R0, P1, R73, R72, RZ, 0x1 ;  /* 0x0000004849007211 */ /* 0x000fe400078308ff */
[----:B------:R-:W-:Y:S02]  /*1a70*/  R2UR UR4, R90 ;  /* 0x000000005a0472ca */ /* 0x000fe400000e0000 */
[----:B------:R-:W-:Y:S01]  /*1a80*/  IADD3.X R5, PT, PT, RZ, R73, RZ, P1, !PT ;  /* 0x00000049ff057210 */ /* 0x000fe20000ffe4ff */
[C---:B------:R-:W-:Y:S01]  /*1a90*/  IMAD.SHL.U32 R80, R0.reuse, 0x4, RZ ;  /* 0x0000000400507824 */ /* 0x040fe200078e00ff */
[----:B------:R-:W-:Y:S02]  /*1aa0*/  R2UR UR5, R91 ;  /* 0x000000005b0572ca */ /* 0x000fe400000e0000 */
[----:B------:R-:W-:Y:S02]  /*1ab0*/  SHF.L.U64.HI R0, R0, 0x2, R5 ;  /* 0x0000000200007819 */ /* 0x000fe40000010205 */
[----:B------:R-:W-:-:S04]  /*1ac0*/  LOP3.LUT R80, R80, 0xfffffff8, RZ, 0xc0, !PT ;  /* 0xfffffff850507812 */ /* 0x000fc800078ec0ff */
[----:B------:R-:W-:-:S04]  /*1ad0*/  IADD3 R80, P1, PT, R80, UR38, RZ ;  /* 0x0000002650507c10 */ /* 0x000fc8000ff3e0ff */
[----:B------:R-:W-:-:S06]  /*1ae0*/  IADD3.X R81, PT, PT, R0, UR39, RZ, P1, !PT ;  /* 0x0000002700517c10 */ /* 0x000fcc0008ffe4ff */
[----:B------:R-:W2:Y:S01]  /*1af0*/  LDG.E.64 R80, desc[UR4][R80.64] ;  /* 0x0000000450507981 */ /* 0x000ea2000c1e1b00 */
[----:B------:R-:W-:Y:S02]  /*1b00*/  HFMA2 R5, -RZ, RZ, 2.71875, 0 ;  /* 0x41700000ff057431 */ /* 0x000fe400000001ff */
        /* <DEDUP_REMOVED lines=18> */
.L_x_5093:
[----:B------:R-:W-:Y:S05]  /*1c30*/  BSYNC.RECONVERGENT B2 ;  /* 0x0000000000027941 */ /* 0x000fea0003800200 */
.L_x_5092:
        /* <DEDUP_REMOVED lines=18> */
[--C-:B------:R-:W-:Y:S02]  /*1d60*/  FFMA R85, R8, 0.0625, R6.reuse ;  /* 0x3d80000008557823 */ /* 0x100fe40000000006 */
        /* <DEDUP_REMOVED lines=11> */
[----:B------:R-:W-:Y:S02]  /*1e20*/  HFMA2 R14, -RZ, RZ, 2.765625, 0 ;  /* 0x41880000ff0e7431 */ /* 0x000fe400000001ff */
[----:B------:R-:W-:Y:S01]  /*1e30*/  IMAD.MOV.U32 R8, RZ, RZ, R4 ;  /* 0x000000ffff087224 */ /* 0x000fe200078e0004 */
[----:B------:R-:W-:-:S07]  /*1e40*/  MOV R92, 0x1e60 ;  /* 0x00001e60005c7802 */ /* 0x000fce0000000f00 */
[----:B-----5:R-:W-:Y:S05]  /*1e50*/  CALL.REL.NOINC `($__internal_53_$__cuda_sm3x_div_rn_noftz_f32_slowpath) ;  /* 0x0000003400907944 */ /* 0x020fea0003c00000 */
[----:B------:R-:W-:-:S07]  /*1e60*/  IMAD.MOV.U32 R6, RZ, RZ, R11 ;  /* 0x000000ffff067224 */ /* 0x000fce00078e000b */
.L_x_5095:
[----:B------:R-:W-:Y:S05]  /*1e70*/  BSYNC.RECONVERGENT B2 ;  /* 0x0000000000027941 */ /* 0x000fea0003800200 */
.L_x_5094:
[----:B------:R-:W-:Y:S01]  /*1e80*/  FADD R89, R85, R6 ;  /* 0x0000000655597221 */ /* 0x000fe20000000000 */
[----:B------:R-:W-:Y:S01]  /*1e90*/  MOV R8, 0x3d638e39 ;  /* 0x3d638e3900087802 */ /* 0x000fe20000000f00 */
[----:B------:R-:W-:Y:S01]  /*1ea0*/  IMAD.MOV.U32 R5, RZ, RZ, 0x41900000 ;  /* 0x41900000ff057424 */ /* 0x000fe200078e00ff */
[----:B------:R-:W-:Y:S01]  /*1eb0*/  BSSY.RECONVERGENT B2, `(.L_x_5096) ;  /* 0x0000010000027945 */ /* 0x000fe20003800200 */
[--C-:B------:R-:W-:Y:S02]  /*1ec0*/  FADD R0, R83, -R89.reuse ;  /* 0x8000005953007221 */ /* 0x100fe40000000000 */
[----:B------:R-:W-:Y:S02]  /*1ed0*/  FFMA R5, R8, -R5, 1 ;  /* 0x3f80000008057423 */ /* 0x000fe40000000805 */
[----:B------:R-:W0:Y:S02]  /*1ee0*/  FCHK P1, R0, 18 ;  /* 0x4190000000007902 */ /* 0x000e240000020000 */
        /* <DEDUP_REMOVED lines=12> */
.L_x_5097:
[----:B------:R-:W-:Y:S05]  /*1fb0*/  BSYNC.RECONVERGENT B2 ;  /* 0x0000000000027941 */ /* 0x000fea0003800200 */
.L_x_5096:
        /* <DEDUP_REMOVED lines=31> */
.L_x_5099:
[----:B------:R-:W-:Y:S05]  /*21b0*/  BSYNC.RECONVERGENT B2 ;  /* 0x0000000000027941 */ /* 0x000fea0003800200 */
.L_x_5098:
[----:B------:R-:W-:Y:S02]  /*21c0*/  HFMA2 R5, -RZ, RZ, 2.8125, 0 ;  /* 0x41a00000ff057431 */ /* 0x000fe400000001ff */
        /* <DEDUP_REMOVED lines=18> */
.L_x_5101:
[----:B------:R-:W-:Y:S05]  /*22f0*/  BSYNC.RECONVERGENT B2 ;  /* 0x0000000000027941 */ /* 0x000fea0003800200 */
.L_x_5100:
        /* <DEDUP_REMOVED lines=26> */
[----:B------:R-:W-:Y:S02]  /*24a0*/  HFMA2 R14, -RZ, RZ, 2.828125, 0 ;  /* 0x41a80000ff0e7431 */ /* 0x000fe400000001ff */
[----:B------:R-:W-:Y:S01]  /*24b0*/  IMAD.MOV.U32 R8, RZ, RZ, R4 ;  /* 0x000000ffff087224 */ /* 0x000fe200078e0004 */
[----:B------:R-:W-:-:S07]  /*24c0*/  MOV R92, 0x24e0 ;  /* 0x000024e0005c7802 */ /* 0x000fce0000000f00 */
[----:B-----5:R-:W-:Y:S05]  /*24d0*/  CALL.REL.NOINC `($__internal_53_$__cuda_sm3x_div_rn_noftz_f32_slowpath) ;  /* 0x0000002c00f07944 */ /* 0x020fea0003c00000 */
[----:B------:R-:W-:-:S07]  /*24e0*/  IMAD.MOV.U32 R6, RZ, RZ, R11 ;  /* 0x000000ffff067224 */ /* 0x000fce00078e000b */
.L_x_5103:
[----:B------:R-:W-:Y:S05]  /*24f0*/  BSYNC.RECONVERGENT B2 ;  /* 0x0000000000027941 */ /* 0x000fea0003800200 */
.L_x_5102:
[----:B------:R-:W-:Y:S01]  /*2500*/  FADD R97, R89, R6 ;  /* 0x0000000659617221 */ /* 0x000fe20000000000 */
[----:B------:R-:W-:Y:S01]  /*2510*/  MOV R8, 0x3d3a2e8c ;  /* 0x3d3a2e8c00087802 */ /* 0x000fe20000000f00 */
[----:B------:R-:W-:Y:S01]  /*2520*/  IMAD.MOV.U32 R5, RZ, RZ, 0x41b00000 ;  /* 0x41b00000ff057424 */ /* 0x000fe200078e00ff */
[----:B------:R-:W-:Y:S01]  /*2530*/  BSSY.RECONVERGENT B2, `(.L_x_5104) ;  /* 0x0000010000027945 */ /* 0x000fe20003800200 */
[--C-:B------:R-:W-:Y:S02]  /*2540*/  FADD R0, R87, -R97.reuse ;  /* 0x8000006157007221 */ /* 0x100fe40000000000 */
[----:B------:R-:W-:Y:S02]  /*2550*/  FFMA R5, R8, -R5, 1 ;  /* 0x3f80000008057423 */ /* 0x000fe40000000805 */
[----:B------:R-:W0:Y:S02]  /*2560*/  FCHK P1, R0, 22 ;  /* 0x41b0000000007902 */ /* 0x000e240000020000 */
[----:B------:R-:W-:Y:S01]  /*2570*/  FFMA R11, R5, R8, 0.045454546809196472168 ;  /* 0x3d3a2e8c050b7423 */ /* 0x000fe20000000008 */
        /* <DEDUP_REMOVED lines=11> */
.L_x_5105:
[----:B------:R-:W-:Y:S05]  /*2630*/  BSYNC.RECONVERGENT B2 ;  /* 0x0000000000027941 */ /* 0x000fea0003800200 */
.L_x_5104:
        /* <DEDUP_REMOVED lines=31> */
.L_x_5107:
[----:B------:R-:W-:Y:S05]  /*2830*/  BSYNC.RECONVERGENT B2 ;  /* 0x0000000000027941 */ /* 0x000fea0003800200 */
.L_x_5106:
        /* <DEDUP_REMOVED lines=19> */
.L_x_5109:
[----:B------:R-:W-:Y:S05]  /*2970*/  BSYNC.RECONVERGENT B2 ;  /* 0x0000000000027941 */ /* 0x000fea0003800200 */
.L_x_5108:
[----:B------:R-:W-:Y:S01]  /*2980*/  FADD R4, R97, R4 ;  /* 0x0000000461047221 */ /* 0x000fe20000000000 */
[----:B------:R-:W-:Y:S01]  /*2990*/  BSSY.RECONVERGENT B2, `(.L_x_5110) ;  /* 0x0000039000027945 */ /* 0x000fe20003800200 */
[----:B------:R-:W-:Y:S02]  /*29a0*/  MOV R5, 0x41c00000 ;  /* 0x41c0000000057802 */ /* 0x000fe40000000f00 */
[----:B------:R-:W-:-:S04]  /*29b0*/  FADD R11, R89, -R4 ;  /* 0x80000004590b7221 */ /* 0x000fc80000000000 */
[----:B------:R-:W-:Y:S01]  /*29c0*/  FFMA R0, R0, R11, R95 ;  /* 0x0000000b00007223 */ /* 0x000fe2000000005f */
[----:B------:R-:W-:Y:S06]  /*29d0*/  @P0 BRA `(.L_x_5111) ;  /* 0x0000000000d00947 */ /* 0x000fec0003800000 */
        /* <DEDUP_REMOVED lines=12> */
[----:B------:R-:W-:Y:S02]  /*2aa0*/  HFMA2 R11, -RZ, RZ, 1.2841796875, -112.625 ;  /* 0x3d23d70aff0b7431 */ /* 0x000fe400000001ff */
        /* <DEDUP_REMOVED lines=14> */
.L_x_5113:
[----:B------:R-:W-:Y:S05]  /*2b90*/  BSYNC.RECONVERGENT B3 ;  /* 0x0000000000037941 */ /* 0x000fea0003800200 */
.L_x_5112:
[----:B------:R-:W-:Y:S01]  /*2ba0*/  MOV R13, 0x3d1d89d9 ;  /* 0x3d1d89d9000d7802 */ /* 0x000fe20000000f00 */
[----:B------:R-:W-:Y:S02]  /*2bb0*/  IMAD.MOV.U32 R6, RZ, RZ, 0x41d00000 ;  /* 0x41d00000ff067424 */ /* 0x000fe400078e00ff */
[----:B------:R-:W-:Y:S01]  /*2bc0*/  FADD R97, R4, R11 ;  /* 0x0000000b04617221 */ /* 0x000fe20000000000 */
[----:B------:R-:W-:Y:S01]  /*2bd0*/  BSSY.RECONVERGENT B3, `(.L_x_5114) ;  /* 0x0000010000037945 */ /* 0x000fe20003800200 */
[----:B------:R-:W-:Y:S02]  /*2be0*/  FFMA R4, R13, -R6, 1 ;  /* 0x3f8000000d047423 */ /* 0x000fe40000000806 */
[--C-:B------:R-:W-:Y:S02]  /*2bf0*/  FADD R6, R95, -R97.reuse ;  /* 0x800000615f067221 */ /* 0x100fe40000000000 */
[----:B------:R-:W-:Y:S02]  /*2c00*/  FFMA R11, R4, R13, 0.038461539894342422485 ;  /* 0x3d1d89d9040b7423 */ /* 0x000fe4000000000d */
[----:B------:R-:W0:Y:S01]  /*2c10*/  FCHK P0, R6, 26 ;  /* 0x41d0000006007902 */ /* 0x000e220000000000 */
[----:B------:R-:W-:Y:S01]  /*2c20*/  FADD R4, R94, -R97 ;  /* 0x800000615e047221 */ /* 0x000fe20000000000 */
[----:B------:R-:W-:-:S03]  /*2c30*/  FFMA R8, R6, R11, RZ ;  /* 0x0000000b06087223 */ /* 0x000fc600000000ff */
[----:B------:R-:W-:Y:S01]  /*2c40*/  FFMA R99, R5, R4, R0 ;  /* 0x0000000405637223 */ /* 0x000fe20000000000 */
        /* <DEDUP_REMOVED lines=8> */
.L_x_5115:
[----:B------:R-:W-:Y:S05]  /*2cd0*/  BSYNC.RECONVERGENT B3 ;  /* 0x0000000000037941 */ /* 0x000fea0003800200 */
.L_x_5114:
[----:B------:R-:W-:Y:S01]  /*2ce0*/  FADD R4, R97, R4 ;  /* 0x0000000461047221 */ /* 0x000fe20000000000 */
[----:B------:R-:W-:-:S03]  /*2cf0*/  IMAD.MOV.U32 R5, RZ, RZ, 0x41d00000 ;  /* 0x41d00000ff057424 */ /* 0x000fc600078e00ff */
[----:B------:R-:W-:-:S04]  /*2d00*/  FADD R11, R95, -R4 ;  /* 0x800000045f0b7221 */ /* 0x000fc80000000000 */
[----:B------:R-:W-:-:S07]  /*2d10*/  FFMA R0, R6, R11, R99 ;  /* 0x0000000b06007223 */ /* 0x000fce0000000063 */
.L_x_5111:
[----:B------:R-:W-:Y:S05]  /*2d20*/  BSYNC.RECONVERGENT B2 ;  /* 0x0000000000027941 */ /* 0x000fea0003800200 */
.L_x_5110:
[----:B------:R-:W-:Y:S01]  /*2d30*/  ISETP.GE.U32.AND P0, PT, R7, UR40, PT ;  /* 0x0000002807007c0c */ /* 0x000fe2000bf06070 */
[----:B------:R-:W-:Y:S03]  /*2d40*/  BSSY.RECONVERGENT B2, `(.L_x_5116) ;  /* 0x0000036000027945 */ /* 0x000fe60003800200 */
[----:B------:R-:W-:-:S13]  /*2d50*/  ISETP.GE.AND.EX P0, PT, RZ, UR41, PT, P0 ;  /* 0x00000029ff007c0c */ /* 0x000fda000bf06300 */
[----:B------:R-:W-:Y:S05]  /*2d60*/  @P0 BRA `(.L_x_5117) ;  /* 0x0000000000cc0947 */ /* 0x000fea0003800000 */
        /* <DEDUP_REMOVED lines=26> */
[----:B-----5:R-:W-:Y:S05]  /*2f10*/  CALL.REL.NOINC `($__internal_53_$__cuda_sm3x_div_rn_noftz_f32_slowpath) ;  /* 0x0000002400607944 */ /* 0x020fea0003c00000 */
.L_x_5119:
[----:B------:R-:W-:Y:S05]  /*2f20*/  BSYNC.RECONVERGENT B3 ;  /* 0x0000000000037941 */ /* 0x000fea0003800200 */
.L_x_5118:
        /* <DEDUP_REMOVED lines=11> */
[----:B------:R-:W-:Y:S02]  /*2fe0*/  IMAD.MOV.U32 R5, RZ, RZ, R14 ;  /* 0x000000ffff057224 */ /* 0x000fe400078e000e */
[----:B------:R-:W-:-:S04]  /*2ff0*/  FFMA R11, -R14, R8, R6 ;  /* 0x000000080e0b7223 */ /* 0x000fc80000000106 */
[----:B------:R-:W-:Y:S01]  /*3000*/  FFMA R4, R7, R11, R8 ;  /* 0x0000000b07047223 */ /* 0x000fe20000000008 */
[----:B-1----:R-:W-:Y:S06]  /*3010*/  @!P0 BRA `(.L_x_5121) ;  /* 0x0000000000108947 */ /* 0x002fec0003800000 */
[----:B------:R-:W-:Y:S02]  /*3020*/  MOV R8, R6 ;  /* 0x0000000600087202 */ /* 0x000fe40000000f00 */
[----:B------:R-:W-:-:S07]  /*3030*/  MOV R92, 0x3050 ;  /* 0x00003050005c7802 */ /* 0x000fce0000000f00 */
[----:B-----5:R-:W-:Y:S05]  /*3040*/  CALL.REL.NOINC `($__internal_53_$__cuda_sm3x_div_rn_noftz_f32_slowpath) ;  /* 0x0000002400147944 */ /* 0x020fea0003c00000 */
[----:B------:R-:W-:-:S07]  /*3050*/  IMAD.MOV.U32 R4, RZ, RZ, R11 ;  /* 0x000000ffff047224 */ /* 0x000fce00078e000b */
.L_x_5121:
[----:B------:R-:W-:Y:S05]  /*3060*/  BSYNC.RECONVERGENT B3 ;  /* 0x0000000000037941 */ /* 0x000fea0003800200 */
.L_x_5120:
[----:B------:R-:W-:-:S04]  /*3070*/  FADD R4, R97, R4 ;  /* 0x0000000461047221 */ /* 0x000fc80000000000 */
[----:B------:R-:W-:-:S04]  /*3080*/  FADD R7, R95, -R4 ;  /* 0x800000045f077221 */ /* 0x000fc80000000000 */
[----:B------:R-:W-:-:S07]  /*3090*/  FFMA R0, R6, R7, R99 ;  /* 0x0000000706007223 */ /* 0x000fce0000000063 */
.L_x_5117:
[----:B------:R-:W-:Y:S05]  /*30a0*/  BSYNC.RECONVERGENT B2 ;  /* 0x0000000000027941 */ /* 0x000fea0003800200 */
.L_x_5116:
[----:B------:R-:W-:-:S03]  /*30b0*/  UMOV UR4, 0xffffffff ;  /* 0xffffffff00047882 */ /* 0x000fc60000000000 */
[----:B------:R-:W-:Y:S05]  /*30c0*/  BRA.DIV UR4, `(.L_x_5122) ;  /* 0x0000001a04cc7947 */ /* 0x000fea000b800000 */
[----:B------:R0:W1:Y:S04]  /*30d0*/  SHFL.DOWN PT, R7, R4, 0x10, 0x1f ;  /* 0x0a001f0004077f89 */ /* 0x00006800000e0000 */
[----:B------:R0:W2:Y:S04]  /*30e0*/  SHFL.DOWN PT, R6, R0, 0x10, 0x1f ;  /* 0x0a001f0000067f89 */ /* 0x0000a800000e0000 */
[----:B------:R0:W3:Y:S02]  /*30f0*/  SHFL.DOWN PT, R14, R5, 0x10, 0x1f ;  /* 0x0a001f00050e7f89 */ /* 0x0000e400000e0000 */
.L_x_5158:
        /* <DEDUP_REMOVED lines=16> */
[----:B012--5:R-:W-:Y:S05]  /*3200*/  CALL.REL.NOINC `($__internal_53_$__cuda_sm3x_div_rn_noftz_f32_slowpath) ;  /* 0x0000002000a47944 */ /* 0x027fea0003c00000 */
.L_x_5126:
[----:B------:R-:W-:Y:S05]  /*3210*/  BSYNC.RECONVERGENT B3 ;  /* 0x0000000000037941 */ /* 0x000fea0003800200 */
.L_x_5125:
[----:B-1----:R-:W-:-:S04]  /*3220*/  FADD R7, -R4, R7 ;  /* 0x0000000704077221 */ /* 0x002fc80000000100 */
[C---:B------:R-:W-:Y:S01]  /*3230*/  FMUL R8, R7.reuse, R7 ;  /* 0x0000000707087220 */ /* 0x040fe20000400000 */
[----:B0-----:R-:W-:-:S03]  /*3240*/  FFMA R4, R7, R11, R4 ;  /* 0x0000000b07047223 */ /* 0x001fc60000000004 */
[----:B------:R-:W-:-:S04]  /*3250*/  FMUL R5, R5, R8 ;  /* 0x0000000805057220 */ /* 0x000fc80000400000 */
[----:B--2---:R-:W-:Y:S01]  /*3260*/  FFMA R13, R5, R11, R6 ;  /* 0x0000000b050d7223 */ /* 0x004fe20000000006 */
[----:B------:R-:W-:-:S03]  /*3270*/  MOV R5, R95 ;  /* 0x0000005f00057202 */ /* 0x000fc60000000f00 */
[----:B------:R-:W-:-:S07]  /*3280*/  FADD R0, R0, R13 ;  /* 0x0000000d00007221 */ /* 0x000fce0000000000 */
.L_x_5124:
[----:B------:R-:W-:Y:S05]  /*3290*/  BSYNC.RECONVERGENT B2 ;  /* 0x0000000000027941 */ /* 0x000fea0003800200 */
.L_x_5123:
[----:B------:R-:W-:-:S03]  /*32a0*/  UMOV UR4, 0xffffffff ;  /* 0xffffffff00047882 */ /* 0x000fc60000000000 */
[----:B------:R-:W-:Y:S05]  /*32b0*/  BRA.DIV UR4, `(.L_x_5127) ;  /* 0x0000001a04ac7947 */ /* 0x000fea000b800000 */
[----:B-1----:R1:W3:Y:S04]  /*32c0*/  SHFL.DOWN PT, R7, R4, 0x8, 0x1f ;  /* 0x09001f0004077f89 */ /* 0x0022e800000e0000 */
[----:B--2---:R1:W2:Y:S04]  /*32d0*/  SHFL.DOWN PT, R6, R0, 0x8, 0x1f ;  /* 0x09001f0000067f89 */ /* 0x0042a800000e0000 */
[----:B------:R1:W4:Y:S02]  /*32e0*/  SHFL.DOWN PT, R14, R5, 0x8, 0x1f ;  /* 0x09001f00050e7f89 */ /* 0x00032400000e0000 */
.L_x_5163:
        /* <DEDUP_REMOVED lines=16> */
[----:B-123-5:R-:W-:Y:S05]  /*33f0*/  CALL.REL.NOINC `($__internal_53_$__cuda_sm3x_div_rn_noftz_f32_slowpath) ;  /* 0x0000002000287944 */ /* 0x02efea0003c00000 */
.L_x_5131:
[----:B------:R-:W-:Y:S05]  /*3400*/  BSYNC.RECONVERGENT B3 ;  /* 0x0000000000037941 */ /* 0x000fea0003800200 */
.L_x_5130:
[----:B---3--:R-:W-:-:S04]  /*3410*/  FADD R7, -R4, R7 ;  /* 0x0000000704077221 */ /* 0x008fc80000000100 */
[C---:B------:R-:W-:Y:S01]  /*3420*/  FMUL R8, R7.reuse, R7 ;  /* 0x0000000707087220 */ /* 0x040fe20000400000 */
[----:B-1----:R-:W-:-:S03]  /*3430*/  FFMA R4, R7, R11, R4 ;  /* 0x0000000b07047223 */ /* 0x002fc60000000004 */
[----:B------:R-:W-:-:S04]  /*3440*/  FMUL R5, R5, R8 ;  /* 0x0000000805057220 */ /* 0x000fc80000400000 */
[----:B--2---:R-:W-:Y:S01]  /*3450*/  FFMA R13, R5, R11, R6 ;  /* 0x0000000b050d7223 */ /* 0x004fe20000000006 */
[----:B------:R-:W-:-:S03]  /*3460*/  IMAD.MOV.U32 R5, RZ, RZ, R95 ;  /* 0x000000ffff057224 */ /* 0x000fc600078e005f */
[----:B------:R-:W-:-:S07]  /*3470*/  FADD R0, R0, R13 ;  /* 0x0000000d00007221 */ /* 0x000fce0000000000 */
.L_x_5129:
[----:B------:R-:W-:Y:S05]  /*3480*/  BSYNC.RECONVERGENT B2 ;  /* 0x0000000000027941 */ /* 0x000fea0003800200 */
.L_x_5128:
[----:B------:R-:W-:-:S03]  /*3490*/  UMOV UR4, 0xffffffff ;  /* 0xffffffff00047882 */ /* 0x000fc60000000000 */
[----:B------:R-:W-:Y:S05]  /*34a0*/  BRA.DIV UR4, `(.L_x_5132) ;  /* 0x0000001a048c7947 */ /* 0x000fea000b800000 */
[----:B---3--:R3:W4:Y:S04]  /*34b0*/  SHFL.DOWN PT, R7, R4, 0x4, 0x1f ;  /* 0x08801f0004077f89 */ /* 0x00872800000e0000 */
[----:B--2---:R3:W2:Y:S04]  /*34c0*/  SHFL.DOWN PT, R6, R0, 0x4, 0x1f ;  /* 0x08801f0000067f89 */ /* 0x0046a800000e0000 */
[----:B------:R3:W0:Y:S02]  /*34d0*/  SHFL.DOWN PT, R14, R5, 0x4, 0x1f ;  /* 0x08801f00050e7f89 */ /* 0x00062400000e0000 */
.L_x_5168:
        /* <DEDUP_REMOVED lines=16> */
[----:B--2345:R-:W-:Y:S05]  /*35e0*/  CALL.REL.NOINC `($__internal_53_$__cuda_sm3x_div_rn_noftz_f32_slowpath) ;  /* 0x0000001c00ac7944 */ /* 0x03cfea0003c00000 */
.L_x_5136:
[----:B------:R-:W-:Y:S05]  /*35f0*/  BSYNC.RECONVERGENT B3 ;  /* 0x0000000000037941 */ /* 0x000fea0003800200 */
.L_x_5135:
[----:B----4-:R-:W-:-:S04]  /*3600*/  FADD R7, -R4, R7 ;  /* 0x0000000704077221 */ /* 0x010fc80000000100 */
[C---:B------:R-:W-:Y:S01]  /*3610*/  FMUL R8, R7.reuse, R7 ;  /* 0x0000000707087220 */ /* 0x040fe20000400000 */
[----:B---3--:R-:W-:-:S03]  /*3620*/  FFMA R4, R7, R11, R4 ;  /* 0x0000000b07047223 */ /* 0x008fc60000000004 */
[----:B------:R-:W-:-:S04]  /*3630*/  FMUL R5, R5, R8 ;  /* 0x0000000805057220 */ /* 0x000fc80000400000 */
[----:B--2---:R-:W-:Y:S01]  /*3640*/  FFMA R13, R5, R11, R6 ;  /* 0x0000000b050d7223 */ /* 0x004fe20000000006 */
[----:B------:R-:W-:-:S03]  /*3650*/  MOV R5, R95 ;  /* 0x0000005f00057202 */ /* 0x000fc60000000f00 */
[----:B------:R-:W-:-:S07]  /*3660*/  FADD R0, R0, R13 ;  /* 0x0000000d00007221 */ /* 0x000fce0000000000 */
.L_x_5134:
[----:B------:R-:W-:Y:S05]  /*3670*/  BSYNC.RECONVERGENT B2 ;  /* 0x0000000000027941 */ /* 0x000fea0003800200 */
.L_x_5133:
[----:B------:R-:W-:-:S03]  /*3680*/  UMOV UR4, 0xffffffff ;  /* 0xffffffff00047882 */ /* 0x000fc60000000000 */
[----:B------:R-:W-:Y:S05]  /*3690*/  BRA.DIV UR4, `(.L_x_5137) ;  /* 0x0000001a046c7947 */ /* 0x000fea000b800000 */
[----:B----4-:R0:W4:Y:S04]  /*36a0*/  SHFL.DOWN PT, R7, R4, 0x2, 0x1f ;  /* 0x08401f0004077f89 */ /* 0x01012800000e0000 */
[----:B--2---:R0:W2:Y:S04]  /*36b0*/  SHFL.DOWN PT, R6, R0, 0x2, 0x1f ;  /* 0x08401f0000067f89 */ /* 0x0040a800000e0000 */
[----:B------:R0:W0:Y:S02]  /*36c0*/  SHFL.DOWN PT, R14, R5, 0x2, 0x1f ;  /* 0x08401f00050e7f89 */ /* 0x00002400000e0000 */
.L_x_5173:
        /* <DEDUP_REMOVED lines=16> */
[----:B--2345:R-:W-:Y:S05]  /*37d0*/  CALL.REL.NOINC `($__internal_53_$__cuda_sm3x_div_rn_noftz_f32_slowpath) ;  /* 0x0000001c00307944 */ /* 0x03cfea0003c00000 */
.L_x_5141:
[----:B------:R-:W-:Y:S05]  /*37e0*/  BSYNC.RECONVERGENT B3 ;  /* 0x0000000000037941 */ /* 0x000fea0003800200 */
.L_x_5140:
[----:B----4-:R-:W-:-:S04]  /*37f0*/  FADD R7, -R4, R7 ;  /* 0x0000000704077221 */ /* 0x010fc80000000100 */
[C---:B------:R-:W-:Y:S01]  /*3800*/  FMUL R8, R7.reuse, R7 ;  /* 0x0000000707087220 */ /* 0x040fe20000400000 */
[----:B---3--:R-:W-:-:S03]  /*3810*/  FFMA R4, R7, R11, R4 ;  /* 0x0000000b07047223 */ /* 0x008fc60000000004 */
[----:B------:R-:W-:-:S04]  /*3820*/  FMUL R5, R5, R8 ;  /* 0x0000000805057220 */ /* 0x000fc80000400000 */
[----:B--2---:R-:W-:Y:S01]  /*3830*/  FFMA R13, R5, R11, R6 ;  /* 0x0000000b050d7223 */ /* 0x004fe20000000006 */
[----:B------:R-:W-:-:S03]  /*3840*/  IMAD.MOV.U32 R5, RZ, RZ, R95 ;  /* 0x000000ffff057224 */ /* 0x000fc600078e005f */
[----:B------:R-:W-:-:S07]  /*3850*/  FADD R0, R0, R13 ;  /* 0x0000000d00007221 */ /* 0x000fce0000000000 */
.L_x_5139:
[----:B------:R-:W-:Y:S05]  /*3860*/  BSYNC.RECONVERGENT B2 ;  /* 0x0000000000027941 */ /* 0x000fea0003800200 */
.L_x_5138:
[----:B------:R-:W-:-:S03]  /*3870*/  UMOV UR4, 0xffffffff ;  /* 0xffffffff00047882 */ /* 0x000fc60000000000 */
[----:B------:R-:W-:Y:S05]  /*3880*/  BRA.DIV UR4, `(.L_x_5142) ;  /* 0x0000001a044c7947 */ /* 0x000fea000b800000 */
[----:B----4-:R0:W4:Y:S04]  /*3890*/  SHFL.DOWN PT, R7, R4, 0x1, 0x1f ;  /* 0x08201f0004077f89 */ /* 0x01012800000e0000 */
[----:B--2---:R0:W2:Y:S04]  /*38a0*/  SHFL.DOWN PT, R6, R0, 0x1, 0x1f ;  /* 0x08201f0000067f89 */ /* 0x0040a800000e0000 */
[----:B------:R0:W0:Y:S02]  /*38b0*/  SHFL.DOWN PT, R14, R5, 0x1, 0x1f ;  /* 0x08201f00050e7f89 */ /* 0x00002400000e0000 */
.L_x_5178:
        /* <DEDUP_REMOVED lines=17> */
.L_x_5146:
[----:B------:R-:W-:Y:S05]  /*39d0*/  BSYNC.RECONVERGENT B3 ;  /* 0x0000000000037941 */ /* 0x000fea0003800200 */
.L_x_5145:
[----:B----4-:R-:W-:-:S04]  /*39e0*/  FADD R7, -R4, R7 ;  /* 0x0000000704077221 */ /* 0x010fc80000000100 */
[C---:B------:R-:W-:Y:S01]  /*39f0*/  FMUL R8, R7.reuse, R7 ;  /* 0x0000000707087220 */ /* 0x040fe20000400000 */
[----:B---3--:R-:W-:-:S03]  /*3a00*/  FFMA R4, R7, R11, R4 ;  /* 0x0000000b07047223 */ /* 0x008fc60000000004 */
[----:B------:R-:W-:-:S04]  /*3a10*/  FMUL R5, R5, R8 ;  /* 0x0000000805057220 */ /* 0x000fc80000400000 */
[----:B--2---:R-:W-:Y:S01]  /*3a20*/  FFMA R13, R5, R11, R6 ;  /* 0x0000000b050d7223 */ /* 0x004fe20000000006 */
[----:B------:R-:W-:-:S03]  /*3a30*/  MOV R5, R95 ;  /* 0x0000005f00057202 */ /* 0x000fc60000000f00 */
[----:B------:R-:W-:-:S07]  /*3a40*/  FADD R0, R0, R13 ;  /* 0x0000000d00007221 */ /* 0x000fce0000000000 */
.L_x_5144:
[----:B------:R-:W-:Y:S05]  /*3a50*/  BSYNC.RECONVERGENT B2 ;  /* 0x0000000000027941 */ /* 0x000fea0003800200 */
.L_x_5143:
[----:B--2---:R-:W0:Y:S01]  /*3a60*/  S2R R6, SR_TID.X ;  /* 0x0000000000067919 */ /* 0x004e220000002100 */
[----:B------:R-:W-:Y:S01]  /*3a70*/  UMOV UR4, 0xffffffff ;  /* 0xffffffff00047882 */ /* 0x000fe20000000000 */
[----:B0-----:R-:W-:-:S05]  /*3a80*/  IMAD.SHL.U32 R6, R6, 0x2, RZ ;  /* 0x0000000206067824 */ /* 0x001fca00078e00ff */
[----:B------:R-:W-:-:S04]  /*3a90*/  IADD3 R94, PT, PT, R6, 0x300, RZ ;  /* 0x00000300065e7810 */ /* 0x000fc80007ffe0ff */
[----:B------:R-:W-:-:S04]  /*3aa0*/  ISETP.GE.U32.AND P0, PT, R94, UR40, PT ;  /* 0x000000285e007c0c */ /* 0x000fc8000bf06070 */
[----:B------:R-:W-:Y:S01]  /*3ab0*/  ISETP.GE.AND.EX P0, PT, RZ, UR41, PT, P0 ;  /* 0x00000029ff007c0c */ /* 0x000fe2000bf06300 */
[----:B------:R-:W-:-:S12]  /*3ac0*/  BRA.DIV UR4, `(.L_x_5147) ;  /* 0x0000001a04187947 */ /* 0x000fd8000b800000 */
[----:B-1-3--:R-:W0:Y:S04]  /*3ad0*/  SHFL.IDX PT, R4, R4, RZ, 0x1f ;  /* 0x00001fff04047589 */ /* 0x00ae2800000e0000 */
[----:B------:R-:W1:Y:S04]  /*3ae0*/  SHFL.IDX PT, R0, R0, RZ, 0x1f ;  /* 0x00001fff00007589 */ /* 0x000e6800000e0000 */
[----:B------:R2:W3:Y:S02]  /*3af0*/  SHFL.IDX PT, R14, R5, RZ, 0x1f ;  /* 0x00001fff050e7589 */ /* 0x0004e400000e0000 */
.L_x_5183:
        /* <DEDUP_REMOVED lines=8> */
[----:B------:R-:W-:Y:S01]  /*3b80*/  IMAD.MOV.U32 R8, RZ, RZ, R0 ;  /* 0x000000ffff087224 */ /* 0x000fe200078e0000 */
[----:B------:R-:W-:-:S07]  /*3b90*/  MOV R92, 0x3bb0 ;  /* 0x00003bb0005c7802 */ /* 0x000fce0000000f00 */
[----:B0----5:R-:W-:Y:S05]  /*3ba0*/  CALL.REL.NOINC `($__internal_53_$__cuda_sm3x_div_rn_noftz_f32_slowpath) ;  /* 0x00000018003c7944 */ /* 0x021fea0003c00000 */
[----:B------:R-:W-:-:S07]  /*3bb0*/  MOV R5, R11 ;  /* 0x0000000b00057202 */ /* 0x000fce0000000f00 */
.L_x_5148:
[----:B------:R-:W1:Y:S01]  /*3bc0*/  F2F.F32.F64 R0, UR36 ;  /* 0x0000002400007d10 */ /* 0x000e620008301000 */
[----:B------:R-:W-:Y:S01]  /*3bd0*/  FMNMX R5, RZ, R5, !PT ;  /* 0x00000005ff057209 */ /* 0x000fe20007800000 */
[----:B------:R-:W2:Y:S01]  /*3be0*/  LDC.64 R14, c[0x0][0x3a8] ;  /* 0x0000ea00ff0e7b82 */ /* 0x000ea20000000a00 */
[----:B------:R-:W-:Y:S02]  /*3bf0*/  IMAD.MOV.U32 R7, RZ, RZ, RZ ;  /* 0x000000ffff077224 */ /* 0x000fe400078e00ff */
[--C-:B0-----:R-:W-:Y:S01]  /*3c00*/  FADD R11, R3, -R4.reuse ;  /* 0x80000004030b7221 */ /* 0x101fe20000000000 */
        /* <DEDUP_REMOVED lines=11> */
[----:B------:R-:W-:Y:S01]  /*3cc0*/  SHF.R.S32.HI R5, RZ, 0x1f, R70 ;  /* 0x0000001fff057819 */ /* 0x000fe20000011446 */
        /* <DEDUP_REMOVED lines=9> */
[----:B--2---:R-:W-:-:S02]  /*3d60*/  IMAD R5, R5, R14, RZ ;  /* 0x0000000e05057224 */ /* 0x004fc400078e02ff */
[----:B------:R-:W-:Y:S01]  /*3d70*/  FADD R87, R87, -R4 ;  /* 0x8000000457577221 */ /* 0x000fe20000000000 */
[----:B------:R-:W-:-:S04]  /*3d80*/  IMAD.WIDE.U32 R12, R70, R14, R6 ;  /* 0x0000000e460c7225 */ /* 0x000fc800078e0006 */
[--C-:B------:R-:W-:Y:S01]  /*3d90*/  FADD R7, R2, -R4.reuse ;  /* 0x8000000402077221 */ /* 0x100fe20000000000 */
[--C-:B------:R-:W-:Y:S01]  /*3da0*/  FADD R111, R88, -R4.reuse ;  /* 0x80000004586f7221 */ /* 0x100fe20000000000 */
[----:B------:R-:W0:Y:S01]  /*3db0*/  LDC.64 R2, c[0x0][0x3a0] ;  /* 0x0000e800ff027b82 */ /* 0x000e220000000a00 */
[----:B------:R-:W-:Y:S02]  /*3dc0*/  IMAD R5, R70, R15, R5 ;  /* 0x0000000f46057224 */ /* 0x000fe400078e0205 */
[----:B------:R-:W-:Y:S01]  /*3dd0*/  @!P1 FMUL R0, R0, 16777216 ;  /* 0x4b80000000009820 */ /* 0x000fe20000400000 */
[----:B------:R-:W-:Y:S01]  /*3de0*/  IADD3 R14, P2, PT, R12, 0x40, RZ ;  /* 0x000000400c0e7810 */ /* 0x000fe20007f5e0ff */
[--C-:B------:R-:W-:Y:S01]  /*3df0*/  FADD R15, R64, -R4.reuse ;  /* 0x80000004400f7221 */ /* 0x100fe20000000000 */
[----:B------:R-:W-:Y:S01]  /*3e00*/  FADD R89, R89, -R4 ;  /* 0x8000000459597221 */ /* 0x000fe20000000000 */
[----:B------:R-:W-:Y:S01]  /*3e10*/  IADD3 R5, PT, PT, R13, R5, RZ ;  /* 0x000000050d057210 */ /* 0x000fe20007ffe0ff */
[----:B------:R-:W-:Y:S01]  /*3e20*/  BSSY.RECONVERGENT B0, `(.L_x_5149) ;  /* 0x00000be000007945 */ /* 0x000fe20003800200 */
[----:B------:R-:W1:Y:S01]  /*3e30*/  MUFU.RSQ R0, R0 ;  /* 0x0000000000007308 */ /* 0x000e620000001400 */
[----:B------:R-:W-:-:S02]  /*3e40*/  R2UR UR4, R90 ;  /* 0x000000005a0472ca */ /* 0x000fc400000e0000 */
[----:B------:R-:W-:Y:S01]  /*3e50*/  IMAD.X R113, RZ, RZ, R5, P2 ;  /* 0x000000ffff717224 */ /* 0x000fe200010e0605 */
[C---:B------:R-:W-:Y:S02]  /*3e60*/  R2UR UR5, R91.reuse ;  /* 0x000000005b0572ca */ /* 0x040fe400000e0000 */
[----:B------:R-:W-:Y:S02]  /*3e70*/  R2UR UR6, R90 ;  /* 0x000000005a0672ca */ /* 0x000fe400000e0000 */
[----:B------:R-:W-:Y:S01]  /*3e80*/  R2UR UR7, R91 ;  /* 0x000000005b0772ca */ /* 0x000fe200000e0000 */
[----:B-1----:R-:W-:Y:S01]  /*3e90*/  @!P1 FMUL R0, R0, 4096 ;  /* 0x4580000000009820 */ /* 0x002fe20000400000 */
[----:B------:R-:W-:-:S03]  /*3ea0*/  LEA.HI R66, P1, R5, R12, RZ, 0x1 ;  /* 0x0000000c05427211 */ /* 0x000fc600078308ff */
[C---:B------:R-:W-:Y:S01]  /*3eb0*/  FMUL R4, R0.reuse, R11 ;  /* 0x0000000b00047220 */ /* 0x040fe20000400000 */
[C---:B------:R-:W-:Y:S01]  /*3ec0*/  FMUL R11, R0.reuse, R15 ;  /* 0x0000000f000b7220 */ /* 0x040fe20000400000 */
[----:B------:R-:W-:Y:S01]  /*3ed0*/  IADD3.X R15, PT, PT, RZ, R5, RZ, P1, !PT ;  /* 0x00000005ff0f7210 */ /* 0x000fe20000ffe4ff */
[C---:B------:R-:W-:Y:S01]  /*3ee0*/  FMUL R8, R0.reuse, R65 ;  /* 0x0000004100087220 */ /* 0x040fe20000400000 */
[----:B------:R-:W-:Y:S01]  /*3ef0*/  LEA.HI R65, P1, R113, R14, RZ, 0x1 ;  /* 0x0000000e71417211 */ /* 0x000fe200078308ff */
[----:B------:R-:W-:Y:S01]  /*3f00*/  FMUL R80, R0, R77 ;  /* 0x0000004d00507220 */ /* 0x000fe20000400000 */
[C---:B------:R-:W-:Y:S01]  /*3f10*/  SHF.L.U64.HI R64, R66.reuse, 0x2, R15 ;  /* 0x0000000242407819 */ /* 0x040fe2000001020f */
[----:B------:R-:W-:Y:S01]  /*3f20*/  IMAD.SHL.U32 R15, R66, 0x4, RZ ;  /* 0x00000004420f7824 */ /* 0x000fe200078e00ff */
[----:B------:R-:W-:Y:S01]  /*3f30*/  IADD3.X R100, PT, PT, RZ, R113, RZ, P1, !PT ;  /* 0x00000071ff647210 */ /* 0x000fe20000ffe4ff */
[----:B------:R-:W-:Y:S01]  /*3f40*/  FMUL R78, R0, R75 ;  /* 0x0000004b004e7220 */ /* 0x000fe20000400000 */
[----:B------:R-:W-:Y:S01]  /*3f50*/  IADD3 R77, P1, PT, R12, 0x80, RZ ;  /* 0x000000800c4d7810 */ /* 0x000fe20007f3e0ff */
[C---:B------:R-:W-:Y:S01]  /*3f60*/  FMUL R76, R0.reuse, R69 ;  /* 0x00000045004c7220 */ /* 0x040fe20000400000 */
[----:B------:R-:W-:Y:S01]  /*3f70*/  LOP3.LUT R15, R15, 0xfffffff8, RZ, 0xc0, !PT ;  /* 0xfffffff80f0f7812 */ /* 0x000fe200078ec0ff */
[C---:B------:R-:W-:Y:S01]  /*3f80*/  FMUL R7, R0.reuse, R7 ;  /* 0x0000000700077220 */ /* 0x040fe20000400000 */
[C---:B------:R-:W-:Y:S01]  /*3f90*/  SHF.L.U64.HI R100, R65.reuse, 0x2, R100 ;  /* 0x0000000241647819 */ /* 0x040fe20000010264 */
[----:B------:R-:W-:Y:S01]  /*3fa0*/  IMAD.SHL.U32 R65, R65, 0x4, RZ ;  /* 0x0000000441417824 */ /* 0x000fe200078e00ff */
[----:B------:R-:W-:Y:S01]  /*3fb0*/  IADD3.X R98, PT, PT, RZ, R5, RZ, P1, !PT ;  /* 0x00000005ff627210 */ /* 0x000fe20000ffe4ff */
[----:B-----5:R-:W-:Y:S01]  /*3fc0*/  FFMA R69, R19, R8, R43 ;  /* 0x0000000813457223 */ /* 0x020fe2000000002b */
[-C--:B0-----:R-:W-:Y:S01]  /*3fd0*/  IADD3 R14, P1, PT, R15, R2.reuse, RZ ;  /* 0x000000020f0e7210 */ /* 0x081fe20007f3e0ff */
[----:B------:R-:W-:Y:S01]  /*3fe0*/  FMUL R74, R0, R67 ;  /* 0x00000043004a7220 */ /* 0x000fe20000400000 */
[----:B------:R-:W-:Y:S01]  /*3ff0*/  LOP3.LUT R65, R65, 0xfffffff8, RZ, 0xc0, !PT ;  /* 0xfffffff841417812 */ /* 0x000fe200078ec0ff */
[----:B------:R-:W-:Y:S01]  /*4000*/  FFMA R66, R16, R7, R40 ;  /* 0x0000000710427223 */ /* 0x000fe20000000028 */
[----:B------:R-:W-:Y:S01]  /*4010*/  IADD3 R75, P2, PT, R12, 0xc0, RZ ;  /* 0x000000c00c4b7810 */ /* 0x000fe20007f5e0ff */
[----:B------:R-:W-:Y:S01]  /*4020*/  IMAD.X R15, R64, 0x1, R3, P1 ;  /* 0x00000001400f7824 */ /* 0x000fe200008e0603 */
[----:B------:R-:W-:Y:S01]  /*4030*/  IADD3 R64, P1, PT, R65, R2, RZ ;  /* 0x0000000241407210 */ /* 0x000fe20007f3e0ff */
[----:B------:R-:W-:Y:S01]  /*4040*/  FFMA R67, R17, R4, R41 ;  /* 0x0000000411437223 */ /* 0x000fe20000000029 */
[----:B------:R-:W-:Y:S01]  /*4050*/  IADD3.X R96, PT, PT, RZ, R5, RZ, P2, !PT ;  /* 0x00000005ff607210 */ /* 0x000fe200017fe4ff */
[----:B------:R-:W-:Y:S01]  /*4060*/  FFMA R68, R18, R11, R42 ;  /* 0x0000000b12447223 */ /* 0x000fe2000000002a */
[----:B------:R-:W-:Y:S01]  /*4070*/  IADD3.X R65, PT, PT, R100, R3, RZ, P1, !PT ;  /* 0x0000000364417210 */ /* 0x000fe20000ffe4ff */
[----:B------:R-:W-:Y:S01]  /*4080*/  FMUL R93, R0, R93 ;  /* 0x0000005d005d7220 */ /* 0x000fe20000400000 */
[----:B------:R-:W-:Y:S01]  /*4090*/  LEA.HI R8, P1, R96, R75, RZ, 0x1 ;  /* 0x0000004b60087211 */ /* 0x000fe200078308ff */
[----:B------:R0:W-:Y:S01]  /*40a0*/  STG.E.64 desc[UR4][R14.64], R66 ;  /* 0x000000420e007986 */ /* 0x0001e2000c101b04 */
[----:B------:R-:W-:Y:S01]  /*40b0*/  LEA.HI R77, P2, R98, R77, RZ, 0x1 ;  /* 0x0000004d624d7211 */ /* 0x000fe200078508ff */
[C---:B------:R-:W-:Y:S01]  /*40c0*/  FMUL R95, R0.reuse, R95 ;  /* 0x0000005f005f7220 */ /* 0x040fe20000400000 */
[C---:B------:R-:W-:Y:S01]  /*40d0*/  FMUL R97, R0.reuse, R97 ;  /* 0x0000006100617220 */ /* 0x040fe20000400000 */
[----:B------:R-:W-:Y:S01]  /*40e0*/  IMAD.X R7, RZ, RZ, R96, P1 ;  /* 0x000000ffff077224 */ /* 0x000fe200008e0660 */
[----:B------:R-:W-:Y:S01]  /*40f0*/  SHF.L.U32 R4, R77, 0x2, RZ ;  /* 0x000000024d047819 */ /* 0x000fe200000006ff */
[----:B------:R1:W-:Y:S01]  /*4100*/  STG.E.64 desc[UR6][R64.64], R68 ;  /* 0x0000004440007986 */ /* 0x0003e2000c101b06 */
[----:B------:R-:W-:Y:S01]  /*4110*/  IADD3.X R98, PT, PT, RZ, R98, RZ, P2, !PT ;  /* 0x00000062ff627210 */ /* 0x000fe200017fe4ff */
[----:B------:R-:W-:Y:S01]  /*4120*/  FMUL R99, R0, R99 ;  /* 0x0000006300637220 */ /* 0x000fe20000400000 */
[----:B------:R-:W-:Y:S01]  /*4130*/  SHF.L.U64.HI R96, R8, 0x2, R7 ;  /* 0x0000000208607819 */ /* 0x000fe20000010207 */
[----:B------:R-:W-:Y:S01]  /*4140*/  FMUL R101, R0, R101 ;  /* 0x0000006500657220 */ /* 0x000fe20000400000 */
[----:B------:R-:W-:Y:S01]  /*4150*/  SHF.L.U32 R8, R8, 0x2, RZ ;  /* 0x0000000208087819 */ /* 0x000fe200000006ff */
[----:B------:R-:W-:Y:S01]  /*4160*/  FMUL R82, R0, R79 ;  /* 0x0000004f00527220 */ /* 0x000fe20000400000 */
[----:B------:R-:W-:Y:S01]  /*4170*/  IADD3 R7, P3, PT, R12, 0x140, RZ ;  /* 0x000001400c077810 */ /* 0x000fe20007f7e0ff */
[----:B0-----:R-:W-:Y:S01]  /*4180*/  FFMA R66, R20, R93, R44 ;  /* 0x0000005d14427223 */ /* 0x001fe2000000002c */
[----:B------:R-:W-:Y:S01]  /*4190*/  LOP3.LUT R15, R4, 0xfffffff8, RZ, 0xc0, !PT ;  /* 0xfffffff8040f7812 */ /* 0x000fe200078ec0ff */
[----:B------:R-:W-:Y:S01]  /*41a0*/  FFMA R67, R21, R74, R45 ;  /* 0x0000004a15437223 */ /* 0x000fe2000000002d */
[----:B------:R-:W-:Y:S01]  /*41b0*/  IADD3 R4, P2, PT, R12, 0x100, RZ ;  /* 0x000001000c047810 */ /* 0x000fe20007f5e0ff */
[----:B------:R-:W-:Y:S01]  /*41c0*/  FMUL R103, R0, R103 ;  /* 0x0000006700677220 */ /* 0x000fe20000400000 */
[----:B------:R-:W-:Y:S01]  /*41d0*/  SHF.L.U64.HI R98, R77, 0x2, R98 ;  /* 0x000000024d627819 */ /* 0x000fe20000010262 */
[----:B-1----:R-:W-:Y:S01]  /*41e0*/  FFMA R68, R22, R95, R46 ;  /* 0x0000005f16447223 */ /* 0x002fe2000000002e */
[----:B------:R-:W-:Y:S01]  /*41f0*/  LOP3.LUT R65, R8, 0xfffffff8, RZ, 0xc0, !PT ;  /* 0xfffffff808417812 */ /* 0x000fe200078ec0ff */
[--C-:B------:R-:W-:Y:S01]  /*4200*/  IMAD.X R11, RZ, RZ, R5.reuse, P2 ;  /* 0x000000ffff0b7224 */ /* 0x100fe200010e0605 */
[-C--:B------:R-:W-:Y:S01]  /*4210*/  IADD3 R14, P1, PT, R15, R2.reuse, RZ ;  /* 0x000000020f0e7210 */ /* 0x080fe20007f3e0ff */
[----:B------:R-:W-:Y:S01]  /*4220*/  IMAD.X R8, RZ, RZ, R5, P3 ;  /* 0x000000ffff087224 */ /* 0x000fe200018e0605 */
[----:B------:R-:W-:Y:S01]  /*4230*/  IADD3 R64, P2, PT, R65, R2, RZ ;  /* 0x0000000241407210 */ /* 0x000fe20007f5e0ff */
[----:B------:R-:W-:Y:S01]  /*4240*/  FFMA R69, R23, R76, R47 ;  /* 0x0000004c17457223 */ /* 0x000fe2000000002f */
[----:B------:R-:W-:Y:S01]  /*4250*/  IADD3.X R15, PT, PT, R98, R3, RZ, P1, !PT ;  /* 0x00000003620f7210 */ /* 0x000fe20000ffe4ff */
[C---:B------:R-:W-:Y:S01]  /*4260*/  FMUL R84, R0.reuse, R81 ;  /* 0x0000005100547220 */ /* 0x040fe20000400000 */
[----:B------:R-:W-:Y:S01]  /*4270*/  LEA.HI R4, P1, R11, R4, RZ, 0x1 ;  /* 0x000000040b047211 */ /* 0x000fe200078308ff */
[----:B------:R-:W-:Y:S01]  /*4280*/  FMUL R105, R0, R105 ;  /* 0x0000006900697220 */ /* 0x000fe20000400000 */
[----:B------:R-:W-:Y:S01]  /*4290*/  IADD3.X R65, PT, PT, R96, R3, RZ, P2, !PT ;  /* 0x0000000360417210 */ /* 0x000fe200017fe4ff */
[----:B------:R0:W-:Y:S01]  /*42a0*/  STG.E.64 desc[UR4][R14.64], R66 ;  /* 0x000000420e007986 */ /* 0x0001e2000c101b04 */
[----:B------:R-:W-:Y:S01]  /*42b0*/  LEA.HI R7, P2, R8, R7, RZ, 0x1 ;  /* 0x0000000708077211 */ /* 0x000fe200078508ff */
[----:B------:R-:W-:Y:S01]  /*42c0*/  FMUL R86, R0, R83 ;  /* 0x0000005300567220 */ /* 0x000fe20000400000 */
[----:B------:R-:W-:Y:S01]  /*42d0*/  IADD3.X R11, PT, PT, RZ, R11, RZ, P1, !PT ;  /* 0x0000000bff0b7210 */ /* 0x000fe20000ffe4ff */
[----:B------:R1:W-:Y:S01]  /*42e0*/  STG.E.64 desc[UR6][R64.64], R68 ;  /* 0x0000004440007986 */ /* 0x0003e2000c101b06 */
[----:B------:R-:W-:Y:S01]  /*42f0*/  IADD3 R74, P1, PT, R12, 0x180, RZ ;  /* 0x000001800c4a7810 */ /* 0x000fe20007f3e0ff */
[C---:B------:R-:W-:Y:S01]  /*4300*/  FMUL R107, R0.reuse, R107 ;  /* 0x0000006b006b7220 */ /* 0x040fe20000400000 */
[----:B------:R-:W-:Y:S01]  /*4310*/  IADD3.X R8, PT, PT, RZ, R8, RZ, P2, !PT ;  /* 0x00000008ff087210 */ /* 0x000fe200017fe4ff */
[----:B------:R-:W-:Y:S01]  /*4320*/  FMUL R88, R0, R85 ;  /* 0x0000005500587220 */ /* 0x000fe20000400000 */
[----:B------:R-:W-:Y:S01]  /*4330*/  SHF.L.U64.HI R76, R4, 0x2, R11 ;  /* 0x00000002044c7819 */ /* 0x000fe2000001020b */
[C---:B------:R-:W-:Y:S01]  /*4340*/  FMUL R109, R0.reuse, R109 ;  /* 0x0000006d006d7220 */ /* 0x040fe20000400000 */
[----:B------:R-:W-:Y:S01]  /*4350*/  IADD3.X R11, PT, PT, RZ, R5, RZ, P1, !PT ;  /* 0x00000005ff0b7210 */ /* 0x000fe20000ffe4ff */
[----:B------:R-:W-:Y:S01]  /*4360*/  FMUL R92, R0, R87 ;  /* 0x00000057005c7220 */ /* 0x000fe20000400000 */
[----:B------:R-:W-:Y:S01]  /*4370*/  SHF.L.U64.HI R8, R7, 0x2, R8 ;  /* 0x0000000207087819 */ /* 0x000fe20000010208 */
[----:B0-----:R-:W-:Y:S01]  /*4380*/  IMAD.SHL.U32 R15, R4, 0x4, RZ ;  /* 0x00000004040f7824 */ /* 0x001fe200078e00ff */
[----:B------:R-:W-:Y:S01]  /*4390*/  IADD3 R4, P2, PT, R12, 0x1c0, RZ ;  /* 0x000001c00c047810 */ /* 0x000fe20007f5e0ff */
[----:B------:R-:W-:Y:S01]  /*43a0*/  FFMA R67, R25, R78, R49 ;  /* 0x0000004e19437223 */ /* 0x000fe20000000031 */
[----:B------:R-:W-:Y:S01]  /*43b0*/  LEA.HI R74, P3, R11, R74, RZ, 0x1 ;  /* 0x0000004a0b4a7211 */ /* 0x000fe200078708ff */
[----:B------:R-:W-:Y:S01]  /*43c0*/  FFMA R66, R24, R97, R48 ;  /* 0x0000006118427223 */ /* 0x000fe20000000030 */
[----:B------:R-:W-:Y:S01]  /*43d0*/  LOP3.LUT R15, R15, 0xfffffff8, RZ, 0xc0, !PT ;  /* 0xfffffff80f0f7812 */ /* 0x000fe200078ec0ff */
[----:B-1----:R-:W-:Y:S01]  /*43e0*/  FFMA R68, R26, R99, R50 ;  /* 0x000000631a447223 */ /* 0x002fe20000000032 */
[----:B------:R-:W-:Y:S01]  /*43f0*/  SHF.L.U32 R65, R7, 0x2, RZ ;  /* 0x0000000207417819 */ /* 0x000fe200000006ff */
[----:B------:R-:W-:Y:S01]  /*4400*/  IMAD.X R7, RZ, RZ, R5, P2 ;  /* 0x000000ffff077224 */ /* 0x000fe200010e0605 */
[----:B------:R-:W-:Y:S01]  /*4410*/  IADD3 R14, P1, PT, R15, R2, RZ ;  /* 0x000000020f0e7210 */ /* 0x000fe20007f3e0ff */
[----:B------:R-:W-:Y:S01]  /*4420*/  IMAD.X R11, RZ, RZ, R11, P3 ;  /* 0x000000ffff0b7224 */ /* 0x000fe200018e060b */
[----:B------:R-:W-:Y:S01]  /*4430*/  LOP3.LUT R65, R65, 0xfffffff8, RZ, 0xc0, !PT ;  /* 0xfffffff841417812 */ /* 0x000fe200078ec0ff */
[----:B------:R-:W-:Y:S01]  /*4440*/  FFMA R69, R27, R80, R51 ;  /* 0x000000501b457223 */ /* 0x000fe20000000033 */
[----:B------:R-:W-:Y:S01]  /*4450*/  IADD3.X R15, PT, PT, R76, R3, RZ, P1, !PT ;  /* 0x000000034c0f7210 */ /* 0x000fe20000ffe4ff */
[C---:B------:R-:W-:Y:S01]  /*4460*/  FMUL R111, R0.reuse, R111 ;  /* 0x0000006f006f7220 */ /* 0x040fe20000400000 */
[----:B------:R-:W-:Y:S01]  /*4470*/  LEA.HI R4, P1, R7, R4, RZ, 0x1 ;  /* 0x0000000407047211 */ /* 0x000fe200078308ff */
[----:B------:R-:W-:Y:S01]  /*4480*/  FMUL R0, R0, R89 ;  /* 0x0000005900007220 */ /* 0x000fe20000400000 */
[----:B------:R-:W-:Y:S01]  /*4490*/  IADD3 R64, P2, PT, R65, R2, RZ ;  /* 0x0000000241407210 */ /* 0x000fe20007f5e0ff */
[----:B------:R0:W-:Y:S01]  /*44a0*/  STG.E.64 desc[UR4][R14.64], R66 ;  /* 0x000000420e007986 */ /* 0x0001e2000c101b04 */
[----:B------:R-:W-:Y:S01]  /*44b0*/  IADD3.X R7, PT, PT, RZ, R7, RZ, P1, !PT ;  /* 0x00000007ff077210 */ /* 0x000fe20000ffe4ff */
[----:B------:R-:W-:Y:S01]  /*44c0*/  FFMA R75, R37, R92, R61 ;  /* 0x0000005c254b7223 */ /* 0x000fe2000000003d */
[----:B------:R-:W-:-:S02]  /*44d0*/  SHF.L.U64.HI R78, R74, 0x2, R11 ;  /* 0x000000024a4e7819 */ /* 0x000fc4000001020b */
[----:B------:R-:W-:Y:S02]  /*44e0*/  IADD3 R11, P1, PT, R12, 0x200, RZ ;  /* 0x000002000c0b7810 */ /* 0x000fe40007f3e0ff */
[----:B------:R-:W-:Y:S02]  /*44f0*/  IADD3.X R65, PT, PT, R8, R3, RZ, P2, !PT ;  /* 0x0000000308417210 */ /* 0x000fe400017fe4ff */
[----:B------:R-:W-:Y:S02]  /*4500*/  SHF.L.U32 R74, R74, 0x2, RZ ;  /* 0x000000024a4a7819 */ /* 0x000fe400000006ff */
[C---:B------:R-:W-:Y:S01]  /*4510*/  SHF.L.U64.HI R8, R4.reuse, 0x2, R7 ;  /* 0x0000000204087819 */ /* 0x040fe20000010207 */
[----:B------:R-:W-:Y:S01]  /*4520*/  IMAD.SHL.U32 R4, R4, 0x4, RZ ;  /* 0x0000000404047824 */ /* 0x000fe200078e00ff */
[----:B------:R-:W-:Y:S01]  /*4530*/  IADD3.X R76, PT, PT, RZ, R5, RZ, P1, !PT ;  /* 0x00000005ff4c7210 */ /* 0x000fe20000ffe4ff */
[----:B------:R1:W-:Y:S01]  /*4540*/  STG.E.64 desc[UR6][R64.64], R68 ;  /* 0x0000004440007986 */ /* 0x0003e2000c101b06 */
[----:B0-----:R-:W-:Y:S01]  /*4550*/  LOP3.LUT R15, R74, 0xfffffff8, RZ, 0xc0, !PT ;  /* 0xfffffff84a0f7812 */ /* 0x001fe200078ec0ff */
[----:B------:R-:W-:Y:S01]  /*4560*/  FFMA R66, R28, R101, R52 ;  /* 0x000000651c427223 */ /* 0x000fe20000000034 */
[----:B------:R-:W-:Y:S01]  /*4570*/  LEA.HI R11, P3, R76, R11, RZ, 0x1 ;  /* 0x0000000b4c0b7211 */ /* 0x000fe200078708ff */
[----:B------:R-:W-:Y:S01]  /*4580*/  FFMA R67, R29, R82, R53 ;  /* 0x000000521d437223 */ /* 0x000fe20000000035 */
[----:B------:R-:W-:-:S02]  /*4590*/  IADD3 R14, P1, PT, R15, R2, RZ ;  /* 0x000000020f0e7210 */ /* 0x000fc40007f3e0ff */
[----:B------:R-:W-:Y:S02]  /*45a0*/  IADD3.X R76, PT, PT, RZ, R76, RZ, P3, !PT ;  /* 0x0000004cff4c7210 */ /* 0x000fe40001ffe4ff */
[----:B------:R-:W-:Y:S02]  /*45b0*/  IADD3.X R15, PT, PT, R78, R3, RZ, P1, !PT ;  /* 0x000000034e0f7210 */ /* 0x000fe40000ffe4ff */
[C---:B------:R-:W-:Y:S01]  /*45c0*/  SHF.L.U64.HI R76, R11.reuse, 0x2, R76 ;  /* 0x000000020b4c7819 */ /* 0x040fe2000001024c */
[----:B------:R-:W-:Y:S01]  /*45d0*/  IMAD.SHL.U32 R11, R11, 0x4, RZ ;  /* 0x000000040b0b7824 */ /* 0x000fe200078e00ff */
[----:B-1----:R-:W-:Y:S01]  /*45e0*/  LOP3.LUT R65, R4, 0xfffffff8, RZ, 0xc0, !PT ;  /* 0xfffffff804417812 */ /* 0x002fe200078ec0ff */
[----:B------:R0:W-:Y:S01]  /*45f0*/  STG.E.64 desc[UR4][R14.64], R66 ;  /* 0x000000420e007986 */ /* 0x0001e2000c101b04 */
[----:B------:R-:W-:Y:S01]  /*4600*/  IADD3 R4, P1, PT, R12, 0x240, RZ ;  /* 0x000002400c047810 */ /* 0x000fe20007f3e0ff */
[----:B------:R-:W-:Y:S01]  /*4610*/  FFMA R68, R30, R103, R54 ;  /* 0x000000671e447223 */ /* 0x000fe20000000036 */
[----:B------:R-:W-:Y:S01]  /*4620*/  IADD3 R64, P2, PT, R65, R2, RZ ;  /* 0x0000000241407210 */ /* 0x000fe20007f5e0ff */
[----:B------:R-:W-:Y:S01]  /*4630*/  FFMA R69, R31, R84, R55 ;  /* 0x000000541f457223 */ /* 0x000fe20000000037 */
[----:B------:R-:W-:-:S03]  /*4640*/  IADD3.X R7, PT, PT, RZ, R5, RZ, P1, !PT ;  /* 0x00000005ff077210 */ /* 0x000fc60000ffe4ff */
[----:B------:R-:W-:Y:S01]  /*4650*/  IMAD.X R65, R8, 0x1, R3, P2 ;  /* 0x0000000108417824 */ /* 0x000fe200010e0603 */
[----:B------:R-:W-:Y:S02]  /*4660*/  IADD3 R8, P2, PT, R12, 0x280, RZ ;  /* 0x000002800c087810 */ /* 0x000fe40007f5e0ff */
[----:B------:R-:W-:Y:S02]  /*4670*/  LEA.HI R4, P1, R7, R4, RZ, 0x1 ;  /* 0x0000000407047211 */ /* 0x000fe400078308ff */
[----:B------:R1:W-:Y:S01]  /*4680*/  STG.E.64 desc[UR6][R64.64], R68 ;  /* 0x0000004440007986 */ /* 0x0003e2000c101b06 */
[----:B0-----:R-:W-:Y:S01]  /*4690*/  LOP3.LUT R67, R11, 0xfffffff8, RZ, 0xc0, !PT ;  /* 0xfffffff80b437812 */ /* 0x001fe200078ec0ff */
[----:B------:R-:W-:Y:S01]  /*46a0*/  FFMA R66, R32, R105, R56 ;  /* 0x0000006920427223 */ /* 0x000fe20000000038 */
[----:B------:R-:W-:Y:S02]  /*46b0*/  IADD3.X R11, PT, PT, RZ, R5, RZ, P2, !PT ;  /* 0x00000005ff0b7210 */ /* 0x000fe400017fe4ff */
[----:B------:R-:W-:-:S02]  /*46c0*/  IADD3.X R15, PT, PT, RZ, R7, RZ, P1, !PT ;  /* 0x00000007ff0f7210 */ /* 0x000fc40000ffe4ff */
[----:B------:R-:W-:Y:S02]  /*46d0*/  LEA.HI R8, P2, R11, R8, RZ, 0x1 ;  /* 0x000000080b087211 */ /* 0x000fe400078508ff */
[----:B------:R-:W-:Y:S02]  /*46e0*/  IADD3 R7, P3, PT, R12, 0x2c0, RZ ;  /* 0x000002c00c077810 */ /* 0x000fe40007f7e0ff */
[----:B------:R-:W-:Y:S01]  /*46f0*/  IADD3 R14, P1, PT, R67, R2, RZ ;  /* 0x00000002430e7210 */ /* 0x000fe20007f3e0ff */
[----:B------:R-:W-:Y:S01]  /*4700*/  IMAD.X R11, RZ, RZ, R11, P2 ;  /* 0x000000ffff0b7224 */ /* 0x000fe200010e060b */
[C---:B------:R-:W-:Y:S01]  /*4710*/  SHF.L.U64.HI R74, R4.reuse, 0x2, R15 ;  /* 0x00000002044a7819 */ /* 0x040fe2000001020f */
[----:B-1----:R-:W-:Y:S01]  /*4720*/  IMAD.SHL.U32 R65, R4, 0x4, RZ ;  /* 0x0000000404417824 */ /* 0x002fe200078e00ff */
[----:B------:R-:W-:Y:S01]  /*4730*/  IADD3.X R4, PT, PT, RZ, R5, RZ, P3, !PT ;  /* 0x00000005ff047210 */ /* 0x000fe20001ffe4ff */
[----:B------:R-:W-:Y:S01]  /*4740*/  FFMA R67, R33, R86, R57 ;  /* 0x0000005621437223 */ /* 0x000fe20000000039 */
[----:B------:R-:W-:Y:S01]  /*4750*/  IADD3.X R15, PT, PT, R76, R3, RZ, P1, !PT ;  /* 0x000000034c0f7210 */ /* 0x000fe20000ffe4ff */
[----:B------:R-:W-:Y:S01]  /*4760*/  FFMA R68, R34, R107, R58 ;  /* 0x0000006b22447223 */ /* 0x000fe2000000003a */
[----:B------:R-:W-:Y:S01]  /*4770*/  LEA.HI R7, P3, R4, R7, RZ, 0x1 ;  /* 0x0000000704077211 */ /* 0x000fe200078708ff */
[----:B------:R-:W-:Y:S01]  /*4780*/  FFMA R69, R35, R88, R59 ;  /* 0x0000005823457223 */ /* 0x000fe2000000003b */
[C---:B------:R-:W-:Y:S01]  /*4790*/  SHF.L.U64.HI R76, R8.reuse, 0x2, R11 ;  /* 0x00000002084c7819 */ /* 0x040fe2000001020b */
[----:B------:R-:W-:Y:S01]  /*47a0*/  IMAD.SHL.U32 R8, R8, 0x4, RZ ;  /* 0x0000000408087824 */ /* 0x000fe200078e00ff */
[----:B------:R-:W-:Y:S01]  /*47b0*/  LOP3.LUT R65, R65, 0xfffffff8, RZ, 0xc0, !PT ;  /* 0xfffffff841417812 */ /* 0x000fe200078ec0ff */
[----:B------:R0:W-:Y:S01]  /*47c0*/  STG.E.64 desc[UR4][R14.64], R66 ;  /* 0x000000420e007986 */ /* 0x0001e2000c101b04 */
[----:B------:R-:W-:-:S02]  /*47d0*/  IADD3.X R4, PT, PT, RZ, R4, RZ, P3, !PT ;  /* 0x00000004ff047210 */ /* 0x000fc40001ffe4ff */
[----:B------:R-:W-:Y:S02]  /*47e0*/  IADD3 R64, P1, PT, R65, R2, RZ ;  /* 0x0000000241407210 */ /* 0x000fe40007f3e0ff */
[----:B------:R-:W-:Y:S02]  /*47f0*/  SHF.L.U64.HI R4, R7, 0x2, R4 ;  /* 0x0000000207047819 */ /* 0x000fe40000010204 */
[----:B------:R-:W-:Y:S01]  /*4800*/  IADD3.X R65, PT, PT, R74, R3, RZ, P1, !PT ;  /* 0x000000034a417210 */ /* 0x000fe20000ffe4ff */
[----:B------:R-:W-:-:S04]  /*4810*/  FFMA R74, R36, R109, R60 ;  /* 0x0000006d244a7223 */ /* 0x000fc8000000003c */
[----:B------:R1:W-:Y:S01]  /*4820*/  STG.E.64 desc[UR6][R64.64], R68 ;  /* 0x0000004440007986 */ /* 0x0003e2000c101b06 */
[----:B0-----:R-:W-:Y:S02]  /*4830*/  SHF.L.U32 R67, R7, 0x2, RZ ;  /* 0x0000000207437819 */ /* 0x001fe400000006ff */
[----:B------:R-:W-:Y:S02]  /*4840*/  LOP3.LUT R15, R8, 0xfffffff8, RZ, 0xc0, !PT ;  /* 0xfffffff8080f7812 */ /* 0x000fe400078ec0ff */
[----:B------:R-:W-:Y:S02]  /*4850*/  LOP3.LUT R67, R67, 0xfffffff8, RZ, 0xc0, !PT ;  /* 0xfffffff843437812 */ /* 0x000fe400078ec0ff */
[-C--:B------:R-:W-:Y:S02]  /*4860*/  IADD3 R14, P1, PT, R15, R2.reuse, RZ ;  /* 0x000000020f0e7210 */ /* 0x080fe40007f3e0ff */
[----:B------:R-:W-:Y:S02]  /*4870*/  IADD3 R66, P2, PT, R67, R2, RZ ;  /* 0x0000000243427210 */ /* 0x000fe40007f5e0ff */
[----:B------:R-:W-:Y:S01]  /*4880*/  IADD3 R7, PT, PT, R6, 0x340, RZ ;  /* 0x0000034006077810 */ /* 0x000fe20007ffe0ff */
[----:B------:R-:W-:-:S02]  /*4890*/  IMAD.X R15, R76, 0x1, R3, P1 ;  /* 0x000000014c0f7824 */ /* 0x000fc400008e0603 */
[----:B-1----:R-:W-:Y:S01]  /*48a0*/  FFMA R64, R38, R111, R62 ;  /* 0x0000006f26407223 */ /* 0x002fe2000000003e */
[----:B------:R-:W-:Y:S01]  /*48b0*/  IADD3.X R67, PT, PT, R4, R3, RZ, P2, !PT ;  /* 0x0000000304437210 */ /* 0x000fe200017fe4ff */
[----:B------:R-:W-:Y:S01]  /*48c0*/  FFMA R65, R39, R0, R63 ;  /* 0x0000000027417223 */ /* 0x000fe2000000003f */
[----:B------:R-:W-:Y:S01]  /*48d0*/  ISETP.GE.U32.AND P1, PT, R7, UR40, PT ;  /* 0x0000002807007c0c */ /* 0x000fe2000bf26070 */
[----:B------:R0:W-:Y:S03]  /*48e0*/  STG.E.64 desc[UR4][R14.64], R74 ;  /* 0x0000004a0e007986 */ /* 0x0001e6000c101b04 */
[----:B------:R-:W-:Y:S01]  /*48f0*/  ISETP.GE.AND.EX P1, PT, RZ, UR41, PT, P1 ;  /* 0x00000029ff007c0c */ /* 0x000fe2000bf26310 */
[----:B------:R0:W-:Y:S01]  /*4900*/  STG.E.64 desc[UR6][R66.64], R64 ;  /* 0x0000004042007986 */ /* 0x0001e2000c101b06 */
[----:B------:R-:W-:Y:S11]  /*4910*/  @P0 BRA `(.L_x_5150) ;  /* 0x0000000000380947 */ /* 0x000ff60003800000 */
[----:B------:R-:W-:Y:S02]  /*4920*/  IADD3 R0, P0, PT, R12, 0x300, RZ ;  /* 0x000003000c007810 */ /* 0x000fe40007f1e0ff */
[----:B------:R-:W-:Y:S02]  /*4930*/  R2UR UR4, R90 ;  /* 0x000000005a0472ca */ /* 0x000fe400000e0000 */
[----:B------:R-:W-:Y:S02]  /*4940*/  IADD3.X R11, PT, PT, RZ, R5, RZ, P0, !PT ;  /* 0x00000005ff0b7210 */ /* 0x000fe400007fe4ff */
[----:B------:R-:W-:Y:S02]  /*4950*/  R2UR UR5, R91 ;  /* 0x000000005b0572ca */ /* 0x000fe400000e0000 */
[----:B------:R-:W-:Y:S02]  /*4960*/  LEA.HI R0, P0, R11, R0, RZ, 0x1 ;  /* 0x000000000b007211 */ /* 0x000fe400078108ff */
[----:B0-----:R-:W-:-:S02]  /*4970*/  MOV R64, 0x7fc00000 ;  /* 0x7fc0000000407802 */ /* 0x001fc40000000f00 */
[----:B------:R-:W-:Y:S01]  /*4980*/  IADD3.X R11, PT, PT, RZ, R11, RZ, P0, !PT ;  /* 0x0000000bff0b7210 */ /* 0x000fe200007fe4ff */
[C---:B------:R-:W-:Y:S01]  /*4990*/  IMAD.SHL.U32 R15, R0.reuse, 0x4, RZ ;  /* 0x00000004000f7824 */ /* 0x040fe200078e00ff */
[----:B------:R-:W-:Y:S02]  /*49a0*/  MOV R65, 0x7fc00000 ;  /* 0x7fc0000000417802 */ /* 0x000fe40000000f00 */
[----:B------:R-:W-:Y:S02]  /*49b0*/  SHF.L.U64.HI R0, R0, 0x2, R11 ;  /* 0x0000000200007819 */ /* 0x000fe4000001020b */
[----:B------:R-:W-:-:S04]  /*49c0*/  LOP3.LUT R15, R15, 0xfffffff8, RZ, 0xc0, !PT ;  /* 0xfffffff80f0f7812 */ /* 0x000fc800078ec0ff */
[----:B------:R-:W-:-:S05]  /*49d0*/  IADD3 R14, P0, PT, R15, R2, RZ ;  /* 0x000000020f0e7210 */ /* 0x000fca0007f1e0ff */
[----:B------:R-:W-:-:S05]  /*49e0*/  IMAD.X R15, R0, 0x1, R3, P0 ;  /* 0x00000001000f7824 */ /* 0x000fca00000e0603 */
[----:B------:R1:W-:Y:S03]  /*49f0*/  STG.E.64 desc[UR4][R14.64], R64 ;  /* 0x000000400e007986 */ /* 0x0003e6000c101b04 */
.L_x_5150:
[----:B------:R-:W-:Y:S05]  /*4a00*/  BSYNC.RECONVERGENT B0 ;  /* 0x0000000000007941 */ /* 0x000fea0003800200 */
.L_x_5149:
[----:B------:R-:W-:Y:S04]  /*4a10*/  BSSY.RECONVERGENT B0, `(.L_x_5151) ;  /* 0x0000010000007945 */ /* 0x000fe80003800200 */
[----:B------:R-:W-:Y:S05]  /*4a20*/  @P1 BRA `(.L_x_5152) ;  /* 0x0000000000381947 */ /* 0x000fea0003800000 */
[----:B------:R-:W-:Y:S02]  /*4a30*/  IADD3 R0, P0, PT, R12, 0x340, RZ ;  /* 0x000003400c007810 */ /* 0x000fe40007f1e0ff */
[----:B------:R-:W-:Y:S02]  /*4a40*/  R2UR UR4, R90 ;  /* 0x000000005a0472ca */ /* 0x000fe400000e0000 */
[----:B------:R-:W-:Y:S02]  /*4a50*/  IADD3.X R11, PT, PT, RZ, R5, RZ, P0, !PT ;  /* 0x00000005ff0b7210 */ /* 0x000fe400007fe4ff */
[----:B------:R-:W-:Y:S02]  /*4a60*/  R2UR UR5, R91 ;  /* 0x000000005b0572ca */ /* 0x000fe400000e0000 */
[----:B------:R-:W-:Y:S02]  /*4a70*/  LEA.HI R0, P0, R11, R0, RZ, 0x1 ;  /* 0x000000000b007211 */ /* 0x000fe400078108ff */
[----:B------:R-:W-:-:S02]  /*4a80*/  MOV R4, 0x7fc00000 ;  /* 0x7fc0000000047802 */ /* 0x000fc40000000f00 */
[----:B------:R-:W-:Y:S01]  /*4a90*/  IADD3.X R11, PT, PT, RZ, R11, RZ, P0, !PT ;  /* 0x0000000bff0b7210 */ /* 0x000fe200007fe4ff */
[----:B------:R-:W-:-:S03]  /*4aa0*/  IMAD.SHL.U32 R5, R0, 0x4, RZ ;  /* 0x0000000400057824 */ /* 0x000fc600078e00ff */
[----:B------:R-:W-:Y:S02]  /*4ab0*/  SHF.L.U64.HI R0, R0, 0x2, R11 ;  /* 0x0000000200007819 */ /* 0x000fe4000001020b */
[----:B------:R-:W-:-:S04]  /*4ac0*/  LOP3.LUT R5, R5, 0xfffffff8, RZ, 0xc0, !PT ;  /* 0xfffffff805057812 */ /* 0x000fc800078ec0ff */
[----:B------:R-:W-:Y:S02]  /*4ad0*/  IADD3 R2, P0, PT, R5, R2, RZ ;  /* 0x0000000205027210 */ /* 0x000fe40007f1e0ff */
[----:B------:R-:W-:-:S03]  /*4ae0*/  MOV R5, 0x7fc00000 ;  /* 0x7fc0000000057802 */ /* 0x000fc60000000f00 */
[----:B------:R-:W-:-:S05]  /*4af0*/  IMAD.X R3, R0, 0x1, R3, P0 ;  /* 0x0000000100037824 */ /* 0x000fca00000e0603 */
[----:B------:R2:W-:Y:S03]  /*4b00*/  STG.E.64 desc[UR4][R2.64], R4 ;  /* 0x0000000402007986 */ /* 0x0005e6000c101b04 */
.L_x_5152:
[----:B------:R-:W-:Y:S05]  /*4b10*/  BSYNC.RECONVERGENT B0 ;  /* 0x0000000000007941 */ /* 0x000fea0003800200 */
.L_x_5151:
        /* <DEDUP_REMOVED lines=14> */
.L_x_5122:
[----:B------:R-:W-:Y:S01]  /*4c00*/  HFMA2 R12, -RZ, RZ, 0, 9.5367431640625e-07 ;  /* 0x00000010ff0c7431 */ /* 0x000fe200000001ff */
[----:B------:R-:W-:Y:S01]  /*4c10*/  BSSY B0, `(.L_x_5154) ;  /* 0x0000007000007945 */ /* 0x000fe20003800000 */
[----:B------:R-:W-:Y:S01]  /*4c20*/  IMAD.MOV.U32 R13, RZ, RZ, R4 ;  /* 0x000000ffff0d7224 */ /* 0x000fe200078e0004 */
[----:B------:R-:W-:Y:S01]  /*4c30*/  MOV R11, 0x1f ;  /* 0x0000001f000b7802 */ /* 0x000fe20000000f00 */
[----:B------:R-:W-:-:S07]  /*4c40*/  IMAD.MOV.U32 R15, RZ, RZ, -0x1 ;  /* 0xffffffffff0f7424 */ /* 0x000fce00078e00ff */
[----:B-----5:R-:W-:Y:S05]  /*4c50*/  WARPSYNC.COLLECTIVE R15, `(.L_x_5155) ;  /* 0x000000000f087348 */ /* 0x020fea0003c00000 */
[----:B------:R0:W1:Y:S02]  /*4c60*/  SHFL.DOWN P6, R14, R13, R12, R11 ;  /* 0x0800000c0d0e7389 */ /* 0x00006400000c000b */
[----:B01---5:R-:W-:Y:S05]  /*4c70*/  ENDCOLLECTIVE ;  /* 0x000000000000791b */ /* 0x023fea0003800000 */
.L_x_5155:
[----:B------:R-:W-:Y:S05]  /*4c80*/  BSYNC B0 ;  /* 0x0000000000007941 */ /* 0x000fea0003800000 */
.L_x_5154:
        /* <DEDUP_REMOVED lines=8> */
.L_x_5156:
[----:B------:R-:W-:Y:S01]  /*4d10*/  MOV R13, R5 ;  /* 0x00000005000d7202 */ /* 0x000fe20000000f00 */
[----:B------:R-:W-:-:S07]  /*4d20*/  IMAD.MOV.U32 R6, RZ, RZ, R14 ;  /* 0x000000ffff067224 */ /* 0x000fce00078e000e */
[----:B------:R-:W-:Y:S05]  /*4d30*/  WARPSYNC.COLLECTIVE R15, `(.L_x_5157) ;  /* 0x000000000f087348 */ /* 0x000fea0003c00000 */
[----:B------:R0:W1:Y:S02]  /*4d40*/  SHFL.DOWN P6, R14, R13, R12, R11 ;  /* 0x0800000c0d0e7389 */ /* 0x00006400000c000b */
[----:B01----:R-:W-:Y:S05]  /*4d50*/  ENDCOLLECTIVE ;  /* 0x000000000000791b */ /* 0x003fea0003800000 */
.L_x_5157:
[----:B------:R-:W-:Y:S05]  /*4d60*/  BRA `(.L_x_5158) ;  /* 0xffffffe000e47947 */ /* 0x000fea000383ffff */
.L_x_5127:
        /* <DEDUP_REMOVED lines=8> */
.L_x_5160:
[----:B------:R-:W-:Y:S05]  /*4df0*/  BSYNC B0 ;  /* 0x0000000000007941 */ /* 0x000fea0003800000 */
.L_x_5159:
        /* <DEDUP_REMOVED lines=8> */
.L_x_5161:
[----:B------:R-:W-:Y:S01]  /*4e80*/  IMAD.MOV.U32 R13, RZ, RZ, R5 ;  /* 0x000000ffff0d7224 */ /* 0x000fe200078e0005 */
[----:B------:R-:W-:-:S07]  /*4e90*/  MOV R6, R14 ;  /* 0x0000000e00067202 */ /* 0x000fce0000000f00 */
[----:B------:R-:W-:Y:S05]  /*4ea0*/  WARPSYNC.COLLECTIVE R15, `(.L_x_5162) ;  /* 0x000000000f087348 */ /* 0x000fea0003c00000 */
[----:B------:R0:W1:Y:S02]  /*4eb0*/  SHFL.DOWN P6, R14, R13, R12, R11 ;  /* 0x0800000c0d0e7389 */ /* 0x00006400000c000b */
[----:B01----:R-:W-:Y:S05]  /*4ec0*/  ENDCOLLECTIVE ;  /* 0x000000000000791b */ /* 0x003fea0003800000 */
.L_x_5162:
[----:B------:R-:W-:Y:S05]  /*4ed0*/  BRA `(.L_x_5163) ;  /* 0xffffffe400047947 */ /* 0x000fea000383ffff */
.L_x_5132:
        /* <DEDUP_REMOVED lines=8> */
.L_x_5165:
[----:B------:R-:W-:Y:S05]  /*4f60*/  BSYNC B0 ;  /* 0x0000000000007941 */ /* 0x000fea0003800000 */
.L_x_5164:
        /* <DEDUP_REMOVED lines=8> */
.L_x_5166:
[----:B------:R-:W-:Y:S02]  /*4ff0*/  MOV R13, R5 ;  /* 0x00000005000d7202 */ /* 0x000fe40000000f00 */
[----:B------:R-:W-:-:S07]  /*5000*/  MOV R6, R14 ;  /* 0x0000000e00067202 */ /* 0x000fce0000000f00 */
[----:B------:R-:W-:Y:S05]  /*5010*/  WARPSYNC.COLLECTIVE R15, `(.L_x_5167) ;  /* 0x000000000f087348 */ /* 0x000fea0003c00000 */
[----:B------:R0:W1:Y:S02]  /*5020*/  SHFL.DOWN P6, R14, R13, R12, R11 ;  /* 0x0800000c0d0e7389 */ /* 0x00006400000c000b */
[----:B01----:R-:W-:Y:S05]  /*5030*/  ENDCOLLECTIVE ;  /* 0x000000000000791b */ /* 0x003fea0003800000 */
.L_x_5167:
[----:B------:R-:W-:Y:S05]  /*5040*/  BRA `(.L_x_5168) ;  /* 0xffffffe400247947 */ /* 0x000fea000383ffff */
.L_x_5137:
        /* <DEDUP_REMOVED lines=8> */
.L_x_5170:
[----:B------:R-:W-:Y:S05]  /*50d0*/  BSYNC B0 ;  /* 0x0000000000007941 */ /* 0x000fea0003800000 */
.L_x_5169:
        /* <DEDUP_REMOVED lines=8> */
.L_x_5171:
[----:B------:R-:W-:Y:S01]  /*5160*/  MOV R13, R5 ;  /* 0x00000005000d7202 */ /* 0x000fe20000000f00 */
[----:B------:R-:W-:-:S07]  /*5170*/  IMAD.MOV.U32 R6, RZ, RZ, R14 ;  /* 0x000000ffff067224 */ /* 0x000fce00078e000e */
[----:B------:R-:W-:Y:S05]  /*5180*/  WARPSYNC.COLLECTIVE R15, `(.L_x_5172) ;  /* 0x000000000f087348 */ /* 0x000fea0003c00000 */
[----:B------:R0:W1:Y:S02]  /*5190*/  SHFL.DOWN P6, R14, R13, R12, R11 ;  /* 0x0800000c0d0e7389 */ /* 0x00006400000c000b */
[----:B01----:R-:W-:Y:S05]  /*51a0*/  ENDCOLLECTIVE ;  /* 0x000000000000791b */ /* 0x003fea0003800000 */
.L_x_5172:
[----:B------:R-:W-:Y:S05]  /*51b0*/  BRA `(.L_x_5173) ;  /* 0xffffffe400447947 */ /* 0x000fea000383ffff */
.L_x_5142:
        /* <DEDUP_REMOVED lines=8> */
.L_x_5175:
[----:B------:R-:W-:Y:S05]  /*5240*/  BSYNC B0 ;  /* 0x0000000000007941 */ /* 0x000fea0003800000 */
.L_x_5174:
        /* <DEDUP_REMOVED lines=8> */
.L_x_5176:
[----:B------:R-:W-:Y:S01]  /*52d0*/  IMAD.MOV.U32 R13, RZ, RZ, R5 ;  /* 0x000000ffff0d7224 */ /* 0x000fe200078e0005 */
[----:B------:R-:W-:-:S07]  /*52e0*/  MOV R6, R14 ;  /* 0x0000000e00067202 */ /* 0x000fce0000000f00 */
[----:B------:R-:W-:Y:S05]  /*52f0*/  WARPSYNC.COLLECTIVE R15, `(.L_x_5177) ;  /* 0x000000000f087348 */ /* 0x000fea0003c00000 */
[----:B------:R0:W1:Y:S02]  /*5300*/  SHFL.DOWN P6, R14, R13, R12, R11 ;  /* 0x0800000c0d0e7389 */ /* 0x00006400000c000b */
[----:B01----:R-:W-:Y:S05]  /*5310*/  ENDCOLLECTIVE ;  /* 0x000000000000791b */ /* 0x003fea0003800000 */
.L_x_5177:
[----:B------:R-:W-:Y:S05]  /*5320*/  BRA `(.L_x_5178) ;  /* 0xffffffe400647947 */ /* 0x000fea000383ffff */
.L_x_5147:
[----:B------:R-:W-:Y:S01]  /*5330*/  HFMA2 R12, -RZ, RZ, 0, 0 ;  /* 0x00000000ff0c7431 */ /* 0x000fe200000001ff */
[----:B------:R-:W-:Y:S01]  /*5340*/  BSSY B0, `(.L_x_5179) ;  /* 0x0000007000007945 */ /* 0x000fe20003800000 */
[----:B------:R-:W-:Y:S01]  /*5350*/  MOV R13, R4 ;  /* 0x00000004000d7202 */ /* 0x000fe20000000f00 */
[----:B------:R-:W-:Y:S01]  /*5360*/  IMAD.MOV.U32 R11, RZ, RZ, 0x1f ;  /* 0x0000001fff0b7424 */ /* 0x000fe200078e00ff */
[----:B------:R-:W-:-:S07]  /*5370*/  MOV R15, 0xffffffff ;  /* 0xffffffff000f7802 */ /* 0x000fce0000000f00 */
[----:B-1-345:R-:W-:Y:S05]  /*5380*/  WARPSYNC.COLLECTIVE R15, `(.L_x_5180) ;  /* 0x000000000f087348 */ /* 0x03afea0003c00000 */
[----:B------:R0:W2:Y:S02]  /*5390*/  SHFL.IDX P6, R14, R13, R12, R11 ;  /* 0x0000000c0d0e7389 */ /* 0x0000a400000c000b */
[----:B012345:R-:W-:Y:S05]  /*53a0*/  ENDCOLLECTIVE ;  /* 0x000000000000791b */ /* 0x03ffea0003800000 */
.L_x_5180:
[----:B------:R-:W-:Y:S05]  /*53b0*/  BSYNC B0 ;  /* 0x0000000000007941 */ /* 0x000fea0003800000 */
.L_x_5179:
        /* <DEDUP_REMOVED lines=8> */
.L_x_5181:
[----:B------:R-:W-:Y:S02]  /*5440*/  MOV R13, R5 ;  /* 0x00000005000d7202 */ /* 0x000fe40000000f00 */
[----:B------:R-:W-:-:S07]  /*5450*/  MOV R0, R14 ;  /* 0x0000000e00007202 */ /* 0x000fce0000000f00 */
[----:B------:R-:W-:Y:S05]  /*5460*/  WARPSYNC.COLLECTIVE R15, `(.L_x_5182) ;  /* 0x000000000f087348 */ /* 0x000fea0003c00000 */
[----:B------:R0:W1:Y:S02]  /*5470*/  SHFL.IDX P6, R14, R13, R12, R11 ;  /* 0x0000000c0d0e7389 */ /* 0x00006400000c000b */
[----:B01----:R-:W-:Y:S05]  /*5480*/  ENDCOLLECTIVE ;  /* 0x000000000000791b */ /* 0x003fea0003800000 */
.L_x_5182:
[----:B------:R-:W-:Y:S05]  /*5490*/  BRA `(.L_x_5183) ;  /* 0xffffffe400987947 */ /* 0x000fea000383ffff */
        .weak           $__internal_53_$__cuda_sm3x_div_rn_noftz_f32_slowpath
        .type           $__internal_53_$__cuda_sm3x_div_rn_noftz_f32_slowpath,@function
        .size           $__internal_53_$__cuda_sm3x_div_rn_noftz_f32_slowpath,(.L_x_7676 - $__internal_53_$__cuda_sm3x_div_rn_noftz_f32_slowpath)
$__internal_53_$__cuda_sm3x_div_rn_noftz_f32_slowpath:
        /* <DEDUP_REMOVED lines=34> */
.L_x_5185:
        /* <DEDUP_REMOVED lines=51> */
.L_x_5192:
[----:B------:R-:W-:-:S04]  /*59f0*/  LOP3.LUT R15, R15, 0x80000000, RZ, 0xc0, !PT ;  /* 0x800000000f0f7812 */ /* 0x000fc800078ec0ff */
[----:B------:R-:W-:Y:S01]  /*5a00*/  LOP3.LUT R15, R15, 0x7f800000, RZ, 0xfc, !PT ;  /* 0x7f8000000f0f7812 */ /* 0x000fe200078efcff */
[----:B------:R-:W-:Y:S06]  /*5a10*/  BRA `(.L_x_5193) ;  /* 0x0000000000047947 */ /* 0x000fec0003800000 */
.L_x_5191:
[----:B------:R-:W-:-:S07]  /*5a20*/  LEA R15, R12, R15, 0x17 ;  /* 0x0000000f0c0f7211 */ /* 0x000fce00078eb8ff */
.L_x_5193:
[----:B------:R-:W-:Y:S05]  /*5a30*/  BSYNC B1 ;  /* 0x0000000000017941 */ /* 0x000fea0003800000 */
.L_x_5190:
[----:B------:R-:W-:Y:S05]  /*5a40*/  BRA `(.L_x_5194) ;  /* 0x0000000000207947 */ /* 0x000fea0003800000 */
.L_x_5189:
[----:B------:R-:W-:-:S04]  /*5a50*/  LOP3.LUT R8, R14, 0x80000000, R8, 0x48, !PT ;  /* 0x800000000e087812 */ /* 0x000fc800078e4808 */
[----:B------:R-:W-:Y:S01]  /*5a60*/  LOP3.LUT R15, R8, 0x7f800000, RZ, 0xfc, !PT ;  /* 0x7f800000080f7812 */ /* 0x000fe200078efcff */
[----:B------:R-:W-:Y:S06]  /*5a70*/  BRA `(.L_x_5194) ;  /* 0x0000000000147947 */ /* 0x000fec0003800000 */
.L_x_5188:
[----:B------:R-:W-:Y:S01]  /*5a80*/  LOP3.LUT R15, R14, 0x80000000, R8, 0x48, !PT ;  /* 0x800000000e0f7812 */ /* 0x000fe200078e4808 */
[----:B------:R-:W-:Y:S06]  /*5a90*/  BRA `(.L_x_5194) ;  /* 0x00000000000c7947 */ /* 0x000fec0003800000 */
.L_x_5187:
[----:B------:R-:W0:Y:S01]  /*5aa0*/  MUFU.RSQ R15, -QNAN ;  /* 0xffc00000000f7908 */ /* 0x000e220000001400 */
[----:B------:R-:W-:Y:S05]  /*5ab0*/  BRA `(.L_x_5194) ;  /* 0x0000000000047947 */ /* 0x000fea0003800000 */
.L_x_5186:
[----:B------:R-:W-:-:S07]  /*5ac0*/  FADD.FTZ R15, R8, R14 ;  /* 0x0000000e080f7221 */ /* 0x000fce0000010000 */
.L_x_5194:
[----:B------:R-:W-:Y:S05]  /*5ad0*/  BSYNC B0 ;  /* 0x0000000000007941 */ /* 0x000fea0003800000 */
.L_x_5184:
[----:B------:R-:W-:Y:S01]  /*5ae0*/  HFMA2 R13, -RZ, RZ, 0, 0 ;  /* 0x00000000ff0d7431 */ /* 0x000fe200000001ff */
[----:B------:R-:W-:Y:S01]  /*5af0*/  MOV R12, R92 ;  /* 0x0000005c000c7202 */ /* 0x000fe20000000f00 */
[----:B0-----:R-:W-:-:S03]  /*5b00*/  IMAD.MOV.U32 R11, RZ, RZ, R15 ;  /* 0x000000ffff0b7224 */ /* 0x001fc600078e000f */
[----:B------:R-:W-:Y:S05]  /*5b10*/  RET.REL.NODEC R12 `(_Z17LayerNormWarpImplI10DirectLoadIffE11DirectStoreIffEfLi2ELi28ELi24ELi32ELi1ELb1EEvT_T0_lld) ;  /* 0xffffffa40c387950 */ /* 0x000fea0003c3ffff */
.L_x_5195:
        /* <DEDUP_REMOVED lines=14> */
.L_x_7676:


//--------------------- .text._Z17LayerNormWarpImplI10DirectLoadIffE11DirectStoreIffEfLi2ELi28ELi28ELi32ELi1ELb0EEvT_T0_lld --------------------------
	.section	.text._Z17LayerNormWarpImplI10DirectLoadIffE11DirectStoreIffEfLi2ELi28ELi28ELi32ELi1ELb0EEvT_T0_lld,"ax",@progbits
	.align	128
        .global         _Z17LayerNormWarpImplI10DirectLoadIffE11DirectStoreIffEfLi2ELi28ELi28ELi32ELi1ELb0EEvT_T0_lld
        .type           _Z17LayerNormWarpImplI10DirectLoadIffE11DirectStoreIffEfLi2ELi28ELi28ELi32ELi1ELb0EEvT_T0_lld,@function
        .size           _Z17LayerNormWarpImplI10DirectLoadIffE11DirectStoreIffEfLi2ELi28ELi28ELi32ELi1ELb0EEvT_T0_lld,(.L_x_7677 - _Z17LayerNormWarpImplI10DirectLoadIffE11DirectStoreIffEfLi2ELi28ELi28ELi32ELi1ELb0EEvT_T0_lld)
        .other          _Z17LayerNormWarpImplI10DirectLoadIffE11DirectStoreIffEfLi2ELi28ELi28ELi32ELi1ELb0EEvT_T0_lld,@"STO_CUDA_ENTRY STV_DEFAULT"
_Z17LayerNormWarpImplI10DirectLoadIffE11DirectStoreIffEfLi2ELi28ELi28ELi32ELi1ELb0EEvT_T0_lld:
.text._Z17LayerNormWarpImplI10DirectLoadIffE11DirectStoreIffEfLi2ELi28ELi28ELi32ELi1ELb0EEvT_T0_lld:
        /* <DEDUP_REMOVED lines=26> */
.L_x_5196:
        /* <DEDUP_REMOVED lines=52> */
.L_x_5260:
        /* <DEDUP_REMOVED lines=41> */
[----:B-----5:R-:W-:Y:S05]  /*0770*/  CALL.REL.NOINC `($__internal_54_$__cuda_sm3x_div_rn_noftz_f32_slowpath) ;  /* 0x0000004400807944 */ /* 0x020fea0003c00000 */
[----:B------:R-:W-:-:S07]  /*0780*/  IMAD.MOV.U32 R7, RZ, RZ, R11 ;  /* 0x000000ffff077224 */ /* 0x000fce00078e000b */
.L_x_5198:
[----:B------:R-:W-:Y:S05]  /*0790*/  BSYNC.RECONVERGENT B2 ;  /* 0x0000000000027941 */ /* 0x000fea0003800200 */
.L_x_5197:
        /* <DEDUP_REMOVED lines=31> */
[----:B-----5:R-:W-:Y:S05]  /*0990*/  CALL.REL.NOINC `($__internal_54_$__cuda_sm3x_div_rn_noftz_f32_slowpath) ;  /* 0x0000004000f87944 */ /* 0x020fea0003c00000 */
[----:B------:R-:W-:-:S07]  /*09a0*/  MOV R5, R11 ;  /* 0x0000000b00057202 */ /* 0x000fce0000000f00 */
.L_x_5200:
[----:B------:R-:W-:Y:S05]  /*09b0*/  BSYNC.RECONVERGENT B2 ;  /* 0x0000000000027941 */ /* 0x000fea0003800200 */
.L_x_5199:
        /* <DEDUP_REMOVED lines=17> */
[----:B-----5:R-:W-:Y:S05]  /*0ad0*/  CALL.REL.NOINC `($__internal_54_$__cuda_sm3x_div_rn_noftz_f32_slowpath) ;  /* 0x0000004000a87944 */ /* 0x020fea0003c00000 */
[----:B------:R-:W-:-:S07]  /*0ae0*/  IMAD.MOV.U32 R6, RZ, RZ, R11 ;  /* 0x000000ffff067224 */ /* 0x000fce00078e000b */
.L_x_5202:
[----:B------:R-:W-:Y:S05]  /*0af0*/  BSYNC.RECONVERGENT B2 ;  /* 0x0000000000027941 */ /* 0x000fea0003800200 */
.L_x_5201:
        /* <DEDUP_REMOVED lines=29> */
.L_x_5204:
[----:B------:R-:W-:Y:S05]  /*0cd0*/  BSYNC.RECONVERGENT B2 ;  /* 0x0000000000027941 */ /* 0x000fea0003800200 */
.L_x_5203:
        /* <DEDUP_REMOVED lines=31> */
[----:B-----5:R-:W-:Y:S05]  /*0ed0*/  CALL.REL.NOINC `($__internal_54_$__cuda_sm3x_div_rn_noftz_f32_slowpath) ;  /* 0x0000003c00a87944 */ /* 0x020fea0003c00000 */
[----:B------:R-:W-:-:S07]  /*0ee0*/  MOV R6, R11 ;  /* 0x0000000b00067202 */ /* 0x000fce0000000f00 */
.L_x_5206:
[----:B------:R-:W-:Y:S05]  /*0ef0*/  BSYNC.RECONVERGENT B2 ;  /* 0x0000000000027941 */ /* 0x000fea0003800200 */
.L_x_5205:
        /* <DEDUP_REMOVED lines=19> */
.L_x_5208:
[----:B------:R-:W-:Y:S05]  /*1030*/  BSYNC.RECONVERGENT B2 ;  /* 0x0000000000027941 */ /* 0x000fea0003800200 */
.L_x_5207:
        /* <DEDUP_REMOVED lines=29> */
.L_x_5210:
[----:B------:R-:W-:Y:S05]  /*1210*/  BSYNC.RECONVERGENT B2 ;  /* 0x0000000000027941 */ /* 0x000fea0003800200 */
.L_x_5209:
        /* <DEDUP_REMOVED lines=19> */
.L_x_5212:
[----:B------:R-:W-:Y:S05]  /*1350*/  BSYNC.RECONVERGENT B2 ;  /* 0x0000000000027941 */ /* 0x000fea0003800200 */
.L_x_5211:
        /* <DEDUP_REMOVED lines=29> */
.L_x_5214:
[----:B------:R-:W-:Y:S05]  /*1530*/  BSYNC.RECONVERGENT B2 ;  /* 0x0000000000027941 */ /* 0x000fea0003800200 */
.L_x_5213:
        /* <DEDUP_REMOVED lines=19> */
.L_x_5216:
[----:B------:R-:W-:Y:S05]  /*1670*/  BSYNC.RECONVERGENT B2 ;  /* 0x0000000000027941 */ /* 0x000fea0003800200 */
.L_x_5215:
        /* <DEDUP_REMOVED lines=27> */
.L_x_5218:
[----:B------:R-:W-:Y:S05]  /*1830*/  BSYNC.RECONVERGENT B2 ;  /* 0x0000000000027941 */ /* 0x000fea0003800200 */
.L_x_5217:
        /* <DEDUP_REMOVED lines=11> */
[----:B------:R-:W-:Y:S02]  /*18f0*/  HFMA2 R5, -RZ, RZ, 2.765625, 0 ;  /* 0x41880000ff057431 */ /* 0x000fe400000001ff */
        /* <DEDUP_REMOVED lines=21> */
.L_x_5220:
[----:B------:R-:W-:Y:S05]  /*1a50*/  BSYNC.RECONVERGENT B2 ;  /* 0x0000000000027941 */ /* 0x000fea0003800200 */
.L_x_5219:
[----:B------:R-:W-:Y:S02]  /*1a60*/  HFMA2 R8, -RZ, RZ, 1.3466796875, -0.0003798007965087890625 ;  /* 0x3d638e39ff087431 */ /* 0x000fe400000001ff */
        /* <DEDUP_REMOVED lines=18> */
.L_x_5222:
[----:B------:R-:W-:Y:S05]  /*1b90*/  BSYNC.RECONVERGENT B2 ;  /* 0x0000000000027941 */ /* 0x000fea0003800200 */
.L_x_5221:
        /* <DEDUP_REMOVED lines=10> */
[----:B------:R-:W-:Y:S02]  /*1c40*/  HFMA2 R5, -RZ, RZ, 2.796875, 0 ;  /* 0x41980000ff057431 */ /* 0x000fe400000001ff */
[----:B------:R-:W-:Y:S01]  /*1c50*/  FADD R95, R95, R6 ;  /* 0x000000065f5f7221 */ /* 0x000fe20000000000 */
[----:B------:R-:W-:Y:S01]  /*1c60*/  MOV R8, 0x3d579436 ;  /* 0x3d57943600087802 */ /* 0x000fe20000000f00 */
[----:B------:R-:W-:Y:S04]  /*1c70*/  BSSY.RECONVERGENT B2, `(.L_x_5223) ;  /* 0x0000010000027945 */ /* 0x000fe80003800200 */
        /* <DEDUP_REMOVED lines=15> */
.L_x_5224:
[----:B------:R-:W-:Y:S05]  /*1d70*/  BSYNC.RECONVERGENT B2 ;  /* 0x0000000000027941 */ /* 0x000fea0003800200 */
.L_x_5223:
        /* <DEDUP_REMOVED lines=19> */
.L_x_5226:
[----:B------:R-:W-:Y:S05]  /*1eb0*/  BSYNC.RECONVERGENT B2 ;  /* 0x0000000000027941 */ /* 0x000fea0003800200 */
.L_x_5225:
        /* <DEDUP_REMOVED lines=10> */
[----:B------:R-:W-:Y:S02]  /*1f60*/  HFMA2 R8, -RZ, RZ, 1.3154296875, 0.0002558231353759765625 ;  /* 0x3d430c31ff087431 */ /* 0x000fe400000001ff */
        /* <DEDUP_REMOVED lines=18> */
.L_x_5228:
[----:B------:R-:W-:Y:S05]  /*2090*/  BSYNC.RECONVERGENT B2 ;  /* 0x0000000000027941 */ /* 0x000fea0003800200 */
.L_x_5227:
[----:B------:R-:W-:Y:S02]  /*20a0*/  HFMA2 R5, -RZ, RZ, 2.84375, 0 ;  /* 0x41b00000ff057431 */ /* 0x000fe400000001ff */
[----:B------:R-:W-:Y:S01]  /*20b0*/  FADD R99, R99, R6 ;  /* 0x0000000663637221 */ /* 0x000fe20000000000 */
[----:B------:R-:W-:Y:S01]  /*20c0*/  MOV R8, 0x3d3a2e8c ;  /* 0x3d3a2e8c00087802 */ /* 0x000fe20000000f00 */
        /* <DEDUP_REMOVED lines=16> */
.L_x_5230:
[----:B------:R-:W-:Y:S05]  /*21d0*/  BSYNC.RECONVERGENT B2 ;  /* 0x0000000000027941 */ /* 0x000fea0003800200 */
.L_x_5229:
        /* <DEDUP_REMOVED lines=10> */
[----:B------:R-:W-:Y:S02]  /*2280*/  HFMA2 R5, -RZ, RZ, 2.859375, 0 ;  /* 0x41b80000ff057431 */ /* 0x000fe400000001ff */
        /* <DEDUP_REMOVED lines=18> */
.L_x_5232:
[----:B------:R-:W-:Y:S05]  /*23b0*/  BSYNC.RECONVERGENT B2 ;  /* 0x0000000000027941 */ /* 0x000fea0003800200 */
.L_x_5231:
[----:B------:R-:W-:Y:S02]  /*23c0*/  HFMA2 R8, -RZ, RZ, 1.291015625, -0.052093505859375 ;  /* 0x3d2aaaabff087431 */ /* 0x000fe400000001ff */
        /* <DEDUP_REMOVED lines=17> */
[----:B------:R-:W-:-:S07]  /*24e0*/  MOV R6, R11 ;  /* 0x0000000b00067202 */ /* 0x000fce0000000f00 */
.L_x_5234:
[----:B------:R-:W-:Y:S05]  /*24f0*/  BSYNC.RECONVERGENT B2 ;  /* 0x0000000000027941 */ /* 0x000fea0003800200 */
.L_x_5233:
        /* <DEDUP_REMOVED lines=29> */
.L_x_5236:
[----:B------:R-:W-:Y:S05]  /*26d0*/  BSYNC.RECONVERGENT B2 ;  /* 0x0000000000027941 */ /* 0x000fea0003800200 */
.L_x_5235:
[----:B------:R-:W-:Y:S02]  /*26e0*/  HFMA2 R5, -RZ, RZ, 2.90625, 0 ;  /* 0x41d00000ff057431 */ /* 0x000fe400000001ff */
[----:B------:R-:W-:Y:S01]  /*26f0*/  FADD R105, R105, R6 ;  /* 0x0000000669697221 */ /* 0x000fe20000000000 */
[----:B------:R-:W-:Y:S01]  /*2700*/  IMAD.MOV.U32 R8, RZ, RZ, 0x3d1d89d9 ;  /* 0x3d1d89d9ff087424 */ /* 0x000fe200078e00ff */
        /* <DEDUP_REMOVED lines=16> */
.L_x_5238:
[----:B------:R-:W-:Y:S05]  /*2810*/  BSYNC.RECONVERGENT B2 ;  /* 0x0000000000027941 */ /* 0x000fea0003800200 */
.L_x_5237:
        /* <DEDUP_REMOVED lines=24> */
[----:B------:R-:W-:Y:S01]  /*29a0*/  HFMA2 R14, -RZ, RZ, 2.921875, 0 ;  /* 0x41d80000ff0e7431 */ /* 0x000fe200000001ff */
[----:B------:R-:W-:Y:S02]  /*29b0*/  MOV R8, R4 ;  /* 0x0000000400087202 */ /* 0x000fe40000000f00 */
[----:B------:R-:W-:-:S07]  /*29c0*/  MOV R102, 0x29e0 ;  /* 0x000029e000667802 */ /* 0x000fce0000000f00 */
[----:B-----5:R-:W-:Y:S05]  /*29d0*/  CALL.REL.NOINC `($__internal_54_$__cuda_sm3x_div_rn_noftz_f32_slowpath) ;  /* 0x0000002000e87944 */ /* 0x020fea0003c00000 */
[----:B------:R-:W-:-:S07]  /*29e0*/  IMAD.MOV.U32 R6, RZ, RZ, R11 ;  /* 0x000000ffff067224 */ /* 0x000fce00078e000b */
.L_x_5240:
[----:B------:R-:W-:Y:S05]  /*29f0*/  BSYNC.RECONVERGENT B2 ;  /* 0x0000000000027941 */ /* 0x000fea0003800200 */
.L_x_5239:
[----:B------:R-:W-:Y:S02]  /*2a00*/  HFMA2 R0, -RZ, RZ, 2.9375, 0 ;  /* 0x41e00000ff007431 */ /* 0x000fe400000001ff */
        /* <DEDUP_REMOVED lines=18> */
.L_x_5242:
[----:B------:R-:W-:Y:S05]  /*2b30*/  BSYNC.RECONVERGENT B2 ;  /* 0x0000000000027941 */ /* 0x000fea0003800200 */
.L_x_5241:
[----:B------:R-:W-:Y:S01]  /*2b40*/  FADD R0, R105, R0 ;  /* 0x0000000069007221 */ /* 0x000fe20000000000 */
[----:B------:R-:W-:-:S03]  /*2b50*/  UMOV UR4, 0xffffffff ;  /* 0xffffffff00047882 */ /* 0x000fc60000000000 */
[----:B------:R-:W-:-:S04]  /*2b60*/  FADD R4, R101, -R0 ;  /* 0x8000000065047221 */ /* 0x000fc80000000000 */
[----:B------:R-:W-:Y:S01]  /*2b70*/  FFMA R4, R5, R4, R104 ;  /* 0x0000000405047223 */ /* 0x000fe20000000068 */
[----:B------:R-:W-:Y:S06]  /*2b80*/  BRA.DIV UR4, `(.L_x_5243) ;  /* 0x0000001a04507947 */ /* 0x000fec000b800000 */
[----:B------:R-:W-:Y:S01]  /*2b90*/  HFMA2 R7, -RZ, RZ, 2.9375, 0 ;  /* 0x41e00000ff077431 */ /* 0x000fe200000001ff */
[----:B------:R0:W1:Y:S04]  /*2ba0*/  SHFL.DOWN PT, R5, R0, 0x10, 0x1f ;  /* 0x0a001f0000057f89 */ /* 0x00006800000e0000 */
[----:B------:R0:W2:Y:S04]  /*2bb0*/  SHFL.DOWN PT, R6, R4, 0x10, 0x1f ;  /* 0x0a001f0004067f89 */ /* 0x0000a800000e0000 */
[----:B------:R0:W3:Y:S02]  /*2bc0*/  SHFL.DOWN PT, R14, R7, 0x10, 0x1f ;  /* 0x0a001f00070e7f89 */ /* 0x0000e400000e0000 */
.L_x_5265:
        /* <DEDUP_REMOVED lines=13> */
[----:B------:R-:W-:Y:S02]  /*2ca0*/  MOV R8, R14 ;  /* 0x0000000e00087202 */ /* 0x000fe40000000f00 */
[----:B------:R-:W-:Y:S02]  /*2cb0*/  MOV R14, R11 ;  /* 0x0000000b000e7202 */ /* 0x000fe40000000f00 */
[----:B------:R-:W-:-:S07]  /*2cc0*/  MOV R102, 0x2ce0 ;  /* 0x00002ce000667802 */ /* 0x000fce0000000f00 */
[----:B-12--5:R-:W-:Y:S05]  /*2cd0*/  CALL.REL.NOINC `($__internal_54_$__cuda_sm3x_div_rn_noftz_f32_slowpath) ;  /* 0x0000002000287944 */ /* 0x026fea0003c00000 */
[----:B------:R-:W-:-:S07]  /*2ce0*/  MOV R13, R11 ;  /* 0x0000000b000d7202 */ /* 0x000fce0000000f00 */
.L_x_5245:
[----:B-1----:R-:W-:-:S04]  /*2cf0*/  FADD R5, R5, -R0 ;  /* 0x8000000005057221 */ /* 0x002fc80000000000 */
[C---:B------:R-:W-:Y:S01]  /*2d00*/  FMUL R8, R5.reuse, R5 ;  /* 0x0000000505087220 */ /* 0x040fe20000400000 */
[----:B------:R-:W-:-:S03]  /*2d10*/  FFMA R0, R5, R13, R0 ;  /* 0x0000000d05007223 */ /* 0x000fc60000000000 */
[----:B------:R-:W-:-:S04]  /*2d20*/  FMUL R11, R8, 28 ;  /* 0x41e00000080b7820 */ /* 0x000fc80000400000 */
[----:B--2---:R-:W-:-:S04]  /*2d30*/  FFMA R11, R11, R13, R6 ;  /* 0x0000000d0b0b7223 */ /* 0x004fc80000000006 */
[----:B------:R-:W-:-:S07]  /*2d40*/  FADD R4, R4, R11 ;  /* 0x0000000b04047221 */ /* 0x000fce0000000000 */
.L_x_5244:
[----:B------:R-:W-:-:S03]  /*2d50*/  UMOV UR4, 0xffffffff ;  /* 0xffffffff00047882 */ /* 0x000fc60000000000 */
[----:B------:R-:W-:Y:S05]  /*2d60*/  BRA.DIV UR4, `(.L_x_5246) ;  /* 0x0000001a04387947 */ /* 0x000fea000b800000 */
[----:B-1----:R0:W1:Y:S04]  /*2d70*/  SHFL.DOWN PT, R5, R0, 0x8, 0x1f ;  /* 0x09001f0000057f89 */ /* 0x00206800000e0000 */
[----:B--2---:R0:W2:Y:S04]  /*2d80*/  SHFL.DOWN PT, R6, R4, 0x8, 0x1f ;  /* 0x09001f0004067f89 */ /* 0x0040a800000e0000 */
[----:B------:R0:W3:Y:S02]  /*2d90*/  SHFL.DOWN PT, R14, R7, 0x8, 0x1f ;  /* 0x09001f00070e7f89 */ /* 0x0000e400000e0000 */
.L_x_5270:
        /* <DEDUP_REMOVED lines=14> */
[----:B012--5:R-:W-:Y:S05]  /*2e80*/  CALL.REL.NOINC `($__internal_54_$__cuda_sm3x_div_rn_noftz_f32_slowpath) ;  /* 0x0000001c00bc7944 */ /* 0x027fea0003c00000 */
.L_x_5248:
[----:B-1----:R-:W-:-:S04]  /*2e90*/  FADD R5, -R0, R5 ;  /* 0x0000000500057221 */ /* 0x002fc80000000100 */
[C---:B------:R-:W-:Y:S01]  /*2ea0*/  FMUL R8, R5.reuse, R5 ;  /* 0x0000000505087220 */ /* 0x040fe20000400000 */
[----:B0-----:R-:W-:-:S03]  /*2eb0*/  FFMA R0, R5, R11, R0 ;  /* 0x0000000b05007223 */ /* 0x001fc60000000000 */
[----:B------:R-:W-:-:S04]  /*2ec0*/  FMUL R7, R7, R8 ;  /* 0x0000000807077220 */ /* 0x000fc80000400000 */
[----:B--2---:R-:W-:Y:S01]  /*2ed0*/  FFMA R13, R7, R11, R6 ;  /* 0x0000000b070d7223 */ /* 0x004fe20000000006 */
[----:B------:R-:W-:-:S03]  /*2ee0*/  MOV R7, R105 ;  /* 0x0000006900077202 */ /* 0x000fc60000000f00 */
[----:B------:R-:W-:-:S07]  /*2ef0*/  FADD R4, R4, R13 ;  /* 0x0000000d04047221 */ /* 0x000fce0000000000 */
.L_x_5247:
[----:B------:R-:W-:-:S03]  /*2f00*/  UMOV UR4, 0xffffffff ;  /* 0xffffffff00047882 */ /* 0x000fc60000000000 */
[----:B------:R-:W-:Y:S05]  /*2f10*/  BRA.DIV UR4, `(.L_x_5249) ;  /* 0x0000001a04287947 */ /* 0x000fea000b800000 */
[----:B-1----:R1:W3:Y:S04]  /*2f20*/  SHFL.DOWN PT, R5, R0, 0x4, 0x1f ;  /* 0x08801f0000057f89 */ /* 0x0022e800000e0000 */
[----:B--2---:R1:W2:Y:S04]  /*2f30*/  SHFL.DOWN PT, R6, R4, 0x4, 0x1f ;  /* 0x08801f0004067f89 */ /* 0x0042a800000e0000 */
[----:B------:R1:W4:Y:S02]  /*2f40*/  SHFL.DOWN PT, R14, R7, 0x4, 0x1f ;  /* 0x08801f00070e7f89 */ /* 0x00032400000e0000 */
.L_x_5275:
        /* <DEDUP_REMOVED lines=14> */
[----:B-123-5:R-:W-:Y:S05]  /*3030*/  CALL.REL.NOINC `($__internal_54_$__cuda_sm3x_div_rn_noftz_f32_slowpath) ;  /* 0x0000001c00507944 */ /* 0x02efea0003c00000 */
.L_x_5251:
[----:B---3--:R-:W-:-:S04]  /*3040*/  FADD R5, -R0, R5 ;  /* 0x0000000500057221 */ /* 0x008fc80000000100 */
[C---:B------:R-:W-:Y:S01]  /*3050*/  FMUL R8, R5.reuse, R5 ;  /* 0x0000000505087220 */ /* 0x040fe20000400000 */
[----:B-1----:R-:W-:-:S03]  /*3060*/  FFMA R0, R5, R11, R0 ;  /* 0x0000000b05007223 */ /* 0x002fc60000000000 */
[----:B------:R-:W-:-:S04]  /*3070*/  FMUL R7, R7, R8 ;  /* 0x0000000807077220 */ /* 0x000fc80000400000 */
[----:B--2---:R-:W-:Y:S01]  /*3080*/  FFMA R13, R7, R11, R6 ;  /* 0x0000000b070d7223 */ /* 0x004fe20000000006 */
[----:B------:R-:W-:-:S03]  /*3090*/  MOV R7, R105 ;  /* 0x0000006900077202 */ /* 0x000fc60000000f00 */
[----:B------:R-:W-:-:S07]  /*30a0*/  FADD R4, R4, R13 ;  /* 0x0000000d04047221 */ /* 0x000fce0000000000 */
.L_x_5250:
[----:B------:R-:W-:-:S03]  /*30b0*/  UMOV UR4, 0xffffffff ;  /* 0xffffffff00047882 */ /* 0x000fc60000000000 */
[----:B------:R-:W-:Y:S05]  /*30c0*/  BRA.DIV UR4, `(.L_x_5252) ;  /* 0x0000001a04187947 */ /* 0x000fea000b800000 */
[----:B---3--:R3:W4:Y:S04]  /*30d0*/  SHFL.DOWN PT, R5, R0, 0x2, 0x1f ;  /* 0x08401f0000057f89 */ /* 0x00872800000e0000 */
[----:B--2---:R3:W2:Y:S04]  /*30e0*/  SHFL.DOWN PT, R6, R4, 0x2, 0x1f ;  /* 0x08401f0004067f89 */ /* 0x0046a800000e0000 */
[----:B------:R3:W0:Y:S02]  /*30f0*/  SHFL.DOWN PT, R14, R7, 0x2, 0x1f ;  /* 0x08401f00070e7f89 */ /* 0x00062400000e0000 */
.L_x_5280:
        /* <DEDUP_REMOVED lines=14> */
[----:B--2345:R-:W-:Y:S05]  /*31e0*/  CALL.REL.NOINC `($__internal_54_$__cuda_sm3x_div_rn_noftz_f32_slowpath) ;  /* 0x0000001800e47944 */ /* 0x03cfea0003c00000 */
.L_x_5254:
[----:B----4-:R-:W-:-:S04]  /*31f0*/  FADD R5, -R0, R5 ;  /* 0x0000000500057221 */ /* 0x010fc80000000100 */
[C---:B------:R-:W-:Y:S01]  /*3200*/  FMUL R8, R5.reuse, R5 ;  /* 0x0000000505087220 */ /* 0x040fe20000400000 */
[----:B---3--:R-:W-:-:S03]  /*3210*/  FFMA R0, R5, R11, R0 ;  /* 0x0000000b05007223 */ /* 0x008fc60000000000 */
[----:B------:R-:W-:-:S04]  /*3220*/  FMUL R7, R7, R8 ;  /* 0x0000000807077220 */ /* 0x000fc80000400000 */
[----:B--2---:R-:W-:Y:S01]  /*3230*/  FFMA R13, R7, R11, R6 ;  /* 0x0000000b070d7223 */ /* 0x004fe20000000006 */
[----:B------:R-:W-:-:S03]  /*3240*/  IMAD.MOV.U32 R7, RZ, RZ, R105 ;  /* 0x000000ffff077224 */ /* 0x000fc600078e0069 */
[----:B------:R-:W-:-:S07]  /*3250*/  FADD R4, R4, R13 ;  /* 0x0000000d04047221 */ /* 0x000fce0000000000 */
.L_x_5253:
[----:B------:R-:W-:-:S03]  /*3260*/  UMOV UR4, 0xffffffff ;  /* 0xffffffff00047882 */ /* 0x000fc60000000000 */
[----:B------:R-:W-:Y:S05]  /*3270*/  BRA.DIV UR4, `(.L_x_5255) ;  /* 0x0000001a04087947 */ /* 0x000fea000b800000 */
[----:B----4-:R0:W4:Y:S04]  /*3280*/  SHFL.DOWN PT, R5, R0, 0x1, 0x1f ;  /* 0x08201f0000057f89 */ /* 0x01012800000e0000 */
[----:B--2---:R0:W2:Y:S04]  /*3290*/  SHFL.DOWN PT, R6, R4, 0x1, 0x1f ;  /* 0x08201f0004067f89 */ /* 0x0040a800000e0000 */
[----:B------:R0:W0:Y:S02]  /*32a0*/  SHFL.DOWN PT, R14, R7, 0x1, 0x1f ;  /* 0x08201f00070e7f89 */ /* 0x00002400000e0000 */
.L_x_5285:
        /* <DEDUP_REMOVED lines=15> */
.L_x_5257:
[----:B----4-:R-:W-:-:S04]  /*33a0*/  FADD R5, -R0, R5 ;  /* 0x0000000500057221 */ /* 0x010fc80000000100 */
[C---:B------:R-:W-:Y:S01]  /*33b0*/  FMUL R8, R5.reuse, R5 ;  /* 0x0000000505087220 */ /* 0x040fe20000400000 */
[----:B---3--:R-:W-:-:S03]  /*33c0*/  FFMA R0, R5, R11, R0 ;  /* 0x0000000b05007223 */ /* 0x008fc60000000000 */
[----:B------:R-:W-:-:S04]  /*33d0*/  FMUL R7, R7, R8 ;  /* 0x0000000807077220 */ /* 0x000fc80000400000 */
[----:B--2---:R-:W-:Y:S01]  /*33e0*/  FFMA R13, R7, R11, R6 ;  /* 0x0000000b070d7223 */ /* 0x004fe20000000006 */
[----:B------:R-:W-:-:S03]  /*33f0*/  MOV R7, R105 ;  /* 0x0000006900077202 */ /* 0x000fc60000000f00 */
[----:B------:R-:W-:-:S07]  /*3400*/  FADD R4, R4, R13 ;  /* 0x0000000d04047221 */ /* 0x000fce0000000000 */
.L_x_5256:
[----:B------:R-:W-:-:S03]  /*3410*/  UMOV UR4, 0xffffffff ;  /* 0xffffffff00047882 */ /* 0x000fc60000000000 */
[----:B------:R-:W-:Y:S05]  /*3420*/  BRA.DIV UR4, `(.L_x_5258) ;  /* 0x0000001604f87947 */ /* 0x000fea000b800000 */
[----:B-1-3--:R-:W0:Y:S04]  /*3430*/  SHFL.IDX PT, R0, R0, RZ, 0x1f ;  /* 0x00001fff00007589 */ /* 0x00ae2800000e0000 */
[----:B------:R-:W1:Y:S04]  /*3440*/  SHFL.IDX PT, R4, R4, RZ, 0x1f ;  /* 0x00001fff04047589 */ /* 0x000e6800000e0000 */
[----:B------:R3:W0:Y:S02]  /*3450*/  SHFL.IDX PT, R14, R7, RZ, 0x1f ;  /* 0x00001fff070e7589 */ /* 0x00062400000e0000 */
.L_x_5290:
        /* <DEDUP_REMOVED lines=8> */
[----:B------:R-:W-:Y:S01]  /*34e0*/  IMAD.MOV.U32 R8, RZ, RZ, R4 ;  /* 0x000000ffff087224 */ /* 0x000fe200078e0004 */
[----:B------:R-:W-:-:S07]  /*34f0*/  MOV R102, 0x3510 ;  /* 0x0000351000667802 */ /* 0x000fce0000000f00 */
[----:B-----5:R-:W-:Y:S05]  /*3500*/  CALL.REL.NOINC `($__internal_54_$__cuda_sm3x_div_rn_noftz_f32_slowpath) ;  /* 0x00000018001c7944 */ /* 0x020fea0003c00000 */
[----:B------:R-:W-:-:S07]  /*3510*/  MOV R5, R11 ;  /* 0x0000000b00057202 */ /* 0x000fce0000000f00 */
.L_x_5259:
[----:B------:R-:W0:Y:S01]  /*3520*/  S2R R6, SR_TID.X ;  /* 0x0000000000067919 */ /* 0x000e220000002100 */
[----:B------:R-:W1:Y:S01]  /*3530*/  F2F.F32.F64 R4, UR36 ;  /* 0x0000002400047d10 */ /* 0x000e620008301000 */
[----:B------:R-:W-:Y:S01]  /*3540*/  FMNMX R5, RZ, R5, !PT ;  /* 0x00000005ff057209 */ /* 0x000fe20007800000 */
[--C-:B------:R-:W-:Y:S01]  /*3550*/  FADD R11, R2, -R0.reuse ;  /* 0x80000000020b7221 */ /* 0x100fe20000000000 */
[----:B------:R-:W-:Y:S01]  /*3560*/  FADD R103, R3, -R0 ;  /* 0x8000000003677221 */ /* 0x000fe20000000000 */
[----:B------:R-:W-:Y:S01]  /*3570*/  SHF.R.S32.HI R3, RZ, 0x1f, R78 ;  /* 0x0000001fff037819 */ /* 0x000fe2000001144e */
[--C-:B------:R-:W-:Y:S01]  /*3580*/  FADD R109, R74, -R0.reuse ;  /* 0x800000004a6d7221 */ /* 0x100fe20000000000 */
[--C-:B------:R-:W-:Y:S01]  /*3590*/  FADD R105, R72, -R0.reuse ;  /* 0x8000000048697221 */ /* 0x100fe20000000000 */
[--C-:B------:R-:W-:Y:S01]  /*35a0*/  FADD R107, R73, -R0.reuse ;  /* 0x80000000496b7221 */ /* 0x100fe20000000000 */
[----:B------:R-:W-:Y:S01]  /*35b0*/  FADD R111, R75, -R0 ;  /* 0x800000004b6f7221 */ /* 0x000fe20000000000 */
[----:B------:R-:W-:-:S02]  /*35c0*/  IMAD R3, R3, UR42, RZ ;  /* 0x0000002a03037c24 */ /* 0x000fc4000f8e02ff */
[--C-:B------:R-:W-:Y:S01]  /*35d0*/  FADD R113, R76, -R0.reuse ;  /* 0x800000004c717221 */ /* 0x100fe20000000000 */
[--C-:B------:R-:W-:Y:S01]  /*35e0*/  FADD R77, R77, -R0.reuse ;  /* 0x800000004d4d7221 */ /* 0x100fe20000000000 */
[--C-:B------:R-:W-:Y:S01]  /*35f0*/  FADD R115, R82, -R0.reuse ;  /* 0x8000000052737221 */ /* 0x100fe20000000000 */
[----:B------:R-:W-:Y:S02]  /*3600*/  IMAD R3, R78, UR43, R3 ;  /* 0x0000002b4e037c24 */ /* 0x000fe4000f8e0203 */
[----:B------:R-:W-:Y:S01]  /*3610*/  FADD R83, R83, -R0 ;  /* 0x8000000053537221 */ /* 0x000fe20000000000 */
[----:B-1----:R-:W-:Y:S01]  /*3620*/  FADD R2, R5, R4 ;  /* 0x0000000405027221 */ /* 0x002fe20000000000 */
[----:B------:R-:W-:Y:S02]  /*3630*/  HFMA2 R5, -RZ, RZ, 0, 0 ;  /* 0x00000000ff057431 */ /* 0x000fe400000001ff */
        /* <DEDUP_REMOVED lines=14> */
[----:B0-----:R-:W-:Y:S01]  /*3720*/  SHF.L.U32 R4, R6, 0x1, RZ ;  /* 0x0000000106047819 */ /* 0x001fe200000006ff */
[--C-:B------:R-:W-:Y:S01]  /*3730*/  FADD R97, R97, -R0.reuse ;  /* 0x8000000061617221 */ /* 0x100fe20000000000 */
[----:B------:R-:W-:Y:S01]  /*3740*/  @!P3 FMUL R2, R2, 16777216 ;  /* 0x4b8000000202b820 */ /* 0x000fe20000400000 */
[--C-:B------:R-:W-:Y:S01]  /*3750*/  FADD R131, R98, -R0.reuse ;  /* 0x8000000062837221 */ /* 0x100fe20000000000 */
[----:B------:R-:W-:Y:S01]  /*3760*/  FADD R99, R99, -R0 ;  /* 0x8000000063637221 */ /* 0x000fe20000000000 */
[----:B------:R-:W-:Y:S01]  /*3770*/  IMAD.WIDE.U32 R4, R78, UR42, R4 ;  /* 0x0000002a4e047c25 */ /* 0x000fe2000f8e0004 */
[----:B------:R-:W0:Y:S03]  /*3780*/  MUFU.RSQ R8, R2 ;  /* 0x0000000200087308 */ /* 0x000e260000001400 */
[--C-:B------:R-:W-:Y:S01]  /*3790*/  FADD R133, R100, -R0.reuse ;  /* 0x8000000064857221 */ /* 0x100fe20000000000 */
[----:B------:R-:W-:Y:S01]  /*37a0*/  FADD R101, R101, -R0 ;  /* 0x8000000065657221 */ /* 0x000fe20000000000 */
[----:B------:R-:W-:Y:S01]  /*37b0*/  IMAD.IADD R137, R5, 0x1, R3 ;  /* 0x0000000105897824 */ /* 0x000fe200078e0203 */
[C---:B------:R-:W-:Y:S01]  /*37c0*/  IADD3 R6, P4, PT, R4.reuse, 0x40, RZ ;  /* 0x0000004004067810 */ /* 0x040fe20007f9e0ff */
[----:B------:R-:W1:Y:S01]  /*37d0*/  LDCU UR4, c[0x0][0x370] ;  /* 0x00006e00ff0477ac */ /* 0x000e620008000800 */
[----:B------:R-:W-:-:S02]  /*37e0*/  IADD3 R74, P1, PT, R4, 0x140, RZ ;  /* 0x00000140044a7810 */ /* 0x000fc40007f3e0ff */
[C---:B------:R-:W-:Y:S01]  /*37f0*/  IADD3 R72, P0, PT, R4.reuse, 0x100, RZ ;  /* 0x0000010004487810 */ /* 0x040fe20007f1e0ff */
[----:B------:R-:W1:Y:S01]  /*3800*/  LDCU UR5, c[0x0][0x364] ;  /* 0x00006c80ff0577ac */ /* 0x000e620008000800 */
[-C--:B------:R-:W-:Y:S02]  /*3810*/  IADD3.X R7, PT, PT, RZ, R137.reuse, RZ, P4, !PT ;  /* 0x00000089ff077210 */ /* 0x080fe400027fe4ff */
[----:B------:R-:W-:Y:S01]  /*3820*/  IADD3 R14, P6, PT, R4, 0xc0, RZ ;  /* 0x000000c0040e7810 */ /* 0x000fe20007fde0ff */
[----:B------:R-:W-:Y:S01]  /*3830*/  IMAD.X R5, RZ, RZ, R137, P0 ;  /* 0x000000ffff057224 */ /* 0x000fe200000e0689 */
[----:B------:R-:W-:Y:S02]  /*3840*/  IADD3.X R3, PT, PT, RZ, R137, RZ, P1, !PT ;  /* 0x00000089ff037210 */ /* 0x000fe40000ffe4ff */
[----:B------:R-:W-:Y:S01]  /*3850*/  LEA.HI R6, P1, R7, R6, RZ, 0x1 ;  /* 0x0000000607067211 */ /* 0x000fe200078308ff */
[----:B0-----:R-:W-:Y:S01]  /*3860*/  @!P3 FMUL R8, R8, 4096 ;  /* 0x458000000808b820 */ /* 0x001fe20000400000 */
[----:B------:R-:W-:-:S02]  /*3870*/  IADD3 R12, P5, PT, R4, 0x80, RZ ;  /* 0x00000080040c7810 */ /* 0x000fc40007fbe0ff */
[----:B------:R-:W-:Y:S01]  /*3880*/  IADD3.X R15, PT, PT, RZ, R137, RZ, P6, !PT ;  /* 0x00000089ff0f7210 */ /* 0x000fe200037fe4ff */
[----:B------:R-:W-:Y:S01]  /*3890*/  IMAD.X R7, RZ, RZ, R7, P1 ;  /* 0x000000ffff077224 */ /* 0x000fe200008e0607 */
[----:B------:R-:W-:Y:S01]  /*38a0*/  LEA.HI R2, P0, R137, R4, RZ, 0x1 ;  /* 0x0000000489027211 */ /* 0x000fe200078108ff */
[C---:B------:R-:W-:Y:S01]  /*38b0*/  FMUL R11, R8.reuse, R11 ;  /* 0x0000000b080b7220 */ /* 0x040fe20000400000 */
[----:B------:R-:W-:Y:S01]  /*38c0*/  IADD3.X R13, PT, PT, RZ, R137, RZ, P5, !PT ;  /* 0x00000089ff0d7210 */ /* 0x000fe20002ffe4ff */
[C---:B------:R-:W-:Y:S01]  /*38d0*/  FMUL R105, R8.reuse, R105 ;  /* 0x0000006908697220 */ /* 0x040fe20000400000 */
[----:B------:R-:W-:Y:S01]  /*38e0*/  IADD3.X R73, PT, PT, RZ, R137, RZ, P0, !PT ;  /* 0x00000089ff497210 */ /* 0x000fe200007fe4ff */
[C---:B------:R-:W-:Y:S01]  /*38f0*/  FMUL R82, R8.reuse, R107 ;  /* 0x0000006b08527220 */ /* 0x040fe20000400000 */
[----:B------:R-:W-:Y:S01]  /*3900*/  LEA.HI R14, P1, R15, R14, RZ, 0x1 ;  /* 0x0000000e0f0e7211 */ /* 0x000fe200078308ff */
[C---:B------:R-:W-:Y:S01]  /*3910*/  FMUL R94, R8.reuse, R89 ;  /* 0x00000059085e7220 */ /* 0x040fe20000400000 */
[----:B------:R-:W-:Y:S01]  /*3920*/  LEA.HI R12, P0, R13, R12, RZ, 0x1 ;  /* 0x0000000c0d0c7211 */ /* 0x000fe200078108ff */
[----:B------:R-:W-:Y:S01]  /*3930*/  FMUL R109, R8, R109 ;  /* 0x0000006d086d7220 */ /* 0x000fe20000400000 */
[----:B------:R-:W-:Y:S01]  /*3940*/  SHF.L.U64.HI R73, R2, 0x2, R73 ;  /* 0x0000000202497819 */ /* 0x000fe20000010249 */
[C---:B------:R-:W-:Y:S01]  /*3950*/  FMUL R84, R8.reuse, R111 ;  /* 0x0000006f08547220 */ /* 0x040fe20000400000 */
[----:B------:R-:W-:Y:S01]  /*3960*/  IADD3.X R15, PT, PT, RZ, R15, RZ, P1, !PT ;  /* 0x0000000fff0f7210 */ /* 0x000fe20000ffe4ff */
[----:B------:R-:W-:Y:S01]  /*3970*/  FMUL R88, R8, R83 ;  /* 0x0000005308587220 */ /* 0x000fe20000400000 */
[----:B------:R-:W-:Y:S01]  /*3980*/  SHF.L.U32 R2, R2, 0x2, RZ ;  /* 0x0000000202027819 */ /* 0x000fe200000006ff */
[C---:B------:R-:W-:Y:S01]  /*3990*/  FMUL R86, R8.reuse, R77 ;  /* 0x0000004d08567220 */ /* 0x040fe20000400000 */
[----:B------:R-:W-:Y:S01]  /*39a0*/  LEA.HI R74, P1, R3, R74, RZ, 0x1 ;  /* 0x0000004a034a7211 */ /* 0x000fe200078308ff */
[----:B------:R-:W-:Y:S01]  /*39b0*/  FMUL R92, R8, R87 ;  /* 0x00000057085c7220 */ /* 0x000fe20000400000 */
[----:B------:R-:W-:Y:S01]  /*39c0*/  IADD3.X R13, PT, PT, RZ, R13, RZ, P0, !PT ;  /* 0x0000000dff0d7210 */ /* 0x000fe200007fe4ff */
[----:B-----5:R-:W-:Y:S01]  /*39d0*/  FFMA R76, R18, R105, R46 ;  /* 0x00000069124c7223 */ /* 0x020fe2000000002e */
[----:B------:R-:W-:Y:S01]  /*39e0*/  LEA.HI R72, P0, R5, R72, RZ, 0x1 ;  /* 0x0000004805487211 */ /* 0x000fe200078108ff */
[----:B------:R-:W-:Y:S01]  /*39f0*/  FFMA R77, R19, R82, R47 ;  /* 0x00000052134d7223 */ /* 0x000fe2000000002f */
[C---:B------:R-:W-:Y:S01]  /*3a00*/  SHF.L.U64.HI R15, R14.reuse, 0x2, R15 ;  /* 0x000000020e0f7819 */ /* 0x040fe2000001020f */
[----:B------:R-:W-:Y:S01]  /*3a10*/  IMAD.SHL.U32 R14, R14, 0x4, RZ ;  /* 0x000000040e0e7824 */ /* 0x000fe200078e00ff */
[----:B------:R-:W-:Y:S01]  /*3a20*/  LOP3.LUT R2, R2, 0xfffffff8, RZ, 0xc0, !PT ;  /* 0xfffffff802027812 */ /* 0x000fe200078ec0ff */
[----:B------:R-:W-:Y:S01]  /*3a30*/  FMUL R113, R8, R113 ;  /* 0x0000007108717220 */ /* 0x000fe20000400000 */
[----:B------:R-:W-:Y:S01]  /*3a40*/  IADD3.X R3, PT, PT, RZ, R3, RZ, P1, !PT ;  /* 0x00000003ff037210 */ /* 0x000fe20000ffe4ff */
[----:B------:R-:W-:Y:S01]  /*3a50*/  FFMA R82, R20, R109, R48 ;  /* 0x0000006d14527223 */ /* 0x000fe20000000030 */
[C---:B------:R-:W-:Y:S01]  /*3a60*/  SHF.L.U64.HI R7, R6.reuse, 0x2, R7 ;  /* 0x0000000206077819 */ /* 0x040fe20000010207 */
[----:B------:R-:W-:Y:S01]  /*3a70*/  IMAD.SHL.U32 R6, R6, 0x4, RZ ;  /* 0x0000000406067824 */ /* 0x000fe200078e00ff */
[C---:B------:R-:W-:Y:S01]  /*3a80*/  SHF.L.U64.HI R13, R12.reuse, 0x2, R13 ;  /* 0x000000020c0d7819 */ /* 0x040fe2000001020d */
[----:B------:R-:W-:Y:S01]  /*3a90*/  FFMA R83, R21, R84, R49 ;  /* 0x0000005415537223 */ /* 0x000fe20000000031 */
[----:B------:R-:W-:Y:S01]  /*3aa0*/  IADD3.X R5, PT, PT, RZ, R5, RZ, P0, !PT ;  /* 0x00000005ff057210 */ /* 0x000fe200007fe4ff */
[----:B------:R-:W-:Y:S01]  /*3ab0*/  FFMA R87, R25, R88, R53 ;  /* 0x0000005819577223 */ /* 0x000fe20000000035 */
[----:B------:R-:W-:Y:S01]  /*3ac0*/  SHF.L.U32 R12, R12, 0x2, RZ ;  /* 0x000000020c0c7819 */ /* 0x000fe200000006ff */
[----:B------:R-:W-:Y:S01]  /*3ad0*/  FMUL R115, R8, R115 ;  /* 0x0000007308737220 */ /* 0x000fe20000400000 */
[----:B------:R-:W-:Y:S01]  /*3ae0*/  IADD3 R2, P0, PT, R2, UR40, RZ ;  /* 0x0000002802027c10 */ /* 0x000fe2000ff1e0ff */
[----:B------:R-:W-:Y:S01]  /*3af0*/  FMUL R90, R8, R85 ;  /* 0x00000055085a7220 */ /* 0x000fe20000400000 */
[----:B------:R-:W-:Y:S01]  /*3b00*/  SHF.L.U64.HI R0, R74, 0x2, R3 ;  /* 0x000000024a007819 */ /* 0x000fe20000010203 */
[----:B------:R-:W-:Y:S01]  /*3b10*/  FFMA R84, R22, R113, R50 ;  /* 0x0000007116547223 */ /* 0x000fe20000000032 */
[----:B------:R-:W-:Y:S01]  /*3b20*/  LOP3.LUT R14, R14, 0xfffffff8, RZ, 0xc0, !PT ;  /* 0xfffffff80e0e7812 */ /* 0x000fe200078ec0ff */
[----:B------:R-:W-:Y:S01]  /*3b30*/  FFMA R85, R23, R86, R51 ;  /* 0x0000005617557223 */ /* 0x000fe20000000033 */
[----:B------:R-:W-:Y:S01]  /*3b40*/  SHF.L.U32 R74, R74, 0x2, RZ ;  /* 0x000000024a4a7819 */ /* 0x000fe200000006ff */
[----:B------:R-:W-:Y:S01]  /*3b50*/  FMUL R117, R8, R117 ;  /* 0x0000007508757220 */ /* 0x000fe20000400000 */
[----:B------:R-:W-:Y:S01]  /*3b60*/  IADD3 R120, P2, PT, R4, 0x180, RZ ;  /* 0x0000018004787810 */ /* 0x000fe20007f5e0ff */
[----:B------:R-:W-:Y:S01]  /*3b70*/  FFMA R86, R24, R115, R52 ;  /* 0x0000007318567223 */ /* 0x000fe20000000034 */
[----:B------:R-:W-:Y:S01]  /*3b80*/  SHF.L.U64.HI R5, R72, 0x2, R5 ;  /* 0x0000000248057819 */ /* 0x000fe20000010205 */
[----:B------:R-:W-:Y:S01]  /*3b90*/  FMUL R119, R8, R119 ;  /* 0x0000007708777220 */ /* 0x000fe20000400000 */
[----:B------:R-:W-:Y:S01]  /*3ba0*/  LOP3.LUT R6, R6, 0xfffffff8, RZ, 0xc0, !PT ;  /* 0xfffffff806067812 */ /* 0x000fe200078ec0ff */
[----:B------:R-:W-:Y:S01]  /*3bb0*/  FMUL R121, R8, R121 ;  /* 0x0000007908797220 */ /* 0x000fe20000400000 */
[----:B------:R-:W-:Y:S01]  /*3bc0*/  LOP3.LUT R12, R12, 0xfffffff8, RZ, 0xc0, !PT ;  /* 0xfffffff80c0c7812 */ /* 0x000fe200078ec0ff */
[C---:B------:R-:W-:Y:S01]  /*3bd0*/  FMUL R123, R8.reuse, R123 ;  /* 0x0000007b087b7220 */ /* 0x040fe20000400000 */
[----:B------:R-:W-:Y:S01]  /*3be0*/  IADD3.X R3, PT, PT, R73, UR41, RZ, P0, !PT ;  /* 0x0000002949037c10 */ /* 0x000fe200087fe4ff */
[----:B------:R-:W-:Y:S01]  /*3bf0*/  FMUL R96, R8, R91 ;  /* 0x0000005b08607220 */ /* 0x000fe20000400000 */
[----:B------:R-:W-:Y:S01]  /*3c00*/  SHF.L.U32 R72, R72, 0x2, RZ ;  /* 0x0000000248487819 */ /* 0x000fe200000006ff */
[----:B------:R-:W-:Y:S01]  /*3c10*/  FMUL R125, R8, R125 ;  /* 0x0000007d087d7220 */ /* 0x000fe20000400000 */
[----:B------:R-:W-:Y:S01]  /*3c20*/  IADD3 R14, P0, PT, R14, UR40, RZ ;  /* 0x000000280e0e7c10 */ /* 0x000fe2000ff1e0ff */
[----:B------:R-:W-:Y:S01]  /*3c30*/  FMUL R98, R8, R93 ;  /* 0x0000005d08627220 */ /* 0x000fe20000400000 */
[----:B------:R-:W-:Y:S01]  /*3c40*/  LOP3.LUT R74, R74, 0xfffffff8, RZ, 0xc0, !PT ;  /* 0xfffffff84a4a7812 */ /* 0x000fe200078ec0ff */
[C---:B------:R-:W-:Y:S01]  /*3c50*/  FMUL R127, R8.reuse, R127 ;  /* 0x0000007f087f7220 */ /* 0x040fe20000400000 */
[----:B------:R-:W-:Y:S01]  /*3c60*/  IADD3.X R135, PT, PT, RZ, R137, RZ, P2, !PT ;  /* 0x00000089ff877210 */ /* 0x000fe200017fe4ff */
[----:B------:R-:W-:Y:S01]  /*3c70*/  FMUL R100, R8, R95 ;  /* 0x0000005f08647220 */ /* 0x000fe20000400000 */
[----:B------:R-:W-:Y:S01]  /*3c80*/  IADD3 R6, P1, PT, R6, UR40, RZ ;  /* 0x0000002806067c10 */ /* 0x000fe2000ff3e0ff */
[----:B------:R-:W-:Y:S01]  /*3c90*/  FMUL R129, R8, R129 ;  /* 0x0000008108817220 */ /* 0x000fe20000400000 */
[----:B------:R-:W-:Y:S01]  /*3ca0*/  IADD3 R12, P2, PT, R12, UR40, RZ ;  /* 0x000000280c0c7c10 */ /* 0x000fe2000ff5e0ff */
[----:B------:R-:W-:Y:S01]  /*3cb0*/  FMUL R102, R8, R97 ;  /* 0x0000006108667220 */ /* 0x000fe20000400000 */
[----:B------:R-:W-:Y:S01]  /*3cc0*/  LOP3.LUT R72, R72, 0xfffffff8, RZ, 0xc0, !PT ;  /* 0xfffffff848487812 */ /* 0x000fe200078ec0ff */
[C---:B------:R-:W-:Y:S01]  /*3cd0*/  FMUL R131, R8.reuse, R131 ;  /* 0x0000008308837220 */ /* 0x040fe20000400000 */
[----:B------:R-:W-:Y:S01]  /*3ce0*/  IADD3.X R15, PT, PT, R15, UR41, RZ, P0, !PT ;  /* 0x000000290f0f7c10 */ /* 0x000fe200087fe4ff */
[----:B------:R-:W-:Y:S01]  /*3cf0*/  FMUL R104, R8, R99 ;  /* 0x0000006308687220 */ /* 0x000fe20000400000 */
[----:B------:R-:W-:Y:S01]  /*3d00*/  IADD3 R74, P0, PT, R74, UR40, RZ ;  /* 0x000000284a4a7c10 */ /* 0x000fe2000ff1e0ff */
[----:B------:R-:W-:Y:S01]  /*3d10*/  FMUL R133, R8, R133 ;  /* 0x0000008508857220 */ /* 0x000fe20000400000 */
[----:B------:R-:W-:Y:S01]  /*3d20*/  IADD3.X R7, PT, PT, R7, UR41, RZ, P1, !PT ;  /* 0x0000002907077c10 */ /* 0x000fe20008ffe4ff */
[----:B-1----:R-:W-:Y:S01]  /*3d30*/  UIMAD UR4, UR4, UR5, URZ ;  /* 0x00000005040472a4 */ /* 0x002fe2000f8e02ff */
[----:B------:R-:W-:-:S02]  /*3d40*/  IADD3.X R13, PT, PT, R13, UR41, RZ, P2, !PT ;  /* 0x000000290d0d7c10 */ /* 0x000fc400097fe4ff */
[----:B------:R-:W-:Y:S02]  /*3d50*/  IADD3 R72, P2, PT, R72, UR40, RZ ;  /* 0x0000002848487c10 */ /* 0x000fe4000ff5e0ff */
[----:B------:R-:W-:Y:S02]  /*3d60*/  LEA.HI R120, P1, R135, R120, RZ, 0x1 ;  /* 0x0000007887787211 */ /* 0x000fe400078308ff */
[----:B------:R-:W-:Y:S02]  /*3d70*/  IADD3 R118, P3, PT, R4, 0x1c0, RZ ;  /* 0x000001c004767810 */ /* 0x000fe40007f7e0ff */
[----:B------:R-:W-:Y:S01]  /*3d80*/  IADD3.X R75, PT, PT, R0, UR41, RZ, P0, !PT ;  /* 0x00000029004b7c10 */ /* 0x000fe200087fe4ff */
[----:B------:R-:W-:Y:S01]  /*3d90*/  FMUL R0, R8, R103 ;  /* 0x0000006708007220 */ /* 0x000fe20000400000 */
[----:B------:R-:W-:Y:S01]  /*3da0*/  IADD3.X R73, PT, PT, R5, UR41, RZ, P2, !PT ;  /* 0x0000002905497c10 */ /* 0x000fe200097fe4ff */
[----:B------:R-:W-:Y:S01]  /*3db0*/  IMAD.X R89, RZ, RZ, R137, P3 ;  /* 0x000000ffff597224 */ /* 0x000fe200018e0689 */
[----:B------:R-:W-:Y:S01]  /*3dc0*/  IADD3.X R135, PT, PT, RZ, R135, RZ, P1, !PT ;  /* 0x00000087ff877210 */ /* 0x000fe20000ffe4ff */
[----:B------:R-:W-:Y:S01]  /*3dd0*/  FFMA R5, R17, R0, R45 ;  /* 0x0000000011057223 */ /* 0x000fe2000000002d */
[----:B------:R-:W-:Y:S01]  /*3de0*/  IADD3 R116, P4, PT, R4, 0x200, RZ ;  /* 0x0000020004747810 */ /* 0x000fe20007f9e0ff */
[----:B------:R-:W-:Y:S01]  /*3df0*/  FMUL R8, R8, R101 ;  /* 0x0000006508087220 */ /* 0x000fe20000400000 */
[----:B------:R-:W-:-:S02]  /*3e00*/  IADD3 R114, P5, PT, R4, 0x240, RZ ;  /* 0x0000024004727810 */ /* 0x000fc40007fbe0ff */
[C---:B------:R-:W-:Y:S02]  /*3e10*/  IADD3 R112, P6, PT, R4.reuse, 0x280, RZ ;  /* 0x0000028004707810 */ /* 0x040fe40007fde0ff */
[C---:B------:R-:W-:Y:S02]  /*3e20*/  IADD3 R110, P2, PT, R4.reuse, 0x2c0, RZ ;  /* 0x000002c0046e7810 */ /* 0x040fe40007f5e0ff */
[C---:B------:R-:W-:Y:S02]  /*3e30*/  IADD3 R108, P1, PT, R4.reuse, 0x300, RZ ;  /* 0x00000300046c7810 */ /* 0x040fe40007f3e0ff */
[----:B------:R-:W-:Y:S01]  /*3e40*/  IADD3 R106, P0, PT, R4, 0x340, RZ ;  /* 0x00000340046a7810 */ /* 0x000fe20007f1e0ff */
[----:B------:R-:W-:Y:S01]  /*3e50*/  FFMA R4, R16, R11, R44 ;  /* 0x0000000b10047223 */ /* 0x000fe2000000002c */
[----:B------:R-:W-:Y:S02]  /*3e60*/  LEA.HI R88, P3, R89, R118, RZ, 0x1 ;  /* 0x0000007659587211 */ /* 0x000fe400078708ff */
[----:B------:R-:W-:-:S02]  /*3e70*/  IADD3.X R11, PT, PT, RZ, R137, RZ, P4, !PT ;  /* 0x00000089ff0b7210 */ /* 0x000fc400027fe4ff */
[----:B------:R0:W-:Y:S02]  /*3e80*/  STG.E.64 desc[UR38][R2.64], R4 ;  /* 0x0000000402007986 */ /* 0x0001e4000c101b26 */
[----:B------:R-:W-:Y:S02]  /*3e90*/  LEA.HI R0, P4, R11, R116, RZ, 0x1 ;  /* 0x000000740b007211 */ /* 0x000fe400078908ff */
[----:B------:R1:W-:Y:S04]  /*3ea0*/  STG.E.64 desc[UR38][R6.64], R76 ;  /* 0x0000004c06007986 */ /* 0x0003e8000c101b26 */
[----:B------:R2:W-:Y:S04]  /*3eb0*/  STG.E.64 desc[UR38][R12.64], R82 ;  /* 0x000000520c007986 */ /* 0x0005e8000c101b26 */
[----:B------:R3:W-:Y:S01]  /*3ec0*/  STG.E.64 desc[UR38][R14.64], R84 ;  /* 0x000000540e007986 */ /* 0x0007e2000c101b26 */
[----:B0-----:R-:W-:Y:S01]  /*3ed0*/  SHF.L.U32 R2, R120, 0x2, RZ ;  /* 0x0000000278027819 */ /* 0x001fe200000006ff */
[----:B------:R-:W-:Y:S01]  /*3ee0*/  FFMA R4, R26, R117, R54 ;  /* 0x000000751a047223 */ /* 0x000fe20000000036 */
[----:B------:R-:W-:Y:S01]  /*3ef0*/  FFMA R5, R27, R90, R55 ;  /* 0x0000005a1b057223 */ /* 0x000fe20000000037 */
[----:B------:R-:W-:Y:S01]  /*3f00*/  SHF.L.U64.HI R3, R120, 0x2, R135 ;  /* 0x0000000278037819 */ /* 0x000fe20000010287 */
[----:B------:R0:W-:Y:S01]  /*3f10*/  STG.E.64 desc[UR38][R72.64], R86 ;  /* 0x0000005648007986 */ /* 0x0001e2000c101b26 */
[----:B------:R-:W-:Y:S01]  /*3f20*/  LOP3.LUT R2, R2, 0xfffffff8, RZ, 0xc0, !PT ;  /* 0xfffffff802027812 */ /* 0x000fe200078ec0ff */
[----:B-1----:R-:W-:Y:S01]  /*3f30*/  FFMA R6, R28, R119, R56 ;  /* 0x000000771c067223 */ /* 0x002fe20000000038 */
[----:B------:R-:W-:Y:S01]  /*3f40*/  FFMA R7, R29, R92, R57 ;  /* 0x0000005c1d077223 */ /* 0x000fe20000000039 */
[----:B--2---:R-:W-:Y:S01]  /*3f50*/  IMAD.SHL.U32 R12, R88, 0x4, RZ ;  /* 0x00000004580c7824 */ /* 0x004fe200078e00ff */
[----:B------:R-:W-:Y:S01]  /*3f60*/  IADD3.X R13, PT, PT, RZ, R89, RZ, P3, !PT ;  /* 0x00000059ff0d7210 */ /* 0x000fe20001ffe4ff */
[----:B------:R1:W-:Y:S01]  /*3f70*/  STG.E.64 desc[UR38][R74.64], R4 ;  /* 0x000000044a007986 */ /* 0x0003e2000c101b26 */
[----:B------:R-:W-:Y:S01]  /*3f80*/  IADD3 R2, P3, PT, R2, UR40, RZ ;  /* 0x0000002802027c10 */ /* 0x000fe2000ff7e0ff */
[----:B---3--:R-:W-:Y:S01]  /*3f90*/  FFMA R14, R32, R123, R60 ;  /* 0x0000007b200e7223 */ /* 0x008fe2000000003c */
[----:B------:R-:W-:-:S02]  /*3fa0*/  IADD3.X R15, PT, PT, RZ, R11, RZ, P4, !PT ;  /* 0x0000000bff0f7210 */ /* 0x000fc400027fe4ff */
[----:B------:R-:W-:Y:S01]  /*3fb0*/  LOP3.LUT R11, R12, 0xfffffff8, RZ, 0xc0, !PT ;  /* 0xfffffff80c0b7812 */ /* 0x000fe200078ec0ff */
[----:B------:R-:W-:Y:S01]  /*3fc0*/  FFMA R12, R30, R121, R58 ;  /* 0x000000791e0c7223 */ /* 0x000fe2000000003a */
[----:B------:R-:W-:Y:S02]  /*3fd0*/  IADD3.X R3, PT, PT, R3, UR41, RZ, P3, !PT ;  /* 0x0000002903037c10 */ /* 0x000fe40009ffe4ff */
[----:B0-----:R-:W-:Y:S02]  /*3fe0*/  IADD3.X R73, PT, PT, RZ, R137, RZ, P5, !PT ;  /* 0x00000089ff497210 */ /* 0x001fe40002ffe4ff */
[C---:B------:R-:W-:Y:S01]  /*3ff0*/  SHF.L.U64.HI R15, R0.reuse, 0x2, R15 ;  /* 0x00000002000f7819 */ /* 0x040fe2000001020f */
[----:B------:R0:W-:Y:S01]  /*4000*/  STG.E.64 desc[UR38][R2.64], R6 ;  /* 0x0000000602007986 */ /* 0x0001e2000c101b26 */
[----:B------:R-:W-:Y:S01]  /*4010*/  LEA.HI R72, P4, R73, R114, RZ, 0x1 ;  /* 0x0000007249487211 */ /* 0x000fe200078908ff */
[----:B-1----:R-:W1:Y:S01]  /*4020*/  LDC.64 R74, c[0x0][0x398] ;  /* 0x0000e600ff4a7b82 */ /* 0x002e620000000a00 */
[----:B------:R-:W-:Y:S01]  /*4030*/  IADD3 R4, P3, PT, R11, UR40, RZ ;  /* 0x000000280b047c10 */ /* 0x000fe2000ff7e0ff */
[----:B------:R-:W-:Y:S01]  /*4040*/  IMAD.X R11, RZ, RZ, R137, P6 ;  /* 0x000000ffff0b7224 */ /* 0x000fe200030e0689 */
[----:B------:R-:W-:-:S02]  /*4050*/  SHF.L.U32 R0, R0, 0x2, RZ ;  /* 0x0000000200007819 */ /* 0x000fc400000006ff */
[----:B------:R-:W-:Y:S02]  /*4060*/  IADD3.X R73, PT, PT, RZ, R73, RZ, P4, !PT ;  /* 0x00000049ff497210 */ /* 0x000fe400027fe4ff */
[----:B------:R-:W-:Y:S02]  /*4070*/  SHF.L.U64.HI R13, R88, 0x2, R13 ;  /* 0x00000002580d7819 */ /* 0x000fe4000001020d */
[----:B------:R-:W-:Y:S02]  /*4080*/  LOP3.LUT R0, R0, 0xfffffff8, RZ, 0xc0, !PT ;  /* 0xfffffff800007812 */ /* 0x000fe400078ec0ff */
[----:B------:R-:W-:Y:S01]  /*4090*/  IADD3.X R5, PT, PT, R13, UR41, RZ, P3, !PT ;  /* 0x000000290d057c10 */ /* 0x000fe20009ffe4ff */
[----:B------:R-:W-:Y:S01]  /*40a0*/  FFMA R13, R31, R94, R59 ;  /* 0x0000005e1f0d7223 */ /* 0x000fe2000000003b */
[----:B0-----:R-:W-:Y:S02]  /*40b0*/  LEA.HI R6, P4, R11, R112, RZ, 0x1 ;  /* 0x000000700b067211 */ /* 0x001fe400078908ff */
[----:B------:R-:W-:-:S02]  /*40c0*/  IADD3 R2, P3, PT, R0, UR40, RZ ;  /* 0x0000002800027c10 */ /* 0x000fc4000ff7e0ff */
[----:B------:R-:W-:Y:S01]  /*40d0*/  IADD3.X R7, PT, PT, RZ, R11, RZ, P4, !PT ;  /* 0x0000000bff077210 */ /* 0x000fe200027fe4ff */
[----:B------:R0:W-:Y:S01]  /*40e0*/  STG.E.64 desc[UR38][R4.64], R12 ;  /* 0x0000000c04007986 */ /* 0x0001e2000c101b26 */
[----:B------:R-:W-:Y:S02]  /*40f0*/  SHF.L.U64.HI R73, R72, 0x2, R73 ;  /* 0x0000000248497819 */ /* 0x000fe40000010249 */
[C---:B------:R-:W-:Y:S01]  /*4100*/  SHF.L.U64.HI R0, R6.reuse, 0x2, R7 ;  /* 0x0000000206007819 */ /* 0x040fe20000010207 */
[----:B------:R-:W-:Y:S01]  /*4110*/  IMAD.SHL.U32 R6, R6, 0x4, RZ ;  /* 0x0000000406067824 */ /* 0x000fe200078e00ff */
[----:B------:R-:W-:Y:S01]  /*4120*/  SHF.L.U32 R72, R72, 0x2, RZ ;  /* 0x0000000248487819 */ /* 0x000fe200000006ff */
[----:B-1----:R-:W-:Y:S01]  /*4130*/  IMAD.WIDE.U32 R80, R74, UR4, R80 ;  /* 0x000000044a507c25 */ /* 0x002fe2000f8e0050 */
[----:B------:R-:W-:Y:S02]  /*4140*/  IADD3.X R11, PT, PT, RZ, R137, RZ, P2, !PT ;  /* 0x00000089ff0b7210 */ /* 0x000fe400017fe4ff */
[----:B------:R-:W-:Y:S01]  /*4150*/  LOP3.LUT R6, R6, 0xfffffff8, RZ, 0xc0, !PT ;  /* 0xfffffff806067812 */ /* 0x000fe200078ec0ff */
[----:B------:R-:W-:Y:S01]  /*4160*/  IMAD R81, R75, UR4, R81 ;  /* 0x000000044b517c24 */ /* 0x000fe2000f8e0251 */
[----:B------:R-:W-:Y:S01]  /*4170*/  IADD3.X R3, PT, PT, R15, UR41, RZ, P3, !PT ;  /* 0x000000290f037c10 */ /* 0x000fe20009ffe4ff */
[----:B------:R-:W-:Y:S01]  /*4180*/  FFMA R15, R33, R96, R61 ;  /* 0x00000060210f7223 */ /* 0x000fe2000000003d */
[----:B------:R-:W-:Y:S01]  /*4190*/  IADD3 R6, P2, PT, R6, UR40, RZ ;  /* 0x0000002806067c10 */ /* 0x000fe2000ff5e0ff */
[----:B0-----:R-:W-:Y:S01]  /*41a0*/  FFMA R12, R34, R125, R62 ;  /* 0x0000007d220c7223 */ /* 0x001fe2000000003e */
[----:B------:R-:W-:Y:S01]  /*41b0*/  LOP3.LUT R4, R72, 0xfffffff8, RZ, 0xc0, !PT ;  /* 0xfffffff848047812 */ /* 0x000fe200078ec0ff */
[----:B------:R-:W-:Y:S01]  /*41c0*/  FFMA R13, R35, R98, R63 ;  /* 0x00000062230d7223 */ /* 0x000fe2000000003f */
[----:B------:R-:W-:Y:S01]  /*41d0*/  IADD3.X R7, PT, PT, R0, UR41, RZ, P2, !PT ;  /* 0x0000002900077c10 */ /* 0x000fe200097fe4ff */
[----:B------:R0:W-:Y:S01]  /*41e0*/  STG.E.64 desc[UR38][R2.64], R14 ;  /* 0x0000000e02007986 */ /* 0x0001e2000c101b26 */
[----:B------:R-:W-:Y:S01]  /*41f0*/  LEA.HI R0, P2, R11, R110, RZ, 0x1 ;  /* 0x0000006e0b007211 */ /* 0x000fe200078508ff */
[----:B------:R-:W-:Y:S01]  /*4200*/  FFMA R72, R36, R127, R64 ;  /* 0x0000007f24487223 */ /* 0x000fe20000000040 */
[----:B------:R-:W-:-:S04]  /*4210*/  IADD3 R4, P3, PT, R4, UR40, RZ ;  /* 0x0000002804047c10 */ /* 0x000fc8000ff7e0ff */
[----:B------:R-:W-:Y:S01]  /*4220*/  IADD3.X R5, PT, PT, R73, UR41, RZ, P3, !PT ;  /* 0x0000002949057c10 */ /* 0x000fe20009ffe4ff */
[----:B------:R-:W-:-:S04]  /*4230*/  FFMA R73, R37, R100, R65 ;  /* 0x0000006425497223 */ /* 0x000fc80000000041 */
[----:B------:R1:W-:Y:S01]  /*4240*/  STG.E.64 desc[UR38][R4.64], R12 ;  /* 0x0000000c04007986 */ /* 0x0003e2000c101b26 */
[----:B0-----:R-:W-:Y:S02]  /*4250*/  IADD3.X R15, PT, PT, RZ, R137, RZ, P1, !PT ;  /* 0x00000089ff0f7210 */ /* 0x001fe40000ffe4ff */
[----:B------:R-:W-:Y:S01]  /*4260*/  IADD3.X R3, PT, PT, RZ, R11, RZ, P2, !PT ;  /* 0x0000000bff037210 */ /* 0x000fe200017fe4ff */
[----:B------:R-:W-:Y:S01]  /*4270*/  IMAD.X R11, RZ, RZ, R137, P0 ;  /* 0x000000ffff0b7224 */ /* 0x000fe200000e0689 */
[----:B------:R-:W-:Y:S01]  /*4280*/  LEA.HI R2, P0, R15, R108, RZ, 0x1 ;  /* 0x0000006c0f027211 */ /* 0x000fe200078108ff */
[----:B------:R0:W-:Y:S01]  /*4290*/  STG.E.64 desc[UR38][R6.64], R72 ;  /* 0x0000004806007986 */ /* 0x0001e2000c101b26 */
[C---:B------:R-:W-:Y:S02]  /*42a0*/  SHF.L.U64.HI R14, R0.reuse, 0x2, R3 ;  /* 0x00000002000e7819 */ /* 0x040fe40000010203 */
[----:B------:R-:W-:Y:S02]  /*42b0*/  SHF.L.U32 R0, R0, 0x2, RZ ;  /* 0x0000000200007819 */ /* 0x000fe400000006ff */
[----:B------:R-:W-:-:S02]  /*42c0*/  LEA.HI R3, P1, R11, R106, RZ, 0x1 ;  /* 0x0000006a0b037211 */ /* 0x000fc400078308ff */
[----:B-1----:R-:W-:Y:S01]  /*42d0*/  IADD3.X R5, PT, PT, RZ, R15, RZ, P0, !PT ;  /* 0x0000000fff057210 */ /* 0x002fe200007fe4ff */
[----:B------:R-:W-:Y:S02]  /*42e0*/  IMAD.SHL.U32 R4, R2, 0x4, RZ ;  /* 0x0000000402047824 */ /* 0x000fe400078e00ff */
[----:B------:R-:W-:Y:S01]  /*42f0*/  FFMA R12, R38, R129, R66 ;  /* 0x00000081260c7223 */ /* 0x000fe20000000042 */
[----:B------:R-:W-:Y:S01]  /*4300*/  FFMA R13, R39, R102, R67 ;  /* 0x00000066270d7223 */ /* 0x000fe20000000043 */
[----:B------:R-:W-:Y:S01]  /*4310*/  SHF.L.U64.HI R5, R2, 0x2, R5 ;  /* 0x0000000202057819 */ /* 0x000fe20000010205 */
[----:B------:R-:W-:Y:S01]  /*4320*/  FFMA R15, R41, R104, R69 ;  /* 0x00000068290f7223 */ /* 0x000fe20000000045 */
[----:B------:R-:W-:Y:S01]  /*4330*/  LOP3.LUT R4, R4, 0xfffffff8, RZ, 0xc0, !PT ;  /* 0xfffffff804047812 */ /* 0x000fe200078ec0ff */
[----:B0-----:R-:W-:Y:S01]  /*4340*/  FFMA R72, R42, R133, R70 ;  /* 0x000000852a487223 */ /* 0x001fe20000000046 */
[----:B------:R-:W-:Y:S01]  /*4350*/  LOP3.LUT R6, R0, 0xfffffff8, RZ, 0xc0, !PT ;  /* 0xfffffff800067812 */ /* 0x000fe200078ec0ff */
[----:B------:R-:W-:Y:S01]  /*4360*/  FFMA R73, R43, R8, R71 ;  /* 0x000000082b497223 */ /* 0x000fe20000000047 */
[----:B------:R-:W-:-:S02]  /*4370*/  IADD3.X R0, PT, PT, RZ, R11, RZ, P1, !PT ;  /* 0x0000000bff007210 */ /* 0x000fc40000ffe4ff */
[----:B------:R-:W-:Y:S02]  /*4380*/  IADD3 R2, P0, PT, R6, UR40, RZ ;  /* 0x0000002806027c10 */ /* 0x000fe4000ff1e0ff */
[C---:B------:R-:W-:Y:S02]  /*4390*/  SHF.L.U32 R6, R3.reuse, 0x2, RZ ;  /* 0x0000000203067819 */ /* 0x040fe400000006ff */
[----:B------:R-:W-:Y:S02]  /*43a0*/  SHF.L.U64.HI R0, R3, 0x2, R0 ;  /* 0x0000000203007819 */ /* 0x000fe40000010200 */
[----:B------:R-:W-:Y:S02]  /*43b0*/  LOP3.LUT R6, R6, 0xfffffff8, RZ, 0xc0, !PT ;  /* 0xfffffff806067812 */ /* 0x000fe400078ec0ff */
[----:B------:R-:W-:Y:S01]  /*43c0*/  IADD3.X R3, PT, PT, R14, UR41, RZ, P0, !PT ;  /* 0x000000290e037c10 */ /* 0x000fe200087fe4ff */
[----:B------:R-:W-:Y:S01]  /*43d0*/  FFMA R14, R40, R131, R68 ;  /* 0x00000083280e7223 */ /* 0x000fe20000000044 */
[----:B------:R-:W-:-:S02]  /*43e0*/  IADD3 R4, P0, PT, R4, UR40, RZ ;  /* 0x0000002804047c10 */ /* 0x000fc4000ff1e0ff */
[----:B------:R-:W-:Y:S01]  /*43f0*/  IADD3 R6, P1, PT, R6, UR40, RZ ;  /* 0x0000002806067c10 */ /* 0x000fe2000ff3e0ff */
[----:B------:R0:W-:Y:S01]  /*4400*/  STG.E.64 desc[UR38][R2.64], R12 ;  /* 0x0000000c02007986 */ /* 0x0001e2000c101b26 */
[----:B------:R-:W-:Y:S02]  /*4410*/  IADD3.X R5, PT, PT, R5, UR41, RZ, P0, !PT ;  /* 0x0000002905057c10 */ /* 0x000fe400087fe4ff */
        /* <DEDUP_REMOVED lines=8> */
[----:B------:R-:W-:-:S13]  /*44a0*/  ISETP.GE.AND.EX P0, PT, R9, UR47, PT, P0 ;  /* 0x0000002f09007c0c */ /* 0x000fda000bf06300 */
[----:B0-----:R-:W-:Y:S05]  /*44b0*/  @!P0 BRA `(.L_x_5260) ;  /* 0xffffffc000088947 */ /* 0x001fea000383ffff */
[----:B------:R-:W-:Y:S05]  /*44c0*/  EXIT ;  /* 0x000000000000794d */ /* 0x000fea0003800000 */
.L_x_5243:
        /* <DEDUP_REMOVED lines=9> */
.L_x_5262:
[----:B------:R-:W-:Y:S05]  /*4560*/  BSYNC B0 ;  /* 0x0000000000007941 */ /* 0x000fea0003800000 */
.L_x_5261:
        /* <DEDUP_REMOVED lines=8> */
.L_x_5263:
[----:B------:R-:W-:Y:S02]  /*45f0*/  MOV R13, R7 ;  /* 0x00000007000d7202 */ /* 0x000fe40000000f00 */
[----:B------:R-:W-:-:S07]  /*4600*/  MOV R6, R14 ;  /* 0x0000000e00067202 */ /* 0x000fce0000000f00 */
[----:B------:R-:W-:Y:S05]  /*4610*/  WARPSYNC.COLLECTIVE R15, `(.L_x_5264) ;  /* 0x000000000f087348 */ /* 0x000fea0003c00000 */
[----:B------:R0:W1:Y:S02]  /*4620*/  SHFL.DOWN P6, R14, R13, R12, R11 ;  /* 0x0800000c0d0e7389 */ /* 0x00006400000c000b */
[----:B01----:R-:W-:Y:S05]  /*4630*/  ENDCOLLECTIVE ;  /* 0x000000000000791b */ /* 0x003fea0003800000 */
.L_x_5264:
[----:B------:R-:W-:Y:S05]  /*4640*/  BRA `(.L_x_5265) ;  /* 0xffffffe400607947 */ /* 0x000fea000383ffff */
.L_x_5246:
        /* <DEDUP_REMOVED lines=8> */
.L_x_5267:
[----:B------:R-:W-:Y:S05]  /*46d0*/  BSYNC B0 ;  /* 0x0000000000007941 */ /* 0x000fea0003800000 */
.L_x_5266:
        /* <DEDUP_REMOVED lines=8> */
.L_x_5268:
[----:B------:R-:W-:Y:S01]  /*4760*/  MOV R13, R7 ;  /* 0x00000007000d7202 */ /* 0x000fe20000000f00 */
[----:B------:R-:W-:-:S07]  /*4770*/  IMAD.MOV.U32 R6, RZ, RZ, R14 ;  /* 0x000000ffff067224 */ /* 0x000fce00078e000e */
[----:B------:R-:W-:Y:S05]  /*4780*/  WARPSYNC.COLLECTIVE R15, `(.L_x_5269) ;  /* 0x000000000f087348 */ /* 0x000fea0003c00000 */
[----:B------:R0:W1:Y:S02]  /*4790*/  SHFL.DOWN P6, R14, R13, R12, R11 ;  /* 0x0800000c0d0e7389 */ /* 0x00006400000c000b */
[----:B01----:R-:W-:Y:S05]  /*47a0*/  ENDCOLLECTIVE ;  /* 0x000000000000791b */ /* 0x003fea0003800000 */
.L_x_5269:
[----:B------:R-:W-:Y:S05]  /*47b0*/  BRA `(.L_x_5270) ;  /* 0xffffffe400787947 */ /* 0x000fea000383ffff */
.L_x_5249:
        /* <DEDUP_REMOVED lines=8> */
.L_x_5272:
[----:B------:R-:W-:Y:S05]  /*4840*/  BSYNC B0 ;  /* 0x0000000000007941 */ /* 0x000fea0003800000 */
.L_x_5271:
        /* <DEDUP_REMOVED lines=8> */
.L_x_5273:
[----:B------:R-:W-:Y:S01]  /*48d0*/  IMAD.MOV.U32 R13, RZ, RZ, R7 ;  /* 0x000000ffff0d7224 */ /* 0x000fe200078e0007 */
[----:B------:R-:W-:-:S07]  /*48e0*/  MOV R6, R14 ;  /* 0x0000000e00067202 */ /* 0x000fce0000000f00 */
[----:B------:R-:W-:Y:S05]  /*48f0*/  WARPSYNC.COLLECTIVE R15, `(.L_x_5274) ;  /* 0x000000000f087348 */ /* 0x000fea0003c00000 */
[----:B------:R0:W1:Y:S02]  /*4900*/  SHFL.DOWN P6, R14, R13, R12, R11 ;  /* 0x0800000c0d0e7389 */ /* 0x00006400000c000b */
[----:B01----:R-:W-:Y:S05]  /*4910*/  ENDCOLLECTIVE ;  /* 0x000000000000791b */ /* 0x003fea0003800000 */
.L_x_5274:
[----:B------:R-:W-:Y:S05]  /*4920*/  BRA `(.L_x_5275) ;  /* 0xffffffe400887947 */ /* 0x000fea000383ffff */
.L_x_5252:
        /* <DEDUP_REMOVED lines=8> */
.L_x_5277:
[----:B------:R-:W-:Y:S05]  /*49b0*/  BSYNC B0 ;  /* 0x0000000000007941 */ /* 0x000fea0003800000 */
.L_x_5276:
        /* <DEDUP_REMOVED lines=8> */
.L_x_5278:
[----:B------:R-:W-:Y:S02]  /*4a40*/  MOV R13, R7 ;  /* 0x00000007000d7202 */ /* 0x000fe40000000f00 */
[----:B------:R-:W-:-:S07]  /*4a50*/  MOV R6, R14 ;  /* 0x0000000e00067202 */ /* 0x000fce0000000f00 */
[----:B------:R-:W-:Y:S05]  /*4a60*/  WARPSYNC.COLLECTIVE R15, `(.L_x_5279) ;  /* 0x000000000f087348 */ /* 0x000fea0003c00000 */
[----:B------:R0:W1:Y:S02]  /*4a70*/  SHFL.DOWN P6, R14, R13, R12, R11 ;  /* 0x0800000c0d0e7389 */ /* 0x00006400000c000b */
[----:B01----:R-:W-:Y:S05]  /*4a80*/  ENDCOLLECTIVE ;  /* 0x000000000000791b */ /* 0x003fea0003800000 */
.L_x_5279:
[----:B------:R-:W-:Y:S05]  /*4a90*/  BRA `(.L_x_5280) ;  /* 0xffffffe400987947 */ /* 0x000fea000383ffff */
.L_x_5255:
        /* <DEDUP_REMOVED lines=8> */
.L_x_5282:
[----:B------:R-:W-:Y:S05]  /*4b20*/  BSYNC B0 ;  /* 0x0000000000007941 */ /* 0x000fea0003800000 */
.L_x_5281:
        /* <DEDUP_REMOVED lines=8> */
.L_x_5283:
[----:B------:R-:W-:Y:S02]  /*4bb0*/  MOV R13, R7 ;  /* 0x00000007000d7202 */ /* 0x000fe40000000f00 */
[----:B------:R-:W-:-:S07]  /*4bc0*/  MOV R6, R14 ;  /* 0x0000000e00067202 */ /* 0x000fce0000000f00 */
[----:B------:R-:W-:Y:S05]  /*4bd0*/  WARPSYNC.COLLECTIVE R15, `(.L_x_5284) ;  /* 0x000000000f087348 */ /* 0x000fea0003c00000 */
[----:B------:R0:W1:Y:S02]  /*4be0*/  SHFL.DOWN P6, R14, R13, R12, R11 ;  /* 0x0800000c0d0e7389 */ /* 0x00006400000c000b */
[----:B01----:R-:W-:Y:S05]  /*4bf0*/  ENDCOLLECTIVE ;  /* 0x000000000000791b */ /* 0x003fea0003800000 */
.L_x_5284:
[----:B------:R-:W-:Y:S05]  /*4c00*/  BRA `(.L_x_5285) ;  /* 0xffffffe400a87947 */ /* 0x000fea000383ffff */
.L_x_5258:
        /* <DEDUP_REMOVED lines=8> */
.L_x_5287:
[----:B------:R-:W-:Y:S05]  /*4c90*/  BSYNC B0 ;  /* 0x0000000000007941 */ /* 0x000fea0003800000 */
.L_x_5286:
        /* <DEDUP_REMOVED lines=8> */
.L_x_5288:
[----:B------:R-:W-:Y:S01]  /*4d20*/  MOV R13, R7 ;  /* 0x00000007000d7202 */ /* 0x000fe20000000f00 */
[----:B------:R-:W-:-:S07]  /*4d30*/  IMAD.MOV.U32 R4, RZ, RZ, R14 ;  /* 0x000000ffff047224 */ /* 0x000fce00078e000e */
[----:B------:R-:W-:Y:S05]  /*4d40*/  WARPSYNC.COLLECTIVE R15, `(.L_x_5289) ;  /* 0x000000000f087348 */ /* 0x000fea0003c00000 */
[----:B------:R0:W1:Y:S02]  /*4d50*/  SHFL.IDX P6, R14, R13, R12, R11 ;  /* 0x0000000c0d0e7389 */ /* 0x00006400000c000b */
[----:B01----:R-:W-:Y:S05]  /*4d60*/  ENDCOLLECTIVE ;  /* 0x000000000000791b */ /* 0x003fea0003800000 */
.L_x_5289:
[----:B------:R-:W-:Y:S05]  /*4d70*/  BRA `(.L_x_5290) ;  /* 0xffffffe400b87947 */ /* 0x000fea000383ffff */
        .weak           $__internal_54_$__cuda_sm3x_div_rn_noftz_f32_slowpath
        .type           $__internal_54_$__cuda_sm3x_div_rn_noftz_f32_slowpath,@function
        .size           $__internal_54_$__cuda_sm3x_div_rn_noftz_f32_slowpath,(.L_x_7677 - $__internal_54_$__cuda_sm3x_div_rn_noftz_f32_slowpath)
$__internal_54_$__cuda_sm3x_div_rn_noftz_f32_slowpath:
        /* <DEDUP_REMOVED lines=34> */
.L_x_5292:
        /* <DEDUP_REMOVED lines=51> */
.L_x_5299:
[----:B------:R-:W-:-:S04]  /*52d0*/  LOP3.LUT R15, R15, 0x80000000, RZ, 0xc0, !PT ;  /* 0x800000000f0f7812 */ /* 0x000fc800078ec0ff */
[----:B------:R-:W-:Y:S01]  /*52e0*/  LOP3.LUT R15, R15, 0x7f800000, RZ, 0xfc, !PT ;  /* 0x7f8000000f0f7812 */ /* 0x000fe200078efcff */
[----:B------:R-:W-:Y:S06]  /*52f0*/  BRA `(.L_x_5300) ;  /* 0x0000000000047947 */ /* 0x000fec0003800000 */
.L_x_5298:
[----:B------:R-:W-:-:S07]  /*5300*/  IMAD R15, R12, 0x800000, R15 ;  /* 0x008000000c0f7824 */ /* 0x000fce00078e020f */
.L_x_5300:
[----:B------:R-:W-:Y:S05]  /*5310*/  BSYNC B1 ;  /* 0x0000000000017941 */ /* 0x000fea0003800000 */
.L_x_5297:
[----:B------:R-:W-:Y:S05]  /*5320*/  BRA `(.L_x_5301) ;  /* 0x0000000000207947 */ /* 0x000fea0003800000 */
.L_x_5296:
[----:B------:R-:W-:-:S04]  /*5330*/  LOP3.LUT R8, R14, 0x80000000, R8, 0x48, !PT ;  /* 0x800000000e087812 */ /* 0x000fc800078e4808 */
[----:B------:R-:W-:Y:S01]  /*5340*/  LOP3.LUT R15, R8, 0x7f800000, RZ, 0xfc, !PT ;  /* 0x7f800000080f7812 */ /* 0x000fe200078efcff */
[----:B------:R-:W-:Y:S06]  /*5350*/  BRA `(.L_x_5301) ;  /* 0x0000000000147947 */ /* 0x000fec0003800000 */
.L_x_5295:
[----:B------:R-:W-:Y:S01]  /*5360*/  LOP3.LUT R15, R14, 0x80000000, R8, 0x48, !PT ;  /* 0x800000000e0f7812 */ /* 0x000fe200078e4808 */
[----:B------:R-:W-:Y:S06]  /*5370*/  BRA `(.L_x_5301) ;  /* 0x00000000000c7947 */ /* 0x000fec0003800000 */
.L_x_5294:
[----:B------:R-:W0:Y:S01]  /*5380*/  MUFU.RSQ R15, -QNAN ;  /* 0xffc00000000f7908 */ /* 0x000e220000001400 */
[----:B------:R-:W-:Y:S05]  /*5390*/  BRA `(.L_x_5301) ;  /* 0x0000000000047947 */ /* 0x000fea0003800000 */
.L_x_5293:
[----:B------:R-:W-:-:S07]  /*53a0*/  FADD.FTZ R15, R8, R14 ;  /* 0x0000000e080f7221 */ /* 0x000fce0000010000 */
.L_x_5301:
[----:B------:R-:W-:Y:S05]  /*53b0*/  BSYNC B0 ;  /* 0x0000000000007941 */ /* 0x000fea0003800000 */
.L_x_5291:
[----:B------:R-:W-:Y:S01]  /*53c0*/  HFMA2 R13, -RZ, RZ, 0, 0 ;  /* 0x00000000ff0d7431 */ /* 0x000fe200000001ff */
[----:B------:R-:W-:Y:S02]  /*53d0*/  MOV R12, R102 ;  /* 0x00000066000c7202 */ /* 0x000fe40000000f00 */
[----:B0-----:R-:W-:Y:S02]  /*53e0*/  MOV R11, R15 ;  /* 0x0000000f000b7202 */ /* 0x001fe40000000f00 */
[----:B------:R-:W-:Y:S05]  /*53f0*/  RET.REL.NODEC R12 `(_Z17LayerNormWarpImplI10DirectLoadIffE11DirectStoreIffEfLi2ELi28ELi28ELi32ELi1ELb0EEvT_T0_lld) ;  /* 0xffffffac0c007950 */ /* 0x000fea0003c3ffff */
.L_x_5302:
        /* <DEDUP_REMOVED lines=16> */
.L_x_7677:


//--------------------- .text._Z17LayerNormWarpImplI10DirectLoadIffE11DirectStoreIffEfLi2ELi24ELi20ELi32ELi1ELb1EEvT_T0_lld --------------------------
	.section	.text._Z17LayerNormWarpImplI10DirectLoadIffE11DirectStoreIffEfLi2ELi24ELi20ELi32ELi1ELb1EEvT_T0_lld,"ax",@progbits
	.align	128
        .global         _Z17LayerNormWarpImplI10DirectLoadIffE11DirectStoreIffEfLi2ELi24ELi20ELi32ELi1ELb1EEvT_T0_lld
        .type           _Z17LayerNormWarpImplI10DirectLoadIffE11DirectStoreIffEfLi2ELi24ELi20ELi32ELi1ELb1EEvT_T0_lld,@function
        .size           _Z17LayerNormWarpImplI10DirectLoadIffE11DirectStoreIffEfLi2ELi24ELi20ELi32ELi1ELb1EEvT_T0_lld,(.L_x_7678 - _Z17LayerNormWarpImplI10DirectLoadIffE11DirectStoreIffEfLi2ELi24ELi20ELi32ELi1ELb1EEvT_T0_lld)
        .other          _Z17LayerNormWarpImplI10DirectLoadIffE11DirectStoreIffEfLi2ELi24ELi20ELi32ELi1ELb1EEvT_T0_lld,@"STO_CUDA_ENTRY STV_DEFAULT"
_Z17LayerNormWarpImplI10DirectLoadIffE11DirectStoreIffEfLi2ELi24ELi20ELi32ELi1ELb1EEvT_T0_lld:
.text._Z17LayerNormWarpImplI10DirectLoadIffE11DirectStoreIffEfLi2ELi24ELi20ELi32ELi1ELb1EEvT_T0_lld:
        /* <DEDUP_REMOVED lines=26> */
.L_x_5303:
        /* <DEDUP_REMOVED lines=46> */
.L_x_5377:
        /* <DEDUP_REMOVED lines=43> */
[----:B-----5:R-:W-:Y:S05]  /*0730*/  CALL.REL.NOINC `($__internal_55_$__cuda_sm3x_div_rn_noftz_f32_slowpath) ;  /* 0x0000004000007944 */ /* 0x020fea0003c00000 */
.L_x_5305:
[----:B------:R-:W-:Y:S05]  /*0740*/  BSYNC.RECONVERGENT B2 ;  /* 0x0000000000027941 */ /* 0x000fea0003800200 */
.L_x_5304:
        /* <DEDUP_REMOVED lines=11> */
[----:B------:R-:W-:Y:S01]  /*0800*/  HFMA2 R5, -RZ, RZ, 2.3125, 0 ;  /* 0x40a00000ff057431 */ /* 0x000fe200000001ff */
[----:B------:R-:W-:Y:S01]  /*0810*/  MOV R12, 0x3e4ccccd ;  /* 0x3e4ccccd000c7802 */ /* 0x000fe20000000f00 */
        /* <DEDUP_REMOVED lines=18> */
[----:B-----5:R-:W-:Y:S05]  /*0940*/  CALL.REL.NOINC `($__internal_55_$__cuda_sm3x_div_rn_noftz_f32_slowpath) ;  /* 0x0000003c007c7944 */ /* 0x020fea0003c00000 */
.L_x_5307:
[----:B------:R-:W-:Y:S05]  /*0950*/  BSYNC.RECONVERGENT B2 ;  /* 0x0000000000027941 */ /* 0x000fea0003800200 */
.L_x_5306:
[----:B------:R-:W-:Y:S01]  /*0960*/  FADD R13, R13, R8 ;  /* 0x000000080d0d7221 */ /* 0x000fe20000000000 */
[----:B------:R-:W-:Y:S01]  /*0970*/  MOV R6, 0x3e2aaaab ;  /* 0x3e2aaaab00067802 */ /* 0x000fe20000000f00 */
[----:B------:R-:W-:Y:S01]  /*0980*/  IMAD.MOV.U32 R5, RZ, RZ, 0x40c00000 ;  /* 0x40c00000ff057424 */ /* 0x000fe200078e00ff */
[----:B------:R-:W-:Y:S01]  /*0990*/  BSSY.RECONVERGENT B2, `(.L_x_5308) ;  /* 0x0000010000027945 */ /* 0x000fe20003800200 */
[--C-:B------:R-:W-:Y:S02]  /*09a0*/  FADD R0, R61, -R13.reuse ;  /* 0x8000000d3d007221 */ /* 0x100fe40000000000 */
[----:B------:R-:W-:Y:S02]  /*09b0*/  FFMA R5, R6, -R5, 1 ;  /* 0x3f80000006057423 */ /* 0x000fe40000000805 */
[----:B------:R-:W0:Y:S02]  /*09c0*/  FCHK P1, R0, 6 ;  /* 0x40c0000000007902 */ /* 0x000e240000020000 */
[----:B------:R-:W-:Y:S01]  /*09d0*/  FFMA R11, R5, R6, 0.16666667163372039795 ;  /* 0x3e2aaaab050b7423 */ /* 0x000fe20000000006 */
[----:B------:R-:W-:-:S03]  /*09e0*/  FADD R5, R60, -R13 ;  /* 0x8000000d3c057221 */ /* 0x000fc60000000000 */
[----:B------:R-:W-:Y:S01]  /*09f0*/  FFMA R6, R0, R11, RZ ;  /* 0x0000000b00067223 */ /* 0x000fe200000000ff */
[----:B------:R-:W-:-:S03]  /*0a00*/  FFMA R65, R4, R5, R63 ;  /* 0x0000000504417223 */ /* 0x000fc6000000003f */
[----:B------:R-:W-:-:S04]  /*0a10*/  FFMA R8, R6, -6, R0 ;  /* 0xc0c0000006087823 */ /* 0x000fc80000000000 */
[----:B------:R-:W-:Y:S01]  /*0a20*/  FFMA R6, R11, R8, R6 ;  /* 0x000000080b067223 */ /* 0x000fe20000000006 */
[----:B0-----:R-:W-:Y:S06]  /*0a30*/  @!P1 BRA `(.L_x_5309) ;  /* 0x0000000000149947 */ /* 0x001fec0003800000 */
[----:B------:R-:W-:Y:S01]  /*0a40*/  HFMA2 R14, -RZ, RZ, 2.375, 0 ;  /* 0x40c00000ff0e7431 */ /* 0x000fe200000001ff */
[----:B------:R-:W-:Y:S02]  /*0a50*/  MOV R8, R0 ;  /* 0x0000000000087202 */ /* 0x000fe40000000f00 */
[----:B------:R-:W-:-:S07]  /*0a60*/  MOV R11, 0xa80 ;  /* 0x00000a80000b7802 */ /* 0x000fce0000000f00 */
[----:B-----5:R-:W-:Y:S05]  /*0a70*/  CALL.REL.NOINC `($__internal_55_$__cuda_sm3x_div_rn_noftz_f32_slowpath) ;  /* 0x0000003c00307944 */ /* 0x020fea0003c00000 */
[----:B------:R-:W-:-:S07]  /*0a80*/  IMAD.MOV.U32 R6, RZ, RZ, R8 ;  /* 0x000000ffff067224 */ /* 0x000fce00078e0008 */
.L_x_5309:
[----:B------:R-:W-:Y:S05]  /*0a90*/  BSYNC.RECONVERGENT B2 ;  /* 0x0000000000027941 */ /* 0x000fea0003800200 */
.L_x_5308:
        /* <DEDUP_REMOVED lines=27> */
[----:B-----5:R-:W-:Y:S05]  /*0c50*/  CALL.REL.NOINC `($__internal_55_$__cuda_sm3x_div_rn_noftz_f32_slowpath) ;  /* 0x0000003800b87944 */ /* 0x020fea0003c00000 */
[----:B------:R-:W-:-:S07]  /*0c60*/  MOV R6, R8 ;  /* 0x0000000800067202 */ /* 0x000fce0000000f00 */
.L_x_5311:
[----:B------:R-:W-:Y:S05]  /*0c70*/  BSYNC.RECONVERGENT B2 ;  /* 0x0000000000027941 */ /* 0x000fea0003800200 */
.L_x_5310:
        /* <DEDUP_REMOVED lines=32> */
[----:B------:R-:W-:-:S07]  /*0e80*/  MOV R6, R8 ;  /* 0x0000000800067202 */ /* 0x000fce0000000f00 */
.L_x_5313:
[----:B------:R-:W-:Y:S05]  /*0e90*/  BSYNC.RECONVERGENT B2 ;  /* 0x0000000000027941 */ /* 0x000fea0003800200 */
.L_x_5312:
        /* <DEDUP_REMOVED lines=19> */
.L_x_5315:
[----:B------:R-:W-:Y:S05]  /*0fd0*/  BSYNC.RECONVERGENT B2 ;  /* 0x0000000000027941 */ /* 0x000fea0003800200 */
.L_x_5314:
        /* <DEDUP_REMOVED lines=29> */
.L_x_5317:
[----:B------:R-:W-:Y:S05]  /*11b0*/  BSYNC.RECONVERGENT B2 ;  /* 0x0000000000027941 */ /* 0x000fea0003800200 */
.L_x_5316:
        /* <DEDUP_REMOVED lines=19> */
.L_x_5319:
[----:B------:R-:W-:Y:S05]  /*12f0*/  BSYNC.RECONVERGENT B2 ;  /* 0x0000000000027941 */ /* 0x000fea0003800200 */
.L_x_5318:
        /* <DEDUP_REMOVED lines=27> */
.L_x_5321:
[----:B------:R-:W-:Y:S05]  /*14b0*/  BSYNC.RECONVERGENT B2 ;  /* 0x0000000000027941 */ /* 0x000fea0003800200 */
.L_x_5320:
        /* <DEDUP_REMOVED lines=19> */
.L_x_5323:
[----:B------:R-:W-:Y:S05]  /*15f0*/  BSYNC.RECONVERGENT B2 ;  /* 0x0000000000027941 */ /* 0x000fea0003800200 */
.L_x_5322:
        /* <DEDUP_REMOVED lines=27> */
[----:B-----5:R-:W-:Y:S05]  /*17b0*/  CALL.REL.NOINC `($__internal_55_$__cuda_sm3x_div_rn_noftz_f32_slowpath) ;  /* 0x0000002c00e07944 */ /* 0x020fea0003c00000 */
[----:B------:R-:W-:-:S07]  /*17c0*/  IMAD.MOV.U32 R6, RZ, RZ, R8 ;  /* 0x000000ffff067224 */ /* 0x000fce00078e0008 */
.L_x_5325:
[----:B------:R-:W-:Y:S05]  /*17d0*/  BSYNC.RECONVERGENT B2 ;  /* 0x0000000000027941 */ /* 0x000fea0003800200 */
.L_x_5324:
        /* <DEDUP_REMOVED lines=11> */
[----:B------:R-:W-:Y:S01]  /*1890*/  HFMA2 R5, -RZ, RZ, 2.765625, 0 ;  /* 0x41880000ff057431 */ /* 0x000fe200000001ff */
        /* <DEDUP_REMOVED lines=21> */
.L_x_5327:
[----:B------:R-:W-:Y:S05]  /*19f0*/  BSYNC.RECONVERGENT B2 ;  /* 0x0000000000027941 */ /* 0x000fea0003800200 */
.L_x_5326:
        /* <DEDUP_REMOVED lines=19> */
.L_x_5329:
[----:B------:R-:W-:Y:S05]  /*1b30*/  BSYNC.RECONVERGENT B2 ;  /* 0x0000000000027941 */ /* 0x000fea0003800200 */
.L_x_5328:
        /* <DEDUP_REMOVED lines=29> */
.L_x_5331:
[----:B------:R-:W-:Y:S05]  /*1d10*/  BSYNC.RECONVERGENT B2 ;  /* 0x0000000000027941 */ /* 0x000fea0003800200 */
.L_x_5330:
        /* <DEDUP_REMOVED lines=19> */
.L_x_5333:
[----:B------:R-:W-:Y:S05]  /*1e50*/  BSYNC.RECONVERGENT B2 ;  /* 0x0000000000027941 */ /* 0x000fea0003800200 */
.L_x_5332:
[----:B------:R-:W-:Y:S01]  /*1e60*/  FADD R4, R13, R4 ;  /* 0x000000040d047221 */ /* 0x000fe20000000000 */
[----:B------:R-:W-:Y:S01]  /*1e70*/  BSSY.RECONVERGENT B2, `(.L_x_5334) ;  /* 0x0000038000027945 */ /* 0x000fe20003800200 */
[----:B------:R-:W-:Y:S02]  /*1e80*/  IMAD.MOV.U32 R5, RZ, RZ, 0x41a00000 ;  /* 0x41a00000ff057424 */ /* 0x000fe400078e00ff */
[----:B------:R-:W-:-:S04]  /*1e90*/  FADD R11, R75, -R4 ;  /* 0x800000044b0b7221 */ /* 0x000fc80000000000 */
[----:B------:R-:W-:Y:S01]  /*1ea0*/  FFMA R0, R0, R11, R87 ;  /* 0x0000000b00007223 */ /* 0x000fe20000000057 */
[----:B------:R-:W-:Y:S06]  /*1eb0*/  @P0 BRA `(.L_x_5335) ;  /* 0x0000000000cc0947 */ /* 0x000fec0003800000 */
        /* <DEDUP_REMOVED lines=10> */
[----:B------:R-:W-:Y:S01]  /*1f60*/  HFMA2 R11, -RZ, RZ, 1.3154296875, 0.0002558231353759765625 ;  /* 0x3d430c31ff0b7431 */ /* 0x000fe200000001ff */
[----:B------:R-:W-:Y:S01]  /*1f70*/  MOV R6, 0x41a80000 ;  /* 0x41a8000000067802 */ /* 0x000fe20000000f00 */
[----:B------:R-:W-:Y:S04]  /*1f80*/  BSSY.RECONVERGENT B3, `(.L_x_5336) ;  /* 0x000000e000037945 */ /* 0x000fe80003800200 */
        /* <DEDUP_REMOVED lines=13> */
.L_x_5337:
[----:B------:R-:W-:Y:S05]  /*2060*/  BSYNC.RECONVERGENT B3 ;  /* 0x0000000000037941 */ /* 0x000fea0003800200 */
.L_x_5336:
[----:B------:R-:W-:Y:S02]  /*2070*/  HFMA2 R6, -RZ, RZ, 2.84375, 0 ;  /* 0x41b00000ff067431 */ /* 0x000fe400000001ff */
[----:B------:R-:W-:Y:S02]  /*2080*/  IMAD.MOV.U32 R15, RZ, RZ, 0x3d3a2e8c ;  /* 0x3d3a2e8cff0f7424 */ /* 0x000fe400078e00ff */
[----:B------:R-:W-:Y:S01]  /*2090*/  FADD R87, R4, R11 ;  /* 0x0000000b04577221 */ /* 0x000fe20000000000 */
[----:B------:R-:W-:Y:S03]  /*20a0*/  BSSY.RECONVERGENT B3, `(.L_x_5338) ;  /* 0x0000010000037945 */ /* 0x000fe60003800200 */
[--C-:B------:R-:W-:Y:S01]  /*20b0*/  FADD R12, R12, -R87.reuse ;  /* 0x800000570c0c7221 */ /* 0x100fe20000000000 */
[----:B------:R-:W-:Y:S01]  /*20c0*/  FFMA R4, R15, -R6, 1 ;  /* 0x3f8000000f047423 */ /* 0x000fe20000000806 */
[----:B------:R-:W-:-:S02]  /*20d0*/  FADD R6, R13, -R87 ;  /* 0x800000570d067221 */ /* 0x000fc40000000000 */
[----:B------:R-:W-:Y:S01]  /*20e0*/  FFMA R89, R5, R12, R0 ;  /* 0x0000000c05597223 */ /* 0x000fe20000000000 */
[----:B------:R-:W-:Y:S01]  /*20f0*/  FFMA R11, R4, R15, 0.045454546809196472168 ;  /* 0x3d3a2e8c040b7423 */ /* 0x000fe2000000000f */
[----:B------:R-:W0:Y:S03]  /*2100*/  FCHK P0, R6, 22 ;  /* 0x41b0000006007902 */ /* 0x000e260000000000 */
        /* <DEDUP_REMOVED lines=9> */
.L_x_5339:
[----:B------:R-:W-:Y:S05]  /*21a0*/  BSYNC.RECONVERGENT B3 ;  /* 0x0000000000037941 */ /* 0x000fea0003800200 */
.L_x_5338:
[----:B------:R-:W-:Y:S01]  /*21b0*/  FADD R4, R87, R4 ;  /* 0x0000000457047221 */ /* 0x000fe20000000000 */
[----:B------:R-:W-:-:S03]  /*21c0*/  HFMA2 R5, -RZ, RZ, 2.84375, 0 ;  /* 0x41b00000ff057431 */ /* 0x000fc600000001ff */
[----:B------:R-:W-:-:S04]  /*21d0*/  FADD R13, R13, -R4 ;  /* 0x800000040d0d7221 */ /* 0x000fc80000000000 */
[----:B------:R-:W-:-:S07]  /*21e0*/  FFMA R0, R6, R13, R89 ;  /* 0x0000000d06007223 */ /* 0x000fce0000000059 */
.L_x_5335:
[----:B------:R-:W-:Y:S05]  /*21f0*/  BSYNC.RECONVERGENT B2 ;  /* 0x0000000000027941 */ /* 0x000fea0003800200 */
.L_x_5334:
[----:B------:R-:W-:Y:S01]  /*2200*/  ISETP.GE.U32.AND P0, PT, R7, UR42, PT ;  /* 0x0000002a07007c0c */ /* 0x000fe2000bf06070 */
[----:B------:R-:W-:Y:S03]  /*2210*/  BSSY.RECONVERGENT B2, `(.L_x_5340) ;  /* 0x0000036000027945 */ /* 0x000fe60003800200 */
[----:B------:R-:W-:-:S13]  /*2220*/  ISETP.GE.AND.EX P0, PT, RZ, UR43, PT, P0 ;  /* 0x0000002bff007c0c */ /* 0x000fda000bf06300 */
[----:B------:R-:W-:Y:S05]  /*2230*/  @P0 BRA `(.L_x_5341) ;  /* 0x0000000000cc0947 */ /* 0x000fea0003800000 */
        /* <DEDUP_REMOVED lines=24> */
[----:B-----5:R-:W-:Y:S05]  /*23c0*/  CALL.REL.NOINC `($__internal_55_$__cuda_sm3x_div_rn_noftz_f32_slowpath) ;  /* 0x0000002000dc7944 */ /* 0x020fea0003c00000 */
[----:B------:R-:W-:-:S07]  /*23d0*/  MOV R7, R8 ;  /* 0x0000000800077202 */ /* 0x000fce0000000f00 */
.L_x_5343:
[----:B------:R-:W-:Y:S05]  /*23e0*/  BSYNC.RECONVERGENT B3 ;  /* 0x0000000000037941 */ /* 0x000fea0003800200 */
.L_x_5342:
[----:B------:R-:W-:Y:S01]  /*23f0*/  FADD R11, R82, 1 ;  /* 0x3f800000520b7421 */ /* 0x000fe20000000000 */
[----:B------:R-:W-:Y:S01]  /*2400*/  FADD R87, R4, R7 ;  /* 0x0000000704577221 */ /* 0x000fe20000000000 */
[----:B------:R-:W-:Y:S02]  /*2410*/  BSSY.RECONVERGENT B3, `(.L_x_5344) ;  /* 0x0000012000037945 */ /* 0x000fe40003800200 */
[----:B------:R-:W0:Y:S01]  /*2420*/  MUFU.RCP R8, R11 ;  /* 0x0000000b00087308 */ /* 0x000e220000001000 */
[--C-:B------:R-:W-:Y:S01]  /*2430*/  FADD R6, R13, -R87.reuse ;  /* 0x800000570d067221 */ /* 0x100fe20000000000 */
[----:B------:R-:W-:-:S04]  /*2440*/  FADD R12, R12, -R87 ;  /* 0x800000570c0c7221 */ /* 0x000fc80000000000 */
[----:B------:R-:W-:Y:S01]  /*2450*/  FFMA R89, R5, R12, R0 ;  /* 0x0000000c05597223 */ /* 0x000fe20000000000 */
[----:B------:R-:W-:Y:S01]  /*2460*/  IMAD.MOV.U32 R5, RZ, RZ, R11 ;  /* 0x000000ffff057224 */ /* 0x000fe200078e000b */
        /* <DEDUP_REMOVED lines=10> */
[----:B-----5:R-:W-:Y:S05]  /*2510*/  CALL.REL.NOINC `($__internal_55_$__cuda_sm3x_div_rn_noftz_f32_slowpath) ;  /* 0x0000002000887944 */ /* 0x020fea0003c00000 */
[----:B------:R-:W-:-:S07]  /*2520*/  IMAD.MOV.U32 R4, RZ, RZ, R8 ;  /* 0x000000ffff047224 */ /* 0x000fce00078e0008 */
.L_x_5345:
[----:B------:R-:W-:Y:S05]  /*2530*/  BSYNC.RECONVERGENT B3 ;  /* 0x0000000000037941 */ /* 0x000fea0003800200 */
.L_x_5344:
[----:B------:R-:W-:-:S04]  /*2540*/  FADD R4, R87, R4 ;  /* 0x0000000457047221 */ /* 0x000fc80000000000 */
[----:B------:R-:W-:-:S04]  /*2550*/  FADD R13, R13, -R4 ;  /* 0x800000040d0d7221 */ /* 0x000fc80000000000 */
[----:B------:R-:W-:-:S07]  /*2560*/  FFMA R0, R6, R13, R89 ;  /* 0x0000000d06007223 */ /* 0x000fce0000000059 */
.L_x_5341:
[----:B------:R-:W-:Y:S05]  /*2570*/  BSYNC.RECONVERGENT B2 ;  /* 0x0000000000027941 */ /* 0x000fea0003800200 */
.L_x_5340:
[----:B------:R-:W-:-:S03]  /*2580*/  UMOV UR4, 0xffffffff ;  /* 0xffffffff00047882 */ /* 0x000fc60000000000 */
[----:B------:R-:W-:Y:S05]  /*2590*/  BRA.DIV UR4, `(.L_x_5346) ;  /* 0x0000001a04407947 */ /* 0x000fea000b800000 */
[----:B------:R0:W1:Y:S04]  /*25a0*/  SHFL.DOWN PT, R7, R4, 0x10, 0x1f ;  /* 0x0a001f0004077f89 */ /* 0x00006800000e0000 */
[----:B------:R0:W2:Y:S04]  /*25b0*/  SHFL.DOWN PT, R6, R0, 0x10, 0x1f ;  /* 0x0a001f0000067f89 */ /* 0x0000a800000e0000 */
[----:B------:R0:W3:Y:S02]  /*25c0*/  SHFL.DOWN PT, R14, R5, 0x10, 0x1f ;  /* 0x0a001f00050e7f89 */ /* 0x0000e400000e0000 */
.L_x_5382:
        /* <DEDUP_REMOVED lines=16> */
[----:B012--5:R-:W-:Y:S05]  /*26d0*/  CALL.REL.NOINC `($__internal_55_$__cuda_sm3x_div_rn_noftz_f32_slowpath) ;  /* 0x0000002000187944 */ /* 0x027fea0003c00000 */
[----:B------:R-:W-:-:S07]  /*26e0*/  IMAD.MOV.U32 R11, RZ, RZ, R8 ;  /* 0x000000ffff0b7224 */ /* 0x000fce00078e0008 */
.L_x_5350:
[----:B------:R-:W-:Y:S05]  /*26f0*/  BSYNC.RECONVERGENT B3 ;  /* 0x0000000000037941 */ /* 0x000fea0003800200 */
.L_x_5349:
[----:B-1----:R-:W-:-:S04]  /*2700*/  FADD R7, -R4, R7 ;  /* 0x0000000704077221 */ /* 0x002fc80000000100 */
[C---:B------:R-:W-:Y:S01]  /*2710*/  FMUL R8, R7.reuse, R7 ;  /* 0x0000000707087220 */ /* 0x040fe20000400000 */
[----:B0-----:R-:W-:-:S03]  /*2720*/  FFMA R4, R7, R11, R4 ;  /* 0x0000000b07047223 */ /* 0x001fc60000000004 */
[----:B------:R-:W-:-:S04]  /*2730*/  FMUL R5, R5, R8 ;  /* 0x0000000805057220 */ /* 0x000fc80000400000 */
[----:B--2---:R-:W-:Y:S01]  /*2740*/  FFMA R13, R5, R11, R6 ;  /* 0x0000000b050d7223 */ /* 0x004fe20000000006 */
[----:B------:R-:W-:-:S03]  /*2750*/  MOV R5, R87 ;  /* 0x0000005700057202 */ /* 0x000fc60000000f00 */
[----:B------:R-:W-:-:S07]  /*2760*/  FADD R0, R0, R13 ;  /* 0x0000000d00007221 */ /* 0x000fce0000000000 */
.L_x_5348:
[----:B------:R-:W-:Y:S05]  /*2770*/  BSYNC.RECONVERGENT B2 ;  /* 0x0000000000027941 */ /* 0x000fea0003800200 */
.L_x_5347:
[----:B------:R-:W-:-:S03]  /*2780*/  UMOV UR4, 0xffffffff ;  /* 0xffffffff00047882 */ /* 0x000fc60000000000 */
[----:B------:R-:W-:Y:S05]  /*2790*/  BRA.DIV UR4, `(.L_x_5351) ;  /* 0x0000001a041c7947 */ /* 0x000fea000b800000 */
[----:B-1----:R1:W3:Y:S04]  /*27a0*/  SHFL.DOWN PT, R7, R4, 0x8, 0x1f ;  /* 0x09001f0004077f89 */ /* 0x0022e800000e0000 */
[----:B--2---:R1:W2:Y:S04]  /*27b0*/  SHFL.DOWN PT, R6, R0, 0x8, 0x1f ;  /* 0x09001f0000067f89 */ /* 0x0042a800000e0000 */
[----:B------:R1:W4:Y:S02]  /*27c0*/  SHFL.DOWN PT, R14, R5, 0x8, 0x1f ;  /* 0x09001f00050e7f89 */ /* 0x00032400000e0000 */
.L_x_5387:
        /* <DEDUP_REMOVED lines=16> */
[----:B-123-5:R-:W-:Y:S05]  /*28d0*/  CALL.REL.NOINC `($__internal_55_$__cuda_sm3x_div_rn_noftz_f32_slowpath) ;  /* 0x0000001c00987944 */ /* 0x02efea0003c00000 */
[----:B------:R-:W-:-:S07]  /*28e0*/  MOV R11, R8 ;  /* 0x00000008000b7202 */ /* 0x000fce0000000f00 */
.L_x_5355:
[----:B------:R-:W-:Y:S05]  /*28f0*/  BSYNC.RECONVERGENT B3 ;  /* 0x0000000000037941 */ /* 0x000fea0003800200 */
.L_x_5354:
[----:B---3--:R-:W-:-:S04]  /*2900*/  FADD R7, -R4, R7 ;  /* 0x0000000704077221 */ /* 0x008fc80000000100 */
[C---:B------:R-:W-:Y:S01]  /*2910*/  FMUL R8, R7.reuse, R7 ;  /* 0x0000000707087220 */ /* 0x040fe20000400000 */
[----:B-1----:R-:W-:-:S03]  /*2920*/  FFMA R4, R7, R11, R4 ;  /* 0x0000000b07047223 */ /* 0x002fc60000000004 */
[----:B------:R-:W-:-:S04]  /*2930*/  FMUL R5, R5, R8 ;  /* 0x0000000805057220 */ /* 0x000fc80000400000 */
[----:B--2---:R-:W-:Y:S01]  /*2940*/  FFMA R13, R5, R11, R6 ;  /* 0x0000000b050d7223 */ /* 0x004fe20000000006 */
[----:B------:R-:W-:-:S03]  /*2950*/  MOV R5, R87 ;  /* 0x0000005700057202 */ /* 0x000fc60000000f00 */
[----:B------:R-:W-:-:S07]  /*2960*/  FADD R0, R0, R13 ;  /* 0x0000000d00007221 */ /* 0x000fce0000000000 */
.L_x_5353:
[----:B------:R-:W-:Y:S05]  /*2970*/  BSYNC.RECONVERGENT B2 ;  /* 0x0000000000027941 */ /* 0x000fea0003800200 */
.L_x_5352:
[----:B------:R-:W-:-:S03]  /*2980*/  UMOV UR4, 0xffffffff ;  /* 0xffffffff00047882 */ /* 0x000fc60000000000 */
[----:B------:R-:W-:Y:S05]  /*2990*/  BRA.DIV UR4, `(.L_x_5356) ;  /* 0x0000001604f87947 */ /* 0x000fea000b800000 */
[----:B---3--:R3:W4:Y:S04]  /*29a0*/  SHFL.DOWN PT, R7, R4, 0x4, 0x1f ;  /* 0x08801f0004077f89 */ /* 0x00872800000e0000 */
[----:B--2---:R3:W2:Y:S04]  /*29b0*/  SHFL.DOWN PT, R6, R0, 0x4, 0x1f ;  /* 0x08801f0000067f89 */ /* 0x0046a800000e0000 */
[----:B------:R3:W0:Y:S02]  /*29c0*/  SHFL.DOWN PT, R14, R5, 0x4, 0x1f ;  /* 0x08801f00050e7f89 */ /* 0x00062400000e0000 */
.L_x_5392:
        /* <DEDUP_REMOVED lines=16> */
[----:B--2345:R-:W-:Y:S05]  /*2ad0*/  CALL.REL.NOINC `($__internal_55_$__cuda_sm3x_div_rn_noftz_f32_slowpath) ;  /* 0x0000001c00187944 */ /* 0x03cfea0003c00000 */
[----:B------:R-:W-:-:S07]  /*2ae0*/  MOV R11, R8 ;  /* 0x00000008000b7202 */ /* 0x000fce0000000f00 */
.L_x_5360:
[----:B------:R-:W-:Y:S05]  /*2af0*/  BSYNC.RECONVERGENT B3 ;  /* 0x0000000000037941 */ /* 0x000fea0003800200 */
.L_x_5359:
[----:B----4-:R-:W-:-:S04]  /*2b00*/  FADD R7, -R4, R7 ;  /* 0x0000000704077221 */ /* 0x010fc80000000100 */
[C---:B------:R-:W-:Y:S01]  /*2b10*/  FMUL R8, R7.reuse, R7 ;  /* 0x0000000707087220 */ /* 0x040fe20000400000 */
[----:B---3--:R-:W-:-:S03]  /*2b20*/  FFMA R4, R7, R11, R4 ;  /* 0x0000000b07047223 */ /* 0x008fc60000000004 */
[----:B------:R-:W-:-:S04]  /*2b30*/  FMUL R5, R5, R8 ;  /* 0x0000000805057220 */ /* 0x000fc80000400000 */
[----:B--2---:R-:W-:Y:S01]  /*2b40*/  FFMA R13, R5, R11, R6 ;  /* 0x0000000b050d7223 */ /* 0x004fe20000000006 */
[----:B------:R-:W-:-:S03]  /*2b50*/  IMAD.MOV.U32 R5, RZ, RZ, R87 ;  /* 0x000000ffff057224 */ /* 0x000fc600078e0057 */
[----:B------:R-:W-:-:S07]  /*2b60*/  FADD R0, R0, R13 ;  /* 0x0000000d00007221 */ /* 0x000fce0000000000 */
.L_x_5358:
[----:B------:R-:W-:Y:S05]  /*2b70*/  BSYNC.RECONVERGENT B2 ;  /* 0x0000000000027941 */ /* 0x000fea0003800200 */
.L_x_5357:
[----:B------:R-:W-:-:S03]  /*2b80*/  UMOV UR4, 0xffffffff ;  /* 0xffffffff00047882 */ /* 0x000fc60000000000 */
[----:B------:R-:W-:Y:S05]  /*2b90*/  BRA.DIV UR4, `(.L_x_5361) ;  /* 0x0000001604d47947 */ /* 0x000fea000b800000 */
[----:B----4-:R0:W4:Y:S04]  /*2ba0*/  SHFL.DOWN PT, R7, R4, 0x2, 0x1f ;  /* 0x08401f0004077f89 */ /* 0x01012800000e0000 */
[----:B--2---:R0:W2:Y:S04]  /*2bb0*/  SHFL.DOWN PT, R6, R0, 0x2, 0x1f ;  /* 0x08401f0000067f89 */ /* 0x0040a800000e0000 */
[----:B------:R0:W0:Y:S02]  /*2bc0*/  SHFL.DOWN PT, R14, R5, 0x2, 0x1f ;  /* 0x08401f00050e7f89 */ /* 0x00002400000e0000 */
.L_x_5397:
        /* <DEDUP_REMOVED lines=16> */
[----:B--2345:R-:W-:Y:S05]  /*2cd0*/  CALL.REL.NOINC `($__internal_55_$__cuda_sm3x_div_rn_noftz_f32_slowpath) ;  /* 0x0000001800987944 */ /* 0x03cfea0003c00000 */
[----:B------:R-:W-:-:S07]  /*2ce0*/  IMAD.MOV.U32 R11, RZ, RZ, R8 ;  /* 0x000000ffff0b7224 */ /* 0x000fce00078e0008 */
.L_x_5365:
[----:B------:R-:W-:Y:S05]  /*2cf0*/  BSYNC.RECONVERGENT B3 ;  /* 0x0000000000037941 */ /* 0x000fea0003800200 */
.L_x_5364:
[----:B----4-:R-:W-:-:S04]  /*2d00*/  FADD R7, -R4, R7 ;  /* 0x0000000704077221 */ /* 0x010fc80000000100 */
[C---:B------:R-:W-:Y:S01]  /*2d10*/  FMUL R8, R7.reuse, R7 ;  /* 0x0000000707087220 */ /* 0x040fe20000400000 */
[----:B---3--:R-:W-:-:S03]  /*2d20*/  FFMA R4, R7, R11, R4 ;  /* 0x0000000b07047223 */ /* 0x008fc60000000004 */
[----:B------:R-:W-:-:S04]  /*2d30*/  FMUL R5, R5, R8 ;  /* 0x0000000805057220 */ /* 0x000fc80000400000 */
[----:B--2---:R-:W-:Y:S01]  /*2d40*/  FFMA R13, R5, R11, R6 ;  /* 0x0000000b050d7223 */ /* 0x004fe20000000006 */
[----:B------:R-:W-:-:S03]  /*2d50*/  MOV R5, R87 ;  /* 0x0000005700057202 */ /* 0x000fc60000000f00 */
[----:B------:R-:W-:-:S07]  /*2d60*/  FADD R0, R0, R13 ;  /* 0x0000000d00007221 */ /* 0x000fce0000000000 */
.L_x_5363:
[----:B------:R-:W-:Y:S05]  /*2d70*/  BSYNC.RECONVERGENT B2 ;  /* 0x0000000000027941 */ /* 0x000fea0003800200 */
.L_x_5362:
[----:B------:R-:W-:-:S03]  /*2d80*/  UMOV UR4, 0xffffffff ;  /* 0xffffffff00047882 */ /* 0x000fc60000000000 */
[----:B------:R-:W-:Y:S05]  /*2d90*/  BRA.DIV UR4, `(.L_x_5366) ;  /* 0x0000001604b07947 */ /* 0x000fea000b800000 */
[----:B----4-:R0:W4:Y:S04]  /*2da0*/  SHFL.DOWN PT, R7, R4, 0x1, 0x1f ;  /* 0x08201f0004077f89 */ /* 0x01012800000e0000 */
[----:B--2---:R0:W2:Y:S04]  /*2db0*/  SHFL.DOWN PT, R6, R0, 0x1, 0x1f ;  /* 0x08201f0000067f89 */ /* 0x0040a800000e0000 */
[----:B------:R0:W0:Y:S02]  /*2dc0*/  SHFL.DOWN PT, R14, R5, 0x1, 0x1f ;  /* 0x08201f00050e7f89 */ /* 0x00002400000e0000 */
.L_x_5402:
        /* <DEDUP_REMOVED lines=16> */
[----:B--2345:R-:W-:Y:S05]  /*2ed0*/  CALL.REL.NOINC `($__internal_55_$__cuda_sm3x_div_rn_noftz_f32_slowpath) ;  /* 0x0000001800187944 */ /* 0x03cfea0003c00000 */
[----:B------:R-:W-:-:S07]  /*2ee0*/  MOV R11, R8 ;  /* 0x00000008000b7202 */ /* 0x000fce0000000f00 */
.L_x_5370:
[----:B------:R-:W-:Y:S05]  /*2ef0*/  BSYNC.RECONVERGENT B3 ;  /* 0x0000000000037941 */ /* 0x000fea0003800200 */
.L_x_5369:
[----:B----4-:R-:W-:-:S04]  /*2f00*/  FADD R7, -R4, R7 ;  /* 0x0000000704077221 */ /* 0x010fc80000000100 */
[C---:B------:R-:W-:Y:S01]  /*2f10*/  FMUL R8, R7.reuse, R7 ;  /* 0x0000000707087220 */ /* 0x040fe20000400000 */
[----:B---3--:R-:W-:-:S03]  /*2f20*/  FFMA R4, R7, R11, R4 ;  /* 0x0000000b07047223 */ /* 0x008fc60000000004 */
[----:B------:R-:W-:-:S04]  /*2f30*/  FMUL R5, R5, R8 ;  /* 0x0000000805057220 */ /* 0x000fc80000400000 */
[----:B--2---:R-:W-:Y:S01]  /*2f40*/  FFMA R13, R5, R11, R6 ;  /* 0x0000000b050d7223 */ /* 0x004fe20000000006 */
[----:B------:R-:W-:-:S03]  /*2f50*/  MOV R5, R87 ;  /* 0x0000005700057202 */ /* 0x000fc60000000f00 */
[----:B------:R-:W-:-:S07]  /*2f60*/  FADD R0, R0, R13 ;  /* 0x0000000d00007221 */ /* 0x000fce0000000000 */
.L_x_5368:
[----:B------:R-:W-:Y:S05]  /*2f70*/  BSYNC.RECONVERGENT B2 ;  /* 0x0000000000027941 */ /* 0x000fea0003800200 */
.L_x_5367:
[----:B------:R-:W-:Y:S01]  /*2f80*/  VIADD R82, R16, 0x280 ;  /* 0x0000028010527836 */ /* 0x000fe20000000000 */
[----:B------:R-:W-:-:S04]  /*2f90*/  UMOV UR4, 0xffffffff ;  /* 0xffffffff00047882 */ /* 0x000fc80000000000 */
[----:B------:R-:W-:-:S04]  /*2fa0*/  ISETP.GE.U32.AND P0, PT, R82, UR42, PT ;  /* 0x0000002a52007c0c */ /* 0x000fc8000bf06070 */
[----:B------:R-:W-:Y:S01]  /*2fb0*/  ISETP.GE.AND.EX P0, PT, RZ, UR43, PT, P0 ;  /* 0x0000002bff007c0c */ /* 0x000fe2000bf06300 */
[----:B------:R-:W-:-:S12]  /*2fc0*/  BRA.DIV UR4, `(.L_x_5371) ;  /* 0x0000001604807947 */ /* 0x000fd8000b800000 */
[----:B-1-3--:R-:W0:Y:S04]  /*2fd0*/  SHFL.IDX PT, R4, R4, RZ, 0x1f ;  /* 0x00001fff04047589 */ /* 0x00ae2800000e0000 */
[----:B------:R-:W1:Y:S04]  /*2fe0*/  SHFL.IDX PT, R0, R0, RZ, 0x1f ;  /* 0x00001fff00007589 */ /* 0x000e6800000e0000 */
[----:B------:R3:W0:Y:S02]  /*2ff0*/  SHFL.IDX PT, R14, R5, RZ, 0x1f ;  /* 0x00001fff050e7589 */ /* 0x00062400000e0000 */
.L_x_5407:
[----:B0--3--:R-:W2:Y:S08]  /*3000*/  MUFU.RCP R5, R14 ;  /* 0x0000000e00057308 */ /* 0x009eb00000001000 */
[----:B-1----:R-:W0:Y:S01]  /*3010*/  FCHK P1, R0, R14 ;  /* 0x0000000e00007302 */ /* 0x002e220000020000 */
[----:B--2---:R-:W-:-:S04]  /*3020*/  FFMA R6, -R14, R5, 1 ;  /* 0x3f8000000e067423 */ /* 0x004fc80000000105 */
[----:B------:R-:W-:-:S04]  /*3030*/  FFMA R5, R5, R6, R5 ;  /* 0x0000000605057223 */ /* 0x000fc80000000005 */
[----:B------:R-:W-:-:S04]  /*3040*/  FFMA R6, R0, R5, RZ ;  /* 0x0000000500067223 */ /* 0x000fc800000000ff */
[----:B----4-:R-:W-:-:S04]  /*3050*/  FFMA R7, -R14, R6, R0 ;  /* 0x000000060e077223 */ /* 0x010fc80000000100 */
[----:B------:R-:W-:Y:S01]  /*3060*/  FFMA R5, R5, R7, R6 ;  /* 0x0000000705057223 */ /* 0x000fe20000000006 */
[----:B0-----:R-:W-:Y:S06]  /*3070*/  @!P1 BRA `(.L_x_5372) ;  /* 0x0000000000109947 */ /* 0x001fec0003800000 */
[----:B------:R-:W-:Y:S02]  /*3080*/  MOV R8, R0 ;  /* 0x0000000000087202 */ /* 0x000fe40000000f00 */
[----:B------:R-:W-:-:S07]  /*3090*/  MOV R11, 0x30b0 ;  /* 0x000030b0000b7802 */ /* 0x000fce0000000f00 */
[----:B-----5:R-:W-:Y:S05]  /*30a0*/  CALL.REL.NOINC `($__internal_55_$__cuda_sm3x_div_rn_noftz_f32_slowpath) ;  /* 0x0000001400a47944 */ /* 0x020fea0003c00000 */
[----:B------:R-:W-:-:S07]  /*30b0*/  MOV R5, R8 ;  /* 0x0000000800057202 */ /* 0x000fce0000000f00 */
.L_x_5372:
[----:B------:R-:W0:Y:S01]  /*30c0*/  F2F.F32.F64 R0, UR36 ;  /* 0x0000002400007d10 */ /* 0x000e220008301000 */
[----:B------:R-:W1:Y:S01]  /*30d0*/  LDC.64 R6, c[0x0][0x3a8] ;  /* 0x0000ea00ff067b82 */ /* 0x000e620000000a00 */
[----:B------:R-:W-:Y:S01]  /*30e0*/  FMNMX R5, RZ, R5, !PT ;  /* 0x00000005ff057209 */ /* 0x000fe20007800000 */
[----:B------:R-:W-:Y:S02]  /*30f0*/  HFMA2 R13, -RZ, RZ, 0, 0 ;  /* 0x00000000ff0d7431 */ /* 0x000fe400000001ff */
[----:B------:R-:W-:Y:S02]  /*3100*/  IMAD.MOV.U32 R12, RZ, RZ, R16 ;  /* 0x000000ffff0c7224 */ /* 0x000fe400078e0010 */
        /* <DEDUP_REMOVED lines=10> */
[----:B0-----:R-:W-:Y:S01]  /*31b0*/  FADD R0, R5, R0 ;  /* 0x0000000005007221 */ /* 0x001fe20000000000 */
        /* <DEDUP_REMOVED lines=9> */
[----:B-1----:R-:W-:-:S02]  /*3250*/  IMAD R5, R5, R6, RZ ;  /* 0x0000000605057224 */ /* 0x002fc400078e02ff */
[----:B------:R-:W-:Y:S01]  /*3260*/  FADD R97, R74, -R4 ;  /* 0x800000044a617221 */ /* 0x000fe20000000000 */
[----:B------:R-:W-:-:S04]  /*3270*/  IMAD.WIDE.U32 R12, R78, R6, R12 ;  /* 0x000000064e0c7225 */ /* 0x000fc800078e000c */
[--C-:B------:R-:W-:Y:S01]  /*3280*/  FADD R75, R75, -R4.reuse ;  /* 0x800000044b4b7221 */ /* 0x100fe20000000000 */
[----:B------:R-:W-:Y:S01]  /*3290*/  BSSY.RECONVERGENT B0, `(.L_x_5373) ;  /* 0x00000a2000007945 */ /* 0x000fe20003800200 */
[----:B------:R-:W-:Y:S02]  /*32a0*/  IMAD R5, R78, R7, R5 ;  /* 0x000000074e057224 */ /* 0x000fe400078e0205 */
[----:B------:R-:W-:Y:S01]  /*32b0*/  FADD R7, R2, -R4 ;  /* 0x8000000402077221 */ /* 0x000fe20000000000 */
[----:B------:R-:W-:Y:S01]  /*32c0*/  @!P1 FMUL R0, R0, 16777216 ;  /* 0x4b80000000009820 */ /* 0x000fe20000400000 */
[----:B------:R-:W0:Y:S01]  /*32d0*/  LDC.64 R2, c[0x0][0x3a0] ;  /* 0x0000e800ff027b82 */ /* 0x000e220000000a00 */
[----:B------:R-:W-:Y:S02]  /*32e0*/  IADD3 R60, P2, PT, R12, 0x40, RZ ;  /* 0x000000400c3c7810 */ /* 0x000fe40007f5e0ff */
[----:B------:R-:W1:Y:S01]  /*32f0*/  MUFU.RSQ R8, R0 ;  /* 0x0000000000087308 */ /* 0x000e620000001400 */
[----:B------:R-:W-:-:S05]  /*3300*/  IADD3 R5, PT, PT, R13, R5, RZ ;  /* 0x000000050d057210 */ /* 0x000fca0007ffe0ff */
[----:B------:R-:W-:Y:S01]  /*3310*/  IMAD.X R99, RZ, RZ, R5, P2 ;  /* 0x000000ffff637224 */ /* 0x000fe200010e0605 */
[----:B------:R-:W-:-:S04]  /*3320*/  LEA.HI R58, P2, R5, R12, RZ, 0x1 ;  /* 0x0000000c053a7211 */ /* 0x000fc800078508ff */
[----:B------:R-:W-:Y:S02]  /*3330*/  SHF.L.U32 R4, R58, 0x2, RZ ;  /* 0x000000023a047819 */ /* 0x000fe400000006ff */
[----:B------:R-:W-:Y:S02]  /*3340*/  LEA.HI R60, P3, R99, R60, RZ, 0x1 ;  /* 0x0000003c633c7211 */ /* 0x000fe400078708ff */
[----:B------:R-:W-:Y:S01]  /*3350*/  IADD3.X R101, PT, PT, RZ, R5, RZ, P2, !PT ;  /* 0x00000005ff657210 */ /* 0x000fe200017fe4ff */
[----:B-1----:R-:W-:-:S04]  /*3360*/  @!P1 FMUL R8, R8, 4096 ;  /* 0x4580000008089820 */ /* 0x002fc80000400000 */
[C---:B------:R-:W-:Y:S01]  /*3370*/  FMUL R70, R8.reuse, R63 ;  /* 0x0000003f08467220 */ /* 0x040fe20000400000 */
[----:B------:R-:W-:Y:S01]  /*3380*/  FMUL R72, R8, R65 ;  /* 0x0000004108487220 */ /* 0x000fe20000400000 */
[----:B------:R-:W-:Y:S01]  /*3390*/  LOP3.LUT R63, R4, 0xfffffff8, RZ, 0xc0, !PT ;  /* 0xfffffff8043f7812 */ /* 0x000fe200078ec0ff */
[C---:B------:R-:W-:Y:S01]  /*33a0*/  FMUL R59, R8.reuse, R7 ;  /* 0x00000007083b7220 */ /* 0x040fe20000400000 */
[C---:B------:R-:W-:Y:S01]  /*33b0*/  FMUL R14, R8.reuse, R11 ;  /* 0x0000000b080e7220 */ /* 0x040fe20000400000 */
[----:B------:R-:W-:Y:S01]  /*33c0*/  FMUL R61, R8, R15 ;  /* 0x0000000f083d7220 */ /* 0x000fe20000400000 */
[----:B------:R-:W-:Y:S01]  /*33d0*/  SHF.L.U32 R65, R60, 0x2, RZ ;  /* 0x000000023c417819 */ /* 0x000fe200000006ff */
        /* <DEDUP_REMOVED lines=15> */
[----:B------:R-:W-:Y:S01]  /*34d0*/  SHF.L.U64.HI R8, R58, 0x2, R101 ;  /* 0x000000023a087819 */ /* 0x000fe20000010265 */
[----:B------:R-:W-:Y:S01]  /*34e0*/  IMAD.X R67, RZ, RZ, R99, P3 ;  /* 0x000000ffff437224 */ /* 0x000fe200018e0663 */
[----:B0-----:R-:W-:Y:S01]  /*34f0*/  IADD3 R58, P1, PT, R63, R2, RZ ;  /* 0x000000023f3a7210 */ /* 0x001fe20007f3e0ff */
[----:B-----5:R-:W-:Y:S01]  /*3500*/  FFMA R62, R56, R59, R36 ;  /* 0x0000003b383e7223 */ /* 0x020fe20000000024 */
[----:B------:R-:W-:Y:S01]  /*3510*/  LOP3.LUT R65, R65, 0xfffffff8, RZ, 0xc0, !PT ;  /* 0xfffffff841417812 */ /* 0x000fe200078ec0ff */
[----:B------:R-:W-:Y:S01]  /*3520*/  FFMA R63, R57, R14, R37 ;  /* 0x0000000e393f7223 */ /* 0x000fe20000000025 */
[----:B------:R-:W-:Y:S01]  /*3530*/  IADD3.X R59, PT, PT, R8, R3, RZ, P1, !PT ;  /* 0x00000003083b7210 */ /* 0x000fe20000ffe4ff */
[----:B------:R-:W-:Y:S01]  /*3540*/  FFMA R64, R54, R61, R34 ;  /* 0x0000003d36407223 */ /* 0x000fe20000000022 */
[----:B------:R-:W-:-:S02]  /*3550*/  SHF.L.U64.HI R14, R60, 0x2, R67 ;  /* 0x000000023c0e7819 */ /* 0x000fc40000010243 */
[C---:B------:R-:W-:Y:S01]  /*3560*/  IADD3 R69, P2, PT, R12.reuse, 0x80, RZ ;  /* 0x000000800c457810 */ /* 0x040fe20007f5e0ff */
[----:B------:R0:W-:Y:S01]  /*3570*/  STG.E.64 desc[UR38][R58.64], R62 ;  /* 0x0000003e3a007986 */ /* 0x0001e2000c101b26 */
[----:B------:R-:W-:Y:S01]  /*3580*/  IADD3 R60, P1, PT, R65, R2, RZ ;  /* 0x00000002413c7210 */ /* 0x000fe20007f3e0ff */
[----:B------:R-:W-:Y:S01]  /*3590*/  FFMA R65, R55, R66, R35 ;  /* 0x0000004237417223 */ /* 0x000fe20000000023 */
[----:B------:R-:W-:Y:S01]  /*35a0*/  IADD3 R8, P3, PT, R12, 0xc0, RZ ;  /* 0x000000c00c087810 */ /* 0x000fe20007f7e0ff */
[--C-:B------:R-:W-:Y:S01]  /*35b0*/  IMAD.X R86, RZ, RZ, R5.reuse, P2 ;  /* 0x000000ffff567224 */ /* 0x100fe200010e0605 */
[----:B------:R-:W-:Y:S02]  /*35c0*/  IADD3.X R61, PT, PT, R14, R3, RZ, P1, !PT ;  /* 0x000000030e3d7210 */ /* 0x000fe40000ffe4ff */
[----:B------:R-:W-:Y:S02]  /*35d0*/  IADD3 R14, P4, PT, R12, 0x100, RZ ;  /* 0x000001000c0e7810 */ /* 0x000fe40007f9e0ff */
[----:B------:R-:W-:Y:S01]  /*35e0*/  IADD3.X R67, PT, PT, RZ, R5, RZ, P3, !PT ;  /* 0x00000005ff437210 */ /* 0x000fe20001ffe4ff */
[----:B------:R1:W-:Y:S01]  /*35f0*/  STG.E.64 desc[UR38][R60.64], R64 ;  /* 0x000000403c007986 */ /* 0x0003e2000c101b26 */
[----:B------:R-:W-:Y:S01]  /*3600*/  LEA.HI R66, P1, R86, R69, RZ, 0x1 ;  /* 0x0000004556427211 */ /* 0x000fe200078308ff */
[----:B0-----:R-:W-:Y:S01]  /*3610*/  IMAD.X R59, RZ, RZ, R5, P4 ;  /* 0x000000ffff3b7224 */ /* 0x001fe200020e0605 */
[----:B------:R-:W-:-:S02]  /*3620*/  LEA.HI R58, P2, R67, R8, RZ, 0x1 ;  /* 0x00000008433a7211 */ /* 0x000fc400078508ff */
[----:B------:R-:W-:Y:S02]  /*3630*/  IADD3.X R69, PT, PT, RZ, R86, RZ, P1, !PT ;  /* 0x00000056ff457210 */ /* 0x000fe40000ffe4ff */
[----:B------:R-:W-:Y:S02]  /*3640*/  LEA.HI R63, P1, R59, R14, RZ, 0x1 ;  /* 0x0000000e3b3f7211 */ /* 0x000fe400078308ff */
[----:B------:R-:W-:Y:S02]  /*3650*/  SHF.L.U32 R14, R58, 0x2, RZ ;  /* 0x000000023a0e7819 */ /* 0x000fe400000006ff */
[----:B------:R-:W-:Y:S01]  /*3660*/  IADD3 R8, P3, PT, R12, 0x140, RZ ;  /* 0x000001400c087810 */ /* 0x000fe20007f7e0ff */
[----:B-1----:R-:W-:Y:S01]  /*3670*/  FFMA R64, R52, R81, R32 ;  /* 0x0000005134407223 */ /* 0x002fe20000000020 */
[----:B------:R-:W-:Y:S01]  /*3680*/  IADD3.X R67, PT, PT, RZ, R67, RZ, P2, !PT ;  /* 0x00000043ff437210 */ /* 0x000fe200017fe4ff */
[----:B------:R-:W-:Y:S01]  /*3690*/  FFMA R65, R53, R68, R33 ;  /* 0x0000004435417223 */ /* 0x000fe20000000021 */
[----:B------:R-:W-:Y:S01]  /*36a0*/  LOP3.LUT R61, R14, 0xfffffff8, RZ, 0xc0, !PT ;  /* 0xfffffff80e3d7812 */ /* 0x000fe200078ec0ff */
[----:B------:R-:W-:Y:S01]  /*36b0*/  IMAD.X R71, RZ, RZ, R5, P3 ;  /* 0x000000ffff477224 */ /* 0x000fe200018e0605 */
[C---:B------:R-:W-:Y:S01]  /*36c0*/  SHF.L.U64.HI R88, R66.reuse, 0x2, R69 ;  /* 0x0000000242587819 */ /* 0x040fe20000010245 */
[----:B------:R-:W-:Y:S01]  /*36d0*/  IMAD.SHL.U32 R66, R66, 0x4, RZ ;  /* 0x0000000442427824 */ /* 0x000fe200078e00ff */
[----:B------:R-:W-:Y:S01]  /*36e0*/  SHF.L.U64.HI R62, R58, 0x2, R67 ;  /* 0x000000023a3e7819 */ /* 0x000fe20000010243 */
[----:B------:R-:W-:Y:S01]  /*36f0*/  FFMA R67, R51, R70, R31 ;  /* 0x0000004633437223 */ /* 0x000fe2000000001f */
[----:B------:R-:W-:Y:S01]  /*3700*/  IADD3 R60, P2, PT, R61, R2, RZ ;  /* 0x000000023d3c7210 */ /* 0x000fe20007f5e0ff */
[----:B------:R-:W-:Y:S01]  /*3710*/  FFMA R68, R48, R87, R28 ;  /* 0x0000005730447223 */ /* 0x000fe2000000001c */
[----:B------:R-:W-:Y:S01]  /*3720*/  IADD3.X R86, PT, PT, RZ, R59, RZ, P1, !PT ;  /* 0x0000003bff567210 */ /* 0x000fe20000ffe4ff */
[----:B------:R-:W-:Y:S01]  /*3730*/  FFMA R69, R49, R72, R29 ;  /* 0x0000004831457223 */ /* 0x000fe2000000001d */
[----:B------:R-:W-:Y:S01]  /*3740*/  LOP3.LUT R59, R66, 0xfffffff8, RZ, 0xc0, !PT ;  /* 0xfffffff8423b7812 */ /* 0x000fe200078ec0ff */
[----:B------:R-:W-:Y:S01]  /*3750*/  IMAD.X R61, R62, 0x1, R3, P2 ;  /* 0x000000013e3d7824 */ /* 0x000fe200010e0603 */
[----:B------:R-:W-:Y:S01]  /*3760*/  LEA.HI R8, P2, R71, R8, RZ, 0x1 ;  /* 0x0000000847087211 */ /* 0x000fe200078508ff */
[----:B------:R-:W-:Y:S01]  /*3770*/  FFMA R66, R50, R85, R30 ;  /* 0x0000005532427223 */ /* 0x000fe2000000001e */
[----:B------:R-:W-:-:S02]  /*3780*/  IADD3 R58, P1, PT, R59, R2, RZ ;  /* 0x000000023b3a7210 */ /* 0x000fc40007f3e0ff */
[----:B------:R-:W-:Y:S02]  /*3790*/  IADD3.X R71, PT, PT, RZ, R71, RZ, P2, !PT ;  /* 0x00000047ff477210 */ /* 0x000fe400017fe4ff */
[----:B------:R-:W-:Y:S02]  /*37a0*/  IADD3.X R59, PT, PT, R88, R3, RZ, P1, !PT ;  /* 0x00000003583b7210 */ /* 0x000fe40000ffe4ff */
[C---:B------:R-:W-:Y:S02]  /*37b0*/  SHF.L.U64.HI R86, R63.reuse, 0x2, R86 ;  /* 0x000000023f567819 */ /* 0x040fe40000010256 */
[----:B------:R-:W-:Y:S01]  /*37c0*/  SHF.L.U32 R63, R63, 0x2, RZ ;  /* 0x000000023f3f7819 */ /* 0x000fe200000006ff */
[----:B------:R0:W-:Y:S01]  /*37d0*/  STG.E.64 desc[UR38][R58.64], R64 ;  /* 0x000000403a007986 */ /* 0x0001e2000c101b26 */
[----:B------:R-:W-:Y:S02]  /*37e0*/  IADD3 R14, P3, PT, R12, 0x180, RZ ;  /* 0x000001800c0e7810 */ /* 0x000fe40007f7e0ff */
[C---:B------:R-:W-:Y:S01]  /*37f0*/  SHF.L.U64.HI R70, R8.reuse, 0x2, R71 ;  /* 0x0000000208467819 */ /* 0x040fe20000010247 */
[----:B------:R-:W-:Y:S01]  /*3800*/  IMAD.SHL.U32 R8, R8, 0x4, RZ ;  /* 0x0000000408087824 */ /* 0x000fe200078e00ff */
[----:B------:R-:W-:Y:S01]  /*3810*/  LOP3.LUT R63, R63, 0xfffffff8, RZ, 0xc0, !PT ;  /* 0xfffffff83f3f7812 */ /* 0x000fe200078ec0ff */
[----:B------:R1:W-:Y:S03]  /*3820*/  STG.E.64 desc[UR38][R60.64], R66 ;  /* 0x000000423c007986 */ /* 0x0003e6000c101b26 */
[----:B------:R-:W-:-:S04]  /*3830*/  IADD3 R62, P1, PT, R63, R2, RZ ;  /* 0x000000023f3e7210 */ /* 0x000fc80007f3e0ff */
[----:B------:R-:W-:Y:S01]  /*3840*/  IADD3.X R63, PT, PT, R86, R3, RZ, P1, !PT ;  /* 0x00000003563f7210 */ /* 0x000fe20000ffe4ff */
[----:B0-----:R-:W-:Y:S01]  /*3850*/  FFMA R64, R46, R89, R26 ;  /* 0x000000592e407223 */ /* 0x001fe2000000001a */
[----:B------:R-:W-:Y:S01]  /*3860*/  IADD3.X R59, PT, PT, RZ, R5, RZ, P3, !PT ;  /* 0x00000005ff3b7210 */ /* 0x000fe20001ffe4ff */
[----:B------:R-:W-:Y:S02]  /*3870*/  FFMA R65, R47, R74, R27 ;  /* 0x0000004a2f417223 */ /* 0x000fe4000000001b */
[----:B------:R0:W-:Y:S01]  /*3880*/  STG.E.64 desc[UR38][R62.64], R68 ;  /* 0x000000443e007986 */ /* 0x0001e2000c101b26 */
[----:B------:R-:W-:Y:S02]  /*3890*/  LEA.HI R14, P3, R59, R14, RZ, 0x1 ;  /* 0x0000000e3b0e7211 */ /* 0x000fe400078708ff */
[----:B-1----:R-:W-:Y:S02]  /*38a0*/  LOP3.LUT R61, R8, 0xfffffff8, RZ, 0xc0, !PT ;  /* 0xfffffff8083d7812 */ /* 0x002fe400078ec0ff */
[----:B------:R-:W-:Y:S01]  /*38b0*/  IADD3 R8, P4, PT, R12, 0x1c0, RZ ;  /* 0x000001c00c087810 */ /* 0x000fe20007f9e0ff */
[----:B------:R-:W-:Y:S01]  /*38c0*/  IMAD.X R67, RZ, RZ, R59, P3 ;  /* 0x000000ffff437224 */ /* 0x000fe200018e063b */
[----:B------:R-:W-:-:S02]  /*38d0*/  IADD3 R58, P2, PT, R61, R2, RZ ;  /* 0x000000023d3a7210 */ /* 0x000fc40007f5e0ff */
[----:B------:R-:W-:Y:S02]  /*38e0*/  IADD3.X R61, PT, PT, RZ, R5, RZ, P4, !PT ;  /* 0x00000005ff3d7210 */ /* 0x000fe400027fe4ff */
[----:B------:R-:W-:Y:S02]  /*38f0*/  IADD3 R66, P1, PT, R12, 0x200, RZ ;  /* 0x000002000c427810 */ /* 0x000fe40007f3e0ff */
[----:B------:R-:W-:Y:S01]  /*3900*/  IADD3.X R59, PT, PT, R70, R3, RZ, P2, !PT ;  /* 0x00000003463b7210 */ /* 0x000fe200017fe4ff */
[----:B0-----:R-:W-:Y:S01]  /*3910*/  FFMA R62, R44, R91, R24 ;  /* 0x0000005b2c3e7223 */ /* 0x001fe20000000018 */
[----:B------:R-:W-:Y:S01]  /*3920*/  LEA.HI R8, P2, R61, R8, RZ, 0x1 ;  /* 0x000000083d087211 */ /* 0x000fe200078508ff */
[----:B------:R-:W-:Y:S01]  /*3930*/  IMAD.X R69, RZ, RZ, R5, P1 ;  /* 0x000000ffff457224 */ /* 0x000fe200008e0605 */
[----:B------:R-:W-:Y:S01]  /*3940*/  SHF.L.U32 R63, R14, 0x2, RZ ;  /* 0x000000020e3f7819 */ /* 0x000fe200000006ff */
[----:B------:R0:W-:Y:S01]  /*3950*/  STG.E.64 desc[UR38][R58.64], R64 ;  /* 0x000000403a007986 */ /* 0x0001e2000c101b26 */
[----:B------:R-:W-:-:S02]  /*3960*/  IADD3.X R61, PT, PT, RZ, R61, RZ, P2, !PT ;  /* 0x0000003dff3d7210 */ /* 0x000fc400017fe4ff */
[----:B------:R-:W-:Y:S02]  /*3970*/  SHF.L.U64.HI R68, R14, 0x2, R67 ;  /* 0x000000020e447819 */ /* 0x000fe40000010243 */
[----:B------:R-:W-:Y:S02]  /*3980*/  IADD3 R14, P3, PT, R12, 0x240, RZ ;  /* 0x000002400c0e7810 */ /* 0x000fe40007f7e0ff */
[----:B------:R-:W-:Y:S02]  /*3990*/  LOP3.LUT R63, R63, 0xfffffff8, RZ, 0xc0, !PT ;  /* 0xfffffff83f3f7812 */ /* 0x000fe400078ec0ff */
[C---:B------:R-:W-:Y:S02]  /*39a0*/  SHF.L.U64.HI R70, R8.reuse, 0x2, R61 ;  /* 0x0000000208467819 */ /* 0x040fe4000001023d */
[----:B------:R-:W-:Y:S02]  /*39b0*/  LEA.HI R66, P2, R69, R66, RZ, 0x1 ;  /* 0x0000004245427211 */ /* 0x000fe400078508ff */
[----:B------:R-:W-:Y:S01]  /*39c0*/  SHF.L.U32 R8, R8, 0x2, RZ ;  /* 0x0000000208087819 */ /* 0x000fe200000006ff */
[----:B0-----:R-:W-:Y:S01]  /*39d0*/  FFMA R64, R42, R7, R22 ;  /* 0x000000072a407223 */ /* 0x001fe20000000016 */
[----:B------:R-:W-:-:S02]  /*39e0*/  IADD3.X R67, PT, PT, RZ, R5, RZ, P3, !PT ;  /* 0x00000005ff437210 */ /* 0x000fc40001ffe4ff */
[----:B------:R-:W-:Y:S01]  /*39f0*/  IADD3 R60, P1, PT, R63, R2, RZ ;  /* 0x000000023f3c7210 */ /* 0x000fe20007f3e0ff */
[----:B------:R-:W-:Y:S01]  /*3a00*/  FFMA R63, R45, R84, R25 ;  /* 0x000000542d3f7223 */ /* 0x000fe20000000019 */
[----:B------:R-:W-:Y:S02]  /*3a10*/  IADD3.X R59, PT, PT, RZ, R69, RZ, P2, !PT ;  /* 0x00000045ff3b7210 */ /* 0x000fe400017fe4ff */
[----:B------:R-:W-:Y:S01]  /*3a20*/  LOP3.LUT R65, R8, 0xfffffff8, RZ, 0xc0, !PT ;  /* 0xfffffff808417812 */ /* 0x000fe200078ec0ff */
[----:B------:R-:W-:Y:S01]  /*3a30*/  IMAD.X R61, R68, 0x1, R3, P1 ;  /* 0x00000001443d7824 */ /* 0x000fe200008e0603 */
[----:B------:R-:W-:Y:S02]  /*3a40*/  LEA.HI R14, P2, R67, R14, RZ, 0x1 ;  /* 0x0000000e430e7211 */ /* 0x000fe400078508ff */
[----:B------:R-:W-:Y:S01]  /*3a50*/  IADD3 R58, P1, PT, R65, R2, RZ ;  /* 0x00000002413a7210 */ /* 0x000fe20007f3e0ff */
[----:B------:R-:W-:Y:S01]  /*3a60*/  FFMA R65, R43, R6, R23 ;  /* 0x000000062b417223 */ /* 0x000fe20000000017 */
[C---:B------:R-:W-:Y:S01]  /*3a70*/  SHF.L.U64.HI R68, R66.reuse, 0x2, R59 ;  /* 0x0000000242447819 */ /* 0x040fe2000001023b */
[----:B------:R-:W-:Y:S01]  /*3a80*/  IMAD.SHL.U32 R66, R66, 0x4, RZ ;  /* 0x0000000442427824 */ /* 0x000fe200078e00ff */
[----:B------:R0:W-:Y:S01]  /*3a90*/  STG.E.64 desc[UR38][R60.64], R62 ;  /* 0x0000003e3c007986 */ /* 0x0001e2000c101b26 */
[----:B------:R-:W-:Y:S01]  /*3aa0*/  IMAD.SHL.U32 R6, R14, 0x4, RZ ;  /* 0x000000040e067824 */ /* 0x000fe200078e00ff */
[----:B------:R-:W-:-:S02]  /*3ab0*/  IADD3.X R67, PT, PT, RZ, R67, RZ, P2, !PT ;  /* 0x00000043ff437210 */ /* 0x000fc400017fe4ff */
[----:B------:R-:W-:Y:S01]  /*3ac0*/  LOP3.LUT R7, R66, 0xfffffff8, RZ, 0xc0, !PT ;  /* 0xfffffff842077812 */ /* 0x000fe200078ec0ff */
[----:B------:R-:W-:Y:S01]  /*3ad0*/  FFMA R66, R38, R11, R18 ;  /* 0x0000000b26427223 */ /* 0x000fe20000000012 */
[----:B------:R-:W-:Y:S02]  /*3ae0*/  IADD3.X R59, PT, PT, R70, R3, RZ, P1, !PT ;  /* 0x00000003463b7210 */ /* 0x000fe40000ffe4ff */
[----:B------:R-:W-:Y:S01]  /*3af0*/  SHF.L.U64.HI R8, R14, 0x2, R67 ;  /* 0x000000020e087819 */ /* 0x000fe20000010243 */
[----:B------:R-:W-:Y:S01]  /*3b00*/  FFMA R67, R39, R4, R19 ;  /* 0x0000000427437223 */ /* 0x000fe20000000013 */
[----:B------:R-:W-:Y:S01]  /*3b10*/  IADD3 R14, P1, PT, R7, R2, RZ ;  /* 0x00000002070e7210 */ /* 0x000fe20007f3e0ff */
[----:B------:R1:W-:Y:S01]  /*3b20*/  STG.E.64 desc[UR38][R58.64], R64 ;  /* 0x000000403a007986 */ /* 0x0003e2000c101b26 */
[----:B------:R-:W-:Y:S02]  /*3b30*/  IADD3 R7, PT, PT, R16, 0x2c0, RZ ;  /* 0x000002c010077810 */ /* 0x000fe40007ffe0ff */
[----:B0-----:R-:W-:Y:S01]  /*3b40*/  LOP3.LUT R61, R6, 0xfffffff8, RZ, 0xc0, !PT ;  /* 0xfffffff8063d7812 */ /* 0x001fe200078ec0ff */
[----:B------:R-:W-:Y:S01]  /*3b50*/  FFMA R62, R40, R15, R20 ;  /* 0x0000000f283e7223 */ /* 0x000fe20000000014 */
[----:B------:R-:W-:Y:S01]  /*3b60*/  IADD3.X R15, PT, PT, R68, R3, RZ, P1, !PT ;  /* 0x00000003440f7210 */ /* 0x000fe20000ffe4ff */
[----:B------:R-:W-:Y:S01]  /*3b70*/  FFMA R63, R41, R0, R21 ;  /* 0x00000000293f7223 */ /* 0x000fe20000000015 */
[----:B------:R-:W-:-:S02]  /*3b80*/  IADD3 R60, P2, PT, R61, R2, RZ ;  /* 0x000000023d3c7210 */ /* 0x000fc40007f5e0ff */
[----:B------:R-:W-:Y:S02]  /*3b90*/  ISETP.GE.U32.AND P1, PT, R7, UR42, PT ;  /* 0x0000002a07007c0c */ /* 0x000fe4000bf26070 */
[----:B------:R1:W-:Y:S01]  /*3ba0*/  STG.E.64 desc[UR38][R14.64], R62 ;  /* 0x0000003e0e007986 */ /* 0x0003e2000c101b26 */
[----:B------:R-:W-:Y:S01]  /*3bb0*/  IMAD.X R61, R8, 0x1, R3, P2 ;  /* 0x00000001083d7824 */ /* 0x000fe200010e0603 */
[----:B------:R-:W-:-:S04]  /*3bc0*/  ISETP.GE.AND.EX P1, PT, RZ, UR43, PT, P1 ;  /* 0x0000002bff007c0c */ /* 0x000fc8000bf26310 */
[----:B------:R1:W-:Y:S01]  /*3bd0*/  STG.E.64 desc[UR38][R60.64], R66 ;  /* 0x000000423c007986 */ /* 0x0003e2000c101b26 */
[----:B------:R-:W-:Y:S08]  /*3be0*/  @P0 BRA `(.L_x_5374) ;  /* 0x0000000000300947 */ /* 0x000ff00003800000 */
[----:B------:R-:W-:Y:S01]  /*3bf0*/  IADD3 R0, P0, PT, R12, 0x280, RZ ;  /* 0x000002800c007810 */ /* 0x000fe20007f1e0ff */
[----:B-1----:R-:W-:Y:S01]  /*3c00*/  IMAD.MOV.U32 R59, RZ, RZ, 0x7fc00000 ;  /* 0x7fc00000ff3b7424 */ /* 0x002fe200078e00ff */
[----:B------:R-:W-:Y:S02]  /*3c10*/  MOV R58, 0x7fc00000 ;  /* 0x7fc00000003a7802 */ /* 0x000fe40000000f00 */
[----:B------:R-:W-:-:S04]  /*3c20*/  IADD3.X R11, PT, PT, RZ, R5, RZ, P0, !PT ;  /* 0x00000005ff0b7210 */ /* 0x000fc800007fe4ff */
[----:B------:R-:W-:-:S04]  /*3c30*/  LEA.HI R0, P0, R11, R0, RZ, 0x1 ;  /* 0x000000000b007211 */ /* 0x000fc800078108ff */
[----:B------:R-:W-:Y:S01]  /*3c40*/  SHF.L.U32 R15, R0, 0x2, RZ ;  /* 0x00000002000f7819 */ /* 0x000fe200000006ff */
[----:B------:R-:W-:-:S03]  /*3c50*/  IMAD.X R11, RZ, RZ, R11, P0 ;  /* 0x000000ffff0b7224 */ /* 0x000fc600000e060b */
[----:B------:R-:W-:Y:S02]  /*3c60*/  LOP3.LUT R15, R15, 0xfffffff8, RZ, 0xc0, !PT ;  /* 0xfffffff80f0f7812 */ /* 0x000fe400078ec0ff */
[----:B------:R-:W-:Y:S02]  /*3c70*/  SHF.L.U64.HI R0, R0, 0x2, R11 ;  /* 0x0000000200007819 */ /* 0x000fe4000001020b */
[----:B------:R-:W-:-:S04]  /*3c80*/  IADD3 R14, P0, PT, R15, R2, RZ ;  /* 0x000000020f0e7210 */ /* 0x000fc80007f1e0ff */
[----:B------:R-:W-:-:S05]  /*3c90*/  IADD3.X R15, PT, PT, R0, R3, RZ, P0, !PT ;  /* 0x00000003000f7210 */ /* 0x000fca00007fe4ff */
[----:B------:R0:W-:Y:S04]  /*3ca0*/  STG.E.64 desc[UR38][R14.64], R58 ;  /* 0x0000003a0e007986 */ /* 0x0001e8000c101b26 */
.L_x_5374:
[----:B------:R-:W-:Y:S05]  /*3cb0*/  BSYNC.RECONVERGENT B0 ;  /* 0x0000000000007941 */ /* 0x000fea0003800200 */
.L_x_5373:
[----:B------:R-:W-:Y:S04]  /*3cc0*/  BSSY.RECONVERGENT B0, `(.L_x_5375) ;  /* 0x000000e000007945 */ /* 0x000fe80003800200 */
[----:B------:R-:W-:Y:S05]  /*3cd0*/  @P1 BRA `(.L_x_5376) ;  /* 0x0000000000301947 */ /* 0x000fea0003800000 */
[----:B------:R-:W-:Y:S02]  /*3ce0*/  IADD3 R0, P0, PT, R12, 0x2c0, RZ ;  /* 0x000002c00c007810 */ /* 0x000fe40007f1e0ff */
[----:B------:R-:W-:Y:S02]  /*3cf0*/  MOV R4, 0x7fc00000 ;  /* 0x7fc0000000047802 */ /* 0x000fe40000000f00 */
[----:B------:R-:W-:-:S04]  /*3d00*/  IADD3.X R11, PT, PT, RZ, R5, RZ, P0, !PT ;  /* 0x00000005ff0b7210 */ /* 0x000fc800007fe4ff */
[----:B------:R-:W-:-:S04]  /*3d10*/  LEA.HI R0, P0, R11, R0, RZ, 0x1 ;  /* 0x000000000b007211 */ /* 0x000fc800078108ff */
[----:B------:R-:W-:Y:S01]  /*3d20*/  SHF.L.U32 R5, R0, 0x2, RZ ;  /* 0x0000000200057819 */ /* 0x000fe200000006ff */
[----:B------:R-:W-:-:S03]  /*3d30*/  IMAD.X R11, RZ, RZ, R11, P0 ;  /* 0x000000ffff0b7224 */ /* 0x000fc600000e060b */
[----:B------:R-:W-:Y:S02]  /*3d40*/  LOP3.LUT R5, R5, 0xfffffff8, RZ, 0xc0, !PT ;  /* 0xfffffff805057812 */ /* 0x000fe400078ec0ff */
[----:B------:R-:W-:Y:S02]  /*3d50*/  SHF.L.U64.HI R0, R0, 0x2, R11 ;  /* 0x0000000200007819 */ /* 0x000fe4000001020b */
[----:B------:R-:W-:Y:S01]  /*3d60*/  IADD3 R2, P0, PT, R5, R2, RZ ;  /* 0x0000000205027210 */ /* 0x000fe20007f1e0ff */
[----:B------:R-:W-:-:S03]  /*3d70*/  IMAD.MOV.U32 R5, RZ, RZ, 0x7fc00000 ;  /* 0x7fc00000ff057424 */ /* 0x000fc600078e00ff */
[----:B------:R-:W-:-:S05]  /*3d80*/  IADD3.X R3, PT, PT, R0, R3, RZ, P0, !PT ;  /* 0x0000000300037210 */ /* 0x000fca00007fe4ff */
[----:B------:R2:W-:Y:S04]  /*3d90*/  STG.E.64 desc[UR38][R2.64], R4 ;  /* 0x0000000402007986 */ /* 0x0005e8000c101b26 */
.L_x_5376:
[----:B------:R-:W-:Y:S05]  /*3da0*/  BSYNC.RECONVERGENT B0 ;  /* 0x0000000000007941 */ /* 0x000fea0003800200 */
.L_x_5375:
[----:B------:R-:W3:Y:S01]  /*3db0*/  LDCU UR4, c[0x0][0x370] ;  /* 0x00006e00ff0477ac */ /* 0x000ee20008000800 */
[----:B--2---:R-:W2:Y:S01]  /*3dc0*/  LDC.64 R2, c[0x0][0x398] ;  /* 0x0000e600ff027b82 */ /* 0x004ea20000000a00 */
[----:B------:R-:W-:Y:S01]  /*3dd0*/  MOV R11, R77 ;  /* 0x0000004d000b7202 */ /* 0x000fe20000000f00 */
[----:B------:R-:W3:Y:S01]  /*3de0*/  LDCU UR5, c[0x0][0x364] ;  /* 0x00006c80ff0577ac */ /* 0x000ee20008000800 */
[----:B------:R-:W-:Y:S01]  /*3df0*/  IADD3 R80, P1, PT, RZ, R80, RZ ;  /* 0x00000050ff507210 */ /* 0x000fe20007f3e0ff */
        /* <DEDUP_REMOVED lines=10> */
.L_x_5346:
        /* <DEDUP_REMOVED lines=8> */
.L_x_5379:
[----:B------:R-:W-:Y:S05]  /*3f20*/  BSYNC B0 ;  /* 0x0000000000007941 */ /* 0x000fea0003800000 */
.L_x_5378:
        /* <DEDUP_REMOVED lines=8> */
.L_x_5380:
[----:B------:R-:W-:Y:S01]  /*3fb0*/  MOV R13, R5 ;  /* 0x00000005000d7202 */ /* 0x000fe20000000f00 */
[----:B------:R-:W-:-:S07]  /*3fc0*/  IMAD.MOV.U32 R6, RZ, RZ, R14 ;  /* 0x000000ffff067224 */ /* 0x000fce00078e000e */
[----:B------:R-:W-:Y:S05]  /*3fd0*/  WARPSYNC.COLLECTIVE R15, `(.L_x_5381) ;  /* 0x000000000f087348 */ /* 0x000fea0003c00000 */
[----:B------:R0:W1:Y:S02]  /*3fe0*/  SHFL.DOWN P6, R14, R13, R12, R11 ;  /* 0x0800000c0d0e7389 */ /* 0x00006400000c000b */
[----:B01----:R-:W-:Y:S05]  /*3ff0*/  ENDCOLLECTIVE ;  /* 0x000000000000791b */ /* 0x003fea0003800000 */
.L_x_5381:
[----:B------:R-:W-:Y:S05]  /*4000*/  BRA `(.L_x_5382) ;  /* 0xffffffe400707947 */ /* 0x000fea000383ffff */
.L_x_5351:
        /* <DEDUP_REMOVED lines=8> */
.L_x_5384:
[----:B------:R-:W-:Y:S05]  /*4090*/  BSYNC B0 ;  /* 0x0000000000007941 */ /* 0x000fea0003800000 */
.L_x_5383:
        /* <DEDUP_REMOVED lines=8> */
.L_x_5385:
[----:B------:R-:W-:Y:S01]  /*4120*/  IMAD.MOV.U32 R13, RZ, RZ, R5 ;  /* 0x000000ffff0d7224 */ /* 0x000fe200078e0005 */
[----:B------:R-:W-:-:S07]  /*4130*/  MOV R6, R14 ;  /* 0x0000000e00067202 */ /* 0x000fce0000000f00 */
[----:B------:R-:W-:Y:S05]  /*4140*/  WARPSYNC.COLLECTIVE R15, `(.L_x_5386) ;  /* 0x000000000f087348 */ /* 0x000fea0003c00000 */
[----:B------:R0:W1:Y:S02]  /*4150*/  SHFL.DOWN P6, R14, R13, R12, R11 ;  /* 0x0800000c0d0e7389 */ /* 0x00006400000c000b */
[----:B01----:R-:W-:Y:S05]  /*4160*/  ENDCOLLECTIVE ;  /* 0x000000000000791b */ /* 0x003fea0003800000 */
.L_x_5386:
[----:B------:R-:W-:Y:S05]  /*4170*/  BRA `(.L_x_5387) ;  /* 0xffffffe400947947 */ /* 0x000fea000383ffff */
.L_x_5356:
        /* <DEDUP_REMOVED lines=8> */
.L_x_5389:
[----:B------:R-:W-:Y:S05]  /*4200*/  BSYNC B0 ;  /* 0x0000000000007941 */ /* 0x000fea0003800000 */
.L_x_5388:
        /* <DEDUP_REMOVED lines=8> */
.L_x_5390:
[----:B------:R-:W-:Y:S01]  /*4290*/  MOV R13, R5 ;  /* 0x00000005000d7202 */ /* 0x000fe20000000f00 */
[----:B------:R-:W-:-:S07]  /*42a0*/  IMAD.MOV.U32 R6, RZ, RZ, R14 ;  /* 0x000000ffff067224 */ /* 0x000fce00078e000e */
[----:B------:R-:W-:Y:S05]  /*42b0*/  WARPSYNC.COLLECTIVE R15, `(.L_x_5391) ;  /* 0x000000000f087348 */ /* 0x000fea0003c00000 */
[----:B------:R0:W1:Y:S02]  /*42c0*/  SHFL.DOWN P6, R14, R13, R12, R11 ;  /* 0x0800000c0d0e7389 */ /* 0x00006400000c000b */
[----:B01----:R-:W-:Y:S05]  /*42d0*/  ENDCOLLECTIVE ;  /* 0x000000000000791b */ /* 0x003fea0003800000 */
.L_x_5391:
[----:B------:R-:W-:Y:S05]  /*42e0*/  BRA `(.L_x_5392) ;  /* 0xffffffe400b87947 */ /* 0x000fea000383ffff */
.L_x_5361:
        /* <DEDUP_REMOVED lines=8> */
.L_x_5394:
[----:B------:R-:W-:Y:S05]  /*4370*/  BSYNC B0 ;  /* 0x0000000000007941 */ /* 0x000fea0003800000 */
.L_x_5393:
        /* <DEDUP_REMOVED lines=8> */
.L_x_5395:
[----:B------:R-:W-:Y:S01]  /*4400*/  IMAD.MOV.U32 R13, RZ, RZ, R5 ;  /* 0x000000ffff0d7224 */ /* 0x000fe200078e0005 */
[----:B------:R-:W-:-:S07]  /*4410*/  MOV R6, R14 ;  /* 0x0000000e00067202 */ /* 0x000fce0000000f00 */
[----:B------:R-:W-:Y:S05]  /*4420*/  WARPSYNC.COLLECTIVE R15, `(.L_x_5396) ;  /* 0x000000000f087348 */ /* 0x000fea0003c00000 */
[----:B------:R0:W1:Y:S02]  /*4430*/  SHFL.DOWN P6, R14, R13, R12, R11 ;  /* 0x0800000c0d0e7389 */ /* 0x00006400000c000b */
[----:B01----:R-:W-:Y:S05]  /*4440*/  ENDCOLLECTIVE ;  /* 0x000000000000791b */ /* 0x003fea0003800000 */
.L_x_5396:
[----:B------:R-:W-:Y:S05]  /*4450*/  BRA `(.L_x_5397) ;  /* 0xffffffe400dc7947 */ /* 0x000fea000383ffff */
.L_x_5366:
        /* <DEDUP_REMOVED lines=8> */
.L_x_5399:
[----:B------:R-:W-:Y:S05]  /*44e0*/  BSYNC B0 ;  /* 0x0000000000007941 */ /* 0x000fea0003800000 */
.L_x_5398:
        /* <DEDUP_REMOVED lines=8> */
.L_x_5400:
[----:B------:R-:W-:Y:S02]  /*4570*/  MOV R13, R5 ;  /* 0x00000005000d7202 */ /* 0x000fe40000000f00 */
[----:B------:R-:W-:-:S07]  /*4580*/  MOV R6, R14 ;  /* 0x0000000e00067202 */ /* 0x000fce0000000f00 */
[----:B------:R-:W-:Y:S05]  /*4590*/  WARPSYNC.COLLECTIVE R15, `(.L_x_5401) ;  /* 0x000000000f087348 */ /* 0x000fea0003c00000 */
[----:B------:R0:W1:Y:S02]  /*45a0*/  SHFL.DOWN P6, R14, R13, R12, R11 ;  /* 0x0800000c0d0e7389 */ /* 0x00006400000c000b */
[----:B01----:R-:W-:Y:S05]  /*45b0*/  ENDCOLLECTIVE ;  /* 0x000000000000791b */ /* 0x003fea0003800000 */
.L_x_5401:
[----:B------:R-:W-:Y:S05]  /*45c0*/  BRA `(.L_x_5402) ;  /* 0xffffffe800007947 */ /* 0x000fea000383ffff */
.L_x_5371:
        /* <DEDUP_REMOVED lines=8> */
.L_x_5404:
[----:B------:R-:W-:Y:S05]  /*4650*/  BSYNC B0 ;  /* 0x0000000000007941 */ /* 0x000fea0003800000 */
.L_x_5403:
        /* <DEDUP_REMOVED lines=8> */
.L_x_5405:
[----:B------:R-:W-:Y:S02]  /*46e0*/  MOV R13, R5 ;  /* 0x00000005000d7202 */ /* 0x000fe40000000f00 */
[----:B------:R-:W-:-:S07]  /*46f0*/  MOV R0, R14 ;  /* 0x0000000e00007202 */ /* 0x000fce0000000f00 */
[----:B------:R-:W-:Y:S05]  /*4700*/  WARPSYNC.COLLECTIVE R15, `(.L_x_5406) ;  /* 0x000000000f087348 */ /* 0x000fea0003c00000 */
[----:B------:R0:W1:Y:S02]  /*4710*/  SHFL.IDX P6, R14, R13, R12, R11 ;  /* 0x0000000c0d0e7389 */ /* 0x00006400000c000b */
[----:B01----:R-:W-:Y:S05]  /*4720*/  ENDCOLLECTIVE ;  /* 0x000000000000791b */ /* 0x003fea0003800000 */
.L_x_5406:
[----:B------:R-:W-:Y:S05]  /*4730*/  BRA `(.L_x_5407) ;  /* 0xffffffe800307947 */ /* 0x000fea000383ffff */
        .weak           $__internal_55_$__cuda_sm3x_div_rn_noftz_f32_slowpath
        .type           $__internal_55_$__cuda_sm3x_div_rn_noftz_f32_slowpath,@function
        .size           $__internal_55_$__cuda_sm3x_div_rn_noftz_f32_slowpath,(.L_x_7678 - $__internal_55_$__cuda_sm3x_div_rn_noftz_f32_slowpath)
$__internal_55_$__cuda_sm3x_div_rn_noftz_f32_slowpath:
        /* <DEDUP_REMOVED lines=34> */
.L_x_5409:
        /* <DEDUP_REMOVED lines=51> */
.L_x_5416:
[----:B------:R-:W-:-:S04]  /*4c90*/  LOP3.LUT R8, R8, 0x80000000, RZ, 0xc0, !PT ;  /* 0x8000000008087812 */ /* 0x000fc800078ec0ff */
[----:B------:R-:W-:Y:S01]  /*4ca0*/  LOP3.LUT R8, R8, 0x7f800000, RZ, 0xfc, !PT ;  /* 0x7f80000008087812 */ /* 0x000fe200078efcff */
[----:B------:R-:W-:Y:S06]  /*4cb0*/  BRA `(.L_x_5417) ;  /* 0x0000000000047947 */ /* 0x000fec0003800000 */
.L_x_5415:
[----:B------:R-:W-:-:S07]  /*4cc0*/  LEA R8, R84, R8, 0x17 ;  /* 0x0000000854087211 */ /* 0x000fce00078eb8ff */
.L_x_5417:
[----:B------:R-:W-:Y:S05]  /*4cd0*/  BSYNC B1 ;  /* 0x0000000000017941 */ /* 0x000fea0003800000 */
.L_x_5414:
[----:B------:R-:W-:Y:S05]  /*4ce0*/  BRA `(.L_x_5418) ;  /* 0x0000000000207947 */ /* 0x000fea0003800000 */
.L_x_5413:
[----:B------:R-:W-:-:S04]  /*4cf0*/  LOP3.LUT R8, R14, 0x80000000, R8, 0x48, !PT ;  /* 0x800000000e087812 */ /* 0x000fc800078e4808 */
[----:B------:R-:W-:Y:S01]  /*4d00*/  LOP3.LUT R8, R8, 0x7f800000, RZ, 0xfc, !PT ;  /* 0x7f80000008087812 */ /* 0x000fe200078efcff */
[----:B------:R-:W-:Y:S06]  /*4d10*/  BRA `(.L_x_5418) ;  /* 0x0000000000147947 */ /* 0x000fec0003800000 */
.L_x_5412:
[----:B------:R-:W-:Y:S01]  /*4d20*/  LOP3.LUT R8, R14, 0x80000000, R8, 0x48, !PT ;  /* 0x800000000e087812 */ /* 0x000fe200078e4808 */
[----:B------:R-:W-:Y:S06]  /*4d30*/  BRA `(.L_x_5418) ;  /* 0x00000000000c7947 */ /* 0x000fec0003800000 */
.L_x_5411:
[----:B------:R-:W0:Y:S01]  /*4d40*/  MUFU.RSQ R8, -QNAN ;  /* 0xffc0000000087908 */ /* 0x000e220000001400 */
[----:B------:R-:W-:Y:S05]  /*4d50*/  BRA `(.L_x_5418) ;  /* 0x0000000000047947 */ /* 0x000fea0003800000 */
.L_x_5410:
[----:B------:R-:W-:-:S07]  /*4d60*/  FADD.FTZ R8, R8, R14 ;  /* 0x0000000e08087221 */ /* 0x000fce0000010000 */
.L_x_5418:
[----:B------:R-:W-:Y:S05]  /*4d70*/  BSYNC B0 ;  /* 0x0000000000007941 */ /* 0x000fea0003800000 */
.L_x_5408:
[----:B------:R-:W-:Y:S01]  /*4d80*/  HFMA2 R15, -RZ, RZ, 0, 0 ;  /* 0x00000000ff0f7431 */ /* 0x000fe200000001ff */
[----:B------:R-:W-:-:S04]  /*4d90*/  MOV R14, R11 ;  /* 0x0000000b000e7202 */ /* 0x000fc80000000f00 */
[----:B0-----:R-:W-:Y:S05]  /*4da0*/  RET.REL.NODEC R14 `(_Z17LayerNormWarpImplI10DirectLoadIffE11DirectStoreIffEfLi2ELi24ELi20ELi32ELi1ELb1EEvT_T0_lld) ;  /* 0xffffffb00e947950 */ /* 0x001fea0003c3ffff */
.L_x_5419:
        /* <DEDUP_REMOVED lines=13> */
.L_x_7678:


//--------------------- .text._Z17LayerNormWarpImplI10DirectLoadIffE11DirectStoreIffEfLi2ELi24ELi24ELi32ELi1ELb0EEvT_T0_lld --------------------------
	.section	.text._Z17LayerNormWarpImplI10DirectLoadIffE11DirectStoreIffEfLi2ELi24ELi24ELi32ELi1ELb0EEvT_T0_lld,"ax",@progbits
	.align	128
        .global         _Z17LayerNormWarpImplI10DirectLoadIffE11DirectStoreIffEfLi2ELi24ELi24ELi32ELi1ELb0EEvT_T0_lld
        .type           _Z17LayerNormWarpImplI10DirectLoadIffE11DirectStoreIffEfLi2ELi24ELi24ELi32ELi1ELb0EEvT_T0_lld,@function
        .size           _Z17LayerNormWarpImplI10DirectLoadIffE11DirectStoreIffEfLi2ELi24ELi24ELi32ELi1ELb0EEvT_T0_lld,(.L_x_7679 - _Z17LayerNormWarpImplI10DirectLoadIffE11DirectStoreIffEfLi2ELi24ELi24ELi32ELi1ELb0EEvT_T0_lld)
        .other          _Z17LayerNormWarpImplI10DirectLoadIffE11DirectStoreIffEfLi2ELi24ELi24ELi32ELi1ELb0EEvT_T0_lld,@"STO_CUDA_ENTRY STV_DEFAULT"
_Z17LayerNormWarpImplI10DirectLoadIffE11DirectStoreIffEfLi2ELi24ELi24ELi32ELi1ELb0EEvT_T0_lld:
.text._Z17LayerNormWarpImplI10DirectLoadIffE11DirectStoreIffEfLi2ELi24ELi24ELi32ELi1ELb0EEvT_T0_lld:
        /* <DEDUP_REMOVED lines=25> */
.L_x_5420:
        /* <DEDUP_REMOVED lines=59> */
[C---:B------:R-:W-:Y:S01]  /*0540*/  R2UR UR20, R74.reuse ;  /* 0x000000004a1472ca */ /* 0x040fe200000e0000 */
[----:B------:R-:W0:Y:S01]  /*0550*/  LDCU.64 UR4, c[0x0][0x398] ;  /* 0x00007300ff0477ac */ /* 0x000e220008000a00 */
        /* <DEDUP_REMOVED lines=20> */
[----:B------:R-:W-:Y:S02]  /*06a0*/  R2UR UR58, R74 ;  /* 0x000000004a3a72ca */ /* 0x000fe400000e0000 */
[----:B------:R-:W-:Y:S01]  /*06b0*/  R2UR UR59, R75 ;  /* 0x000000004b3b72ca */ /* 0x000fe200000e0000 */
[----:B------:R-:W5:Y:S01]  /*06c0*/  LDG.E.64 R50, desc[UR46][R2.64+0x800] ;  /* 0x0008002e02327981 */ /* 0x000f62000c1e1b00 */
[----:B------:R-:W-:-:S03]  /*06d0*/  IMAD.MOV.U32 R91, RZ, RZ, RZ ;  /* 0x000000ffff5b7224 */ /* 0x000fc600078e00ff */
[----:B------:R-:W5:Y:S04]  /*06e0*/  LDG.E.64 R48, desc[UR50][R2.64+0x900] ;  /* 0x0009003202307981 */ /* 0x000f68000c1e1b00 */
[----:B------:R-:W5:Y:S04]  /*06f0*/  LDG.E.64 R46, desc[UR54][R2.64+0xa00] ;  /* 0x000a0036022e7981 */ /* 0x000f68000c1e1b00 */
[----:B------:R1:W5:Y:S02]  /*0700*/  LDG.E.64 R44, desc[UR58][R2.64+0xb00] ;  /* 0x000b003a022c7981 */ /* 0x000364000c1e1b00 */
[----:B-1----:R-:W-:Y:S01]  /*0710*/  SHF.L.U32 R2, R7, 0x1, RZ ;  /* 0x0000000107027819 */ /* 0x002fe200000006ff */
[----:B------:R-:W-:-:S02]  /*0720*/  IMAD.MOV.U32 R3, RZ, RZ, RZ ;  /* 0x000000ffff037224 */ /* 0x000fc400078e00ff */
[----:B0-----:R-:W-:Y:S02]  /*0730*/  IMAD R7, R91, UR4, RZ ;  /* 0x000000045b077c24 */ /* 0x001fe4000f8e02ff */
[----:B------:R-:W-:-:S04]  /*0740*/  IMAD.WIDE.U32 R2, R90, UR4, R2 ;  /* 0x000000045a027c25 */ /* 0x000fc8000f8e0002 */
[----:B------:R-:W-:Y:S01]  /*0750*/  IMAD R7, R90, UR5, R7 ;  /* 0x000000055a077c24 */ /* 0x000fe2000f8e0207 */
[----:B------:R-:W-:Y:S01]  /*0760*/  IADD3 R88, P0, PT, R2, 0x180, RZ ;  /* 0x0000018002587810 */ /* 0x000fe20007f1e0ff */
[----:B------:R-:W-:Y:S01]  /*0770*/  IMAD.MOV.U32 R10, RZ, RZ, RZ ;  /* 0x000000ffff0a7224 */ /* 0x000fe200078e00ff */
[----:B------:R-:W-:Y:S02]  /*0780*/  MOV R9, R90 ;  /* 0x0000005a00097202 */ /* 0x000fe40000000f00 */
[----:B------:R-:W-:-:S09]  /*0790*/  IADD3.X R89, PT, PT, R3, R7, RZ, P0, !PT ;  /* 0x0000000703597210 */ /* 0x000fd200007fe4ff */
.L_x_5476:
[C---:B-1----:R-:W-:Y:S02]  /*07a0*/  IADD3 R3, P0, PT, R88.reuse, -0x180, RZ ;  /* 0xfffffe8058037810 */ /* 0x042fe40007f1e0ff */
        /* <DEDUP_REMOVED lines=11> */
[----:B------:R-:W-:Y:S01]  /*0860*/  IMAD.SHL.U32 R18, R0, 0x4, RZ ;  /* 0x0000000400127824 */ /* 0x000fe200078e00ff */
        /* <DEDUP_REMOVED lines=32> */
[----:B-----5:R-:W-:Y:S05]  /*0a70*/  CALL.REL.NOINC `($__internal_56_$__cuda_sm3x_div_rn_noftz_f32_slowpath) ;  /* 0x0000003c00a87944 */ /* 0x020fea0003c00000 */
[----:B------:R-:W-:-:S07]  /*0a80*/  IMAD.MOV.U32 R7, RZ, RZ, R6 ;  /* 0x000000ffff077224 */ /* 0x000fce00078e0006 */
.L_x_5422:
[----:B------:R-:W-:Y:S05]  /*0a90*/  BSYNC.RECONVERGENT B2 ;  /* 0x0000000000027941 */ /* 0x000fea0003800200 */
.L_x_5421:
        /* <DEDUP_REMOVED lines=33> */
[----:B-----5:R-:W-:Y:S05]  /*0cb0*/  CALL.REL.NOINC `($__internal_56_$__cuda_sm3x_div_rn_noftz_f32_slowpath) ;  /* 0x0000003c00187944 */ /* 0x020fea0003c00000 */
[----:B------:R-:W-:-:S07]  /*0cc0*/  MOV R5, R6 ;  /* 0x0000000600057202 */ /* 0x000fce0000000f00 */
.L_x_5424:
[----:B------:R-:W-:Y:S05]  /*0cd0*/  BSYNC.RECONVERGENT B2 ;  /* 0x0000000000027941 */ /* 0x000fea0003800200 */
.L_x_5423:
        /* <DEDUP_REMOVED lines=17> */
[----:B-----5:R-:W-:Y:S05]  /*0df0*/  CALL.REL.NOINC `($__internal_56_$__cuda_sm3x_div_rn_noftz_f32_slowpath) ;  /* 0x0000003800c87944 */ /* 0x020fea0003c00000 */
.L_x_5426:
[----:B------:R-:W-:Y:S05]  /*0e00*/  BSYNC.RECONVERGENT B2 ;  /* 0x0000000000027941 */ /* 0x000fea0003800200 */
.L_x_5425:
        /* <DEDUP_REMOVED lines=26> */
[----:B------:R-:W-:Y:S02]  /*0fb0*/  HFMA2 R14, -RZ, RZ, 2.4375, 0 ;  /* 0x40e00000ff0e7431 */ /* 0x000fe400000001ff */
[----:B------:R-:W-:Y:S01]  /*0fc0*/  IMAD.MOV.U32 R6, RZ, RZ, R4 ;  /* 0x000000ffff067224 */ /* 0x000fe200078e0004 */
[----:B------:R-:W-:-:S07]  /*0fd0*/  MOV R12, 0xff0 ;  /* 0x00000ff0000c7802 */ /* 0x000fce0000000f00 */
[----:B-----5:R-:W-:Y:S05]  /*0fe0*/  CALL.REL.NOINC `($__internal_56_$__cuda_sm3x_div_rn_noftz_f32_slowpath) ;  /* 0x00000038004c7944 */ /* 0x020fea0003c00000 */
.L_x_5428:
[----:B------:R-:W-:Y:S05]  /*0ff0*/  BSYNC.RECONVERGENT B2 ;  /* 0x0000000000027941 */ /* 0x000fea0003800200 */
.L_x_5427:
        /* <DEDUP_REMOVED lines=30> */
[----:B------:R-:W-:Y:S02]  /*11e0*/  HFMA2 R14, -RZ, RZ, 2.53125, 0 ;  /* 0x41100000ff0e7431 */ /* 0x000fe400000001ff */
[----:B------:R-:W-:Y:S01]  /*11f0*/  IMAD.MOV.U32 R6, RZ, RZ, R0 ;  /* 0x000000ffff067224 */ /* 0x000fe200078e0000 */
[----:B------:R-:W-:-:S07]  /*1200*/  MOV R12, 0x1220 ;  /* 0x00001220000c7802 */ /* 0x000fce0000000f00 */
[----:B-----5:R-:W-:Y:S05]  /*1210*/  CALL.REL.NOINC `($__internal_56_$__cuda_sm3x_div_rn_noftz_f32_slowpath) ;  /* 0x0000003400c07944 */ /* 0x020fea0003c00000 */
.L_x_5430:
[----:B------:R-:W-:Y:S05]  /*1220*/  BSYNC.RECONVERGENT B2 ;  /* 0x0000000000027941 */ /* 0x000fea0003800200 */
.L_x_5429:
        /* <DEDUP_REMOVED lines=14> */
[----:B------:R-:W-:Y:S02]  /*1310*/  HFMA2 R14, -RZ, RZ, 2.5625, 0 ;  /* 0x41200000ff0e7431 */ /* 0x000fe400000001ff */
[----:B------:R-:W-:Y:S01]  /*1320*/  IMAD.MOV.U32 R6, RZ, RZ, R4 ;  /* 0x000000ffff067224 */ /* 0x000fe200078e0004 */
[----:B------:R-:W-:-:S07]  /*1330*/  MOV R12, 0x1350 ;  /* 0x00001350000c7802 */ /* 0x000fce0000000f00 */
[----:B-----5:R-:W-:Y:S05]  /*1340*/  CALL.REL.NOINC `($__internal_56_$__cuda_sm3x_div_rn_noftz_f32_slowpath) ;  /* 0x0000003400747944 */ /* 0x020fea0003c00000 */
.L_x_5432:
[----:B------:R-:W-:Y:S05]  /*1350*/  BSYNC.RECONVERGENT B2 ;  /* 0x0000000000027941 */ /* 0x000fea0003800200 */
.L_x_5431:
        /* <DEDUP_REMOVED lines=26> */
[----:B------:R-:W-:Y:S02]  /*1500*/  HFMA2 R14, -RZ, RZ, 2.59375, 0 ;  /* 0x41300000ff0e7431 */ /* 0x000fe400000001ff */
[----:B------:R-:W-:Y:S01]  /*1510*/  IMAD.MOV.U32 R6, RZ, RZ, R0 ;  /* 0x000000ffff067224 */ /* 0x000fe200078e0000 */
[----:B------:R-:W-:-:S07]  /*1520*/  MOV R12, 0x1540 ;  /* 0x00001540000c7802 */ /* 0x000fce0000000f00 */
[----:B-----5:R-:W-:Y:S05]  /*1530*/  CALL.REL.NOINC `($__internal_56_$__cuda_sm3x_div_rn_noftz_f32_slowpath) ;  /* 0x0000003000f87944 */ /* 0x020fea0003c00000 */
.L_x_5434:
[----:B------:R-:W-:Y:S05]  /*1540*/  BSYNC.RECONVERGENT B2 ;  /* 0x0000000000027941 */ /* 0x000fea0003800200 */
.L_x_5433:
        /* <DEDUP_REMOVED lines=14> */
[----:B------:R-:W-:Y:S02]  /*1630*/  HFMA2 R14, -RZ, RZ, 2.625, 0 ;  /* 0x41400000ff0e7431 */ /* 0x000fe400000001ff */
[----:B------:R-:W-:Y:S01]  /*1640*/  IMAD.MOV.U32 R6, RZ, RZ, R4 ;  /* 0x000000ffff067224 */ /* 0x000fe200078e0004 */
[----:B------:R-:W-:-:S07]  /*1650*/  MOV R12, 0x1670 ;  /* 0x00001670000c7802 */ /* 0x000fce0000000f00 */
[----:B-----5:R-:W-:Y:S05]  /*1660*/  CALL.REL.NOINC `($__internal_56_$__cuda_sm3x_div_rn_noftz_f32_slowpath) ;  /* 0x0000003000ac7944 */ /* 0x020fea0003c00000 */
.L_x_5436:
[----:B------:R-:W-:Y:S05]  /*1670*/  BSYNC.RECONVERGENT B2 ;  /* 0x0000000000027941 */ /* 0x000fea0003800200 */
.L_x_5435:
        /* <DEDUP_REMOVED lines=24> */
[----:B------:R-:W-:Y:S02]  /*1800*/  HFMA2 R14, -RZ, RZ, 2.65625, 0 ;  /* 0x41500000ff0e7431 */ /* 0x000fe400000001ff */
[----:B------:R-:W-:Y:S01]  /*1810*/  IMAD.MOV.U32 R6, RZ, RZ, R0 ;  /* 0x000000ffff067224 */ /* 0x000fe200078e0000 */
[----:B------:R-:W-:-:S07]  /*1820*/  MOV R12, 0x1840 ;  /* 0x00001840000c7802 */ /* 0x000fce0000000f00 */
[----:B-----5:R-:W-:Y:S05]  /*1830*/  CALL.REL.NOINC `($__internal_56_$__cuda_sm3x_div_rn_noftz_f32_slowpath) ;  /* 0x0000003000387944 */ /* 0x020fea0003c00000 */
.L_x_5438:
[----:B------:R-:W-:Y:S05]  /*1840*/  BSYNC.RECONVERGENT B2 ;  /* 0x0000000000027941 */ /* 0x000fea0003800200 */
.L_x_5437:
        /* <DEDUP_REMOVED lines=14> */
[----:B------:R-:W-:Y:S02]  /*1930*/  HFMA2 R14, -RZ, RZ, 2.6875, 0 ;  /* 0x41600000ff0e7431 */ /* 0x000fe400000001ff */
[----:B------:R-:W-:Y:S01]  /*1940*/  IMAD.MOV.U32 R6, RZ, RZ, R4 ;  /* 0x000000ffff067224 */ /* 0x000fe200078e0004 */
[----:B------:R-:W-:-:S07]  /*1950*/  MOV R12, 0x1970 ;  /* 0x00001970000c7802 */ /* 0x000fce0000000f00 */
[----:B-----5:R-:W-:Y:S05]  /*1960*/  CALL.REL.NOINC `($__internal_56_$__cuda_sm3x_div_rn_noftz_f32_slowpath) ;  /* 0x0000002c00ec7944 */ /* 0x020fea0003c00000 */
.L_x_5440:
[----:B------:R-:W-:Y:S05]  /*1970*/  BSYNC.RECONVERGENT B2 ;  /* 0x0000000000027941 */ /* 0x000fea0003800200 */
.L_x_5439:
        /* <DEDUP_REMOVED lines=30> */
.L_x_5442:
[----:B------:R-:W-:Y:S05]  /*1b60*/  BSYNC.RECONVERGENT B2 ;  /* 0x0000000000027941 */ /* 0x000fea0003800200 */
.L_x_5441:
        /* <DEDUP_REMOVED lines=34> */
.L_x_5444:
[----:B------:R-:W-:Y:S05]  /*1d90*/  BSYNC.RECONVERGENT B2 ;  /* 0x0000000000027941 */ /* 0x000fea0003800200 */
.L_x_5443:
        /* <DEDUP_REMOVED lines=14> */
[----:B------:R-:W-:Y:S02]  /*1e80*/  HFMA2 R14, -RZ, RZ, 2.78125, 0 ;  /* 0x41900000ff0e7431 */ /* 0x000fe400000001ff */
[----:B------:R-:W-:Y:S01]  /*1e90*/  IMAD.MOV.U32 R6, RZ, RZ, R0 ;  /* 0x000000ffff067224 */ /* 0x000fe200078e0000 */
[----:B------:R-:W-:-:S07]  /*1ea0*/  MOV R12, 0x1ec0 ;  /* 0x00001ec0000c7802 */ /* 0x000fce0000000f00 */
[----:B-----5:R-:W-:Y:S05]  /*1eb0*/  CALL.REL.NOINC `($__internal_56_$__cuda_sm3x_div_rn_noftz_f32_slowpath) ;  /* 0x0000002800987944 */ /* 0x020fea0003c00000 */
.L_x_5446:
[----:B------:R-:W-:Y:S05]  /*1ec0*/  BSYNC.RECONVERGENT B2 ;  /* 0x0000000000027941 */ /* 0x000fea0003800200 */
.L_x_5445:
        /* <DEDUP_REMOVED lines=30> */
.L_x_5448:
[----:B------:R-:W-:Y:S05]  /*20b0*/  BSYNC.RECONVERGENT B2 ;  /* 0x0000000000027941 */ /* 0x000fea0003800200 */
.L_x_5447:
        /* <DEDUP_REMOVED lines=17> */
[----:B-----5:R-:W-:Y:S05]  /*21d0*/  CALL.REL.NOINC `($__internal_56_$__cuda_sm3x_div_rn_noftz_f32_slowpath) ;  /* 0x0000002400d07944 */ /* 0x020fea0003c00000 */
.L_x_5450:
[----:B------:R-:W-:Y:S05]  /*21e0*/  BSYNC.RECONVERGENT B2 ;  /* 0x0000000000027941 */ /* 0x000fea0003800200 */
.L_x_5449:
        /* <DEDUP_REMOVED lines=29> */
[----:B-----5:R-:W-:Y:S05]  /*23c0*/  CALL.REL.NOINC `($__internal_56_$__cuda_sm3x_div_rn_noftz_f32_slowpath) ;  /* 0x0000002400547944 */ /* 0x020fea0003c00000 */
.L_x_5452:
[----:B------:R-:W-:Y:S05]  /*23d0*/  BSYNC.RECONVERGENT B2 ;  /* 0x0000000000027941 */ /* 0x000fea0003800200 */
.L_x_5451:
        /* <DEDUP_REMOVED lines=14> */
[----:B------:R-:W-:Y:S02]  /*24c0*/  HFMA2 R14, -RZ, RZ, 2.84375, 0 ;  /* 0x41b00000ff0e7431 */ /* 0x000fe400000001ff */
[----:B------:R-:W-:Y:S01]  /*24d0*/  IMAD.MOV.U32 R6, RZ, RZ, R0 ;  /* 0x000000ffff067224 */ /* 0x000fe200078e0000 */
[----:B------:R-:W-:-:S07]  /*24e0*/  MOV R12, 0x2500 ;  /* 0x00002500000c7802 */ /* 0x000fce0000000f00 */
[----:B-----5:R-:W-:Y:S05]  /*24f0*/  CALL.REL.NOINC `($__internal_56_$__cuda_sm3x_div_rn_noftz_f32_slowpath) ;  /* 0x0000002400087944 */ /* 0x020fea0003c00000 */
.L_x_5454:
[----:B------:R-:W-:Y:S05]  /*2500*/  BSYNC.RECONVERGENT B2 ;  /* 0x0000000000027941 */ /* 0x000fea0003800200 */
.L_x_5453:
        /* <DEDUP_REMOVED lines=30> */
.L_x_5456:
[----:B------:R-:W-:Y:S05]  /*26f0*/  BSYNC.RECONVERGENT B2 ;  /* 0x0000000000027941 */ /* 0x000fea0003800200 */
.L_x_5455:
        /* <DEDUP_REMOVED lines=19> */
.L_x_5458:
[----:B------:R-:W-:Y:S05]  /*2830*/  BSYNC.RECONVERGENT B2 ;  /* 0x0000000000027941 */ /* 0x000fea0003800200 */
.L_x_5457:
[----:B------:R-:W-:Y:S01]  /*2840*/  FADD R0, R97, R0 ;  /* 0x0000000061007221 */ /* 0x000fe20000000000 */
[----:B------:R-:W-:-:S03]  /*2850*/  UMOV UR4, 0xffffffff ;  /* 0xffffffff00047882 */ /* 0x000fc60000000000 */
[----:B------:R-:W-:-:S04]  /*2860*/  FADD R4, R87, -R0 ;  /* 0x8000000057047221 */ /* 0x000fc80000000000 */
[----:B------:R-:W-:Y:S01]  /*2870*/  FFMA R4, R5, R4, R8 ;  /* 0x0000000405047223 */ /* 0x000fe20000000008 */
[----:B------:R-:W-:Y:S06]  /*2880*/  BRA.DIV UR4, `(.L_x_5459) ;  /* 0x0000001604f87947 */ /* 0x000fec000b800000 */
[----:B------:R-:W-:Y:S01]  /*2890*/  IMAD.MOV.U32 R5, RZ, RZ, 0x41c00000 ;  /* 0x41c00000ff057424 */ /* 0x000fe200078e00ff */
[----:B------:R0:W1:Y:S04]  /*28a0*/  SHFL.DOWN PT, R7, R0, 0x10, 0x1f ;  /* 0x0a001f0000077f89 */ /* 0x00006800000e0000 */
[----:B------:R0:W2:Y:S04]  /*28b0*/  SHFL.DOWN PT, R8, R4, 0x10, 0x1f ;  /* 0x0a001f0004087f89 */ /* 0x0000a800000e0000 */
[----:B------:R0:W3:Y:S02]  /*28c0*/  SHFL.DOWN PT, R14, R5, 0x10, 0x1f ;  /* 0x0a001f00050e7f89 */ /* 0x0000e400000e0000 */
.L_x_5481:
        /* <DEDUP_REMOVED lines=16> */
[----:B-12--5:R-:W-:Y:S05]  /*29d0*/  CALL.REL.NOINC `($__internal_56_$__cuda_sm3x_div_rn_noftz_f32_slowpath) ;  /* 0x0000001c00d07944 */ /* 0x026fea0003c00000 */
[----:B------:R-:W-:-:S07]  /*29e0*/  MOV R13, R6 ;  /* 0x00000006000d7202 */ /* 0x000fce0000000f00 */
.L_x_5461:
[----:B-1----:R-:W-:-:S04]  /*29f0*/  FADD R7, R7, -R0 ;  /* 0x8000000007077221 */ /* 0x002fc80000000000 */
[C---:B------:R-:W-:Y:S01]  /*2a00*/  FMUL R6, R7.reuse, R7 ;  /* 0x0000000707067220 */ /* 0x040fe20000400000 */
[----:B------:R-:W-:-:S03]  /*2a10*/  FFMA R0, R7, R13, R0 ;  /* 0x0000000d07007223 */ /* 0x000fc60000000000 */
[----:B------:R-:W-:-:S04]  /*2a20*/  FMUL R11, R6, 24 ;  /* 0x41c00000060b7820 */ /* 0x000fc80000400000 */
[----:B--2---:R-:W-:-:S04]  /*2a30*/  FFMA R11, R11, R13, R8 ;  /* 0x0000000d0b0b7223 */ /* 0x004fc80000000008 */
[----:B------:R-:W-:-:S07]  /*2a40*/  FADD R4, R4, R11 ;  /* 0x0000000b04047221 */ /* 0x000fce0000000000 */
.L_x_5460:
[----:B------:R-:W-:-:S03]  /*2a50*/  UMOV UR4, 0xffffffff ;  /* 0xffffffff00047882 */ /* 0x000fc60000000000 */
[----:B------:R-:W-:Y:S05]  /*2a60*/  BRA.DIV UR4, `(.L_x_5462) ;  /* 0x0000001604e07947 */ /* 0x000fea000b800000 */
[----:B-1----:R0:W1:Y:S04]  /*2a70*/  SHFL.DOWN PT, R7, R0, 0x8, 0x1f ;  /* 0x09001f0000077f89 */ /* 0x00206800000e0000 */
[----:B--2---:R0:W2:Y:S04]  /*2a80*/  SHFL.DOWN PT, R8, R4, 0x8, 0x1f ;  /* 0x09001f0004087f89 */ /* 0x0040a800000e0000 */
[----:B------:R0:W3:Y:S02]  /*2a90*/  SHFL.DOWN PT, R14, R5, 0x8, 0x1f ;  /* 0x09001f00050e7f89 */ /* 0x0000e400000e0000 */
.L_x_5486:
        /* <DEDUP_REMOVED lines=14> */
[----:B012--5:R-:W-:Y:S05]  /*2b80*/  CALL.REL.NOINC `($__internal_56_$__cuda_sm3x_div_rn_noftz_f32_slowpath) ;  /* 0x0000001c00647944 */ /* 0x027fea0003c00000 */
[----:B------:R-:W-:-:S07]  /*2b90*/  IMAD.MOV.U32 R11, RZ, RZ, R6 ;  /* 0x000000ffff0b7224 */ /* 0x000fce00078e0006 */
.L_x_5464:
[----:B-1----:R-:W-:-:S04]  /*2ba0*/  FADD R7, -R0, R7 ;  /* 0x0000000700077221 */ /* 0x002fc80000000100 */
[C---:B------:R-:W-:Y:S01]  /*2bb0*/  FMUL R6, R7.reuse, R7 ;  /* 0x0000000707067220 */ /* 0x040fe20000400000 */
[----:B0-----:R-:W-:-:S03]  /*2bc0*/  FFMA R0, R7, R11, R0 ;  /* 0x0000000b07007223 */ /* 0x001fc60000000000 */
[----:B------:R-:W-:-:S04]  /*2bd0*/  FMUL R5, R5, R6 ;  /* 0x0000000605057220 */ /* 0x000fc80000400000 */
[----:B--2---:R-:W-:Y:S01]  /*2be0*/  FFMA R13, R5, R11, R8 ;  /* 0x0000000b050d7223 */ /* 0x004fe20000000008 */
[----:B------:R-:W-:-:S03]  /*2bf0*/  MOV R5, R97 ;  /* 0x0000006100057202 */ /* 0x000fc60000000f00 */
[----:B------:R-:W-:-:S07]  /*2c00*/  FADD R4, R4, R13 ;  /* 0x0000000d04047221 */ /* 0x000fce0000000000 */
.L_x_5463:
[----:B------:R-:W-:-:S03]  /*2c10*/  UMOV UR4, 0xffffffff ;  /* 0xffffffff00047882 */ /* 0x000fc60000000000 */
[----:B------:R-:W-:Y:S05]  /*2c20*/  BRA.DIV UR4, `(.L_x_5465) ;  /* 0x0000001604cc7947 */ /* 0x000fea000b800000 */
[----:B-1----:R1:W3:Y:S04]  /*2c30*/  SHFL.DOWN PT, R7, R0, 0x4, 0x1f ;  /* 0x08801f0000077f89 */ /* 0x0022e800000e0000 */
[----:B--2---:R1:W2:Y:S04]  /*2c40*/  SHFL.DOWN PT, R8, R4, 0x4, 0x1f ;  /* 0x08801f0004087f89 */ /* 0x0042a800000e0000 */
[----:B------:R1:W4:Y:S02]  /*2c50*/  SHFL.DOWN PT, R14, R5, 0x4, 0x1f ;  /* 0x08801f00050e7f89 */ /* 0x00032400000e0000 */
.L_x_5491:
        /* <DEDUP_REMOVED lines=14> */
[----:B-123-5:R-:W-:Y:S05]  /*2d40*/  CALL.REL.NOINC `($__internal_56_$__cuda_sm3x_div_rn_noftz_f32_slowpath) ;  /* 0x0000001800f47944 */ /* 0x02efea0003c00000 */
[----:B------:R-:W-:-:S07]  /*2d50*/  IMAD.MOV.U32 R11, RZ, RZ, R6 ;  /* 0x000000ffff0b7224 */ /* 0x000fce00078e0006 */
.L_x_5467:
[----:B---3--:R-:W-:-:S04]  /*2d60*/  FADD R7, -R0, R7 ;  /* 0x0000000700077221 */ /* 0x008fc80000000100 */
[C---:B------:R-:W-:Y:S01]  /*2d70*/  FMUL R6, R7.reuse, R7 ;  /* 0x0000000707067220 */ /* 0x040fe20000400000 */
[----:B-1----:R-:W-:-:S03]  /*2d80*/  FFMA R0, R7, R11, R0 ;  /* 0x0000000b07007223 */ /* 0x002fc60000000000 */
[----:B------:R-:W-:-:S04]  /*2d90*/  FMUL R5, R5, R6 ;  /* 0x0000000605057220 */ /* 0x000fc80000400000 */
[----:B--2---:R-:W-:Y:S01]  /*2da0*/  FFMA R13, R5, R11, R8 ;  /* 0x0000000b050d7223 */ /* 0x004fe20000000008 */
[----:B------:R-:W-:-:S03]  /*2db0*/  MOV R5, R97 ;  /* 0x0000006100057202 */ /* 0x000fc60000000f00 */
[----:B------:R-:W-:-:S07]  /*2dc0*/  FADD R4, R4, R13 ;  /* 0x0000000d04047221 */ /* 0x000fce0000000000 */
.L_x_5466:
[----:B------:R-:W-:-:S03]  /*2dd0*/  UMOV UR4, 0xffffffff ;  /* 0xffffffff00047882 */ /* 0x000fc60000000000 */
[----:B------:R-:W-:Y:S05]  /*2de0*/  BRA.DIV UR4, `(.L_x_5468) ;  /* 0x0000001604b87947 */ /* 0x000fea000b800000 */
[----:B---3--:R3:W4:Y:S04]  /*2df0*/  SHFL.DOWN PT, R7, R0, 0x2, 0x1f ;  /* 0x08401f0000077f89 */ /* 0x00872800000e0000 */
[----:B--2---:R3:W2:Y:S04]  /*2e00*/  SHFL.DOWN PT, R8, R4, 0x2, 0x1f ;  /* 0x08401f0004087f89 */ /* 0x0046a800000e0000 */
[----:B------:R3:W0:Y:S02]  /*2e10*/  SHFL.DOWN PT, R14, R5, 0x2, 0x1f ;  /* 0x08401f00050e7f89 */ /* 0x00062400000e0000 */
.L_x_5496:
        /* <DEDUP_REMOVED lines=14> */
[----:B--2345:R-:W-:Y:S05]  /*2f00*/  CALL.REL.NOINC `($__internal_56_$__cuda_sm3x_div_rn_noftz_f32_slowpath) ;  /* 0x0000001800847944 */ /* 0x03cfea0003c00000 */
[----:B------:R-:W-:-:S07]  /*2f10*/  IMAD.MOV.U32 R11, RZ, RZ, R6 ;  /* 0x000000ffff0b7224 */ /* 0x000fce00078e0006 */
.L_x_5470:
[----:B----4-:R-:W-:-:S04]  /*2f20*/  FADD R7, -R0, R7 ;  /* 0x0000000700077221 */ /* 0x010fc80000000100 */
[C---:B------:R-:W-:Y:S01]  /*2f30*/  FMUL R6, R7.reuse, R7 ;  /* 0x0000000707067220 */ /* 0x040fe20000400000 */
[----:B---3--:R-:W-:-:S03]  /*2f40*/  FFMA R0, R7, R11, R0 ;  /* 0x0000000b07007223 */ /* 0x008fc60000000000 */
[----:B------:R-:W-:-:S04]  /*2f50*/  FMUL R5, R5, R6 ;  /* 0x0000000605057220 */ /* 0x000fc80000400000 */
[----:B--2---:R-:W-:Y:S01]  /*2f60*/  FFMA R13, R5, R11, R8 ;  /* 0x0000000b050d7223 */ /* 0x004fe20000000008 */
[----:B------:R-:W-:-:S03]  /*2f70*/  MOV R5, R97 ;  /* 0x0000006100057202 */ /* 0x000fc60000000f00 */
[----:B------:R-:W-:-:S07]  /*2f80*/  FADD R4, R4, R13 ;  /* 0x0000000d04047221 */ /* 0x000fce0000000000 */
.L_x_5469:
[----:B------:R-:W-:-:S03]  /*2f90*/  UMOV UR4, 0xffffffff ;  /* 0xffffffff00047882 */ /* 0x000fc60000000000 */
[----:B------:R-:W-:Y:S05]  /*2fa0*/  BRA.DIV UR4, `(.L_x_5471) ;  /* 0x0000001604a47947 */ /* 0x000fea000b800000 */
[----:B----4-:R0:W4:Y:S04]  /*2fb0*/  SHFL.DOWN PT, R7, R0, 0x1, 0x1f ;  /* 0x08201f0000077f89 */ /* 0x01012800000e0000 */
[----:B--2---:R0:W2:Y:S04]  /*2fc0*/  SHFL.DOWN PT, R8, R4, 0x1, 0x1f ;  /* 0x08201f0004087f89 */ /* 0x0040a800000e0000 */
[----:B------:R0:W0:Y:S02]  /*2fd0*/  SHFL.DOWN PT, R14, R5, 0x1, 0x1f ;  /* 0x08201f00050e7f89 */ /* 0x00002400000e0000 */
.L_x_5501:
        /* <DEDUP_REMOVED lines=16> */
.L_x_5473:
[----:B----4-:R-:W-:-:S04]  /*30e0*/  FADD R7, -R0, R7 ;  /* 0x0000000700077221 */ /* 0x010fc80000000100 */
[C---:B------:R-:W-:Y:S01]  /*30f0*/  FMUL R6, R7.reuse, R7 ;  /* 0x0000000707067220 */ /* 0x040fe20000400000 */
[----:B---3--:R-:W-:-:S03]  /*3100*/  FFMA R0, R7, R11, R0 ;  /* 0x0000000b07007223 */ /* 0x008fc60000000000 */
[----:B------:R-:W-:-:S04]  /*3110*/  FMUL R5, R5, R6 ;  /* 0x0000000605057220 */ /* 0x000fc80000400000 */
[----:B--2---:R-:W-:Y:S01]  /*3120*/  FFMA R13, R5, R11, R8 ;  /* 0x0000000b050d7223 */ /* 0x004fe20000000008 */
[----:B------:R-:W-:-:S03]  /*3130*/  MOV R5, R97 ;  /* 0x0000006100057202 */ /* 0x000fc60000000f00 */
[----:B------:R-:W-:-:S07]  /*3140*/  FADD R4, R4, R13 ;  /* 0x0000000d04047221 */ /* 0x000fce0000000000 */
.L_x_5472:
[----:B------:R-:W-:-:S03]  /*3150*/  UMOV UR4, 0xffffffff ;  /* 0xffffffff00047882 */ /* 0x000fc60000000000 */
[----:B------:R-:W-:Y:S05]  /*3160*/  BRA.DIV UR4, `(.L_x_5474) ;  /* 0x0000001604907947 */ /* 0x000fea000b800000 */
[----:B-1-3--:R-:W0:Y:S04]  /*3170*/  SHFL.IDX PT, R0, R0, RZ, 0x1f ;  /* 0x00001fff00007589 */ /* 0x00ae2800000e0000 */
[----:B------:R-:W1:Y:S04]  /*3180*/  SHFL.IDX PT, R4, R4, RZ, 0x1f ;  /* 0x00001fff04047589 */ /* 0x000e6800000e0000 */
[----:B------:R3:W0:Y:S02]  /*3190*/  SHFL.IDX PT, R14, R5, RZ, 0x1f ;  /* 0x00001fff050e7589 */ /* 0x00062400000e0000 */
.L_x_5506:
[----:B0--3--:R-:W0:Y:S08]  /*31a0*/  MUFU.RCP R5, R14 ;  /* 0x0000000e00057308 */ /* 0x009e300000001000 */
[----:B-1----:R-:W1:Y:S01]  /*31b0*/  FCHK P0, R4, R14 ;  /* 0x0000000e04007302 */ /* 0x002e620000000000 */
[----:B0-----:R-:W-:-:S04]  /*31c0*/  FFMA R6, -R14, R5, 1 ;  /* 0x3f8000000e067423 */ /* 0x001fc80000000105 */
[----:B------:R-:W-:-:S04]  /*31d0*/  FFMA R5, R5, R6, R5 ;  /* 0x0000000605057223 */ /* 0x000fc80000000005 */
[----:B------:R-:W-:-:S04]  /*31e0*/  FFMA R6, R4, R5, RZ ;  /* 0x0000000504067223 */ /* 0x000fc800000000ff */
[----:B----4-:R-:W-:-:S04]  /*31f0*/  FFMA R7, -R14, R6, R4 ;  /* 0x000000060e077223 */ /* 0x010fc80000000104 */
[----:B------:R-:W-:Y:S01]  /*3200*/  FFMA R5, R5, R7, R6 ;  /* 0x0000000705057223 */ /* 0x000fe20000000006 */
[----:B-1----:R-:W-:Y:S06]  /*3210*/  @!P0 BRA `(.L_x_5475) ;  /* 0x0000000000108947 */ /* 0x002fec0003800000 */
[----:B------:R-:W-:Y:S01]  /*3220*/  IMAD.MOV.U32 R6, RZ, RZ, R4 ;  /* 0x000000ffff067224 */ /* 0x000fe200078e0004 */
[----:B------:R-:W-:-:S07]  /*3230*/  MOV R12, 0x3250 ;  /* 0x00003250000c7802 */ /* 0x000fce0000000f00 */
[----:B--2--5:R-:W-:Y:S05]  /*3240*/  CALL.REL.NOINC `($__internal_56_$__cuda_sm3x_div_rn_noftz_f32_slowpath) ;  /* 0x0000001400b47944 */ /* 0x024fea0003c00000 */
[----:B------:R-:W-:-:S07]  /*3250*/  MOV R5, R6 ;  /* 0x0000000600057202 */ /* 0x000fce0000000f00 */
.L_x_5475:
[----:B------:R-:W0:Y:S01]  /*3260*/  S2R R14, SR_TID.X ;  /* 0x00000000000e7919 */ /* 0x000e220000002100 */
[----:B------:R-:W1:Y:S01]  /*3270*/  F2F.F32.F64 R4, UR36 ;  /* 0x0000002400047d10 */ /* 0x000e620008301000 */
[----:B------:R-:W-:Y:S01]  /*3280*/  FMNMX R5, RZ, R5, !PT ;  /* 0x00000005ff057209 */ /* 0x000fe20007800000 */
[----:B------:R-:W-:Y:S02]  /*3290*/  HFMA2 R15, -RZ, RZ, 0, 0 ;  /* 0x00000000ff0f7431 */ /* 0x000fe400000001ff */
[--C-:B------:R-:W-:Y:S01]  /*32a0*/  FADD R93, R2, -R0.reuse ;  /* 0x80000000025d7221 */ /* 0x100fe20000000000 */
        /* <DEDUP_REMOVED lines=8> */
[----:B------:R-:W-:Y:S01]  /*3330*/  FADD R103, R69, -R0 ;  /* 0x8000000045677221 */ /* 0x000fe20000000000 */
[----:B------:R-:W-:Y:S02]  /*3340*/  IMAD R11, R9, UR43, R2 ;  /* 0x0000002b090b7c24 */ /* 0x000fe4000f8e0202 */
        /* <DEDUP_REMOVED lines=19> */
[----:B------:R-:W-:Y:S01]  /*3480*/  @!P3 FMUL R4, R4, 16777216 ;  /* 0x4b8000000404b820 */ /* 0x000fe20000400000 */
[C---:B------:R-:W-:Y:S01]  /*3490*/  R2UR UR4, R74.reuse ;  /* 0x000000004a0472ca */ /* 0x040fe200000e0000 */
[----:B------:R-:W-:Y:S01]  /*34a0*/  IMAD.WIDE.U32 R14, R9, UR42, R14 ;  /* 0x0000002a090e7c25 */ /* 0x000fe2000f8e000e */
[----:B------:R-:W-:Y:S01]  /*34b0*/  R2UR UR5, R75 ;  /* 0x000000004b0572ca */ /* 0x000fe200000e0000 */
[----:B------:R0:W1:Y:S01]  /*34c0*/  MUFU.RSQ R16, R4 ;  /* 0x0000000400107308 */ /* 0x0000620000001400 */
[----:B------:R-:W-:Y:S01]  /*34d0*/  R2UR UR6, R74 ;  /* 0x000000004a0672ca */ /* 0x000fe200000e0000 */
[----:B------:R-:W-:Y:S01]  /*34e0*/  IMAD.IADD R11, R15, 0x1, R11 ;  /* 0x000000010f0b7824 */ /* 0x000fe200078e020b */
[C---:B------:R-:W-:Y:S02]  /*34f0*/  IADD3 R6, P4, PT, R14.reuse, 0x80, RZ ;  /* 0x000000800e067810 */ /* 0x040fe40007f9e0ff */
[----:B------:R-:W-:-:S02]  /*3500*/  IADD3 R2, P5, PT, R14, 0xc0, RZ ;  /* 0x000000c00e027810 */ /* 0x000fc40007fbe0ff */
[-C--:B------:R-:W-:Y:S02]  /*3510*/  IADD3.X R7, PT, PT, RZ, R11.reuse, RZ, P4, !PT ;  /* 0x0000000bff077210 */ /* 0x080fe400027fe4ff */
[----:B0-----:R-:W-:Y:S01]  /*3520*/  IADD3 R4, P1, PT, R14, 0x40, RZ ;  /* 0x000000400e047810 */ /* 0x001fe20007f3e0ff */
[--C-:B------:R-:W-:Y:S01]  /*3530*/  IMAD.X R3, RZ, RZ, R11.reuse, P5 ;  /* 0x000000ffff037224 */ /* 0x100fe200028e060b */
[----:B------:R-:W-:Y:S02]  /*3540*/  LEA.HI R12, P2, R11, R14, RZ, 0x1 ;  /* 0x0000000e0b0c7211 */ /* 0x000fe400078508ff */
[----:B------:R-:W-:Y:S01]  /*3550*/  LEA.HI R6, P5, R7, R6, RZ, 0x1 ;  /* 0x0000000607067211 */ /* 0x000fe200078b08ff */
[----:B------:R-:W-:Y:S01]  /*3560*/  IMAD.X R5, RZ, RZ, R11, P1 ;  /* 0x000000ffff057224 */ /* 0x000fe200008e060b */
[----:B------:R-:W-:Y:S02]  /*3570*/  IADD3.X R13, PT, PT, RZ, R11, RZ, P2, !PT ;  /* 0x0000000bff0d7210 */ /* 0x000fe400017fe4ff */
[----:B------:R-:W-:Y:S01]  /*3580*/  IADD3.X R7, PT, PT, RZ, R7, RZ, P5, !PT ;  /* 0x00000007ff077210 */ /* 0x000fe20002ffe4ff */
[----:B-1----:R-:W-:Y:S01]  /*3590*/  @!P3 FMUL R16, R16, 4096 ;  /* 0x458000001010b820 */ /* 0x002fe20000400000 */
[----:B------:R-:W-:-:S02]  /*35a0*/  LEA.HI R4, P4, R5, R4, RZ, 0x1 ;  /* 0x0000000405047211 */ /* 0x000fc400078908ff */
[----:B--2---:R-:W-:Y:S01]  /*35b0*/  SHF.L.U64.HI R8, R12, 0x2, R13 ;  /* 0x000000020c087819 */ /* 0x004fe2000001020d */
[----:B------:R-:W-:Y:S01]  /*35c0*/  FMUL R93, R16, R93 ;  /* 0x0000005d105d7220 */ /* 0x000fe20000400000 */
[----:B------:R-:W-:Y:S01]  /*35d0*/  SHF.L.U32 R12, R12, 0x2, RZ ;  /* 0x000000020c0c7819 */ /* 0x000fe200000006ff */
[----:B------:R-:W-:Y:S01]  /*35e0*/  IMAD.X R5, RZ, RZ, R5, P4 ;  /* 0x000000ffff057224 */ /* 0x000fe200020e0605 */
[----:B------:R-:W-:Y:S01]  /*35f0*/  LEA.HI R2, P4, R3, R2, RZ, 0x1 ;  /* 0x0000000203027211 */ /* 0x000fe200078908ff */
[----:B------:R-:W-:Y:S01]  /*3600*/  FMUL R97, R16, R97 ;  /* 0x0000006110617220 */ /* 0x000fe20000400000 */
[----:B------:R-:W-:Y:S01]  /*3610*/  IADD3 R100, P6, PT, R14, 0x100, RZ ;  /* 0x000001000e647810 */ /* 0x000fe20007fde0ff */
[----:B------:R-:W-:Y:S01]  /*3620*/  FMUL R78, R16, R19 ;  /* 0x00000013104e7220 */ /* 0x000fe20000400000 */
[C---:B------:R-:W-:Y:S01]  /*3630*/  SHF.L.U64.HI R5, R4.reuse, 0x2, R5 ;  /* 0x0000000204057819 */ /* 0x040fe20000010205 */
[----:B------:R-:W-:Y:S01]  /*3640*/  IMAD.X R3, RZ, RZ, R3, P4 ;  /* 0x000000ffff037224 */ /* 0x000fe200020e0603 */
[----:B------:R-:W-:Y:S01]  /*3650*/  SHF.L.U32 R4, R4, 0x2, RZ ;  /* 0x0000000204047819 */ /* 0x000fe200000006ff */
[----:B------:R-:W-:Y:S01]  /*3660*/  FMUL R99, R16, R99 ;  /* 0x0000006310637220 */ /* 0x000fe20000400000 */
[----:B------:R-:W-:Y:S01]  /*3670*/  LOP3.LUT R12, R12, 0xfffffff8, RZ, 0xc0, !PT ;  /* 0xfffffff80c0c7812 */ /* 0x000fe200078ec0ff */
[----:B------:R-:W-:Y:S01]  /*3680*/  FMUL R80, R16, R17 ;  /* 0x0000001110507220 */ /* 0x000fe20000400000 */
[----:B------:R-:W-:Y:S01]  /*3690*/  SHF.L.U64.HI R7, R6, 0x2, R7 ;  /* 0x0000000206077819 */ /* 0x000fe20000010207 */
[----:B------:R-:W-:Y:S01]  /*36a0*/  FMUL R86, R16, R73 ;  /* 0x0000004910567220 */ /* 0x000fe20000400000 */
[----:B------:R-:W-:Y:S01]  /*36b0*/  LOP3.LUT R4, R4, 0xfffffff8, RZ, 0xc0, !PT ;  /* 0xfffffff804047812 */ /* 0x000fe200078ec0ff */
[----:B-----5:R-:W-:Y:S01]  /*36c0*/  FFMA R72, R66, R93, R42 ;  /* 0x0000005d42487223 */ /* 0x020fe2000000002a */
[----:B------:R-:W-:Y:S01]  /*36d0*/  SHF.L.U64.HI R0, R2, 0x2, R3 ;  /* 0x0000000202007819 */ /* 0x000fe20000010203 */
[----:B------:R-:W-:Y:S01]  /*36e0*/  FMUL R92, R16, R77 ;  /* 0x0000004d105c7220 */ /* 0x000fe20000400000 */
[----:B------:R-:W-:Y:S01]  /*36f0*/  SHF.L.U32 R6, R6, 0x2, RZ ;  /* 0x0000000206067819 */ /* 0x000fe200000006ff */
[----:B------:R-:W-:Y:S01]  /*3700*/  FMUL R94, R16, R79 ;  /* 0x0000004f105e7220 */ /* 0x000fe20000400000 */
[----:B------:R-:W-:Y:S01]  /*3710*/  SHF.L.U32 R2, R2, 0x2, RZ ;  /* 0x0000000202027819 */ /* 0x000fe200000006ff */
[----:B------:R-:W-:Y:S01]  /*3720*/  FFMA R76, R64, R97, R40 ;  /* 0x00000061404c7223 */ /* 0x000fe20000000028 */
[----:B------:R-:W-:Y:S01]  /*3730*/  IADD3.X R123, PT, PT, RZ, R11, RZ, P6, !PT ;  /* 0x0000000bff7b7210 */ /* 0x000fe200037fe4ff */
[----:B------:R-:W-:Y:S01]  /*3740*/  FFMA R77, R65, R78, R41 ;  /* 0x0000004e414d7223 */ /* 0x000fe20000000029 */
[----:B------:R-:W-:Y:S01]  /*3750*/  IADD3 R12, P4, PT, R12, UR40, RZ ;  /* 0x000000280c0c7c10 */ /* 0x000fe2000ff9e0ff */
[----:B------:R-:W-:Y:S01]  /*3760*/  FFMA R78, R62, R99, R38 ;  /* 0x000000633e4e7223 */ /* 0x000fe20000000026 */
[----:B------:R-:W-:Y:S01]  /*3770*/  IADD3 R4, P6, PT, R4, UR40, RZ ;  /* 0x0000002804047c10 */ /* 0x000fe2000ffde0ff */
[----:B------:R-:W-:Y:S01]  /*3780*/  FFMA R79, R63, R80, R39 ;  /* 0x000000503f4f7223 */ /* 0x000fe20000000027 */
[----:B------:R-:W-:Y:S01]  /*3790*/  LOP3.LUT R6, R6, 0xfffffff8, RZ, 0xc0, !PT ;  /* 0xfffffff806067812 */ /* 0x000fe200078ec0ff */
[----:B------:R-:W-:Y:S01]  /*37a0*/  FMUL R18, R16, R83 ;  /* 0x0000005310127220 */ /* 0x000fe20000400000 */
[----:B------:R-:W-:Y:S01]  /*37b0*/  LOP3.LUT R2, R2, 0xfffffff8, RZ, 0xc0, !PT ;  /* 0xfffffff802027812 */ /* 0x000fe200078ec0ff */
[----:B------:R-:W-:Y:S01]  /*37c0*/  FMUL R101, R16, R101 ;  /* 0x0000006510657220 */ /* 0x000fe20000400000 */
[----:B------:R-:W-:Y:S01]  /*37d0*/  IADD3.X R13, PT, PT, R8, UR41, RZ, P4, !PT ;  /* 0x00000029080d7c10 */ /* 0x000fe2000a7fe4ff */
[C---:B------:R-:W-:Y:S01]  /*37e0*/  FMUL R82, R16.reuse, R103 ;  /* 0x0000006710527220 */ /* 0x040fe20000400000 */
[----:B------:R-:W-:Y:S01]  /*37f0*/  IADD3.X R5, PT, PT, R5, UR41, RZ, P6, !PT ;  /* 0x0000002905057c10 */ /* 0x000fe2000b7fe4ff */
[----:B------:R-:W-:Y:S01]  /*3800*/  FMUL R96, R16, R81 ;  /* 0x0000005110607220 */ /* 0x000fe20000400000 */
[----:B------:R-:W-:Y:S01]  /*3810*/  LEA.HI R100, P4, R123, R100, RZ, 0x1 ;  /* 0x000000647b647211 */ /* 0x000fe200078908ff */
[----:B------:R-:W-:Y:S01]  /*3820*/  FFMA R80, R60, R101, R36 ;  /* 0x000000653c507223 */ /* 0x000fe20000000024 */
[----:B------:R-:W-:Y:S01]  /*3830*/  IADD3 R6, P5, PT, R6, UR40, RZ ;  /* 0x0000002806067c10 */ /* 0x000fe2000ffbe0ff */
[----:B------:R-:W-:Y:S01]  /*3840*/  FFMA R81, R61, R82, R37 ;  /* 0x000000523d517223 */ /* 0x000fe20000000025 */
[----:B------:R-:W-:Y:S01]  /*3850*/  IADD3 R2, P6, PT, R2, UR40, RZ ;  /* 0x0000002802027c10 */ /* 0x000fe2000ffde0ff */
[----:B------:R-:W-:Y:S01]  /*3860*/  IMAD.X R123, RZ, RZ, R123, P4 ;  /* 0x000000ffff7b7224 */ /* 0x000fe200020e067b */
[----:B------:R-:W-:Y:S01]  /*3870*/  IADD3.X R7, PT, PT, R7, UR41, RZ, P5, !PT ;  /* 0x0000002907077c10 */ /* 0x000fe2000affe4ff */
[----:B------:R-:W-:Y:S01]  /*3880*/  FMUL R105, R16, R105 ;  /* 0x0000006910697220 */ /* 0x000fe20000400000 */
[----:B------:R-:W-:Y:S01]  /*3890*/  IADD3.X R3, PT, PT, R0, UR41, RZ, P6, !PT ;  /* 0x0000002900037c10 */ /* 0x000fe2000b7fe4ff */
[C---:B------:R-:W-:Y:S01]  /*38a0*/  FMUL R84, R16.reuse, R107 ;  /* 0x0000006b10547220 */ /* 0x040fe20000400000 */
[----:B------:R-:W-:Y:S01]  /*38b0*/  R2UR UR7, R75 ;  /* 0x000000004b0772ca */ /* 0x000fe200000e0000 */
[----:B------:R-:W-:Y:S01]  /*38c0*/  FMUL R109, R16, R109 ;  /* 0x0000006d106d7220 */ /* 0x000fe20000400000 */
[----:B------:R-:W-:Y:S01]  /*38d0*/  IADD3 R98, P0, PT, R14, 0x140, RZ ;  /* 0x000001400e627810 */ /* 0x000fe20007f1e0ff */
        /* <DEDUP_REMOVED lines=13> */
[----:B------:R-:W-:-:S02]  /*39b0*/  R2UR UR8, R74 ;  /* 0x000000004a0872ca */ /* 0x000fc400000e0000 */
[----:B------:R-:W-:Y:S01]  /*39c0*/  R2UR UR9, R75 ;  /* 0x000000004b0972ca */ /* 0x000fe200000e0000 */
[----:B------:R-:W-:Y:S01]  /*39d0*/  FFMA R73, R67, R14, R43 ;  /* 0x0000000e43497223 */ /* 0x000fe2000000002b */
[C---:B------:R-:W-:Y:S01]  /*39e0*/  FMUL R14, R16.reuse, R85 ;  /* 0x00000055100e7220 */ /* 0x040fe20000400000 */
[----:B------:R-:W-:Y:S01]  /*39f0*/  IADD3.X R85, PT, PT, RZ, R11, RZ, P0, !PT ;  /* 0x0000000bff557210 */ /* 0x000fe200007fe4ff */
[----:B------:R-:W-:Y:S02]  /*3a00*/  FMUL R16, R16, R87 ;  /* 0x0000005710107220 */ /* 0x000fe40000400000 */
[----:B------:R0:W-:Y:S01]  /*3a10*/  STG.E.64 desc[UR4][R12.64], R72 ;  /* 0x000000480c007986 */ /* 0x0001e2000c101b04 */
[----:B------:R-:W-:-:S03]  /*3a20*/  LEA.HI R83, P0, R85, R98, RZ, 0x1 ;  /* 0x0000006255537211 */ /* 0x000fc600078108ff */
[----:B------:R-:W-:Y:S04]  /*3a30*/  STG.E.64 desc[UR6][R4.64], R76 ;  /* 0x0000004c04007986 */ /* 0x000fe8000c101b06 */
[----:B------:R1:W-:Y:S04]  /*3a40*/  STG.E.64 desc[UR8][R6.64], R78 ;  /* 0x0000004e06007986 */ /* 0x0003e8000c101b08 */
[----:B------:R2:W-:Y:S01]  /*3a50*/  STG.E.64 desc[UR4][R2.64], R80 ;  /* 0x0000005002007986 */ /* 0x0005e2000c101b04 */
[C---:B0-----:R-:W-:Y:S01]  /*3a60*/  SHF.L.U32 R12, R100.reuse, 0x2, RZ ;  /* 0x00000002640c7819 */ /* 0x041fe200000006ff */
[----:B------:R-:W-:Y:S01]  /*3a70*/  IMAD.X R72, RZ, RZ, R85, P0 ;  /* 0x000000ffff487224 */ /* 0x000fe200000e0655 */
[----:B------:R-:W-:-:S02]  /*3a80*/  SHF.L.U64.HI R13, R100, 0x2, R123 ;  /* 0x00000002640d7819 */ /* 0x000fc4000001027b */
[----:B------:R-:W-:Y:S02]  /*3a90*/  LOP3.LUT R12, R12, 0xfffffff8, RZ, 0xc0, !PT ;  /* 0xfffffff80c0c7812 */ /* 0x000fe400078ec0ff */
[C---:B------:R-:W-:Y:S02]  /*3aa0*/  SHF.L.U64.HI R72, R83.reuse, 0x2, R72 ;  /* 0x0000000253487819 */ /* 0x040fe40000010248 */
[----:B-1----:R-:W-:Y:S01]  /*3ab0*/  IADD3.X R78, PT, PT, RZ, R11, RZ, P3, !PT ;  /* 0x0000000bff4e7210 */ /* 0x002fe20001ffe4ff */
[----:B------:R-:W-:Y:S01]  /*3ac0*/  FFMA R6, R58, R105, R34 ;  /* 0x000000693a067223 */ /* 0x000fe20000000022 */
[----:B------:R-:W-:Y:S02]  /*3ad0*/  SHF.L.U32 R7, R83, 0x2, RZ ;  /* 0x0000000253077819 */ /* 0x000fe400000006ff */
[----:B------:R-:W-:Y:S02]  /*3ae0*/  LEA.HI R71, P0, R78, R71, RZ, 0x1 ;  /* 0x000000474e477211 */ /* 0x000fe400078108ff */
[----:B------:R-:W-:Y:S01]  /*3af0*/  IADD3 R4, P3, PT, R12, UR40, RZ ;  /* 0x000000280c047c10 */ /* 0x000fe2000ff7e0ff */
[----:B------:R-:W-:Y:S01]  /*3b00*/  FFMA R12, R56, R109, R32 ;  /* 0x0000006d380c7223 */ /* 0x000fe20000000020 */
[----:B------:R-:W-:Y:S01]  /*3b10*/  LOP3.LUT R7, R7, 0xfffffff8, RZ, 0xc0, !PT ;  /* 0xfffffff807077812 */ /* 0x000fe200078ec0ff */
[----:B------:R-:W-:Y:S01]  /*3b20*/  IMAD.X R78, RZ, RZ, R78, P0 ;  /* 0x000000ffff4e7224 */ /* 0x000fe200000e064e */
[----:B------:R-:W-:Y:S01]  /*3b30*/  IADD3.X R5, PT, PT, R13, UR41, RZ, P3, !PT ;  /* 0x000000290d057c10 */ /* 0x000fe20009ffe4ff */
[----:B------:R-:W-:Y:S01]  /*3b40*/  FFMA R13, R57, R86, R33 ;  /* 0x00000056390d7223 */ /* 0x000fe20000000021 */
[----:B--2---:R-:W-:Y:S01]  /*3b50*/  IADD3 R2, P3, PT, R7, UR40, RZ ;  /* 0x0000002807027c10 */ /* 0x004fe2000ff7e0ff */
[----:B------:R-:W-:Y:S01]  /*3b60*/  FFMA R7, R59, R84, R35 ;  /* 0x000000543b077223 */ /* 0x000fe20000000023 */
[----:B------:R-:W-:-:S02]  /*3b70*/  IADD3.X R73, PT, PT, RZ, R11, RZ, P2, !PT ;  /* 0x0000000bff497210 */ /* 0x000fc400017fe4ff */
[----:B------:R-:W-:Y:S01]  /*3b80*/  IADD3.X R3, PT, PT, R72, UR41, RZ, P3, !PT ;  /* 0x0000002948037c10 */ /* 0x000fe20009ffe4ff */
[--C-:B------:R-:W-:Y:S01]  /*3b90*/  IMAD.X R72, RZ, RZ, R11.reuse, P1 ;  /* 0x000000ffff487224 */ /* 0x100fe200008e060b */
[C---:B------:R-:W-:Y:S01]  /*3ba0*/  SHF.L.U64.HI R78, R71.reuse, 0x2, R78 ;  /* 0x00000002474e7819 */ /* 0x040fe2000001024e */
[----:B------:R0:W-:Y:S01]  /*3bb0*/  STG.E.64 desc[UR4][R4.64], R6 ;  /* 0x0000000604007986 */ /* 0x0001e2000c101b04 */
[----:B------:R-:W-:Y:S02]  /*3bc0*/  SHF.L.U32 R77, R71, 0x2, RZ ;  /* 0x00000002474d7819 */ /* 0x000fe400000006ff */
[----:B------:R-:W-:Y:S01]  /*3bd0*/  LEA.HI R71, P0, R73, R70, RZ, 0x1 ;  /* 0x0000004649477211 */ /* 0x000fe200078108ff */
[----:B------:R1:W-:Y:S01]  /*3be0*/  STG.E.64 desc[UR6][R2.64], R12 ;  /* 0x0000000c02007986 */ /* 0x0003e2000c101b06 */
[----:B------:R-:W-:Y:S01]  /*3bf0*/  LEA.HI R70, P1, R72, R69, RZ, 0x1 ;  /* 0x0000004548467211 */ /* 0x000fe200078308ff */
[----:B------:R-:W-:Y:S01]  /*3c00*/  IMAD.X R69, RZ, RZ, R11, P5 ;  /* 0x000000ffff457224 */ /* 0x000fe200028e060b */
[----:B------:R-:W-:-:S02]  /*3c10*/  IADD3.X R76, PT, PT, RZ, R73, RZ, P0, !PT ;  /* 0x00000049ff4c7210 */ /* 0x000fc400007fe4ff */
[----:B------:R-:W-:-:S04]  /*3c20*/  LOP3.LUT R77, R77, 0xfffffff8, RZ, 0xc0, !PT ;  /* 0xfffffff84d4d7812 */ /* 0x000fc800078ec0ff */
[----:B0-----:R-:W-:Y:S01]  /*3c30*/  IADD3 R4, P0, PT, R77, UR40, RZ ;  /* 0x000000284d047c10 */ /* 0x001fe2000ff1e0ff */
[----:B------:R-:W-:Y:S01]  /*3c40*/  FFMA R6, R54, R111, R30 ;  /* 0x0000006f36067223 */ /* 0x000fe2000000001e */
[----:B------:R-:W-:Y:S01]  /*3c50*/  FFMA R7, R55, R92, R31 ;  /* 0x0000005c37077223 */ /* 0x000fe2000000001f */
[C---:B-1----:R-:W-:Y:S01]  /*3c60*/  SHF.L.U64.HI R3, R71.reuse, 0x2, R76 ;  /* 0x0000000247037819 */ /* 0x042fe2000001024c */
[----:B------:R-:W-:Y:S01]  /*3c70*/  FFMA R12, R52, R113, R28 ;  /* 0x00000071340c7223 */ /* 0x000fe2000000001c */
[----:B------:R-:W-:Y:S01]  /*3c80*/  SHF.L.U32 R2, R71, 0x2, RZ ;  /* 0x0000000247027819 */ /* 0x000fe200000006ff */
[----:B------:R-:W-:Y:S01]  /*3c90*/  FFMA R13, R53, R94, R29 ;  /* 0x0000005e350d7223 */ /* 0x000fe2000000001d */
[----:B------:R-:W-:Y:S02]  /*3ca0*/  IADD3.X R71, PT, PT, RZ, R72, RZ, P1, !PT ;  /* 0x00000048ff477210 */ /* 0x000fe40000ffe4ff */
[----:B------:R-:W-:Y:S02]  /*3cb0*/  LOP3.LUT R2, R2, 0xfffffff8, RZ, 0xc0, !PT ;  /* 0xfffffff802027812 */ /* 0x000fe400078ec0ff */
[----:B------:R-:W-:-:S02]  /*3cc0*/  SHF.L.U64.HI R71, R70, 0x2, R71 ;  /* 0x0000000246477819 */ /* 0x000fc40000010247 */
[----:B------:R-:W-:Y:S02]  /*3cd0*/  SHF.L.U32 R70, R70, 0x2, RZ ;  /* 0x0000000246467819 */ /* 0x000fe400000006ff */
[----:B------:R-:W-:Y:S02]  /*3ce0*/  LEA.HI R68, P1, R69, R68, RZ, 0x1 ;  /* 0x0000004445447211 */ /* 0x000fe400078308ff */
[----:B------:R-:W-:Y:S02]  /*3cf0*/  IADD3.X R5, PT, PT, R78, UR41, RZ, P0, !PT ;  /* 0x000000294e057c10 */ /* 0x000fe400087fe4ff */
[----:B------:R-:W-:Y:S01]  /*3d00*/  IADD3 R2, P0, PT, R2, UR40, RZ ;  /* 0x0000002802027c10 */ /* 0x000fe2000ff1e0ff */
[----:B------:R-:W-:Y:S01]  /*3d10*/  IMAD.X R69, RZ, RZ, R69, P1 ;  /* 0x000000ffff457224 */ /* 0x000fe200008e0645 */
[----:B------:R-:W-:Y:S01]  /*3d20*/  LOP3.LUT R70, R70, 0xfffffff8, RZ, 0xc0, !PT ;  /* 0xfffffff846467812 */ /* 0x000fe200078ec0ff */
[----:B------:R0:W-:Y:S01]  /*3d30*/  STG.E.64 desc[UR4][R4.64], R6 ;  /* 0x0000000604007986 */ /* 0x0001e2000c101b04 */
[----:B------:R-:W-:-:S05]  /*3d40*/  IADD3.X R3, PT, PT, R3, UR41, RZ, P0, !PT ;  /* 0x0000002903037c10 */ /* 0x000fca00087fe4ff */
[----:B------:R1:W-:Y:S01]  /*3d50*/  STG.E.64 desc[UR6][R2.64], R12 ;  /* 0x0000000c02007986 */ /* 0x0003e2000c101b06 */
[----:B0-----:R-:W-:Y:S01]  /*3d60*/  IADD3 R4, P0, PT, R70, UR40, RZ ;  /* 0x0000002846047c10 */ /* 0x001fe2000ff1e0ff */
[----:B------:R-:W-:Y:S01]  /*3d70*/  FFMA R6, R50, R115, R26 ;  /* 0x0000007332067223 */ /* 0x000fe2000000001a */
[C---:B------:R-:W-:Y:S01]  /*3d80*/  SHF.L.U64.HI R70, R68.reuse, 0x2, R69 ;  /* 0x0000000244467819 */ /* 0x040fe20000010245 */
[----:B------:R-:W-:Y:S01]  /*3d90*/  FFMA R7, R51, R96, R27 ;  /* 0x0000006033077223 */ /* 0x000fe2000000001b */
[----:B------:R-:W-:Y:S02]  /*3da0*/  SHF.L.U32 R68, R68, 0x2, RZ ;  /* 0x0000000244447819 */ /* 0x000fe400000006ff */
[----:B------:R-:W-:Y:S01]  /*3db0*/  IADD3.X R5, PT, PT, R71, UR41, RZ, P0, !PT ;  /* 0x0000002947057c10 */ /* 0x000fe200087fe4ff */
[----:B-1----:R-:W-:Y:S01]  /*3dc0*/  FFMA R12, R48, R19, R24 ;  /* 0x00000013300c7223 */ /* 0x002fe20000000018 */
[----:B------:R-:W-:Y:S01]  /*3dd0*/  LOP3.LUT R68, R68, 0xfffffff8, RZ, 0xc0, !PT ;  /* 0xfffffff844447812 */ /* 0x000fe200078ec0ff */
[----:B------:R-:W-:Y:S01]  /*3de0*/  FFMA R13, R49, R18, R25 ;  /* 0x00000012310d7223 */ /* 0x000fe20000000019 */
[----:B------:R-:W-:Y:S01]  /*3df0*/  IADD3.X R69, PT, PT, RZ, R11, RZ, P6, !PT ;  /* 0x0000000bff457210 */ /* 0x000fe200037fe4ff */
[----:B------:R0:W-:Y:S01]  /*3e00*/  STG.E.64 desc[UR4][R4.64], R6 ;  /* 0x0000000604007986 */ /* 0x0001e2000c101b04 */
[----:B------:R-:W1:Y:S01]  /*3e10*/  LDCU UR4, c[0x0][0x370] ;  /* 0x00006e00ff0477ac */ /* 0x000e620008000800 */
[----:B------:R-:W-:Y:S01]  /*3e20*/  IADD3 R2, P0, PT, R68, UR40, RZ ;  /* 0x0000002844027c10 */ /* 0x000fe2000ff1e0ff */
[----:B------:R-:W-:Y:S01]  /*3e30*/  IMAD.X R11, RZ, RZ, R11, P4 ;  /* 0x000000ffff0b7224 */ /* 0x000fe200020e060b */
[----:B------:R-:W-:Y:S01]  /*3e40*/  LEA.HI R68, P1, R69, R8, RZ, 0x1 ;  /* 0x0000000845447211 */ /* 0x000fe200078308ff */
[----:B------:R-:W1:Y:S01]  /*3e50*/  LDCU UR5, c[0x0][0x364] ;  /* 0x00006c80ff0577ac */ /* 0x000e620008000800 */
[----:B------:R-:W-:-:S02]  /*3e60*/  IADD3.X R3, PT, PT, R70, UR41, RZ, P0, !PT ;  /* 0x0000002946037c10 */ /* 0x000fc400087fe4ff */
[----:B------:R-:W-:Y:S02]  /*3e70*/  LEA.HI R8, P0, R11, R0, RZ, 0x1 ;  /* 0x000000000b087211 */ /* 0x000fe400078108ff */
[----:B------:R-:W-:Y:S01]  /*3e80*/  IADD3.X R19, PT, PT, RZ, R69, RZ, P1, !PT ;  /* 0x00000045ff137210 */ /* 0x000fe20000ffe4ff */
[----:B------:R2:W-:Y:S01]  /*3e90*/  STG.E.64 desc[UR6][R2.64], R12 ;  /* 0x0000000c02007986 */ /* 0x0005e2000c101b06 */
[----:B0-----:R-:W-:Y:S01]  /*3ea0*/  IADD3.X R5, PT, PT, RZ, R11, RZ, P0, !PT ;  /* 0x0000000bff057210 */ /* 0x001fe200007fe4ff */
[C---:B------:R-:W-:Y:S01]  /*3eb0*/  IMAD.SHL.U32 R6, R68.reuse, 0x4, RZ ;  /* 0x0000000444067824 */ /* 0x040fe200078e00ff */
[----:B------:R-:W-:Y:S01]  /*3ec0*/  SHF.L.U64.HI R11, R68, 0x2, R19 ;  /* 0x00000002440b7819 */ /* 0x000fe20000010213 */
[----:B------:R-:W-:Y:S01]  /*3ed0*/  FFMA R7, R47, R14, R23 ;  /* 0x0000000e2f077223 */ /* 0x000fe20000000017 */
[----:B------:R-:W-:Y:S01]  /*3ee0*/  SHF.L.U64.HI R0, R8, 0x2, R5 ;  /* 0x0000000208007819 */ /* 0x000fe20000010205 */
[----:B------:R-:W0:Y:S01]  /*3ef0*/  LDC.64 R18, c[0x0][0x398] ;  /* 0x0000e600ff127b82 */ /* 0x000e220000000a00 */
[----:B------:R-:W-:Y:S01]  /*3f00*/  LOP3.LUT R5, R6, 0xfffffff8, RZ, 0xc0, !PT ;  /* 0xfffffff806057812 */ /* 0x000fe200078ec0ff */
[----:B------:R-:W-:Y:S01]  /*3f10*/  FFMA R6, R46, R17, R22 ;  /* 0x000000112e067223 */ /* 0x000fe20000000016 */
[----:B------:R-:W-:Y:S01]  /*3f20*/  SHF.L.U32 R4, R8, 0x2, RZ ;  /* 0x0000000208047819 */ /* 0x000fe200000006ff */
[----:B-1----:R-:W-:Y:S01]  /*3f30*/  UIMAD UR4, UR4, UR5, URZ ;  /* 0x00000005040472a4 */ /* 0x002fe2000f8e02ff */
[----:B--2---:R-:W-:Y:S01]  /*3f40*/  IADD3 R2, P0, PT, R5, UR40, RZ ;  /* 0x0000002805027c10 */ /* 0x004fe2000ff1e0ff */
[----:B------:R-:W-:Y:S01]  /*3f50*/  FFMA R12, R44, R15, R20 ;  /* 0x0000000f2c0c7223 */ /* 0x000fe20000000014 */
[----:B------:R-:W-:Y:S01]  /*3f60*/  LOP3.LUT R4, R4, 0xfffffff8, RZ, 0xc0, !PT ;  /* 0xfffffff804047812 */ /* 0x000fe200078ec0ff */
[----:B------:R-:W-:Y:S01]  /*3f70*/  FFMA R13, R45, R16, R21 ;  /* 0x000000102d0d7223 */ /* 0x000fe20000000015 */
[----:B------:R-:W-:-:S02]  /*3f80*/  IADD3.X R3, PT, PT, R11, UR41, RZ, P0, !PT ;  /* 0x000000290b037c10 */ /* 0x000fc400087fe4ff */
[----:B------:R-:W-:Y:S02]  /*3f90*/  IADD3 R90, P0, PT, R90, UR4, RZ ;  /* 0x000000045a5a7c10 */ /* 0x000fe4000ff1e0ff */
[----:B------:R-:W-:Y:S01]  /*3fa0*/  IADD3 R4, P1, PT, R4, UR40, RZ ;  /* 0x0000002804047c10 */ /* 0x000fe2000ff3e0ff */
[----:B------:R1:W-:Y:S01]  /*3fb0*/  STG.E.64 desc[UR6][R2.64], R6 ;  /* 0x0000000602007986 */ /* 0x0003e2000c101b06 */
[----:B------:R-:W-:Y:S02]  /*3fc0*/  IADD3.X R91, PT, PT, RZ, R91, RZ, P0, !PT ;  /* 0x0000005bff5b7210 */ /* 0x000fe400007fe4ff */
[----:B------:R-:W-:Y:S02]  /*3fd0*/  ISETP.GE.U32.AND P0, PT, R90, UR44, PT ;  /* 0x0000002c5a007c0c */ /* 0x000fe4000bf06070 */
[----:B------:R-:W-:Y:S02]  /*3fe0*/  IADD3.X R5, PT, PT, R0, UR41, RZ, P1, !PT ;  /* 0x0000002900057c10 */ /* 0x000fe40008ffe4ff */
[----:B------:R-:W-:Y:S01]  /*3ff0*/  ISETP.GE.AND.EX P0, PT, R91, UR45, PT, P0 ;  /* 0x0000002d5b007c0c */ /* 0x000fe2000bf06300 */
[----:B0-----:R-:W-:Y:S01]  /*4000*/  IMAD.WIDE.U32 R88, R18, UR4, R88 ;  /* 0x0000000412587c25 */ /* 0x001fe2000f8e0058 */
[----:B------:R-:W-:Y:S01]  /*4010*/  IADD3 R10, P1, PT, RZ, R10, RZ ;  /* 0x0000000aff0a7210 */ /* 0x000fe20007f3e0ff */
[----:B------:R1:W-:Y:S02]  /*4020*/  STG.E.64 desc[UR8][R4.64], R12 ;  /* 0x0000000c04007986 */ /* 0x0003e4000c101b08 */
[----:B------:R-:W-:Y:S01]  /*4030*/  IMAD R89, R19, UR4, R89 ;  /* 0x0000000413597c24 */ /* 0x000fe2000f8e0259 */
[----:B------:R-:W-:-:S07]  /*4040*/  IADD3.X R9, PT, PT, R9, UR4, RZ, P1, !PT ;  /* 0x0000000409097c10 */ /* 0x000fce0008ffe4ff */
[----:B------:R-:W-:Y:S05]  /*4050*/  @!P0 BRA `(.L_x_5476) ;  /* 0xffffffc400d08947 */ /* 0x000fea000383ffff */
[----:B------:R-:W-:Y:S05]  /*4060*/  EXIT ;  /* 0x000000000000794d */ /* 0x000fea0003800000 */
.L_x_5459:
[----:B------:R-:W-:Y:S01]  /*4070*/  HFMA2 R12, -RZ, RZ, 0, 9.5367431640625e-07 ;  /* 0x00000010ff0c7431 */ /* 0x000fe200000001ff */
        /* <DEDUP_REMOVED lines=8> */
.L_x_5478:
[----:B------:R-:W-:Y:S05]  /*4100*/  BSYNC B0 ;  /* 0x0000000000007941 */ /* 0x000fea0003800000 */
.L_x_5477:
        /* <DEDUP_REMOVED lines=8> */
.L_x_5479:
[----:B------:R-:W-:Y:S02]  /*4190*/  MOV R13, R5 ;  /* 0x00000005000d7202 */ /* 0x000fe40000000f00 */
[----:B------:R-:W-:-:S07]  /*41a0*/  MOV R8, R14 ;  /* 0x0000000e00087202 */ /* 0x000fce0000000f00 */
[----:B------:R-:W-:Y:S05]  /*41b0*/  WARPSYNC.COLLECTIVE R15, `(.L_x_5480) ;  /* 0x000000000f087348 */ /* 0x000fea0003c00000 */
[----:B------:R0:W1:Y:S02]  /*41c0*/  SHFL.DOWN P6, R14, R13, R12, R11 ;  /* 0x0800000c0d0e7389 */ /* 0x00006400000c000b */
[----:B01----:R-:W-:Y:S05]  /*41d0*/  ENDCOLLECTIVE ;  /* 0x000000000000791b */ /* 0x003fea0003800000 */
.L_x_5480:
[----:B------:R-:W-:Y:S05]  /*41e0*/  BRA `(.L_x_5481) ;  /* 0xffffffe400b87947 */ /* 0x000fea000383ffff */
.L_x_5462:
[----:B------:R-:W-:Y:S01]  /*41f0*/  HFMA2 R12, -RZ, RZ, 0, 4.76837158203125e-07 ;  /* 0x00000008ff0c7431 */ /* 0x000fe200000001ff */
[----:B------:R-:W-:Y:S01]  /*4200*/  BSSY B0, `(.L_x_5482) ;  /* 0x0000007000007945 */ /* 0x000fe20003800000 */
[----:B------:R-:W-:Y:S01]  /*4210*/  IMAD.MOV.U32 R13, RZ, RZ, R0 ;  /* 0x000000ffff0d7224 */ /* 0x000fe200078e0000 */
[----:B------:R-:W-:Y:S01]  /*4220*/  MOV R11, 0x1f ;  /* 0x0000001f000b7802 */ /* 0x000fe20000000f00 */
[----:B------:R-:W-:-:S07]  /*4230*/  IMAD.MOV.U32 R15, RZ, RZ, -0x1 ;  /* 0xffffffffff0f7424 */ /* 0x000fce00078e00ff */
[----:B-12--5:R-:W-:Y:S05]  /*4240*/  WARPSYNC.COLLECTIVE R15, `(.L_x_5483) ;  /* 0x000000000f087348 */ /* 0x026fea0003c00000 */
[----:B------:R0:W3:Y:S02]  /*4250*/  SHFL.DOWN P6, R14, R13, R12, R11 ;  /* 0x0800000c0d0e7389 */ /* 0x0000e400000c000b */
[----:B0123-5:R-:W-:Y:S05]  /*4260*/  ENDCOLLECTIVE ;  /* 0x000000000000791b */ /* 0x02ffea0003800000 */
.L_x_5483:
[----:B------:R-:W-:Y:S05]  /*4270*/  BSYNC B0 ;  /* 0x0000000000007941 */ /* 0x000fea0003800000 */
.L_x_5482:
        /* <DEDUP_REMOVED lines=8> */
.L_x_5484:
[----:B------:R-:W-:Y:S01]  /*4300*/  MOV R13, R5 ;  /* 0x00000005000d7202 */ /* 0x000fe20000000f00 */
[----:B------:R-:W-:-:S07]  /*4310*/  IMAD.MOV.U32 R8, RZ, RZ, R14 ;  /* 0x000000ffff087224 */ /* 0x000fce00078e000e */
[----:B------:R-:W-:Y:S05]  /*4320*/  WARPSYNC.COLLECTIVE R15, `(.L_x_5485) ;  /* 0x000000000f087348 */ /* 0x000fea0003c00000 */
[----:B------:R0:W1:Y:S02]  /*4330*/  SHFL.DOWN P6, R14, R13, R12, R11 ;  /* 0x0800000c0d0e7389 */ /* 0x00006400000c000b */
[----:B01----:R-:W-:Y:S05]  /*4340*/  ENDCOLLECTIVE ;  /* 0x000000000000791b */ /* 0x003fea0003800000 */
.L_x_5485:
[----:B------:R-:W-:Y:S05]  /*4350*/  BRA `(.L_x_5486) ;  /* 0xffffffe400d07947 */ /* 0x000fea000383ffff */
.L_x_5465:
        /* <DEDUP_REMOVED lines=8> */
.L_x_5488:
[----:B------:R-:W-:Y:S05]  /*43e0*/  BSYNC B0 ;  /* 0x0000000000007941 */ /* 0x000fea0003800000 */
.L_x_5487:
        /* <DEDUP_REMOVED lines=8> */
.L_x_5489:
[----:B------:R-:W-:Y:S01]  /*4470*/  IMAD.MOV.U32 R13, RZ, RZ, R5 ;  /* 0x000000ffff0d7224 */ /* 0x000fe200078e0005 */
[----:B------:R-:W-:-:S07]  /*4480*/  MOV R8, R14 ;  /* 0x0000000e00087202 */ /* 0x000fce0000000f00 */
[----:B------:R-:W-:Y:S05]  /*4490*/  WARPSYNC.COLLECTIVE R15, `(.L_x_5490) ;  /* 0x000000000f087348 */ /* 0x000fea0003c00000 */
[----:B------:R0:W1:Y:S02]  /*44a0*/  SHFL.DOWN P6, R14, R13, R12, R11 ;  /* 0x0800000c0d0e7389 */ /* 0x00006400000c000b */
[----:B01----:R-:W-:Y:S05]  /*44b0*/  ENDCOLLECTIVE ;  /* 0x000000000000791b */ /* 0x003fea0003800000 */
.L_x_5490:
[----:B------:R-:W-:Y:S05]  /*44c0*/  BRA `(.L_x_5491) ;  /* 0xffffffe400e47947 */ /* 0x000fea000383ffff */
.L_x_5468:
[----:B------:R-:W-:Y:S01]  /*44d0*/  HFMA2 R12, -RZ, RZ, 0, 1.1920928955078125e-07 ;  /* 0x00000002ff0c7431 */ /* 0x000fe200000001ff */
[----:B------:R-:W-:Y:S01]  /*44e0*/  BSSY B0, `(.L_x_5492) ;  /* 0x0000007000007945 */ /* 0x000fe20003800000 */
[----:B------:R-:W-:Y:S01]  /*44f0*/  MOV R13, R0 ;  /* 0x00000000000d7202 */ /* 0x000fe20000000f00 */
[----:B------:R-:W-:Y:S01]  /*4500*/  IMAD.MOV.U32 R11, RZ, RZ, 0x1f ;  /* 0x0000001fff0b7424 */ /* 0x000fe200078e00ff */
[----:B------:R-:W-:-:S07]  /*4510*/  MOV R15, 0xffffffff ;  /* 0xffffffff000f7802 */ /* 0x000fce0000000f00 */
[----:B0123-5:R-:W-:Y:S05]  /*4520*/  WARPSYNC.COLLECTIVE R15, `(.L_x_5493) ;  /* 0x000000000f087348 */ /* 0x02ffea0003c00000 */
[----:B------:R4:W0:Y:S02]  /*4530*/  SHFL.DOWN P6, R14, R13, R12, R11 ;  /* 0x0800000c0d0e7389 */ /* 0x00082400000c000b */
[----:B012345:R-:W-:Y:S05]  /*4540*/  ENDCOLLECTIVE ;  /* 0x000000000000791b */ /* 0x03ffea0003800000 */
.L_x_5493:
[----:B------:R-:W-:Y:S05]  /*4550*/  BSYNC B0 ;  /* 0x0000000000007941 */ /* 0x000fea0003800000 */
.L_x_5492:
        /* <DEDUP_REMOVED lines=8> */
.L_x_5494:
[----:B------:R-:W-:Y:S02]  /*45e0*/  MOV R13, R5 ;  /* 0x00000005000d7202 */ /* 0x000fe40000000f00 */
[----:B------:R-:W-:-:S07]  /*45f0*/  MOV R8, R14 ;  /* 0x0000000e00087202 */ /* 0x000fce0000000f00 */
[----:B------:R-:W-:Y:S05]  /*4600*/  WARPSYNC.COLLECTIVE R15, `(.L_x_5495) ;  /* 0x000000000f087348 */ /* 0x000fea0003c00000 */
[----:B------:R0:W1:Y:S02]  /*4610*/  SHFL.DOWN P6, R14, R13, R12, R11 ;  /* 0x0800000c0d0e7389 */ /* 0x00006400000c000b */
[----:B01----:R-:W-:Y:S05]  /*4620*/  ENDCOLLECTIVE ;  /* 0x000000000000791b */ /* 0x003fea0003800000 */
.L_x_5495:
[----:B------:R-:W-:Y:S05]  /*4630*/  BRA `(.L_x_5496) ;  /* 0xffffffe400f87947 */ /* 0x000fea000383ffff */
.L_x_5471:
        /* <DEDUP_REMOVED lines=8> */
.L_x_5498:
[----:B------:R-:W-:Y:S05]  /*46c0*/  BSYNC B0 ;  /* 0x0000000000007941 */ /* 0x000fea0003800000 */
.L_x_5497:
        /* <DEDUP_REMOVED lines=8> */
.L_x_5499:
[----:B------:R-:W-:Y:S01]  /*4750*/  MOV R13, R5 ;  /* 0x00000005000d7202 */ /* 0x000fe20000000f00 */
[----:B------:R-:W-:-:S07]  /*4760*/  IMAD.MOV.U32 R8, RZ, RZ, R14 ;  /* 0x000000ffff087224 */ /* 0x000fce00078e000e */
[----:B------:R-:W-:Y:S05]  /*4770*/  WARPSYNC.COLLECTIVE R15, `(.L_x_5500) ;  /* 0x000000000f087348 */ /* 0x000fea0003c00000 */
[----:B------:R0:W1:Y:S02]  /*4780*/  SHFL.DOWN P6, R14, R13, R12, R11 ;  /* 0x0800000c0d0e7389 */ /* 0x00006400000c000b */
[----:B01----:R-:W-:Y:S05]  /*4790*/  ENDCOLLECTIVE ;  /* 0x000000000000791b */ /* 0x003fea0003800000 */
.L_x_5500:
[----:B------:R-:W-:Y:S05]  /*47a0*/  BRA `(.L_x_5501) ;  /* 0xffffffe8000c7947 */ /* 0x000fea000383ffff */
.L_x_5474:
        /* <DEDUP_REMOVED lines=8> */
.L_x_5503:
[----:B------:R-:W-:Y:S05]  /*4830*/  BSYNC B0 ;  /* 0x0000000000007941 */ /* 0x000fea0003800000 */
.L_x_5502:
        /* <DEDUP_REMOVED lines=8> */
.L_x_5504:
[----:B------:R-:W-:Y:S01]  /*48c0*/  IMAD.MOV.U32 R13, RZ, RZ, R5 ;  /* 0x000000ffff0d7224 */ /* 0x000fe200078e0005 */
[----:B------:R-:W-:-:S07]  /*48d0*/  MOV R4, R14 ;  /* 0x0000000e00047202 */ /* 0x000fce0000000f00 */
[----:B------:R-:W-:Y:S05]  /*48e0*/  WARPSYNC.COLLECTIVE R15, `(.L_x_5505) ;  /* 0x000000000f087348 */ /* 0x000fea0003c00000 */
[----:B------:R0:W1:Y:S02]  /*48f0*/  SHFL.IDX P6, R14, R13, R12, R11 ;  /* 0x0000000c0d0e7389 */ /* 0x00006400000c000b */
[----:B01----:R-:W-:Y:S05]  /*4900*/  ENDCOLLECTIVE ;  /* 0x000000000000791b */ /* 0x003fea0003800000 */
.L_x_5505:
[----:B------:R-:W-:Y:S05]  /*4910*/  BRA `(.L_x_5506) ;  /* 0xffffffe800207947 */ /* 0x000fea000383ffff */
        .weak           $__internal_56_$__cuda_sm3x_div_rn_noftz_f32_slowpath
        .type           $__internal_56_$__cuda_sm3x_div_rn_noftz_f32_slowpath,@function
        .size           $__internal_56_$__cuda_sm3x_div_rn_noftz_f32_slowpath,(.L_x_7679 - $__internal_56_$__cuda_sm3x_div_rn_noftz_f32_slowpath)
$__internal_56_$__cuda_sm3x_div_rn_noftz_f32_slowpath:
        /* <DEDUP_REMOVED lines=35> */
.L_x_5508:
        /* <DEDUP_REMOVED lines=51> */
.L_x_5515:
[----:B------:R-:W-:-:S04]  /*4e80*/  LOP3.LUT R6, R6, 0x80000000, RZ, 0xc0, !PT ;  /* 0x8000000006067812 */ /* 0x000fc800078ec0ff */
[----:B------:R-:W-:Y:S01]  /*4e90*/  LOP3.LUT R6, R6, 0x7f800000, RZ, 0xfc, !PT ;  /* 0x7f80000006067812 */ /* 0x000fe200078efcff */
[----:B------:R-:W-:Y:S06]  /*4ea0*/  BRA `(.L_x_5516) ;  /* 0x0000000000047947 */ /* 0x000fec0003800000 */
.L_x_5514:
[----:B------:R-:W-:-:S07]  /*4eb0*/  LEA R6, R92, R6, 0x17 ;  /* 0x000000065c067211 */ /* 0x000fce00078eb8ff */
.L_x_5516:
[----:B------:R-:W-:Y:S05]  /*4ec0*/  BSYNC B1 ;  /* 0x0000000000017941 */ /* 0x000fea0003800000 */
.L_x_5513:
[----:B------:R-:W-:Y:S05]  /*4ed0*/  BRA `(.L_x_5517) ;  /* 0x0000000000207947 */ /* 0x000fea0003800000 */
.L_x_5512:
[----:B------:R-:W-:-:S04]  /*4ee0*/  LOP3.LUT R6, R14, 0x80000000, R6, 0x48, !PT ;  /* 0x800000000e067812 */ /* 0x000fc800078e4806 */
[----:B------:R-:W-:Y:S01]  /*4ef0*/  LOP3.LUT R6, R6, 0x7f800000, RZ, 0xfc, !PT ;  /* 0x7f80000006067812 */ /* 0x000fe200078efcff */
[----:B------:R-:W-:Y:S06]  /*4f00*/  BRA `(.L_x_5517) ;  /* 0x0000000000147947 */ /* 0x000fec0003800000 */
.L_x_5511:
[----:B------:R-:W-:Y:S01]  /*4f10*/  LOP3.LUT R6, R14, 0x80000000, R6, 0x48, !PT ;  /* 0x800000000e067812 */ /* 0x000fe200078e4806 */
[----:B------:R-:W-:Y:S06]  /*4f20*/  BRA `(.L_x_5517) ;  /* 0x00000000000c7947 */ /* 0x000fec0003800000 */
.L_x_5510:
[----:B------:R-:W0:Y:S01]  /*4f30*/  MUFU.RSQ R6, -QNAN ;  /* 0xffc0000000067908 */ /* 0x000e220000001400 */
[----:B------:R-:W-:Y:S05]  /*4f40*/  BRA `(.L_x_5517) ;  /* 0x0000000000047947 */ /* 0x000fea0003800000 */
.L_x_5509:
[----:B------:R-:W-:-:S07]  /*4f50*/  FADD.FTZ R6, R6, R14 ;  /* 0x0000000e06067221 */ /* 0x000fce0000010000 */
.L_x_5517:
[----:B------:R-:W-:Y:S05]  /*4f60*/  BSYNC B0 ;  /* 0x0000000000007941 */ /* 0x000fea0003800000 */
.L_x_5507:
[----:B------:R-:W-:-:S04]  /*4f70*/  HFMA2 R13, -RZ, RZ, 0, 0 ;  /* 0x00000000ff0d7431 */ /* 0x000fc800000001ff */
[----:B0-----:R-:W-:Y:S05]  /*4f80*/  RET.REL.NODEC R12 `(_Z17LayerNormWarpImplI10DirectLoadIffE11DirectStoreIffEfLi2ELi24ELi24ELi32ELi1ELb0EEvT_T0_lld) ;  /* 0xffffffb00c1c7950 */ /* 0x001fea0003c3ffff */
.L_x_5518:
        /* <DEDUP_REMOVED lines=15> */
.L_x_7679:


//--------------------- .text._Z17LayerNormWarpImplI10DirectLoadIffE11DirectStoreIffEfLi2ELi20ELi16ELi32ELi1ELb1EEvT_T0_lld --------------------------
	.section	.text._Z17LayerNormWarpImplI10DirectLoadIffE11DirectStoreIffEfLi2ELi20ELi16ELi32ELi1ELb1EEvT_T0_lld,"ax",@progbits
	.align	128
        .global         _Z17LayerNormWarpImplI10DirectLoadIffE11DirectStoreIffEfLi2ELi20ELi16ELi32ELi1ELb1EEvT_T0_lld
        .type           _Z17LayerNormWarpImplI10DirectLoadIffE11DirectStoreIffEfLi2ELi20ELi16ELi32ELi1ELb1EEvT_T0_lld,@function
        .size           _Z17LayerNormWarpImplI10DirectLoadIffE11DirectStoreIffEfLi2ELi20ELi16ELi32ELi1ELb1EEvT_T0_lld,(.L_x_7680 - _Z17LayerNormWarpImplI10DirectLoadIffE11DirectStoreIffEfLi2ELi20ELi16ELi32ELi1ELb1EEvT_T0_lld)
        .other          _Z17LayerNormWarpImplI10DirectLoadIffE11DirectStoreIffEfLi2ELi20ELi16ELi32ELi1ELb1EEvT_T0_lld,@"STO_CUDA_ENTRY STV_DEFAULT"
_Z17LayerNormWarpImplI10DirectLoadIffE11DirectStoreIffEfLi2ELi20ELi16ELi32ELi1ELb1EEvT_T0_lld:
.text._Z17LayerNormWarpImplI10DirectLoadIffE11DirectStoreIffEfLi2ELi20ELi16ELi32ELi1ELb1EEvT_T0_lld:
        /* <DEDUP_REMOVED lines=26> */
.L_x_5519:
[----:B------:R-:W2:Y:S01]  /*01a0*/  S2R R0, SR_TID.Y ;  /* 0x0000000000007919 */ /* 0x000ea20000002200 */
[----:B------:R-:W2:Y:S01]  /*01b0*/  S2UR UR4, SR_CTAID.X ;  /* 0x00000000000479c3 */ /* 0x000ea20000002500 */
[----:B------:R-:W3:Y:S07]  /*01c0*/  LDCU.64 UR6, c[0x0][0x3b0] ;  /* 0x00007600ff0677ac */ /* 0x000eee0008000a00 */
[----:B------:R-:W2:Y:S01]  /*01d0*/  LDC R9, c[0x0][0x364] ;  /* 0x0000d900ff097b82 */ /* 0x000ea20000000800 */
[----:B------:R-:W4:Y:S01]  /*01e0*/  LDCU UR5, c[0x0][0x370] ;  /* 0x00006e00ff0577ac */ /* 0x000f220008000800 */
[----:B--2---:R-:W-:-:S02]  /*01f0*/  IMAD R61, R9, UR4, R0 ;  /* 0x00000004093d7c24 */ /* 0x004fc4000f8e0200 */
[----:B----4-:R-:W-:-:S03]  /*0200*/  IMAD R9, R9, UR5, RZ ;  /* 0x0000000509097c24 */ /* 0x010fc6000f8e02ff */
[----:B---3--:R-:W-:-:S04]  /*0210*/  ISETP.GE.U32.AND P0, PT, R61, UR6, PT ;  /* 0x000000063d007c0c */ /* 0x008fc8000bf06070 */
[----:B------:R-:W-:-:S13]  /*0220*/  ISETP.GE.AND.EX P0, PT, RZ, UR7, PT, P0 ;  /* 0x00000007ff007c0c */ /* 0x000fda000bf06300 */
[----:B01----:R-:W-:Y:S05]  /*0230*/  @P0 EXIT ;  /* 0x000000000000094d */ /* 0x003fea0003800000 */
[----:B------:R-:W0:Y:S01]  /*0240*/  S2R R17, SR_TID.X ;  /* 0x0000000000117919 */ /* 0x000e220000002100 */
[----:B------:R-:W0:Y:S01]  /*0250*/  LDC.64 R4, c[0x0][0x390] ;  /* 0x0000e400ff047b82 */ /* 0x000e220000000a00 */
[----:B------:R-:W1:Y:S01]  /*0260*/  LDCU.64 UR4, c[0x0][0x3c0] ;  /* 0x00007800ff0477ac */ /* 0x000e620008000a00 */
[----:B------:R-:W2:Y:S06]  /*0270*/  LDCU.64 UR6, c[0x0][0x398] ;  /* 0x00007300ff0677ac */ /* 0x000eac0008000a00 */
[----:B------:R-:W3:Y:S01]  /*0280*/  LDC.64 R2, c[0x0][0x388] ;  /* 0x0000e200ff027b82 */ /* 0x000ee20000000a00 */
[----:B0-----:R-:W-:-:S04]  /*0290*/  IMAD.WIDE.U32 R4, R17, 0x8, R4 ;  /* 0x0000000811047825 */ /* 0x001fc800078e0004 */
[----:B------:R-:W-:Y:S01]  /*02a0*/  HFMA2 R10, -RZ, RZ, 0, 0 ;  /* 0x00000000ff0a7431 */ /* 0x000fe200000001ff */
[C---:B------:R-:W-:Y:S01]  /*02b0*/  SHF.L.U32 R16, R17.reuse, 0x1, RZ ;  /* 0x0000000111107819 */ /* 0x040fe200000006ff */
[----:B---3--:R-:W-:Y:S01]  /*02c0*/  IMAD.WIDE.U32 R2, R17, 0x8, R2 ;  /* 0x0000000811027825 */ /* 0x008fe200078e0002 */
        /* <DEDUP_REMOVED lines=8> */
[----:B------:R-:W-:Y:S01]  /*0350*/  IMAD.MOV.U32 R17, RZ, RZ, RZ ;  /* 0x000000ffff117224 */ /* 0x000fe200078e00ff */
[----:B-1----:R-:W0:Y:S01]  /*0360*/  F2F.F32.F64 R60, UR4 ;  /* 0x00000004003c7d10 */ /* 0x002e220008301000 */
[----:B--2---:R-:W-:Y:S01]  /*0370*/  IMAD R0, R10, UR6, RZ ;  /* 0x000000060a007c24 */ /* 0x004fe2000f8e02ff */
        /* <DEDUP_REMOVED lines=9> */
[----:B-1----:R-:W-:Y:S01]  /*0410*/  IMAD.WIDE.U32 R2, R61, UR6, R16 ;  /* 0x000000063d027c25 */ /* 0x002fe2000f8e0010 */
[----:B------:R-:W-:Y:S02]  /*0420*/  MOV R63, RZ ;  /* 0x000000ff003f7202 */ /* 0x000fe40000000f00 */
[----:B------:R-:W-:Y:S01]  /*0430*/  IADD3 R64, P0, PT, R2, 0x140, RZ ;  /* 0x0000014002407810 */ /* 0x000fe20007f1e0ff */
[----:B------:R-:W-:Y:S01]  /*0440*/  IMAD.MOV.U32 R62, RZ, RZ, R61 ;  /* 0x000000ffff3e7224 */ /* 0x000fe200078e003d */
[C---:B------:R-:W-:Y:S02]  /*0450*/  IADD3 R70, PT, PT, R16.reuse, 0x200, RZ ;  /* 0x0000020010467810 */ /* 0x040fe40007ffe0ff */
[----:B------:R-:W-:Y:S02]  /*0460*/  IADD3.X R65, PT, PT, R3, R65, RZ, P0, !PT ;  /* 0x0000004103417210 */ /* 0x000fe400007fe4ff */
[----:B0-----:R-:W-:-:S07]  /*0470*/  IADD3 R71, PT, PT, R16, 0x240, RZ ;  /* 0x0000024010477810 */ /* 0x001fce0007ffe0ff */
.L_x_5585:
[C---:B012---:R-:W-:Y:S02]  /*0480*/  IADD3 R3, P0, PT, R64.reuse, -0x140, RZ ;  /* 0xfffffec040037810 */ /* 0x047fe40007f1e0ff */
[----:B------:R-:W-:Y:S02]  /*0490*/  IADD3 R0, P1, PT, R64, -0x100, RZ ;  /* 0xffffff0040007810 */ /* 0x000fe40007f3e0ff */
[C---:B------:R-:W-:Y:S02]  /*04a0*/  IADD3.X R4, PT, PT, R65.reuse, -0x1, RZ, P0, !PT ;  /* 0xffffffff41047810 */ /* 0x040fe400007fe4ff */
[----:B------:R-:W-:Y:S02]  /*04b0*/  IADD3.X R5, PT, PT, R65, -0x1, RZ, P1, !PT ;  /* 0xffffffff41057810 */ /* 0x000fe40000ffe4ff */
[----:B------:R-:W-:Y:S02]  /*04c0*/  LEA.HI R3, P0, R4, R3, RZ, 0x1 ;  /* 0x0000000304037211 */ /* 0x000fe400078108ff */
[----:B------:R-:W-:-:S02]  /*04d0*/  LEA.HI R0, P1, R5, R0, RZ, 0x1 ;  /* 0x0000000005007211 */ /* 0x000fc400078308ff */
[----:B------:R-:W-:Y:S01]  /*04e0*/  IADD3.X R4, PT, PT, RZ, R4, RZ, P0, !PT ;  /* 0x00000004ff047210 */ /* 0x000fe200007fe4ff */
[C---:B------:R-:W-:Y:S01]  /*04f0*/  IMAD.SHL.U32 R2, R3.reuse, 0x4, RZ ;  /* 0x0000000403027824 */ /* 0x040fe200078e00ff */
[----:B------:R-:W-:Y:S01]  /*0500*/  SHF.L.U32 R50, R0, 0x2, RZ ;  /* 0x0000000200327819 */ /* 0x000fe200000006ff */
        /* <DEDUP_REMOVED lines=34> */
[----:B-----5:R-:W-:Y:S05]  /*0730*/  CALL.REL.NOINC `($__internal_57_$__cuda_sm3x_div_rn_noftz_f32_slowpath) ;  /* 0x0000003400d07944 */ /* 0x020fea0003c00000 */
[----:B------:R-:W-:-:S07]  /*0740*/  MOV R7, R8 ;  /* 0x0000000800077202 */ /* 0x000fce0000000f00 */
.L_x_5521:
[----:B------:R-:W-:Y:S05]  /*0750*/  BSYNC.RECONVERGENT B2 ;  /* 0x0000000000027941 */ /* 0x000fea0003800200 */
.L_x_5520:
        /* <DEDUP_REMOVED lines=15> */
[--C-:B------:R-:W-:Y:S01]  /*0850*/  FFMA R12, R6, 0.25, R7.reuse ;  /* 0x3e800000060c7823 */ /* 0x100fe20000000007 */
[----:B------:R-:W-:Y:S01]  /*0860*/  FADD R7, R50, -R7 ;  /* 0x8000000732077221 */ /* 0x000fe20000000000 */
[----:B------:R-:W-:-:S03]  /*0870*/  FFMA R5, R8, -R5, 1 ;  /* 0x3f80000008057423 */ /* 0x000fc60000000805 */
[----:B------:R-:W-:Y:S01]  /*0880*/  FFMA R7, R0, R7, R13 ;  /* 0x0000000700077223 */ /* 0x000fe2000000000d */
[----:B------:R-:W-:Y:S01]  /*0890*/  FADD R0, R51, -R12 ;  /* 0x8000000c33007221 */ /* 0x000fe20000000000 */
[----:B------:R-:W-:-:S03]  /*08a0*/  FFMA R5, R5, R8, 0.20000000298023223877 ;  /* 0x3e4ccccd05057423 */ /* 0x000fc60000000008 */
        /* <DEDUP_REMOVED lines=10> */
[----:B-----5:R-:W-:Y:S05]  /*0950*/  CALL.REL.NOINC `($__internal_57_$__cuda_sm3x_div_rn_noftz_f32_slowpath) ;  /* 0x0000003400487944 */ /* 0x020fea0003c00000 */
[----:B------:R-:W-:-:S07]  /*0960*/  IMAD.MOV.U32 R5, RZ, RZ, R8 ;  /* 0x000000ffff057224 */ /* 0x000fce00078e0008 */
.L_x_5523:
[----:B------:R-:W-:Y:S05]  /*0970*/  BSYNC.RECONVERGENT B2 ;  /* 0x0000000000027941 */ /* 0x000fea0003800200 */
.L_x_5522:
        /* <DEDUP_REMOVED lines=17> */
[----:B-----5:R-:W-:Y:S05]  /*0a90*/  CALL.REL.NOINC `($__internal_57_$__cuda_sm3x_div_rn_noftz_f32_slowpath) ;  /* 0x0000003000f87944 */ /* 0x020fea0003c00000 */
[----:B------:R-:W-:-:S07]  /*0aa0*/  MOV R6, R8 ;  /* 0x0000000800067202 */ /* 0x000fce0000000f00 */
.L_x_5525:
[----:B------:R-:W-:Y:S05]  /*0ab0*/  BSYNC.RECONVERGENT B2 ;  /* 0x0000000000027941 */ /* 0x000fea0003800200 */
.L_x_5524:
        /* <DEDUP_REMOVED lines=29> */
.L_x_5527:
[----:B------:R-:W-:Y:S05]  /*0c90*/  BSYNC.RECONVERGENT B2 ;  /* 0x0000000000027941 */ /* 0x000fea0003800200 */
.L_x_5526:
        /* <DEDUP_REMOVED lines=31> */
[----:B-----5:R-:W-:Y:S05]  /*0e90*/  CALL.REL.NOINC `($__internal_57_$__cuda_sm3x_div_rn_noftz_f32_slowpath) ;  /* 0x0000002c00f87944 */ /* 0x020fea0003c00000 */
[----:B------:R-:W-:-:S07]  /*0ea0*/  MOV R6, R8 ;  /* 0x0000000800067202 */ /* 0x000fce0000000f00 */
.L_x_5529:
[----:B------:R-:W-:Y:S05]  /*0eb0*/  BSYNC.RECONVERGENT B2 ;  /* 0x0000000000027941 */ /* 0x000fea0003800200 */
.L_x_5528:
        /* <DEDUP_REMOVED lines=19> */
.L_x_5531:
[----:B------:R-:W-:Y:S05]  /*0ff0*/  BSYNC.RECONVERGENT B2 ;  /* 0x0000000000027941 */ /* 0x000fea0003800200 */
.L_x_5530:
        /* <DEDUP_REMOVED lines=27> */
.L_x_5533:
[----:B------:R-:W-:Y:S05]  /*11b0*/  BSYNC.RECONVERGENT B2 ;  /* 0x0000000000027941 */ /* 0x000fea0003800200 */
.L_x_5532:
        /* <DEDUP_REMOVED lines=19> */
.L_x_5535:
[----:B------:R-:W-:Y:S05]  /*12f0*/  BSYNC.RECONVERGENT B2 ;  /* 0x0000000000027941 */ /* 0x000fea0003800200 */
.L_x_5534:
        /* <DEDUP_REMOVED lines=10> */
[----:B------:R-:W-:Y:S02]  /*13a0*/  HFMA2 R5, -RZ, RZ, 2.65625, 0 ;  /* 0x41500000ff057431 */ /* 0x000fe400000001ff */
        /* <DEDUP_REMOVED lines=18> */
.L_x_5537:
[----:B------:R-:W-:Y:S05]  /*14d0*/  BSYNC.RECONVERGENT B2 ;  /* 0x0000000000027941 */ /* 0x000fea0003800200 */
.L_x_5536:
        /* <DEDUP_REMOVED lines=19> */
.L_x_5539:
[----:B------:R-:W-:Y:S05]  /*1610*/  BSYNC.RECONVERGENT B2 ;  /* 0x0000000000027941 */ /* 0x000fea0003800200 */
.L_x_5538:
        /* <DEDUP_REMOVED lines=29> */
.L_x_5541:
[----:B------:R-:W-:Y:S05]  /*17f0*/  BSYNC.RECONVERGENT B2 ;  /* 0x0000000000027941 */ /* 0x000fea0003800200 */
.L_x_5540:
[----:B------:R-:W-:Y:S01]  /*1800*/  FADD R6, R79, R6 ;  /* 0x000000064f067221 */ /* 0x000fe20000000000 */
[----:B------:R-:W-:Y:S03]  /*1810*/  BSSY.RECONVERGENT B2, `(.L_x_5542) ;  /* 0x000003c000027945 */ /* 0x000fe60003800200 */
[--C-:B------:R-:W-:Y:S01]  /*1820*/  FADD R7, R69, -R6.reuse ;  /* 0x8000000645077221 */ /* 0x100fe20000000000 */
[----:B------:R-:W-:-:S03]  /*1830*/  FADD R5, R68, -R6 ;  /* 0x8000000644057221 */ /* 0x000fc60000000000 */
[----:B------:R-:W-:Y:S01]  /*1840*/  FFMA R4, R7, 0.0625, R6 ;  /* 0x3d80000007047823 */ /* 0x000fe20000000006 */
[----:B------:R-:W-:Y:S01]  /*1850*/  FFMA R0, R0, R5, R13 ;  /* 0x0000000500007223 */ /* 0x000fe2000000000d */
        /* <DEDUP_REMOVED lines=14> */
[----:B------:R-:W-:Y:S02]  /*1940*/  HFMA2 R7, -RZ, RZ, 1.359375, -10120 ;  /* 0x3d70f0f1ff077431 */ /* 0x000fe400000001ff */
[----:B------:R-:W-:Y:S01]  /*1950*/  IMAD.MOV.U32 R6, RZ, RZ, 0x41880000 ;  /* 0x41880000ff067424 */ /* 0x000fe200078e00ff */
[----:B------:R-:W-:Y:S03]  /*1960*/  BSSY.RECONVERGENT B3, `(.L_x_5544) ;  /* 0x000000e000037945 */ /* 0x000fe60003800200 */
        /* <DEDUP_REMOVED lines=13> */
.L_x_5545:
[----:B------:R-:W-:Y:S05]  /*1a40*/  BSYNC.RECONVERGENT B3 ;  /* 0x0000000000037941 */ /* 0x000fea0003800200 */
.L_x_5544:
[----:B------:R-:W-:Y:S01]  /*1a50*/  HFMA2 R6, -RZ, RZ, 2.78125, 0 ;  /* 0x41900000ff067431 */ /* 0x000fe200000001ff */
[----:B------:R-:W-:Y:S01]  /*1a60*/  MOV R11, 0x3d638e39 ;  /* 0x3d638e39000b7802 */ /* 0x000fe20000000f00 */
[----:B------:R-:W-:Y:S01]  /*1a70*/  FADD R79, R4, R7 ;  /* 0x00000007044f7221 */ /* 0x000fe20000000000 */
[----:B------:R-:W-:Y:S03]  /*1a80*/  BSSY.RECONVERGENT B3, `(.L_x_5546) ;  /* 0x0000010000037945 */ /* 0x000fe60003800200 */
[--C-:B------:R-:W-:Y:S01]  /*1a90*/  FADD R12, R12, -R79.reuse ;  /* 0x8000004f0c0c7221 */ /* 0x100fe20000000000 */
[----:B------:R-:W-:Y:S01]  /*1aa0*/  FFMA R4, R11, -R6, 1 ;  /* 0x3f8000000b047423 */ /* 0x000fe20000000806 */
[----:B------:R-:W-:Y:S02]  /*1ab0*/  FADD R6, R13, -R79 ;  /* 0x8000004f0d067221 */ /* 0x000fe40000000000 */
[----:B------:R-:W-:Y:S01]  /*1ac0*/  FFMA R81, R5, R12, R0 ;  /* 0x0000000c05517223 */ /* 0x000fe20000000000 */
[----:B------:R-:W-:Y:S01]  /*1ad0*/  FFMA R7, R4, R11, 0.055555555969476699829 ;  /* 0x3d638e3904077423 */ /* 0x000fe2000000000b */
[----:B------:R-:W0:Y:S03]  /*1ae0*/  FCHK P1, R6, 18 ;  /* 0x4190000006007902 */ /* 0x000e260000020000 */
        /* <DEDUP_REMOVED lines=9> */
.L_x_5547:
[----:B------:R-:W-:Y:S05]  /*1b80*/  BSYNC.RECONVERGENT B3 ;  /* 0x0000000000037941 */ /* 0x000fea0003800200 */
.L_x_5546:
[----:B------:R-:W-:Y:S01]  /*1b90*/  FADD R4, R79, R4 ;  /* 0x000000044f047221 */ /* 0x000fe20000000000 */
[----:B------:R-:W-:-:S03]  /*1ba0*/  IMAD.MOV.U32 R5, RZ, RZ, 0x41900000 ;  /* 0x41900000ff057424 */ /* 0x000fc600078e00ff */
[----:B------:R-:W-:-:S04]  /*1bb0*/  FADD R13, R13, -R4 ;  /* 0x800000040d0d7221 */ /* 0x000fc80000000000 */
[----:B------:R-:W-:-:S07]  /*1bc0*/  FFMA R0, R6, R13, R81 ;  /* 0x0000000d06007223 */ /* 0x000fce0000000051 */
.L_x_5543:
[----:B------:R-:W-:Y:S05]  /*1bd0*/  BSYNC.RECONVERGENT B2 ;  /* 0x0000000000027941 */ /* 0x000fea0003800200 */
.L_x_5542:
        /* <DEDUP_REMOVED lines=28> */
[----:B-----5:R-:W-:Y:S05]  /*1da0*/  CALL.REL.NOINC `($__internal_57_$__cuda_sm3x_div_rn_noftz_f32_slowpath) ;  /* 0x0000002000347944 */ /* 0x020fea0003c00000 */
[----:B------:R-:W-:-:S07]  /*1db0*/  IMAD.MOV.U32 R7, RZ, RZ, R8 ;  /* 0x000000ffff077224 */ /* 0x000fce00078e0008 */
.L_x_5551:
[----:B------:R-:W-:Y:S05]  /*1dc0*/  BSYNC.RECONVERGENT B3 ;  /* 0x0000000000037941 */ /* 0x000fea0003800200 */
.L_x_5550:
[----:B------:R-:W-:Y:S01]  /*1dd0*/  FADD R11, R74, 1 ;  /* 0x3f8000004a0b7421 */ /* 0x000fe20000000000 */
[----:B------:R-:W-:Y:S01]  /*1de0*/  FADD R79, R4, R7 ;  /* 0x00000007044f7221 */ /* 0x000fe20000000000 */
[----:B------:R-:W-:Y:S02]  /*1df0*/  BSSY.RECONVERGENT B3, `(.L_x_5552) ;  /* 0x0000012000037945 */ /* 0x000fe40003800200 */
[----:B------:R-:W0:Y:S01]  /*1e00*/  MUFU.RCP R8, R11 ;  /* 0x0000000b00087308 */ /* 0x000e220000001000 */
[--C-:B------:R-:W-:Y:S01]  /*1e10*/  FADD R6, R13, -R79.reuse ;  /* 0x8000004f0d067221 */ /* 0x100fe20000000000 */
[----:B------:R-:W-:-:S04]  /*1e20*/  FADD R12, R12, -R79 ;  /* 0x8000004f0c0c7221 */ /* 0x000fc80000000000 */
[----:B------:R-:W-:Y:S01]  /*1e30*/  FFMA R81, R5, R12, R0 ;  /* 0x0000000c05517223 */ /* 0x000fe20000000000 */
[----:B------:R-:W-:Y:S01]  /*1e40*/  MOV R5, R11 ;  /* 0x0000000b00057202 */ /* 0x000fe20000000f00 */
        /* <DEDUP_REMOVED lines=10> */
[----:B-----5:R-:W-:Y:S05]  /*1ef0*/  CALL.REL.NOINC `($__internal_57_$__cuda_sm3x_div_rn_noftz_f32_slowpath) ;  /* 0x0000001c00e07944 */ /* 0x020fea0003c00000 */
[----:B------:R-:W-:-:S07]  /*1f00*/  MOV R4, R8 ;  /* 0x0000000800047202 */ /* 0x000fce0000000f00 */
.L_x_5553:
[----:B------:R-:W-:Y:S05]  /*1f10*/  BSYNC.RECONVERGENT B3 ;  /* 0x0000000000037941 */ /* 0x000fea0003800200 */
.L_x_5552:
[----:B------:R-:W-:-:S04]  /*1f20*/  FADD R4, R79, R4 ;  /* 0x000000044f047221 */ /* 0x000fc80000000000 */
[----:B------:R-:W-:-:S04]  /*1f30*/  FADD R13, R13, -R4 ;  /* 0x800000040d0d7221 */ /* 0x000fc80000000000 */
[----:B------:R-:W-:-:S07]  /*1f40*/  FFMA R0, R6, R13, R81 ;  /* 0x0000000d06007223 */ /* 0x000fce0000000051 */
.L_x_5549:
[----:B------:R-:W-:Y:S05]  /*1f50*/  BSYNC.RECONVERGENT B2 ;  /* 0x0000000000027941 */ /* 0x000fea0003800200 */
.L_x_5548:
[----:B------:R-:W-:-:S03]  /*1f60*/  UMOV UR4, 0xffffffff ;  /* 0xffffffff00047882 */ /* 0x000fc60000000000 */
[----:B------:R-:W-:Y:S05]  /*1f70*/  BRA.DIV UR4, `(.L_x_5554) ;  /* 0x0000001604987947 */ /* 0x000fea000b800000 */
[----:B------:R0:W1:Y:S04]  /*1f80*/  SHFL.DOWN PT, R7, R4, 0x10, 0x1f ;  /* 0x0a001f0004077f89 */ /* 0x00006800000e0000 */
[----:B------:R0:W2:Y:S04]  /*1f90*/  SHFL.DOWN PT, R6, R0, 0x10, 0x1f ;  /* 0x0a001f0000067f89 */ /* 0x0000a800000e0000 */
[----:B------:R0:W3:Y:S02]  /*1fa0*/  SHFL.DOWN PT, R14, R5, 0x10, 0x1f ;  /* 0x0a001f00050e7f89 */ /* 0x0000e400000e0000 */
.L_x_5590:
        /* <DEDUP_REMOVED lines=16> */
[----:B012--5:R-:W-:Y:S05]  /*20b0*/  CALL.REL.NOINC `($__internal_57_$__cuda_sm3x_div_rn_noftz_f32_slowpath) ;  /* 0x0000001c00707944 */ /* 0x027fea0003c00000 */
[----:B------:R-:W-:-:S07]  /*20c0*/  MOV R11, R8 ;  /* 0x00000008000b7202 */ /* 0x000fce0000000f00 */
.L_x_5558:
[----:B------:R-:W-:Y:S05]  /*20d0*/  BSYNC.RECONVERGENT B3 ;  /* 0x0000000000037941 */ /* 0x000fea0003800200 */
.L_x_5557:
[----:B-1----:R-:W-:-:S04]  /*20e0*/  FADD R7, -R4, R7 ;  /* 0x0000000704077221 */ /* 0x002fc80000000100 */
[C---:B------:R-:W-:Y:S01]  /*20f0*/  FMUL R8, R7.reuse, R7 ;  /* 0x0000000707087220 */ /* 0x040fe20000400000 */
[----:B0-----:R-:W-:-:S03]  /*2100*/  FFMA R4, R7, R11, R4 ;  /* 0x0000000b07047223 */ /* 0x001fc60000000004 */
[----:B------:R-:W-:-:S04]  /*2110*/  FMUL R5, R5, R8 ;  /* 0x0000000805057220 */ /* 0x000fc80000400000 */
[----:B--2---:R-:W-:Y:S01]  /*2120*/  FFMA R13, R5, R11, R6 ;  /* 0x0000000b050d7223 */ /* 0x004fe20000000006 */
[----:B------:R-:W-:-:S03]  /*2130*/  MOV R5, R79 ;  /* 0x0000004f00057202 */ /* 0x000fc60000000f00 */
[----:B------:R-:W-:-:S07]  /*2140*/  FADD R0, R0, R13 ;  /* 0x0000000d00007221 */ /* 0x000fce0000000000 */
.L_x_5556:
[----:B------:R-:W-:Y:S05]  /*2150*/  BSYNC.RECONVERGENT B2 ;  /* 0x0000000000027941 */ /* 0x000fea0003800200 */
.L_x_5555:
[----:B------:R-:W-:-:S03]  /*2160*/  UMOV UR4, 0xffffffff ;  /* 0xffffffff00047882 */ /* 0x000fc60000000000 */
[----:B------:R-:W-:Y:S05]  /*2170*/  BRA.DIV UR4, `(.L_x_5559) ;  /* 0x0000001604747947 */ /* 0x000fea000b800000 */
[----:B-1----:R1:W3:Y:S04]  /*2180*/  SHFL.DOWN PT, R7, R4, 0x8, 0x1f ;  /* 0x09001f0004077f89 */ /* 0x0022e800000e0000 */
[----:B--2---:R1:W2:Y:S04]  /*2190*/  SHFL.DOWN PT, R6, R0, 0x8, 0x1f ;  /* 0x09001f0000067f89 */ /* 0x0042a800000e0000 */
[----:B------:R1:W4:Y:S02]  /*21a0*/  SHFL.DOWN PT, R14, R5, 0x8, 0x1f ;  /* 0x09001f00050e7f89 */ /* 0x00032400000e0000 */
.L_x_5595:
        /* <DEDUP_REMOVED lines=16> */
[----:B-123-5:R-:W-:Y:S05]  /*22b0*/  CALL.REL.NOINC `($__internal_57_$__cuda_sm3x_div_rn_noftz_f32_slowpath) ;  /* 0x0000001800f07944 */ /* 0x02efea0003c00000 */
[----:B------:R-:W-:-:S07]  /*22c0*/  MOV R11, R8 ;  /* 0x00000008000b7202 */ /* 0x000fce0000000f00 */
.L_x_5563:
[----:B------:R-:W-:Y:S05]  /*22d0*/  BSYNC.RECONVERGENT B3 ;  /* 0x0000000000037941 */ /* 0x000fea0003800200 */
.L_x_5562:
[----:B---3--:R-:W-:-:S04]  /*22e0*/  FADD R7, -R4, R7 ;  /* 0x0000000704077221 */ /* 0x008fc80000000100 */
[C---:B------:R-:W-:Y:S01]  /*22f0*/  FMUL R8, R7.reuse, R7 ;  /* 0x0000000707087220 */ /* 0x040fe20000400000 */
[----:B-1----:R-:W-:-:S03]  /*2300*/  FFMA R4, R7, R11, R4 ;  /* 0x0000000b07047223 */ /* 0x002fc60000000004 */
[----:B------:R-:W-:-:S04]  /*2310*/  FMUL R5, R5, R8 ;  /* 0x0000000805057220 */ /* 0x000fc80000400000 */
[----:B--2---:R-:W-:Y:S01]  /*2320*/  FFMA R13, R5, R11, R6 ;  /* 0x0000000b050d7223 */ /* 0x004fe20000000006 */
[----:B------:R-:W-:-:S03]  /*2330*/  IMAD.MOV.U32 R5, RZ, RZ, R79 ;  /* 0x000000ffff057224 */ /* 0x000fc600078e004f */
[----:B------:R-:W-:-:S07]  /*2340*/  FADD R0, R0, R13 ;  /* 0x0000000d00007221 */ /* 0x000fce0000000000 */
.L_x_5561:
[----:B------:R-:W-:Y:S05]  /*2350*/  BSYNC.RECONVERGENT B2 ;  /* 0x0000000000027941 */ /* 0x000fea0003800200 */
.L_x_5560:
[----:B------:R-:W-:-:S03]  /*2360*/  UMOV UR4, 0xffffffff ;  /* 0xffffffff00047882 */ /* 0x000fc60000000000 */
[----:B------:R-:W-:Y:S05]  /*2370*/  BRA.DIV UR4, `(.L_x_5564) ;  /* 0x0000001604507947 */ /* 0x000fea000b800000 */
[----:B---3--:R3:W4:Y:S04]  /*2380*/  SHFL.DOWN PT, R7, R4, 0x4, 0x1f ;  /* 0x08801f0004077f89 */ /* 0x00872800000e0000 */
[----:B--2---:R3:W2:Y:S04]  /*2390*/  SHFL.DOWN PT, R6, R0, 0x4, 0x1f ;  /* 0x08801f0000067f89 */ /* 0x0046a800000e0000 */
[----:B------:R3:W0:Y:S02]  /*23a0*/  SHFL.DOWN PT, R14, R5, 0x4, 0x1f ;  /* 0x08801f00050e7f89 */ /* 0x00062400000e0000 */
.L_x_5600:
        /* <DEDUP_REMOVED lines=16> */
[----:B--2345:R-:W-:Y:S05]  /*24b0*/  CALL.REL.NOINC `($__internal_57_$__cuda_sm3x_div_rn_noftz_f32_slowpath) ;  /* 0x0000001800707944 */ /* 0x03cfea0003c00000 */
[----:B------:R-:W-:-:S07]  /*24c0*/  IMAD.MOV.U32 R11, RZ, RZ, R8 ;  /* 0x000000ffff0b7224 */ /* 0x000fce00078e0008 */
.L_x_5568:
[----:B------:R-:W-:Y:S05]  /*24d0*/  BSYNC.RECONVERGENT B3 ;  /* 0x0000000000037941 */ /* 0x000fea0003800200 */
.L_x_5567:
[----:B----4-:R-:W-:-:S04]  /*24e0*/  FADD R7, -R4, R7 ;  /* 0x0000000704077221 */ /* 0x010fc80000000100 */
[C---:B------:R-:W-:Y:S01]  /*24f0*/  FMUL R8, R7.reuse, R7 ;  /* 0x0000000707087220 */ /* 0x040fe20000400000 */
[----:B---3--:R-:W-:-:S03]  /*2500*/  FFMA R4, R7, R11, R4 ;  /* 0x0000000b07047223 */ /* 0x008fc60000000004 */
[----:B------:R-:W-:-:S04]  /*2510*/  FMUL R5, R5, R8 ;  /* 0x0000000805057220 */ /* 0x000fc80000400000 */
[----:B--2---:R-:W-:Y:S01]  /*2520*/  FFMA R13, R5, R11, R6 ;  /* 0x0000000b050d7223 */ /* 0x004fe20000000006 */
[----:B------:R-:W-:-:S03]  /*2530*/  MOV R5, R79 ;  /* 0x0000004f00057202 */ /* 0x000fc60000000f00 */
[----:B------:R-:W-:-:S07]  /*2540*/  FADD R0, R0, R13 ;  /* 0x0000000d00007221 */ /* 0x000fce0000000000 */
.L_x_5566:
[----:B------:R-:W-:Y:S05]  /*2550*/  BSYNC.RECONVERGENT B2 ;  /* 0x0000000000027941 */ /* 0x000fea0003800200 */
.L_x_5565:
[----:B------:R-:W-:-:S03]  /*2560*/  UMOV UR4, 0xffffffff ;  /* 0xffffffff00047882 */ /* 0x000fc60000000000 */
[----:B------:R-:W-:Y:S05]  /*2570*/  BRA.DIV UR4, `(.L_x_5569) ;  /* 0x00000016042c7947 */ /* 0x000fea000b800000 */
[----:B----4-:R0:W4:Y:S04]  /*2580*/  SHFL.DOWN PT, R7, R4, 0x2, 0x1f ;  /* 0x08401f0004077f89 */ /* 0x01012800000e0000 */
[----:B--2---:R0:W2:Y:S04]  /*2590*/  SHFL.DOWN PT, R6, R0, 0x2, 0x1f ;  /* 0x08401f0000067f89 */ /* 0x0040a800000e0000 */
[----:B------:R0:W0:Y:S02]  /*25a0*/  SHFL.DOWN PT, R14, R5, 0x2, 0x1f ;  /* 0x08401f00050e7f89 */ /* 0x00002400000e0000 */
.L_x_5605:
        /* <DEDUP_REMOVED lines=16> */
[----:B--2345:R-:W-:Y:S05]  /*26b0*/  CALL.REL.NOINC `($__internal_57_$__cuda_sm3x_div_rn_noftz_f32_slowpath) ;  /* 0x0000001400f07944 */ /* 0x03cfea0003c00000 */
[----:B------:R-:W-:-:S07]  /*26c0*/  MOV R11, R8 ;  /* 0x00000008000b7202 */ /* 0x000fce0000000f00 */
.L_x_5573:
[----:B------:R-:W-:Y:S05]  /*26d0*/  BSYNC.RECONVERGENT B3 ;  /* 0x0000000000037941 */ /* 0x000fea0003800200 */
.L_x_5572:
[----:B----4-:R-:W-:-:S04]  /*26e0*/  FADD R7, -R4, R7 ;  /* 0x0000000704077221 */ /* 0x010fc80000000100 */
[C---:B------:R-:W-:Y:S01]  /*26f0*/  FMUL R8, R7.reuse, R7 ;  /* 0x0000000707087220 */ /* 0x040fe20000400000 */
[----:B---3--:R-:W-:-:S03]  /*2700*/  FFMA R4, R7, R11, R4 ;  /* 0x0000000b07047223 */ /* 0x008fc60000000004 */
[----:B------:R-:W-:-:S04]  /*2710*/  FMUL R5, R5, R8 ;  /* 0x0000000805057220 */ /* 0x000fc80000400000 */
[----:B--2---:R-:W-:Y:S01]  /*2720*/  FFMA R13, R5, R11, R6 ;  /* 0x0000000b050d7223 */ /* 0x004fe20000000006 */
[----:B------:R-:W-:-:S03]  /*2730*/  MOV R5, R79 ;  /* 0x0000004f00057202 */ /* 0x000fc60000000f00 */
[----:B------:R-:W-:-:S07]  /*2740*/  FADD R0, R0, R13 ;  /* 0x0000000d00007221 */ /* 0x000fce0000000000 */
.L_x_5571:
[----:B------:R-:W-:Y:S05]  /*2750*/  BSYNC.RECONVERGENT B2 ;  /* 0x0000000000027941 */ /* 0x000fea0003800200 */
.L_x_5570:
[----:B------:R-:W-:-:S03]  /*2760*/  UMOV UR4, 0xffffffff ;  /* 0xffffffff00047882 */ /* 0x000fc60000000000 */
[----:B------:R-:W-:Y:S05]  /*2770*/  BRA.DIV UR4, `(.L_x_5574) ;  /* 0x0000001604087947 */ /* 0x000fea000b800000 */
[----:B----4-:R0:W4:Y:S04]  /*2780*/  SHFL.DOWN PT, R7, R4, 0x1, 0x1f ;  /* 0x08201f0004077f89 */ /* 0x01012800000e0000 */
[----:B--2---:R0:W2:Y:S04]  /*2790*/  SHFL.DOWN PT, R6, R0, 0x1, 0x1f ;  /* 0x08201f0000067f89 */ /* 0x0040a800000e0000 */
[----:B------:R0:W0:Y:S02]  /*27a0*/  SHFL.DOWN PT, R14, R5, 0x1, 0x1f ;  /* 0x08201f00050e7f89 */ /* 0x00002400000e0000 */
.L_x_5610:
        /* <DEDUP_REMOVED lines=16> */
[----:B--2345:R-:W-:Y:S05]  /*28b0*/  CALL.REL.NOINC `($__internal_57_$__cuda_sm3x_div_rn_noftz_f32_slowpath) ;  /* 0x0000001400707944 */ /* 0x03cfea0003c00000 */
[----:B------:R-:W-:-:S07]  /*28c0*/  MOV R11, R8 ;  /* 0x00000008000b7202 */ /* 0x000fce0000000f00 */
.L_x_5578:
[----:B------:R-:W-:Y:S05]  /*28d0*/  BSYNC.RECONVERGENT B3 ;  /* 0x0000000000037941 */ /* 0x000fea0003800200 */
.L_x_5577:
[----:B----4-:R-:W-:-:S04]  /*28e0*/  FADD R7, -R4, R7 ;  /* 0x0000000704077221 */ /* 0x010fc80000000100 */
[C---:B------:R-:W-:Y:S01]  /*28f0*/  FMUL R8, R7.reuse, R7 ;  /* 0x0000000707087220 */ /* 0x040fe20000400000 */
[----:B---3--:R-:W-:-:S03]  /*2900*/  FFMA R4, R7, R11, R4 ;  /* 0x0000000b07047223 */ /* 0x008fc60000000004 */
[----:B------:R-:W-:-:S04]  /*2910*/  FMUL R5, R5, R8 ;  /* 0x0000000805057220 */ /* 0x000fc80000400000 */
[----:B--2---:R-:W-:Y:S01]  /*2920*/  FFMA R13, R5, R11, R6 ;  /* 0x0000000b050d7223 */ /* 0x004fe20000000006 */
[----:B------:R-:W-:-:S03]  /*2930*/  IMAD.MOV.U32 R5, RZ, RZ, R79 ;  /* 0x000000ffff057224 */ /* 0x000fc600078e004f */
[----:B------:R-:W-:-:S07]  /*2940*/  FADD R0, R0, R13 ;  /* 0x0000000d00007221 */ /* 0x000fce0000000000 */
.L_x_5576:
[----:B------:R-:W-:Y:S05]  /*2950*/  BSYNC.RECONVERGENT B2 ;  /* 0x0000000000027941 */ /* 0x000fea0003800200 */
.L_x_5575:
[----:B------:R-:W-:-:S03]  /*2960*/  UMOV UR4, 0xffffffff ;  /* 0xffffffff00047882 */ /* 0x000fc60000000000 */
[----:B------:R-:W-:Y:S05]  /*2970*/  BRA.DIV UR4, `(.L_x_5579) ;  /* 0x0000001204e47947 */ /* 0x000fea000b800000 */
[----:B-1-3--:R-:W0:Y:S04]  /*2980*/  SHFL.IDX PT, R4, R4, RZ, 0x1f ;  /* 0x00001fff04047589 */ /* 0x00ae2800000e0000 */
[----:B------:R-:W1:Y:S04]  /*2990*/  SHFL.IDX PT, R0, R0, RZ, 0x1f ;  /* 0x00001fff00007589 */ /* 0x000e6800000e0000 */
[----:B------:R3:W0:Y:S02]  /*29a0*/  SHFL.IDX PT, R14, R5, RZ, 0x1f ;  /* 0x00001fff050e7589 */ /* 0x00062400000e0000 */
.L_x_5615:
        /* <DEDUP_REMOVED lines=10> */
[----:B-----5:R-:W-:Y:S05]  /*2a50*/  CALL.REL.NOINC `($__internal_57_$__cuda_sm3x_div_rn_noftz_f32_slowpath) ;  /* 0x0000001400087944 */ /* 0x020fea0003c00000 */
[----:B------:R-:W-:-:S07]  /*2a60*/  MOV R5, R8 ;  /* 0x0000000800057202 */ /* 0x000fce0000000f00 */
.L_x_5580:
[----:B------:R-:W0:Y:S01]  /*2a70*/  LDC.64 R14, c[0x0][0x3a8] ;  /* 0x0000ea00ff0e7b82 */ /* 0x000e220000000a00 */
[----:B------:R-:W-:Y:S01]  /*2a80*/  FMNMX R5, RZ, R5, !PT ;  /* 0x00000005ff057209 */ /* 0x000fe20007800000 */
[----:B------:R-:W-:Y:S02]  /*2a90*/  HFMA2 R13, -RZ, RZ, 0, 0 ;  /* 0x00000000ff0d7431 */ /* 0x000fe400000001ff */
[----:B------:R-:W-:Y:S02]  /*2aa0*/  IMAD.MOV.U32 R12, RZ, RZ, R16 ;  /* 0x000000ffff0c7224 */ /* 0x000fe400078e0010 */
[--C-:B------:R-:W-:Y:S01]  /*2ab0*/  FADD R11, R2, -R4.reuse ;  /* 0x80000004020b7221 */ /* 0x100fe20000000000 */
[----:B------:R-:W-:Y:S01]  /*2ac0*/  FADD R3, R3, -R4 ;  /* 0x8000000403037221 */ /* 0x000fe20000000000 */
[----:B------:R-:W-:Y:S01]  /*2ad0*/  FADD R0, R60, R5 ;  /* 0x000000053c007221 */ /* 0x000fe20000000000 */
[----:B------:R-:W-:Y:S01]  /*2ae0*/  SHF.R.S32.HI R5, RZ, 0x1f, R62 ;  /* 0x0000001fff057819 */ /* 0x000fe2000001143e */
[----:B------:R-:W1:Y:S01]  /*2af0*/  LDC.64 R6, c[0x0][0x3a0] ;  /* 0x0000e800ff067b82 */ /* 0x000e620000000a00 */
        /* <DEDUP_REMOVED lines=12> */
[----:B------:R-:W-:Y:S01]  /*2bc0*/  BSSY.RECONVERGENT B0, `(.L_x_5581) ;  /* 0x0000088000007945 */ /* 0x000fe20003800200 */
[----:B0-----:R-:W-:-:S02]  /*2bd0*/  IMAD R5, R5, R14, RZ ;  /* 0x0000000e05057224 */ /* 0x001fc400078e02ff */
[----:B------:R-:W-:Y:S01]  /*2be0*/  @!P1 FMUL R0, R0, 16777216 ;  /* 0x4b80000000009820 */ /* 0x000fe20000400000 */
[----:B------:R-:W-:-:S03]  /*2bf0*/  IMAD.WIDE.U32 R12, R62, R14, R12 ;  /* 0x0000000e3e0c7225 */ /* 0x000fc600078e000c */
[----:B------:R-:W0:Y:S01]  /*2c00*/  MUFU.RSQ R8, R0 ;  /* 0x0000000000087308 */ /* 0x000e220000001400 */
[----:B------:R-:W-:-:S05]  /*2c10*/  IMAD R5, R62, R15, R5 ;  /* 0x0000000f3e057224 */ /* 0x000fca00078e0205 */
[----:B------:R-:W-:-:S04]  /*2c20*/  IADD3 R5, PT, PT, R13, R5, RZ ;  /* 0x000000050d057210 */ /* 0x000fc80007ffe0ff */
[----:B------:R-:W-:-:S04]  /*2c30*/  LEA.HI R72, P2, R5, R12, RZ, 0x1 ;  /* 0x0000000c05487211 */ /* 0x000fc800078508ff */
[----:B------:R-:W-:Y:S01]  /*2c40*/  IADD3.X R73, PT, PT, RZ, R5, RZ, P2, !PT ;  /* 0x00000005ff497210 */ /* 0x000fe200017fe4ff */
[----:B------:R-:W-:Y:S02]  /*2c50*/  IMAD.SHL.U32 R15, R72, 0x4, RZ ;  /* 0x00000004480f7824 */ /* 0x000fe400078e00ff */
[----:B0-----:R-:W-:Y:S01]  /*2c60*/  @!P1 FMUL R8, R8, 4096 ;  /* 0x4580000008089820 */ /* 0x001fe20000400000 */
[----:B------:R-:W-:Y:S01]  /*2c70*/  SHF.L.U64.HI R72, R72, 0x2, R73 ;  /* 0x0000000248487819 */ /* 0x000fe20000010249 */
[----:B------:R-:W-:Y:S01]  /*2c80*/  FADD R73, R52, -R4 ;  /* 0x8000000434497221 */ /* 0x000fe20000000000 */
[----:B------:R-:W-:Y:S01]  /*2c90*/  LOP3.LUT R15, R15, 0xfffffff8, RZ, 0xc0, !PT ;  /* 0xfffffff80f0f7812 */ /* 0x000fe200078ec0ff */
[C---:B------:R-:W-:Y:S01]  /*2ca0*/  FMUL R11, R8.reuse, R11 ;  /* 0x0000000b080b7220 */ /* 0x040fe20000400000 */
[C---:B------:R-:W-:Y:S01]  /*2cb0*/  FMUL R0, R8.reuse, R3 ;  /* 0x0000000308007220 */ /* 0x040fe20000400000 */
[----:B------:R-:W-:Y:S01]  /*2cc0*/  FMUL R58, R8, R55 ;  /* 0x00000037083a7220 */ /* 0x000fe20000400000 */
[----:B-1----:R-:W-:Y:S01]  /*2cd0*/  IADD3 R2, P1, PT, R15, R6, RZ ;  /* 0x000000060f027210 */ /* 0x002fe20007f3e0ff */
[----:B-----5:R-:W-:Y:S01]  /*2ce0*/  FFMA R14, R30, R11, R34 ;  /* 0x0000000b1e0e7223 */ /* 0x020fe20000000022 */
[----:B------:R-:W-:Y:S01]  /*2cf0*/  FADD R11, R50, -R4 ;  /* 0x80000004320b7221 */ /* 0x000fe20000000000 */
[----:B------:R-:W-:Y:S01]  /*2d00*/  FFMA R15, R31, R0, R35 ;  /* 0x000000001f0f7223 */ /* 0x000fe20000000023 */
[----:B------:R-:W-:Y:S01]  /*2d10*/  IADD3.X R3, PT, PT, R72, R7, RZ, P1, !PT ;  /* 0x0000000748037210 */ /* 0x000fe20000ffe4ff */
[----:B------:R-:W-:Y:S01]  /*2d20*/  FMUL R72, R8, R67 ;  /* 0x0000004308487220 */ /* 0x000fe20000400000 */
[----:B------:R-:W-:Y:S01]  /*2d30*/  IADD3 R50, P1, PT, R12, 0x40, RZ ;  /* 0x000000400c327810 */ /* 0x000fe20007f3e0ff */
[C---:B------:R-:W-:Y:S01]  /*2d40*/  FMUL R0, R8.reuse, R51 ;  /* 0x0000003308007220 */ /* 0x040fe20000400000 */
[C---:B------:R-:W-:Y:S01]  /*2d50*/  FMUL R11, R8.reuse, R11 ;  /* 0x0000000b080b7220 */ /* 0x040fe20000400000 */
[----:B------:R0:W-:Y:S01]  /*2d60*/  STG.E.64 desc[UR36][R2.64], R14 ;  /* 0x0000000e02007986 */ /* 0x0001e2000c101b24 */
[----:B------:R-:W-:Y:S01]  /*2d70*/  FMUL R66, R8, R57 ;  /* 0x0000003908427220 */ /* 0x000fe20000400000 */
[----:B------:R-:W-:-:S02]  /*2d80*/  IMAD.X R83, RZ, RZ, R5, P1 ;  /* 0x000000ffff537224 */ /* 0x000fc400008e0605 */
[----:B------:R-:W-:Y:S01]  /*2d90*/  FFMA R52, R28, R11, R36 ;  /* 0x0000000b1c347223 */ /* 0x000fe20000000024 */
[----:B------:R-:W-:Y:S01]  /*2da0*/  FFMA R57, R25, R58, R41 ;  /* 0x0000003a19397223 */ /* 0x000fe20000000029 */
[C---:B------:R-:W-:Y:S01]  /*2db0*/  FMUL R73, R8.reuse, R73 ;  /* 0x0000004908497220 */ /* 0x040fe20000400000 */
[C---:B------:R-:W-:Y:S01]  /*2dc0*/  FMUL R75, R8.reuse, R75 ;  /* 0x0000004b084b7220 */ /* 0x040fe20000400000 */
[----:B------:R-:W-:Y:S01]  /*2dd0*/  LEA.HI R50, P1, R83, R50, RZ, 0x1 ;  /* 0x0000003253327211 */ /* 0x000fe200078308ff */
[----:B------:R-:W-:Y:S01]  /*2de0*/  FMUL R77, R8, R77 ;  /* 0x0000004d084d7220 */ /* 0x000fe20000400000 */
[----:B------:R-:W-:Y:S01]  /*2df0*/  FFMA R54, R26, R73, R38 ;  /* 0x000000491a367223 */ /* 0x000fe20000000026 */
[C---:B------:R-:W-:Y:S01]  /*2e00*/  FMUL R79, R8.reuse, R79 ;  /* 0x0000004f084f7220 */ /* 0x040fe20000400000 */
[----:B------:R-:W-:Y:S01]  /*2e10*/  FMUL R81, R8, R81 ;  /* 0x0000005108517220 */ /* 0x000fe20000400000 */
[----:B0-----:R-:W-:Y:S01]  /*2e20*/  FADD R3, R68, -R4 ;  /* 0x8000000444037221 */ /* 0x001fe20000000000 */
[----:B------:R-:W-:Y:S01]  /*2e30*/  IADD3 R15, P2, PT, R12, 0x80, RZ ;  /* 0x000000800c0f7810 */ /* 0x000fe20007f5e0ff */
[----:B------:R-:W-:Y:S01]  /*2e40*/  FMUL R4, R8, R53 ;  /* 0x0000003508047220 */ /* 0x000fe20000400000 */
[----:B------:R-:W-:Y:S01]  /*2e50*/  IADD3 R2, P3, PT, R12, 0xc0, RZ ;  /* 0x000000c00c027810 */ /* 0x000fe20007f7e0ff */
[----:B------:R-:W-:Y:S01]  /*2e60*/  FMUL R67, R8, R3 ;  /* 0x0000000308437220 */ /* 0x000fe20000400000 */
[-C--:B------:R-:W-:Y:S01]  /*2e70*/  IADD3.X R56, PT, PT, RZ, R5.reuse, RZ, P2, !PT ;  /* 0x00000005ff387210 */ /* 0x080fe200017fe4ff */
[----:B------:R-:W-:Y:S01]  /*2e80*/  IMAD.X R53, RZ, RZ, R83, P1 ;  /* 0x000000ffff357224 */ /* 0x000fe200008e0653 */
[----:B------:R-:W-:Y:S01]  /*2e90*/  IADD3.X R3, PT, PT, RZ, R5, RZ, P3, !PT ;  /* 0x00000005ff037210 */ /* 0x000fe20001ffe4ff */
[----:B------:R-:W-:Y:S01]  /*2ea0*/  FFMA R55, R27, R4, R39 ;  /* 0x000000041b377223 */ /* 0x000fe20000000027 */
[----:B------:R-:W-:Y:S01]  /*2eb0*/  LEA.HI R15, P1, R56, R15, RZ, 0x1 ;  /* 0x0000000f380f7211 */ /* 0x000fe200078308ff */
[C---:B------:R-:W-:Y:S01]  /*2ec0*/  FMUL R68, R8.reuse, R59 ;  /* 0x0000003b08447220 */ /* 0x040fe20000400000 */
[----:B------:R-:W-:Y:S01]  /*2ed0*/  LEA.HI R51, P2, R3, R2, RZ, 0x1 ;  /* 0x0000000203337211 */ /* 0x000fe200078508ff */
[----:B------:R-:W-:Y:S01]  /*2ee0*/  FMUL R8, R8, R69 ;  /* 0x0000004508087220 */ /* 0x000fe20000400000 */
[----:B------:R-:W-:-:S02]  /*2ef0*/  SHF.L.U32 R2, R50, 0x2, RZ ;  /* 0x0000000232027819 */ /* 0x000fc400000006ff */
[----:B------:R-:W-:Y:S01]  /*2f00*/  IADD3.X R56, PT, PT, RZ, R56, RZ, P1, !PT ;  /* 0x00000038ff387210 */ /* 0x000fe20000ffe4ff */
[----:B------:R-:W-:Y:S01]  /*2f10*/  IMAD.X R74, RZ, RZ, R3, P2 ;  /* 0x000000ffff4a7224 */ /* 0x000fe200010e0603 */
[----:B------:R-:W-:Y:S02]  /*2f20*/  LOP3.LUT R3, R2, 0xfffffff8, RZ, 0xc0, !PT ;  /* 0xfffffff802037812 */ /* 0x000fe400078ec0ff */
[C---:B------:R-:W-:Y:S02]  /*2f30*/  SHF.L.U64.HI R56, R15.reuse, 0x2, R56 ;  /* 0x000000020f387819 */ /* 0x040fe40000010238 */
[----:B------:R-:W-:Y:S02]  /*2f40*/  SHF.L.U32 R15, R15, 0x2, RZ ;  /* 0x000000020f0f7819 */ /* 0x000fe400000006ff */
[----:B------:R-:W-:Y:S01]  /*2f50*/  SHF.L.U64.HI R14, R50, 0x2, R53 ;  /* 0x00000002320e7819 */ /* 0x000fe20000010235 */
[----:B------:R-:W-:Y:S01]  /*2f60*/  FFMA R53, R29, R0, R37 ;  /* 0x000000001d357223 */ /* 0x000fe20000000025 */
[----:B------:R-:W-:-:S02]  /*2f70*/  IADD3 R2, P1, PT, R3, R6, RZ ;  /* 0x0000000603027210 */ /* 0x000fc40007f3e0ff */
[----:B------:R-:W-:Y:S02]  /*2f80*/  SHF.L.U64.HI R74, R51, 0x2, R74 ;  /* 0x00000002334a7819 */ /* 0x000fe4000001024a */
[----:B------:R-:W-:Y:S01]  /*2f90*/  LOP3.LUT R15, R15, 0xfffffff8, RZ, 0xc0, !PT ;  /* 0xfffffff80f0f7812 */ /* 0x000fe200078ec0ff */
[----:B------:R-:W-:Y:S01]  /*2fa0*/  IMAD.X R3, R14, 0x1, R7, P1 ;  /* 0x000000010e037824 */ /* 0x000fe200008e0607 */
[----:B------:R-:W-:Y:S02]  /*2fb0*/  SHF.L.U32 R51, R51, 0x2, RZ ;  /* 0x0000000233337819 */ /* 0x000fe400000006ff */
[-C--:B------:R-:W-:Y:S02]  /*2fc0*/  IADD3 R14, P1, PT, R15, R6.reuse, RZ ;  /* 0x000000060f0e7210 */ /* 0x080fe40007f3e0ff */
[----:B------:R-:W-:Y:S01]  /*2fd0*/  LOP3.LUT R51, R51, 0xfffffff8, RZ, 0xc0, !PT ;  /* 0xfffffff833337812 */ /* 0x000fe200078ec0ff */
[----:B------:R0:W-:Y:S01]  /*2fe0*/  STG.E.64 desc[UR36][R2.64], R52 ;  /* 0x0000003402007986 */ /* 0x0001e2000c101b24 */
[----:B------:R-:W-:Y:S01]  /*2ff0*/  IADD3.X R15, PT, PT, R56, R7, RZ, P1, !PT ;  /* 0x00000007380f7210 */ /* 0x000fe20000ffe4ff */
[----:B------:R-:W-:Y:S01]  /*3000*/  FFMA R56, R24, R75, R40 ;  /* 0x0000004b18387223 */ /* 0x000fe20000000028 */
[----:B------:R-:W-:-:S02]  /*3010*/  IADD3 R50, P2, PT, R51, R6, RZ ;  /* 0x0000000633327210 */ /* 0x000fc40007f5e0ff */
[----:B------:R-:W-:Y:S01]  /*3020*/  IADD3 R58, P1, PT, R12, 0x100, RZ ;  /* 0x000001000c3a7810 */ /* 0x000fe20007f3e0ff */
[----:B------:R1:W-:Y:S01]  /*3030*/  STG.E.64 desc[UR36][R14.64], R54 ;  /* 0x000000360e007986 */ /* 0x0003e2000c101b24 */
[----:B------:R-:W-:Y:S02]  /*3040*/  IADD3.X R51, PT, PT, R74, R7, RZ, P2, !PT ;  /* 0x000000074a337210 */ /* 0x000fe400017fe4ff */
[C---:B------:R-:W-:Y:S01]  /*3050*/  IADD3 R4, P3, PT, R12.reuse, 0x140, RZ ;  /* 0x000001400c047810 */ /* 0x040fe20007f7e0ff */
[----:B------:R-:W-:Y:S02]  /*3060*/  IMAD.X R59, RZ, RZ, R5, P1 ;  /* 0x000000ffff3b7224 */ /* 0x000fe400008e0605 */
[----:B------:R2:W-:Y:S01]  /*3070*/  STG.E.64 desc[UR36][R50.64], R56 ;  /* 0x0000003832007986 */ /* 0x0005e2000c101b24 */
[----:B------:R-:W-:Y:S02]  /*3080*/  IADD3.X R11, PT, PT, RZ, R5, RZ, P3, !PT ;  /* 0x00000005ff0b7210 */ /* 0x000fe40001ffe4ff */
[----:B0-----:R-:W-:-:S02]  /*3090*/  IADD3 R53, P2, PT, R12, 0x1c0, RZ ;  /* 0x000001c00c357810 */ /* 0x001fc40007f5e0ff */
[----:B------:R-:W-:Y:S02]  /*30a0*/  IADD3 R2, P1, PT, R12, 0x180, RZ ;  /* 0x000001800c027810 */ /* 0x000fe40007f3e0ff */
[----:B------:R-:W-:Y:S01]  /*30b0*/  LEA.HI R58, P3, R59, R58, RZ, 0x1 ;  /* 0x0000003a3b3a7211 */ /* 0x000fe200078708ff */
[----:B------:R-:W-:Y:S01]  /*30c0*/  IMAD.X R0, RZ, RZ, R5, P2 ;  /* 0x000000ffff007224 */ /* 0x000fe200010e0605 */
[----:B------:R-:W-:Y:S01]  /*30d0*/  IADD3.X R3, PT, PT, RZ, R5, RZ, P1, !PT ;  /* 0x00000005ff037210 */ /* 0x000fe20000ffe4ff */
[----:B-1----:R-:W-:Y:S01]  /*30e0*/  FFMA R54, R22, R77, R42 ;  /* 0x0000004d16367223 */ /* 0x002fe2000000002a */
[----:B------:R-:W-:Y:S02]  /*30f0*/  LEA.HI R15, P1, R11, R4, RZ, 0x1 ;  /* 0x000000040b0f7211 */ /* 0x000fe400078308ff */
[----:B------:R-:W-:Y:S01]  /*3100*/  IADD3.X R55, PT, PT, RZ, R59, RZ, P3, !PT ;  /* 0x0000003bff377210 */ /* 0x000fe20001ffe4ff */
[----:B--2---:R-:W-:Y:S01]  /*3110*/  FFMA R56, R20, R79, R44 ;  /* 0x0000004f14387223 */ /* 0x004fe2000000002c */
[----:B------:R-:W-:Y:S01]  /*3120*/  LEA.HI R53, P3, R0, R53, RZ, 0x1 ;  /* 0x0000003500357211 */ /* 0x000fe200078708ff */
[----:B------:R-:W-:Y:S01]  /*3130*/  FFMA R57, R21, R68, R45 ;  /* 0x0000004415397223 */ /* 0x000fe2000000002d */
[----:B------:R-:W-:Y:S01]  /*3140*/  IADD3.X R50, PT, PT, RZ, R11, RZ, P1, !PT ;  /* 0x0000000bff327210 */ /* 0x000fe20000ffe4ff */
[----:B------:R-:W-:Y:S01]  /*3150*/  FFMA R59, R19, R72, R47 ;  /* 0x00000048133b7223 */ /* 0x000fe2000000002f */
[----:B------:R-:W-:Y:S01]  /*3160*/  LEA.HI R51, P2, R3, R2, RZ, 0x1 ;  /* 0x0000000203337211 */ /* 0x000fe200078508ff */
[----:B------:R-:W-:Y:S01]  /*3170*/  IMAD.SHL.U32 R2, R58, 0x4, RZ ;  /* 0x000000043a027824 */ /* 0x000fe200078e00ff */
[----:B------:R-:W-:Y:S01]  /*3180*/  SHF.L.U64.HI R50, R15, 0x2, R50 ;  /* 0x000000020f327819 */ /* 0x000fe20000010232 */
[----:B------:R-:W-:Y:S01]  /*3190*/  IMAD.X R0, RZ, RZ, R0, P3 ;  /* 0x000000ffff007224 */ /* 0x000fe200018e0600 */
[----:B------:R-:W-:-:S02]  /*31a0*/  IADD3.X R4, PT, PT, RZ, R3, RZ, P2, !PT ;  /* 0x00000003ff047210 */ /* 0x000fc400017fe4ff */
[----:B------:R-:W-:Y:S02]  /*31b0*/  SHF.L.U32 R15, R15, 0x2, RZ ;  /* 0x000000020f0f7819 */ /* 0x000fe400000006ff */
[----:B------:R-:W-:Y:S02]  /*31c0*/  LOP3.LUT R3, R2, 0xfffffff8, RZ, 0xc0, !PT ;  /* 0xfffffff802037812 */ /* 0x000fe400078ec0ff */
[----:B------:R-:W-:Y:S02]  /*31d0*/  SHF.L.U64.HI R4, R51, 0x2, R4 ;  /* 0x0000000233047819 */ /* 0x000fe40000010204 */
[----:B------:R-:W-:Y:S02]  /*31e0*/  SHF.L.U64.HI R0, R53, 0x2, R0 ;  /* 0x0000000235007819 */ /* 0x000fe40000010200 */
[----:B------:R-:W-:Y:S02]  /*31f0*/  LOP3.LUT R15, R15, 0xfffffff8, RZ, 0xc0, !PT ;  /* 0xfffffff80f0f7812 */ /* 0x000fe400078ec0ff */
[----:B------:R-:W-:-:S02]  /*3200*/  SHF.L.U32 R51, R51, 0x2, RZ ;  /* 0x0000000233337819 */ /* 0x000fc400000006ff */
[----:B------:R-:W-:Y:S02]  /*3210*/  SHF.L.U32 R53, R53, 0x2, RZ ;  /* 0x0000000235357819 */ /* 0x000fe400000006ff */
[----:B------:R-:W-:Y:S01]  /*3220*/  SHF.L.U64.HI R52, R58, 0x2, R55 ;  /* 0x000000023a347819 */ /* 0x000fe20000010237 */
[----:B------:R-:W-:Y:S01]  /*3230*/  FFMA R55, R23, R66, R43 ;  /* 0x0000004217377223 */ /* 0x000fe2000000002b */
[-C--:B------:R-:W-:Y:S01]  /*3240*/  IADD3 R2, P1, PT, R3, R6.reuse, RZ ;  /* 0x0000000603027210 */ /* 0x080fe20007f3e0ff */
[----:B------:R-:W-:Y:S01]  /*3250*/  FFMA R58, R18, R81, R46 ;  /* 0x00000051123a7223 */ /* 0x000fe2000000002e */
[----:B------:R-:W-:Y:S01]  /*3260*/  IADD3 R14, P2, PT, R15, R6, RZ ;  /* 0x000000060f0e7210 */ /* 0x000fe20007f5e0ff */
[----:B------:R-:W-:Y:S01]  /*3270*/  FFMA R66, R32, R67, R48 ;  /* 0x0000004320427223 */ /* 0x000fe20000000030 */
[----:B------:R-:W-:Y:S01]  /*3280*/  LOP3.LUT R51, R51, 0xfffffff8, RZ, 0xc0, !PT ;  /* 0xfffffff833337812 */ /* 0x000fe200078ec0ff */
[----:B------:R-:W-:Y:S01]  /*3290*/  IMAD.X R3, R52, 0x1, R7, P1 ;  /* 0x0000000134037824 */ /* 0x000fe200008e0607 */
[----:B------:R-:W-:Y:S01]  /*32a0*/  LOP3.LUT R53, R53, 0xfffffff8, RZ, 0xc0, !PT ;  /* 0xfffffff835357812 */ /* 0x000fe200078ec0ff */
[----:B------:R-:W-:Y:S01]  /*32b0*/  FFMA R67, R33, R8, R49 ;  /* 0x0000000821437223 */ /* 0x000fe20000000031 */
[----:B------:R-:W-:-:S02]  /*32c0*/  IADD3.X R15, PT, PT, R50, R7, RZ, P2, !PT ;  /* 0x00000007320f7210 */ /* 0x000fc400017fe4ff */
[-C--:B------:R-:W-:Y:S01]  /*32d0*/  IADD3 R50, P1, PT, R51, R6.reuse, RZ ;  /* 0x0000000633327210 */ /* 0x080fe20007f3e0ff */
[----:B------:R0:W-:Y:S01]  /*32e0*/  STG.E.64 desc[UR36][R2.64], R54 ;  /* 0x0000003602007986 */ /* 0x0001e2000c101b24 */
[----:B------:R-:W-:Y:S02]  /*32f0*/  IADD3 R52, P2, PT, R53, R6, RZ ;  /* 0x0000000635347210 */ /* 0x000fe40007f5e0ff */
[----:B------:R-:W-:Y:S01]  /*3300*/  IADD3.X R51, PT, PT, R4, R7, RZ, P1, !PT ;  /* 0x0000000704337210 */ /* 0x000fe20000ffe4ff */
[----:B------:R0:W-:Y:S01]  /*3310*/  STG.E.64 desc[UR36][R14.64], R56 ;  /* 0x000000380e007986 */ /* 0x0001e2000c101b24 */
[----:B------:R-:W-:Y:S01]  /*3320*/  ISETP.GE.U32.AND P1, PT, R71, UR40, PT ;  /* 0x0000002847007c0c */ /* 0x000fe2000bf26070 */
[----:B------:R-:W-:Y:S02]  /*3330*/  IMAD.X R53, R0, 0x1, R7, P2 ;  /* 0x0000000100357824 */ /* 0x000fe400010e0607 */
[----:B------:R0:W-:Y:S01]  /*3340*/  STG.E.64 desc[UR36][R50.64], R58 ;  /* 0x0000003a32007986 */ /* 0x0001e2000c101b24 */
[----:B------:R-:W-:-:S03]  /*3350*/  ISETP.GE.AND.EX P1, PT, RZ, UR41, PT, P1 ;  /* 0x00000029ff007c0c */ /* 0x000fc6000bf26310 */
[----:B------:R0:W-:Y:S01]  /*3360*/  STG.E.64 desc[UR36][R52.64], R66 ;  /* 0x0000004234007986 */ /* 0x0001e2000c101b24 */
[----:B------:R-:W-:Y:S09]  /*3370*/  @P0 BRA `(.L_x_5582) ;  /* 0x0000000000300947 */ /* 0x000ff20003800000 */
[----:B------:R-:W-:Y:S01]  /*3380*/  IADD3 R0, P0, PT, R12, 0x200, RZ ;  /* 0x000002000c007810 */ /* 0x000fe20007f1e0ff */
[----:B0-----:R-:W-:Y:S01]  /*3390*/  IMAD.MOV.U32 R15, RZ, RZ, 0x7fc00000 ;  /* 0x7fc00000ff0f7424 */ /* 0x001fe200078e00ff */
        /* <DEDUP_REMOVED lines=10> */
.L_x_5582:
[----:B------:R-:W-:Y:S05]  /*3440*/  BSYNC.RECONVERGENT B0 ;  /* 0x0000000000007941 */ /* 0x000fea0003800200 */
.L_x_5581:
[----:B------:R-:W-:Y:S04]  /*3450*/  BSSY.RECONVERGENT B0, `(.L_x_5583) ;  /* 0x000000e000007945 */ /* 0x000fe80003800200 */
[----:B------:R-:W-:Y:S05]  /*3460*/  @P1 BRA `(.L_x_5584) ;  /* 0x0000000000301947 */ /* 0x000fea0003800000 */
[----:B------:R-:W-:Y:S02]  /*3470*/  IADD3 R0, P0, PT, R12, 0x240, RZ ;  /* 0x000002400c007810 */ /* 0x000fe40007f1e0ff */
[----:B01----:R-:W-:Y:S02]  /*3480*/  MOV R2, 0x7fc00000 ;  /* 0x7fc0000000027802 */ /* 0x003fe40000000f00 */
        /* <DEDUP_REMOVED lines=10> */
.L_x_5584:
[----:B------:R-:W-:Y:S05]  /*3530*/  BSYNC.RECONVERGENT B0 ;  /* 0x0000000000007941 */ /* 0x000fea0003800200 */
.L_x_5583:
[C---:B------:R-:W-:Y:S01]  /*3540*/  IADD3 R61, P0, PT, R9.reuse, R61, RZ ;  /* 0x0000003d093d7210 */ /* 0x040fe20007f1e0ff */
[C---:B------:R-:W-:Y:S01]  /*3550*/  IMAD.WIDE.U32 R64, R9.reuse, UR42, R64 ;  /* 0x0000002a09407c25 */ /* 0x040fe2000f8e0040 */
[----:B------:R-:W-:Y:S02]  /*3560*/  IADD3 R63, P1, PT, RZ, R63, RZ ;  /* 0x0000003fff3f7210 */ /* 0x000fe40007f3e0ff */
[----:B------:R-:W-:Y:S01]  /*3570*/  IADD3.X R10, PT, PT, RZ, R10, RZ, P0, !PT ;  /* 0x0000000aff0a7210 */ /* 0x000fe200007fe4ff */
[----:B------:R-:W-:Y:S01]  /*3580*/  IMAD R65, R9, UR43, R65 ;  /* 0x0000002b09417c24 */ /* 0x000fe2000f8e0241 */
[----:B------:R-:W-:Y:S02]  /*3590*/  ISETP.GE.U32.AND P0, PT, R61, UR44, PT ;  /* 0x0000002c3d007c0c */ /* 0x000fe4000bf06070 */
[----:B------:R-:W-:Y:S02]  /*35a0*/  IADD3.X R62, PT, PT, R9, R62, RZ, P1, !PT ;  /* 0x0000003e093e7210 */ /* 0x000fe40000ffe4ff */
[----:B------:R-:W-:-:S13]  /*35b0*/  ISETP.GE.AND.EX P0, PT, R10, UR45, PT, P0 ;  /* 0x0000002d0a007c0c */ /* 0x000fda000bf06300 */
[----:B------:R-:W-:Y:S05]  /*35c0*/  @!P0 BRA `(.L_x_5585) ;  /* 0xffffffcc00ac8947 */ /* 0x000fea000383ffff */
[----:B------:R-:W-:Y:S05]  /*35d0*/  EXIT ;  /* 0x000000000000794d */ /* 0x000fea0003800000 */
.L_x_5554:
        /* <DEDUP_REMOVED lines=8> */
.L_x_5587:
[----:B------:R-:W-:Y:S05]  /*3660*/  BSYNC B0 ;  /* 0x0000000000007941 */ /* 0x000fea0003800000 */
.L_x_5586:
        /* <DEDUP_REMOVED lines=8> */
.L_x_5588:
[----:B------:R-:W-:Y:S01]  /*36f0*/  MOV R13, R5 ;  /* 0x00000005000d7202 */ /* 0x000fe20000000f00 */
[----:B------:R-:W-:-:S07]  /*3700*/  IMAD.MOV.U32 R6, RZ, RZ, R14 ;  /* 0x000000ffff067224 */ /* 0x000fce00078e000e */
[----:B------:R-:W-:Y:S05]  /*3710*/  WARPSYNC.COLLECTIVE R15, `(.L_x_5589) ;  /* 0x000000000f087348 */ /* 0x000fea0003c00000 */
[----:B------:R0:W1:Y:S02]  /*3720*/  SHFL.DOWN P6, R14, R13, R12, R11 ;  /* 0x0800000c0d0e7389 */ /* 0x00006400000c000b */
[----:B01----:R-:W-:Y:S05]  /*3730*/  ENDCOLLECTIVE ;  /* 0x000000000000791b */ /* 0x003fea0003800000 */
.L_x_5589:
[----:B------:R-:W-:Y:S05]  /*3740*/  BRA `(.L_x_5590) ;  /* 0xffffffe800187947 */ /* 0x000fea000383ffff */
.L_x_5559:
        /* <DEDUP_REMOVED lines=8> */
.L_x_5592:
[----:B------:R-:W-:Y:S05]  /*37d0*/  BSYNC B0 ;  /* 0x0000000000007941 */ /* 0x000fea0003800000 */
.L_x_5591:
        /* <DEDUP_REMOVED lines=8> */
.L_x_5593:
[----:B------:R-:W-:Y:S01]  /*3860*/  IMAD.MOV.U32 R13, RZ, RZ, R5 ;  /* 0x000000ffff0d7224 */ /* 0x000fe200078e0005 */
[----:B------:R-:W-:-:S07]  /*3870*/  MOV R6, R14 ;  /* 0x0000000e00067202 */ /* 0x000fce0000000f00 */
[----:B------:R-:W-:Y:S05]  /*3880*/  WARPSYNC.COLLECTIVE R15, `(.L_x_5594) ;  /* 0x000000000f087348 */ /* 0x000fea0003c00000 */
[----:B------:R0:W1:Y:S02]  /*3890*/  SHFL.DOWN P6, R14, R13, R12, R11 ;  /* 0x0800000c0d0e7389 */ /* 0x00006400000c000b */
[----:B01----:R-:W-:Y:S05]  /*38a0*/  ENDCOLLECTIVE ;  /* 0x000000000000791b */ /* 0x003fea0003800000 */
.L_x_5594:
[----:B------:R-:W-:Y:S05]  /*38b0*/  BRA `(.L_x_5595) ;  /* 0xffffffe8003c7947 */ /* 0x000fea000383ffff */
.L_x_5564:
        /* <DEDUP_REMOVED lines=8> */
.L_x_5597:
[----:B------:R-:W-:Y:S05]  /*3940*/  BSYNC B0 ;  /* 0x0000000000007941 */ /* 0x000fea0003800000 */
.L_x_5596:
        /* <DEDUP_REMOVED lines=8> */
.L_x_5598:
[----:B------:R-:W-:Y:S02]  /*39d0*/  MOV R13, R5 ;  /* 0x00000005000d7202 */ /* 0x000fe40000000f00 */
[----:B------:R-:W-:-:S07]  /*39e0*/  MOV R6, R14 ;  /* 0x0000000e00067202 */ /* 0x000fce0000000f00 */
[----:B------:R-:W-:Y:S05]  /*39f0*/  WARPSYNC.COLLECTIVE R15, `(.L_x_5599) ;  /* 0x000000000f087348 */ /* 0x000fea0003c00000 */
[----:B------:R0:W1:Y:S02]  /*3a00*/  SHFL.DOWN P6, R14, R13, R12, R11 ;  /* 0x0800000c0d0e7389 */ /* 0x00006400000c000b */
[----:B01----:R-:W-:Y:S05]  /*3a10*/  ENDCOLLECTIVE ;  /* 0x000000000000791b */ /* 0x003fea0003800000 */
.L_x_5599:
[----:B------:R-:W-:Y:S05]  /*3a20*/  BRA `(.L_x_5600) ;  /* 0xffffffe800607947 */ /* 0x000fea000383ffff */
.L_x_5569:
        /* <DEDUP_REMOVED lines=8> */
.L_x_5602:
[----:B------:R-:W-:Y:S05]  /*3ab0*/  BSYNC B0 ;  /* 0x0000000000007941 */ /* 0x000fea0003800000 */
.L_x_5601:
        /* <DEDUP_REMOVED lines=8> */
.L_x_5603:
[----:B------:R-:W-:Y:S01]  /*3b40*/  MOV R13, R5 ;  /* 0x00000005000d7202 */ /* 0x000fe20000000f00 */
[----:B------:R-:W-:-:S07]  /*3b50*/  IMAD.MOV.U32 R6, RZ, RZ, R14 ;  /* 0x000000ffff067224 */ /* 0x000fce00078e000e */
[----:B------:R-:W-:Y:S05]  /*3b60*/  WARPSYNC.COLLECTIVE R15, `(.L_x_5604) ;  /* 0x000000000f087348 */ /* 0x000fea0003c00000 */
[----:B------:R0:W1:Y:S02]  /*3b70*/  SHFL.DOWN P6, R14, R13, R12, R11 ;  /* 0x0800000c0d0e7389 */ /* 0x00006400000c000b */
[----:B01----:R-:W-:Y:S05]  /*3b80*/  ENDCOLLECTIVE ;  /* 0x000000000000791b */ /* 0x003fea0003800000 */
.L_x_5604:
[----:B------:R-:W-:Y:S05]  /*3b90*/  BRA `(.L_x_5605) ;  /* 0xffffffe800847947 */ /* 0x000fea000383ffff */
.L_x_5574:
        /* <DEDUP_REMOVED lines=8> */
.L_x_5607:
[----:B------:R-:W-:Y:S05]  /*3c20*/  BSYNC B0 ;  /* 0x0000000000007941 */ /* 0x000fea0003800000 */
.L_x_5606:
        /* <DEDUP_REMOVED lines=8> */
.L_x_5608:
[----:B------:R-:W-:Y:S01]  /*3cb0*/  IMAD.MOV.U32 R13, RZ, RZ, R5 ;  /* 0x000000ffff0d7224 */ /* 0x000fe200078e0005 */
[----:B------:R-:W-:-:S07]  /*3cc0*/  MOV R6, R14 ;  /* 0x0000000e00067202 */ /* 0x000fce0000000f00 */
[----:B------:R-:W-:Y:S05]  /*3cd0*/  WARPSYNC.COLLECTIVE R15, `(.L_x_5609) ;  /* 0x000000000f087348 */ /* 0x000fea0003c00000 */
[----:B------:R0:W1:Y:S02]  /*3ce0*/  SHFL.DOWN P6, R14, R13, R12, R11 ;  /* 0x0800000c0d0e7389 */ /* 0x00006400000c000b */
[----:B01----:R-:W-:Y:S05]  /*3cf0*/  ENDCOLLECTIVE ;  /* 0x000000000000791b */ /* 0x003fea0003800000 */
.L_x_5609:
[----:B------:R-:W-:Y:S05]  /*3d00*/  BRA `(.L_x_5610) ;  /* 0xffffffe800a87947 */ /* 0x000fea000383ffff */
.L_x_5579:
        /* <DEDUP_REMOVED lines=8> */
.L_x_5612:
[----:B------:R-:W-:Y:S05]  /*3d90*/  BSYNC B0 ;  /* 0x0000000000007941 */ /* 0x000fea0003800000 */
.L_x_5611:
        /* <DEDUP_REMOVED lines=8> */
.L_x_5613:
[----:B------:R-:W-:Y:S01]  /*3e20*/  MOV R13, R5 ;  /* 0x00000005000d7202 */ /* 0x000fe20000000f00 */
[----:B------:R-:W-:-:S07]  /*3e30*/  IMAD.MOV.U32 R0, RZ, RZ, R14 ;  /* 0x000000ffff007224 */ /* 0x000fce00078e000e */
[----:B------:R-:W-:Y:S05]  /*3e40*/  WARPSYNC.COLLECTIVE R15, `(.L_x_5614) ;  /* 0x000000000f087348 */ /* 0x000fea0003c00000 */
[----:B------:R0:W1:Y:S02]  /*3e50*/  SHFL.IDX P6, R14, R13, R12, R11 ;  /* 0x0000000c0d0e7389 */ /* 0x00006400000c000b */
[----:B01----:R-:W-:Y:S05]  /*3e60*/  ENDCOLLECTIVE ;  /* 0x000000000000791b */ /* 0x003fea0003800000 */
.L_x_5614:
[----:B------:R-:W-:Y:S05]  /*3e70*/  BRA `(.L_x_5615) ;  /* 0xffffffe800cc7947 */ /* 0x000fea000383ffff */
        .weak           $__internal_57_$__cuda_sm3x_div_rn_noftz_f32_slowpath
        .type           $__internal_57_$__cuda_sm3x_div_rn_noftz_f32_slowpath,@function
        .size           $__internal_57_$__cuda_sm3x_div_rn_noftz_f32_slowpath,(.L_x_7680 - $__internal_57_$__cuda_sm3x_div_rn_noftz_f32_slowpath)
$__internal_57_$__cuda_sm3x_div_rn_noftz_f32_slowpath:
        /* <DEDUP_REMOVED lines=34> */
.L_x_5617:
        /* <DEDUP_REMOVED lines=34> */
[----:B------:R-:W-:Y:S02]  /*42c0*/  FSETP.NEU.FTZ.AND P1, PT, R8, R15, PT ;  /* 0x0000000f0800720b */ /* 0x000fe40003f3d000 */
[----:B------:R-:W-:Y:S02]  /*42d0*/  LOP3.LUT R72, R72, 0x800000, RZ, 0xfc, !PT ;  /* 0x0080000048487812 */ /* 0x000fe400078efcff */
[----:B------:R-:W-:-:S02]  /*42e0*/  IADD3 R15, PT, PT, R73, 0x20, RZ ;  /* 0x00000020490f7810 */ /* 0x000fc40007ffe0ff */
[C---:B------:R-:W-:Y:S02]  /*42f0*/  ISETP.NE.AND P3, PT, R73.reuse, RZ, PT ;  /* 0x000000ff4900720c */ /* 0x040fe40003f65270 */
        /* <DEDUP_REMOVED lines=13> */
.L_x_5624:
[----:B------:R-:W-:-:S04]  /*43d0*/  LOP3.LUT R14, R14, 0x80000000, RZ, 0xc0, !PT ;  /* 0x800000000e0e7812 */ /* 0x000fc800078ec0ff */
[----:B------:R-:W-:Y:S01]  /*43e0*/  LOP3.LUT R14, R14, 0x7f800000, RZ, 0xfc, !PT ;  /* 0x7f8000000e0e7812 */ /* 0x000fe200078efcff */
[----:B------:R-:W-:Y:S06]  /*43f0*/  BRA `(.L_x_5625) ;  /* 0x0000000000047947 */ /* 0x000fec0003800000 */
.L_x_5623:
[----:B------:R-:W-:-:S07]  /*4400*/  IMAD R14, R15, 0x800000, R14 ;  /* 0x008000000f0e7824 */ /* 0x000fce00078e020e */
.L_x_5625:
[----:B------:R-:W-:Y:S05]  /*4410*/  BSYNC B1 ;  /* 0x0000000000017941 */ /* 0x000fea0003800000 */
.L_x_5622:
[----:B------:R-:W-:Y:S05]  /*4420*/  BRA `(.L_x_5626) ;  /* 0x0000000000207947 */ /* 0x000fea0003800000 */
.L_x_5621:
[----:B------:R-:W-:-:S04]  /*4430*/  LOP3.LUT R14, R14, 0x80000000, R8, 0x48, !PT ;  /* 0x800000000e0e7812 */ /* 0x000fc800078e4808 */
[----:B------:R-:W-:Y:S01]  /*4440*/  LOP3.LUT R14, R14, 0x7f800000, RZ, 0xfc, !PT ;  /* 0x7f8000000e0e7812 */ /* 0x000fe200078efcff */
[----:B------:R-:W-:Y:S06]  /*4450*/  BRA `(.L_x_5626) ;  /* 0x0000000000147947 */ /* 0x000fec0003800000 */
.L_x_5620:
[----:B------:R-:W-:Y:S01]  /*4460*/  LOP3.LUT R14, R14, 0x80000000, R8, 0x48, !PT ;  /* 0x800000000e0e7812 */ /* 0x000fe200078e4808 */
[----:B------:R-:W-:Y:S06]  /*4470*/  BRA `(.L_x_5626) ;  /* 0x00000000000c7947 */ /* 0x000fec0003800000 */
.L_x_5619:
[----:B------:R-:W0:Y:S01]  /*4480*/  MUFU.RSQ R14, -QNAN ;  /* 0xffc00000000e7908 */ /* 0x000e220000001400 */
[----:B------:R-:W-:Y:S05]  /*4490*/  BRA `(.L_x_5626) ;  /* 0x0000000000047947 */ /* 0x000fea0003800000 */
.L_x_5618:
[----:B------:R-:W-:-:S07]  /*44a0*/  FADD.FTZ R14, R8, R14 ;  /* 0x0000000e080e7221 */ /* 0x000fce0000010000 */
.L_x_5626:
[----:B------:R-:W-:Y:S05]  /*44b0*/  BSYNC B0 ;  /* 0x0000000000007941 */ /* 0x000fea0003800000 */
.L_x_5616:
[----:B------:R-:W-:Y:S01]  /*44c0*/  HFMA2 R15, -RZ, RZ, 0, 0 ;  /* 0x00000000ff0f7431 */ /* 0x000fe200000001ff */
[----:B0-----:R-:W-:Y:S02]  /*44d0*/  MOV R8, R14 ;  /* 0x0000000e00087202 */ /* 0x001fe40000000f00 */
[----:B------:R-:W-:-:S04]  /*44e0*/  MOV R14, R11 ;  /* 0x0000000b000e7202 */ /* 0x000fc80000000f00 */
[----:B------:R-:W-:Y:S05]  /*44f0*/  RET.REL.NODEC R14 `(_Z17LayerNormWarpImplI10DirectLoadIffE11DirectStoreIffEfLi2ELi20ELi16ELi32ELi1ELb1EEvT_T0_lld) ;  /* 0xffffffb80ec07950 */ /* 0x000fea0003c3ffff */
.L_x_5627:
        /* <DEDUP_REMOVED lines=16> */
.L_x_7680:


//--------------------- .text._Z17LayerNormWarpImplI10DirectLoadIffE11DirectStoreIffEfLi2ELi20ELi20ELi32ELi1ELb0EEvT_T0_lld --------------------------
	.section	.text._Z17LayerNormWarpImplI10DirectLoadIffE11DirectStoreIffEfLi2ELi20ELi20ELi32ELi1ELb0EEvT_T0_lld,"ax",@progbits
	.align	128
        .global         _Z17LayerNormWarpImplI10DirectLoadIffE11DirectStoreIffEfLi2ELi20ELi20ELi32ELi1ELb0EEvT_T0_lld
        .type           _Z17LayerNormWarpImplI10DirectLoadIffE11DirectStoreIffEfLi2ELi20ELi20ELi32ELi1ELb0EEvT_T0_lld,@function
        .size           _Z17LayerNormWarpImplI10DirectLoadIffE11DirectStoreIffEfLi2ELi20ELi20ELi32ELi1ELb0EEvT_T0_lld,(.L_x_7681 - _Z17LayerNormWarpImplI10DirectLoadIffE11DirectStoreIffEfLi2ELi20ELi20ELi32ELi1ELb0EEvT_T0_lld)
        .other          _Z17LayerNormWarpImplI10DirectLoadIffE11DirectStoreIffEfLi2ELi20ELi20ELi32ELi1ELb0EEvT_T0_lld,@"STO_CUDA_ENTRY STV_DEFAULT"
_Z17LayerNormWarpImplI10DirectLoadIffE11DirectStoreIffEfLi2ELi20ELi20ELi32ELi1ELb0EEvT_T0_lld:
.text._Z17LayerNormWarpImplI10DirectLoadIffE11DirectStoreIffEfLi2ELi20ELi20ELi32ELi1ELb0EEvT_T0_lld:
        /* <DEDUP_REMOVED lines=8> */
[----:B------:R-:W-:Y:S01]  /*0080*/  UISETP.GE.AND.EX UP0, UPT, UR5, URZ, UPT, UP0 ;  /* 0x000000ff0500728c */ /* 0x000fe2000bf06300 */
[----:B------:R-:W0:Y:S08]  /*0090*/  LDCU.128 UR40, c[0x0][0x3a0] ;  /* 0x00007400ff2877ac */ /* 0x000e300008000c00 */
        /* <DEDUP_REMOVED lines=17> */
.L_x_5628:
        /* <DEDUP_REMOVED lines=40> */
[C---:B------:R-:W-:Y:S01]  /*0430*/  IMAD R71, R69.reuse, UR5, R0 ;  /* 0x0000000545477c24 */ /* 0x040fe2000f8e0200 */
[----:B------:R-:W-:Y:S01]  /*0440*/  BSSY B0, `(.L_x_5629) ;  /* 0x00002fa000007945 */ /* 0x000fe20003800000 */
[----:B0-----:R-:W-:Y:S01]  /*0450*/  IMAD.WIDE.U32 R2, R69, UR4, R16 ;  /* 0x0000000445027c25 */ /* 0x001fe2000f8e0010 */
[----:B------:R-:W-:-:S02]  /*0460*/  MOV R72, RZ ;  /* 0x000000ff00487202 */ /* 0x000fc40000000f00 */
[----:B------:R-:W-:Y:S01]  /*0470*/  IADD3 R68, P0, PT, R2, 0x140, RZ ;  /* 0x0000014002447810 */ /* 0x000fe20007f1e0ff */
[----:B------:R-:W-:-:S03]  /*0480*/  IMAD.MOV.U32 R70, RZ, RZ, R69 ;  /* 0x000000ffff467224 */ /* 0x000fc600078e0045 */
[----:B------:R-:W-:-:S09]  /*0490*/  IADD3.X R71, PT, PT, R3, R71, RZ, P0, !PT ;  /* 0x0000004703477210 */ /* 0x000fd200007fe4ff */
.L_x_5677:
[C---:B0-----:R-:W-:Y:S02]  /*04a0*/  IADD3 R3, P0, PT, R68.reuse, -0x140, RZ ;  /* 0xfffffec044037810 */ /* 0x041fe40007f1e0ff */
        /* <DEDUP_REMOVED lines=40> */
[----:B-----5:R-:W-:Y:S05]  /*0730*/  CALL.REL.NOINC `($__internal_58_$__cuda_sm3x_div_rn_noftz_f32_slowpath) ;  /* 0x00000034005c7944 */ /* 0x020fea0003c00000 */
[----:B------:R-:W-:-:S07]  /*0740*/  IMAD.MOV.U32 R7, RZ, RZ, R11 ;  /* 0x000000ffff077224 */ /* 0x000fce00078e000b */
.L_x_5631:
[----:B------:R-:W-:Y:S05]  /*0750*/  BSYNC.RECONVERGENT B3 ;  /* 0x0000000000037941 */ /* 0x000fea0003800200 */
.L_x_5630:
        /* <DEDUP_REMOVED lines=31> */
[----:B-----5:R-:W-:Y:S05]  /*0950*/  CALL.REL.NOINC `($__internal_58_$__cuda_sm3x_div_rn_noftz_f32_slowpath) ;  /* 0x0000003000d47944 */ /* 0x020fea0003c00000 */
[----:B------:R-:W-:-:S07]  /*0960*/  MOV R5, R11 ;  /* 0x0000000b00057202 */ /* 0x000fce0000000f00 */
.L_x_5633:
[----:B------:R-:W-:Y:S05]  /*0970*/  BSYNC.RECONVERGENT B3 ;  /* 0x0000000000037941 */ /* 0x000fea0003800200 */
.L_x_5632:
        /* <DEDUP_REMOVED lines=17> */
[----:B-----5:R-:W-:Y:S05]  /*0a90*/  CALL.REL.NOINC `($__internal_58_$__cuda_sm3x_div_rn_noftz_f32_slowpath) ;  /* 0x0000003000847944 */ /* 0x020fea0003c00000 */
[----:B------:R-:W-:-:S07]  /*0aa0*/  IMAD.MOV.U32 R6, RZ, RZ, R11 ;  /* 0x000000ffff067224 */ /* 0x000fce00078e000b */
.L_x_5635:
[----:B------:R-:W-:Y:S05]  /*0ab0*/  BSYNC.RECONVERGENT B3 ;  /* 0x0000000000037941 */ /* 0x000fea0003800200 */
.L_x_5634:
        /* <DEDUP_REMOVED lines=29> */
.L_x_5637:
[----:B------:R-:W-:Y:S05]  /*0c90*/  BSYNC.RECONVERGENT B3 ;  /* 0x0000000000037941 */ /* 0x000fea0003800200 */
.L_x_5636:
        /* <DEDUP_REMOVED lines=31> */
[----:B-----5:R-:W-:Y:S05]  /*0e90*/  CALL.REL.NOINC `($__internal_58_$__cuda_sm3x_div_rn_noftz_f32_slowpath) ;  /* 0x0000002c00847944 */ /* 0x020fea0003c00000 */
[----:B------:R-:W-:-:S07]  /*0ea0*/  MOV R6, R11 ;  /* 0x0000000b00067202 */ /* 0x000fce0000000f00 */
.L_x_5639:
[----:B------:R-:W-:Y:S05]  /*0eb0*/  BSYNC.RECONVERGENT B3 ;  /* 0x0000000000037941 */ /* 0x000fea0003800200 */
.L_x_5638:
        /* <DEDUP_REMOVED lines=19> */
.L_x_5641:
[----:B------:R-:W-:Y:S05]  /*0ff0*/  BSYNC.RECONVERGENT B3 ;  /* 0x0000000000037941 */ /* 0x000fea0003800200 */
.L_x_5640:
        /* <DEDUP_REMOVED lines=27> */
.L_x_5643:
[----:B------:R-:W-:Y:S05]  /*11b0*/  BSYNC.RECONVERGENT B3 ;  /* 0x0000000000037941 */ /* 0x000fea0003800200 */
.L_x_5642:
        /* <DEDUP_REMOVED lines=19> */
.L_x_5645:
[----:B------:R-:W-:Y:S05]  /*12f0*/  BSYNC.RECONVERGENT B3 ;  /* 0x0000000000037941 */ /* 0x000fea0003800200 */
.L_x_5644:
        /* <DEDUP_REMOVED lines=10> */
[----:B------:R-:W-:Y:S02]  /*13a0*/  HFMA2 R8, -RZ, RZ, 1.4033203125, -0.00017845630645751953125 ;  /* 0x3d9d89d9ff087431 */ /* 0x000fe400000001ff */
        /* <DEDUP_REMOVED lines=18> */
.L_x_5647:
[----:B------:R-:W-:Y:S05]  /*14d0*/  BSYNC.RECONVERGENT B3 ;  /* 0x0000000000037941 */ /* 0x000fea0003800200 */
.L_x_5646:
[----:B------:R-:W-:Y:S02]  /*14e0*/  HFMA2 R5, -RZ, RZ, 2.6875, 0 ;  /* 0x41600000ff057431 */ /* 0x000fe400000001ff */
[----:B------:R-:W-:Y:S01]  /*14f0*/  FADD R79, R79, R6 ;  /* 0x000000064f4f7221 */ /* 0x000fe20000000000 */
[----:B------:R-:W-:Y:S01]  /*1500*/  MOV R8, 0x3d924925 ;  /* 0x3d92492500087802 */ /* 0x000fe20000000f00 */
        /* <DEDUP_REMOVED lines=16> */
.L_x_5649:
[----:B------:R-:W-:Y:S05]  /*1610*/  BSYNC.RECONVERGENT B3 ;  /* 0x0000000000037941 */ /* 0x000fea0003800200 */
.L_x_5648:
        /* <DEDUP_REMOVED lines=29> */
.L_x_5651:
[----:B------:R-:W-:Y:S05]  /*17f0*/  BSYNC.RECONVERGENT B3 ;  /* 0x0000000000037941 */ /* 0x000fea0003800200 */
.L_x_5650:
        /* <DEDUP_REMOVED lines=33> */
.L_x_5653:
[----:B------:R-:W-:Y:S05]  /*1a10*/  BSYNC.RECONVERGENT B3 ;  /* 0x0000000000037941 */ /* 0x000fea0003800200 */
.L_x_5652:
        /* <DEDUP_REMOVED lines=19> */
.L_x_5655:
[----:B------:R-:W-:Y:S05]  /*1b50*/  BSYNC.RECONVERGENT B3 ;  /* 0x0000000000037941 */ /* 0x000fea0003800200 */
.L_x_5654:
        /* <DEDUP_REMOVED lines=29> */
.L_x_5657:
[----:B------:R-:W-:Y:S05]  /*1d30*/  BSYNC.RECONVERGENT B3 ;  /* 0x0000000000037941 */ /* 0x000fea0003800200 */
.L_x_5656:
        /* <DEDUP_REMOVED lines=19> */
.L_x_5659:
[----:B------:R-:W-:Y:S05]  /*1e70*/  BSYNC.RECONVERGENT B3 ;  /* 0x0000000000037941 */ /* 0x000fea0003800200 */
.L_x_5658:
        /* <DEDUP_REMOVED lines=9> */
.L_x_5682:
        /* <DEDUP_REMOVED lines=16> */
[----:B-12--5:R-:W-:Y:S05]  /*2010*/  CALL.REL.NOINC `($__internal_58_$__cuda_sm3x_div_rn_noftz_f32_slowpath) ;  /* 0x0000001c00247944 */ /* 0x026fea0003c00000 */
[----:B------:R-:W-:-:S07]  /*2020*/  IMAD.MOV.U32 R13, RZ, RZ, R11 ;  /* 0x000000ffff0d7224 */ /* 0x000fce00078e000b */
.L_x_5662:
[----:B-1----:R-:W-:-:S04]  /*2030*/  FADD R7, R7, -R0 ;  /* 0x8000000007077221 */ /* 0x002fc80000000000 */
[C---:B------:R-:W-:Y:S01]  /*2040*/  FMUL R8, R7.reuse, R7 ;  /* 0x0000000707087220 */ /* 0x040fe20000400000 */
[----:B------:R-:W-:-:S03]  /*2050*/  FFMA R0, R7, R13, R0 ;  /* 0x0000000d07007223 */ /* 0x000fc60000000000 */
[----:B------:R-:W-:-:S04]  /*2060*/  FMUL R11, R8, 20 ;  /* 0x41a00000080b7820 */ /* 0x000fc80000400000 */
[----:B--2---:R-:W-:-:S04]  /*2070*/  FFMA R11, R11, R13, R6 ;  /* 0x0000000d0b0b7223 */ /* 0x004fc80000000006 */
[----:B------:R-:W-:-:S07]  /*2080*/  FADD R4, R4, R11 ;  /* 0x0000000b04047221 */ /* 0x000fce0000000000 */
.L_x_5661:
[----:B------:R-:W-:-:S03]  /*2090*/  UMOV UR4, 0xffffffff ;  /* 0xffffffff00047882 */ /* 0x000fc60000000000 */
[----:B------:R-:W-:Y:S05]  /*20a0*/  BRA.DIV UR4, `(.L_x_5663) ;  /* 0x0000001604347947 */ /* 0x000fea000b800000 */
[----:B-1----:R0:W1:Y:S04]  /*20b0*/  SHFL.DOWN PT, R7, R0, 0x8, 0x1f ;  /* 0x09001f0000077f89 */ /* 0x00206800000e0000 */
[----:B--2---:R0:W2:Y:S04]  /*20c0*/  SHFL.DOWN PT, R6, R4, 0x8, 0x1f ;  /* 0x09001f0004067f89 */ /* 0x0040a800000e0000 */
[----:B------:R0:W3:Y:S02]  /*20d0*/  SHFL.DOWN PT, R14, R5, 0x8, 0x1f ;  /* 0x09001f00050e7f89 */ /* 0x0000e400000e0000 */
.L_x_5687:
        /* <DEDUP_REMOVED lines=14> */
[----:B012--5:R-:W-:Y:S05]  /*21c0*/  CALL.REL.NOINC `($__internal_58_$__cuda_sm3x_div_rn_noftz_f32_slowpath) ;  /* 0x0000001800b87944 */ /* 0x027fea0003c00000 */
.L_x_5665:
[----:B-1----:R-:W-:-:S04]  /*21d0*/  FADD R7, -R0, R7 ;  /* 0x0000000700077221 */ /* 0x002fc80000000100 */
[C---:B------:R-:W-:Y:S01]  /*21e0*/  FMUL R8, R7.reuse, R7 ;  /* 0x0000000707087220 */ /* 0x040fe20000400000 */
[----:B0-----:R-:W-:-:S03]  /*21f0*/  FFMA R0, R7, R11, R0 ;  /* 0x0000000b07007223 */ /* 0x001fc60000000000 */
[----:B------:R-:W-:-:S04]  /*2200*/  FMUL R5, R5, R8 ;  /* 0x0000000805057220 */ /* 0x000fc80000400000 */
[----:B--2---:R-:W-:Y:S01]  /*2210*/  FFMA R13, R5, R11, R6 ;  /* 0x0000000b050d7223 */ /* 0x004fe20000000006 */
[----:B------:R-:W-:-:S03]  /*2220*/  IMAD.MOV.U32 R5, RZ, RZ, R83 ;  /* 0x000000ffff057224 */ /* 0x000fc600078e0053 */
[----:B------:R-:W-:-:S07]  /*2230*/  FADD R4, R4, R13 ;  /* 0x0000000d04047221 */ /* 0x000fce0000000000 */
.L_x_5664:
[----:B------:R-:W-:-:S03]  /*2240*/  UMOV UR4, 0xffffffff ;  /* 0xffffffff00047882 */ /* 0x000fc60000000000 */
[----:B------:R-:W-:Y:S05]  /*2250*/  BRA.DIV UR4, `(.L_x_5666) ;  /* 0x0000001604247947 */ /* 0x000fea000b800000 */
[----:B-1----:R1:W3:Y:S04]  /*2260*/  SHFL.DOWN PT, R7, R0, 0x4, 0x1f ;  /* 0x08801f0000077f89 */ /* 0x0022e800000e0000 */
[----:B--2---:R1:W2:Y:S04]  /*2270*/  SHFL.DOWN PT, R6, R4, 0x4, 0x1f ;  /* 0x08801f0004067f89 */ /* 0x0042a800000e0000 */
[----:B------:R1:W4:Y:S02]  /*2280*/  SHFL.DOWN PT, R14, R5, 0x4, 0x1f ;  /* 0x08801f00050e7f89 */ /* 0x00032400000e0000 */
.L_x_5692:
        /* <DEDUP_REMOVED lines=14> */
[----:B-123-5:R-:W-:Y:S05]  /*2370*/  CALL.REL.NOINC `($__internal_58_$__cuda_sm3x_div_rn_noftz_f32_slowpath) ;  /* 0x00000018004c7944 */ /* 0x02efea0003c00000 */
.L_x_5668:
[----:B---3--:R-:W-:-:S04]  /*2380*/  FADD R7, -R0, R7 ;  /* 0x0000000700077221 */ /* 0x008fc80000000100 */
[C---:B------:R-:W-:Y:S01]  /*2390*/  FMUL R8, R7.reuse, R7 ;  /* 0x0000000707087220 */ /* 0x040fe20000400000 */
[----:B-1----:R-:W-:-:S03]  /*23a0*/  FFMA R0, R7, R11, R0 ;  /* 0x0000000b07007223 */ /* 0x002fc60000000000 */
[----:B------:R-:W-:-:S04]  /*23b0*/  FMUL R5, R5, R8 ;  /* 0x0000000805057220 */ /* 0x000fc80000400000 */
[----:B--2---:R-:W-:Y:S01]  /*23c0*/  FFMA R13, R5, R11, R6 ;  /* 0x0000000b050d7223 */ /* 0x004fe20000000006 */
[----:B------:R-:W-:-:S03]  /*23d0*/  IMAD.MOV.U32 R5, RZ, RZ, R83 ;  /* 0x000000ffff057224 */ /* 0x000fc600078e0053 */
[----:B------:R-:W-:-:S07]  /*23e0*/  FADD R4, R4, R13 ;  /* 0x0000000d04047221 */ /* 0x000fce0000000000 */
.L_x_5667:
[----:B------:R-:W-:-:S03]  /*23f0*/  UMOV UR4, 0xffffffff ;  /* 0xffffffff00047882 */ /* 0x000fc60000000000 */
[----:B------:R-:W-:Y:S05]  /*2400*/  BRA.DIV UR4, `(.L_x_5669) ;  /* 0x0000001604147947 */ /* 0x000fea000b800000 */
[----:B---3--:R3:W4:Y:S04]  /*2410*/  SHFL.DOWN PT, R7, R0, 0x2, 0x1f ;  /* 0x08401f0000077f89 */ /* 0x00872800000e0000 */
[----:B--2---:R3:W2:Y:S04]  /*2420*/  SHFL.DOWN PT, R6, R4, 0x2, 0x1f ;  /* 0x08401f0004067f89 */ /* 0x0046a800000e0000 */
[----:B------:R3:W0:Y:S02]  /*2430*/  SHFL.DOWN PT, R14, R5, 0x2, 0x1f ;  /* 0x08401f00050e7f89 */ /* 0x00062400000e0000 */
.L_x_5697:
        /* <DEDUP_REMOVED lines=14> */
[----:B--2345:R-:W-:Y:S05]  /*2520*/  CALL.REL.NOINC `($__internal_58_$__cuda_sm3x_div_rn_noftz_f32_slowpath) ;  /* 0x0000001400e07944 */ /* 0x03cfea0003c00000 */
.L_x_5671:
[----:B----4-:R-:W-:-:S04]  /*2530*/  FADD R7, -R0, R7 ;  /* 0x0000000700077221 */ /* 0x010fc80000000100 */
[C---:B------:R-:W-:Y:S01]  /*2540*/  FMUL R8, R7.reuse, R7 ;  /* 0x0000000707087220 */ /* 0x040fe20000400000 */
[----:B---3--:R-:W-:-:S03]  /*2550*/  FFMA R0, R7, R11, R0 ;  /* 0x0000000b07007223 */ /* 0x008fc60000000000 */
[----:B------:R-:W-:-:S04]  /*2560*/  FMUL R5, R5, R8 ;  /* 0x0000000805057220 */ /* 0x000fc80000400000 */
[----:B--2---:R-:W-:Y:S01]  /*2570*/  FFMA R13, R5, R11, R6 ;  /* 0x0000000b050d7223 */ /* 0x004fe20000000006 */
[----:B------:R-:W-:-:S03]  /*2580*/  IMAD.MOV.U32 R5, RZ, RZ, R83 ;  /* 0x000000ffff057224 */ /* 0x000fc600078e0053 */
[----:B------:R-:W-:-:S07]  /*2590*/  FADD R4, R4, R13 ;  /* 0x0000000d04047221 */ /* 0x000fce0000000000 */
.L_x_5670:
[----:B------:R-:W-:-:S03]  /*25a0*/  UMOV UR4, 0xffffffff ;  /* 0xffffffff00047882 */ /* 0x000fc60000000000 */
[----:B------:R-:W-:Y:S05]  /*25b0*/  BRA.DIV UR4, `(.L_x_5672) ;  /* 0x0000001604047947 */ /* 0x000fea000b800000 */
[----:B----4-:R0:W4:Y:S04]  /*25c0*/  SHFL.DOWN PT, R7, R0, 0x1, 0x1f ;  /* 0x08201f0000077f89 */ /* 0x01012800000e0000 */
[----:B--2---:R0:W2:Y:S04]  /*25d0*/  SHFL.DOWN PT, R6, R4, 0x1, 0x1f ;  /* 0x08201f0004067f89 */ /* 0x0040a800000e0000 */
[----:B------:R0:W0:Y:S02]  /*25e0*/  SHFL.DOWN PT, R14, R5, 0x1, 0x1f ;  /* 0x08201f00050e7f89 */ /* 0x00002400000e0000 */
.L_x_5702:
        /* <DEDUP_REMOVED lines=15> */
.L_x_5674:
[----:B----4-:R-:W-:-:S04]  /*26e0*/  FADD R7, -R0, R7 ;  /* 0x0000000700077221 */ /* 0x010fc80000000100 */
[C---:B------:R-:W-:Y:S01]  /*26f0*/  FMUL R8, R7.reuse, R7 ;  /* 0x0000000707087220 */ /* 0x040fe20000400000 */
[----:B---3--:R-:W-:-:S03]  /*2700*/  FFMA R0, R7, R11, R0 ;  /* 0x0000000b07007223 */ /* 0x008fc60000000000 */
[----:B------:R-:W-:-:S04]  /*2710*/  FMUL R5, R5, R8 ;  /* 0x0000000805057220 */ /* 0x000fc80000400000 */
[----:B--2---:R-:W-:Y:S01]  /*2720*/  FFMA R13, R5, R11, R6 ;  /* 0x0000000b050d7223 */ /* 0x004fe20000000006 */
[----:B------:R-:W-:-:S03]  /*2730*/  IMAD.MOV.U32 R5, RZ, RZ, R83 ;  /* 0x000000ffff057224 */ /* 0x000fc600078e0053 */
[----:B------:R-:W-:-:S07]  /*2740*/  FADD R4, R4, R13 ;  /* 0x0000000d04047221 */ /* 0x000fce0000000000 */
.L_x_5673:
[----:B------:R-:W-:-:S03]  /*2750*/  UMOV UR4, 0xffffffff ;  /* 0xffffffff00047882 */ /* 0x000fc60000000000 */
[----:B------:R-:W-:Y:S05]  /*2760*/  BRA.DIV UR4, `(.L_x_5675) ;  /* 0x0000001204f47947 */ /* 0x000fea000b800000 */
[----:B-1-3--:R-:W0:Y:S04]  /*2770*/  SHFL.IDX PT, R0, R0, RZ, 0x1f ;  /* 0x00001fff00007589 */ /* 0x00ae2800000e0000 */
[----:B------:R-:W1:Y:S04]  /*2780*/  SHFL.IDX PT, R4, R4, RZ, 0x1f ;  /* 0x00001fff04047589 */ /* 0x000e6800000e0000 */
[----:B------:R3:W0:Y:S02]  /*2790*/  SHFL.IDX PT, R14, R5, RZ, 0x1f ;  /* 0x00001fff050e7589 */ /* 0x00062400000e0000 */
.L_x_5707:
        /* <DEDUP_REMOVED lines=10> */
[----:B-----5:R-:W-:Y:S05]  /*2840*/  CALL.REL.NOINC `($__internal_58_$__cuda_sm3x_div_rn_noftz_f32_slowpath) ;  /* 0x0000001400187944 */ /* 0x020fea0003c00000 */
[----:B------:R-:W-:-:S07]  /*2850*/  MOV R5, R11 ;  /* 0x0000000b00057202 */ /* 0x000fce0000000f00 */
.L_x_5676:
[----:B------:R-:W0:Y:S01]  /*2860*/  F2F.F32.F64 R4, UR36 ;  /* 0x0000002400047d10 */ /* 0x000e220008301000 */
[----:B------:R-:W-:Y:S01]  /*2870*/  FMNMX R5, RZ, R5, !PT ;  /* 0x00000005ff057209 */ /* 0x000fe20007800000 */
[--C-:B------:R-:W-:Y:S01]  /*2880*/  FADD R7, R3, -R0.reuse ;  /* 0x8000000003077221 */ /* 0x100fe20000000000 */
[----:B------:R-:W-:Y:S02]  /*2890*/  HFMA2 R3, -RZ, RZ, 0, 0 ;  /* 0x00000000ff037431 */ /* 0x000fe400000001ff */
        /* <DEDUP_REMOVED lines=12> */
[----:B------:R-:W-:Y:S01]  /*2960*/  FADD R5, R2, -R0 ;  /* 0x8000000002057221 */ /* 0x000fe20000000000 */
[----:B------:R-:W-:Y:S01]  /*2970*/  SHF.R.S32.HI R2, RZ, 0x1f, R70 ;  /* 0x0000001fff027819 */ /* 0x000fe20000011446 */
[--C-:B------:R-:W-:Y:S01]  /*2980*/  FADD R91, R74, -R0.reuse ;  /* 0x800000004a5b7221 */ /* 0x100fe20000000000 */
[--C-:B------:R-:W-:Y:S01]  /*2990*/  FADD R75, R75, -R0.reuse ;  /* 0x800000004b4b7221 */ /* 0x100fe20000000000 */
[----:B------:R-:W-:Y:S01]  /*29a0*/  FSETP.GEU.AND P0, PT, |R4|, 1.175494350822287508e-38, PT ;  /* 0x008000000400780b */ /* 0x000fe20003f0e200 */
[----:B------:R-:W-:Y:S01]  /*29b0*/  FADD R93, R76, -R0 ;  /* 0x800000004c5d7221 */ /* 0x000fe20000000000 */
[----:B------:R-:W-:-:S02]  /*29c0*/  IMAD R11, R2, UR42, RZ ;  /* 0x0000002a020b7c24 */ /* 0x000fc4000f8e02ff */
[----:B------:R-:W-:Y:S01]  /*29d0*/  FADD R77, R77, -R0 ;  /* 0x800000004d4d7221 */ /* 0x000fe20000000000 */
[----:B------:R-:W-:Y:S02]  /*29e0*/  IMAD.MOV.U32 R2, RZ, RZ, R16 ;  /* 0x000000ffff027224 */ /* 0x000fe400078e0010 */
[--C-:B------:R-:W-:Y:S01]  /*29f0*/  FADD R79, R79, -R0.reuse ;  /* 0x800000004f4f7221 */ /* 0x100fe20000000000 */
[----:B------:R-:W-:Y:S02]  /*2a00*/  IMAD R11, R70, UR43, R11 ;  /* 0x0000002b460b7c24 */ /* 0x000fe4000f8e020b */
[----:B------:R-:W-:Y:S01]  /*2a10*/  FADD R95, R80, -R0 ;  /* 0x80000000505f7221 */ /* 0x000fe20000000000 */
[----:B------:R-:W-:-:S04]  /*2a20*/  IMAD.WIDE.U32 R2, R70, UR42, R2 ;  /* 0x0000002a46027c25 */ /* 0x000fc8000f8e0002 */
[----:B------:R-:W-:Y:S01]  /*2a30*/  @!P0 FMUL R4, R4, 16777216 ;  /* 0x4b80000004048820 */ /* 0x000fe20000400000 */
[----:B------:R-:W-:Y:S02]  /*2a40*/  IADD3 R18, P1, PT, R2, 0x40, RZ ;  /* 0x0000004002127810 */ /* 0x000fe40007f3e0ff */
[----:B------:R-:W-:Y:S01]  /*2a50*/  IADD3 R11, PT, PT, R3, R11, RZ ;  /* 0x0000000b030b7210 */ /* 0x000fe20007ffe0ff */
[----:B------:R-:W0:Y:S01]  /*2a60*/  MUFU.RSQ R12, R4 ;  /* 0x00000004000c7308 */ /* 0x000e220000001400 */
[----:B------:R-:W-:-:S03]  /*2a70*/  FADD R3, R78, -R0 ;  /* 0x800000004e037221 */ /* 0x000fc60000000000 */
[----:B------:R-:W-:Y:S01]  /*2a80*/  IMAD.X R97, RZ, RZ, R11, P1 ;  /* 0x000000ffff617224 */ /* 0x000fe200008e060b */
[----:B------:R-:W-:-:S04]  /*2a90*/  LEA.HI R14, P1, R11, R2, RZ, 0x1 ;  /* 0x000000020b0e7211 */ /* 0x000fc800078308ff */
[----:B------:R-:W-:Y:S01]  /*2aa0*/  IADD3.X R99, PT, PT, RZ, R11, RZ, P1, !PT ;  /* 0x0000000bff637210 */ /* 0x000fe20000ffe4ff */
[----:B0-----:R-:W-:Y:S01]  /*2ab0*/  @!P0 FMUL R12, R12, 4096 ;  /* 0x458000000c0c8820 */ /* 0x001fe20000400000 */
[----:B------:R-:W-:-:S03]  /*2ac0*/  LEA.HI R18, P0, R97, R18, RZ, 0x1 ;  /* 0x0000001261127211 */ /* 0x000fc600078108ff */
[----:B------:R-:W-:Y:S01]  /*2ad0*/  FMUL R0, R12, R81 ;  /* 0x000000510c007220 */ /* 0x000fe20000400000 */
[----:B------:R-:W-:Y:S01]  /*2ae0*/  IADD3 R81, P5, PT, R2, 0x80, RZ ;  /* 0x0000008002517810 */ /* 0x000fe20007fbe0ff */
[----:B------:R-:W-:Y:S01]  /*2af0*/  FMUL R66, R12, R19 ;  /* 0x000000130c427220 */ /* 0x000fe20000400000 */
[C---:B------:R-:W-:Y:S01]  /*2b00*/  SHF.L.U64.HI R19, R14.reuse, 0x2, R99 ;  /* 0x000000020e137819 */ /* 0x040fe20000010263 */
[----:B------:R-:W-:Y:S01]  /*2b10*/  IMAD.SHL.U32 R14, R14, 0x4, RZ ;  /* 0x000000040e0e7824 */ /* 0x000fe200078e00ff */
[----:B------:R-:W-:Y:S01]  /*2b20*/  IADD3.X R84, PT, PT, RZ, R11, RZ, P5, !PT ;  /* 0x0000000bff547210 */ /* 0x000fe20002ffe4ff */
[----:B------:R-:W-:Y:S01]  /*2b30*/  FMUL R4, R12, R79 ;  /* 0x0000004f0c047220 */ /* 0x000fe20000400000 */
[----:B------:R-:W-:Y:S01]  /*2b40*/  IADD3 R79, P1, PT, R2, 0xc0, RZ ;  /* 0x000000c0024f7810 */ /* 0x000fe20007f3e0ff */
[----:B------:R-:W-:Y:S01]  /*2b50*/  FMUL R64, R12, R15 ;  /* 0x0000000f0c407220 */ /* 0x000fe20000400000 */
[----:B------:R-:W-:Y:S01]  /*2b60*/  LEA.HI R81, P5, R84, R81, RZ, 0x1 ;  /* 0x0000005154517211 */ /* 0x000fe200078b08ff */
[----:B------:R-:W-:Y:S01]  /*2b70*/  FMUL R62, R12, R7 ;  /* 0x000000070c3e7220 */ /* 0x000fe20000400000 */
[----:B------:R-:W-:Y:S01]  /*2b80*/  LOP3.LUT R14, R14, 0xfffffff8, RZ, 0xc0, !PT ;  /* 0xfffffff80e0e7812 */ /* 0x000fe200078ec0ff */
[----:B------:R-:W-:Y:S01]  /*2b90*/  FMUL R21, R12, R5 ;  /* 0x000000050c157220 */ /* 0x000fe20000400000 */
[----:B------:R-:W-:Y:S01]  /*2ba0*/  IADD3.X R15, PT, PT, RZ, R97, RZ, P0, !PT ;  /* 0x00000061ff0f7210 */ /* 0x000fe200007fe4ff */
[----:B------:R-:W-:-:S02]  /*2bb0*/  IMAD.X R84, RZ, RZ, R84, P5 ;  /* 0x000000ffff547224 */ /* 0x000fc400028e0654 */
[C---:B------:R-:W-:Y:S01]  /*2bc0*/  FMUL R63, R12.reuse, R13 ;  /* 0x0000000d0c3f7220 */ /* 0x040fe20000400000 */
[C---:B------:R-:W-:Y:S01]  /*2bd0*/  FMUL R7, R12.reuse, R3 ;  /* 0x000000030c077220 */ /* 0x040fe20000400000 */
[----:B------:R-:W-:Y:S01]  /*2be0*/  IADD3.X R82, PT, PT, RZ, R11, RZ, P1, !PT ;  /* 0x0000000bff527210 */ /* 0x000fe20000ffe4ff */
        /* <DEDUP_REMOVED lines=12> */
[----:B------:R-:W-:Y:S01]  /*2cb0*/  IADD3 R14, P4, PT, R14, UR40, RZ ;  /* 0x000000280e0e7c10 */ /* 0x000fe2000ff9e0ff */
[----:B-----5:R-:W-:Y:S01]  /*2cc0*/  FFMA R20, R60, R21, R40 ;  /* 0x000000153c147223 */ /* 0x020fe20000000028 */
[----:B------:R-:W-:Y:S01]  /*2cd0*/  SHF.L.U64.HI R12, R18, 0x2, R15 ;  /* 0x00000002120c7819 */ /* 0x000fe2000001020f */
[----:B------:R-:W-:Y:S01]  /*2ce0*/  FFMA R21, R61, R62, R41 ;  /* 0x0000003e3d157223 */ /* 0x000fe20000000029 */
[----:B------:R-:W-:Y:S01]  /*2cf0*/  SHF.L.U64.HI R84, R81, 0x2, R84 ;  /* 0x0000000251547819 */ /* 0x000fe20000010254 */
[----:B------:R-:W-:Y:S01]  /*2d00*/  FFMA R62, R58, R63, R38 ;  /* 0x0000003f3a3e7223 */ /* 0x000fe20000000026 */
[----:B------:R-:W-:Y:S01]  /*2d10*/  SHF.L.U32 R18, R18, 0x2, RZ ;  /* 0x0000000212127819 */ /* 0x000fe200000006ff */
[----:B------:R-:W-:Y:S01]  /*2d20*/  FFMA R63, R59, R64, R39 ;  /* 0x000000403b3f7223 */ /* 0x000fe20000000027 */
[----:B------:R-:W-:-:S02]  /*2d30*/  SHF.L.U32 R81, R81, 0x2, RZ ;  /* 0x0000000251517819 */ /* 0x000fc400000006ff */
[----:B------:R-:W-:Y:S02]  /*2d40*/  IADD3 R67, P0, PT, R2, 0x100, RZ ;  /* 0x0000010002437810 */ /* 0x000fe40007f1e0ff */
[----:B------:R-:W-:Y:S02]  /*2d50*/  LEA.HI R79, P5, R82, R79, RZ, 0x1 ;  /* 0x0000004f524f7211 */ /* 0x000fe400078b08ff */
[----:B------:R-:W-:Y:S01]  /*2d60*/  IADD3.X R15, PT, PT, R19, UR41, RZ, P4, !PT ;  /* 0x00000029130f7c10 */ /* 0x000fe2000a7fe4ff */
[----:B------:R-:W-:Y:S01]  /*2d70*/  IMAD.X R80, RZ, RZ, R11, P0 ;  /* 0x000000ffff507224 */ /* 0x000fe200000e060b */
[----:B------:R-:W-:Y:S02]  /*2d80*/  IADD3 R65, P3, PT, R2, 0x140, RZ ;  /* 0x0000014002417810 */ /* 0x000fe40007f7e0ff */
[----:B------:R-:W-:Y:S01]  /*2d90*/  LOP3.LUT R18, R18, 0xfffffff8, RZ, 0xc0, !PT ;  /* 0xfffffff812127812 */ /* 0x000fe200078ec0ff */
[----:B------:R0:W-:Y:S01]  /*2da0*/  STG.E.64 desc[UR38][R14.64], R20 ;  /* 0x000000140e007986 */ /* 0x0001e2000c101b26 */
[----:B------:R-:W-:-:S02]  /*2db0*/  LOP3.LUT R81, R81, 0xfffffff8, RZ, 0xc0, !PT ;  /* 0xfffffff851517812 */ /* 0x000fc400078ec0ff */
[----:B------:R-:W-:Y:S02]  /*2dc0*/  IADD3.X R64, PT, PT, RZ, R82, RZ, P5, !PT ;  /* 0x00000052ff407210 */ /* 0x000fe40002ffe4ff */
[----:B------:R-:W-:Y:S02]  /*2dd0*/  IADD3 R18, P6, PT, R18, UR40, RZ ;  /* 0x0000002812127c10 */ /* 0x000fe4000ffde0ff */
[----:B------:R-:W-:Y:S02]  /*2de0*/  LEA.HI R67, P5, R80, R67, RZ, 0x1 ;  /* 0x0000004350437211 */ /* 0x000fe400078b08ff */
[----:B------:R-:W-:Y:S02]  /*2df0*/  IADD3.X R19, PT, PT, R12, UR41, RZ, P6, !PT ;  /* 0x000000290c137c10 */ /* 0x000fe4000b7fe4ff */
[----:B------:R-:W-:Y:S02]  /*2e00*/  IADD3.X R80, PT, PT, RZ, R80, RZ, P5, !PT ;  /* 0x00000050ff507210 */ /* 0x000fe40002ffe4ff */
[----:B------:R-:W-:Y:S01]  /*2e10*/  IADD3 R77, P2, PT, R2, 0x180, RZ ;  /* 0x00000180024d7810 */ /* 0x000fe20007f5e0ff */
[----:B0-----:R-:W-:Y:S01]  /*2e20*/  FFMA R21, R57, R66, R37 ;  /* 0x0000004239157223 */ /* 0x001fe20000000025 */
[----:B------:R-:W-:Y:S01]  /*2e30*/  IADD3 R14, P0, PT, R81, UR40, RZ ;  /* 0x00000028510e7c10 */ /* 0x000fe2000ff1e0ff */
[----:B------:R-:W-:Y:S01]  /*2e40*/  IMAD.X R66, RZ, RZ, R11, P3 ;  /* 0x000000ffff427224 */ /* 0x000fe200018e060b */
[C---:B------:R-:W-:Y:S01]  /*2e50*/  SHF.L.U64.HI R81, R79.reuse, 0x2, R64 ;  /* 0x000000024f517819 */ /* 0x040fe20000010240 */
[----:B------:R-:W-:Y:S01]  /*2e60*/  FFMA R20, R56, R73, R36 ;  /* 0x0000004938147223 */ /* 0x000fe20000000024 */
[----:B------:R-:W-:Y:S01]  /*2e70*/  SHF.L.U32 R79, R79, 0x2, RZ ;  /* 0x000000024f4f7819 */ /* 0x000fe200000006ff */
[----:B------:R0:W-:Y:S01]  /*2e80*/  STG.E.64 desc[UR38][R18.64], R62 ;  /* 0x0000003e12007986 */ /* 0x0001e2000c101b26 */
[----:B------:R-:W-:-:S02]  /*2e90*/  IADD3.X R15, PT, PT, R84, UR41, RZ, P0, !PT ;  /* 0x00000029540f7c10 */ /* 0x000fc400087fe4ff */
[----:B------:R-:W-:Y:S02]  /*2ea0*/  LOP3.LUT R79, R79, 0xfffffff8, RZ, 0xc0, !PT ;  /* 0xfffffff84f4f7812 */ /* 0x000fe400078ec0ff */
[----:B------:R-:W-:Y:S01]  /*2eb0*/  LEA.HI R64, P3, R66, R65, RZ, 0x1 ;  /* 0x0000004142407211 */ /* 0x000fe200078708ff */
[----:B------:R1:W-:Y:S01]  /*2ec0*/  STG.E.64 desc[UR38][R14.64], R20 ;  /* 0x000000140e007986 */ /* 0x0003e2000c101b26 */
[C---:B------:R-:W-:Y:S02]  /*2ed0*/  SHF.L.U32 R65, R67.reuse, 0x2, RZ ;  /* 0x0000000243417819 */ /* 0x040fe400000006ff */
[----:B------:R-:W-:Y:S01]  /*2ee0*/  SHF.L.U64.HI R73, R67, 0x2, R80 ;  /* 0x0000000243497819 */ /* 0x000fe20000010250 */
[----:B------:R-:W-:Y:S01]  /*2ef0*/  IMAD.X R67, RZ, RZ, R66, P3 ;  /* 0x000000ffff437224 */ /* 0x000fe200018e0642 */
[----:B------:R-:W-:Y:S01]  /*2f00*/  IADD3.X R80, PT, PT, RZ, R11, RZ, P2, !PT ;  /* 0x0000000bff507210 */ /* 0x000fe200017fe4ff */
[----:B------:R-:W-:Y:S01]  /*2f10*/  FFMA R66, R50, R89, R30 ;  /* 0x0000005932427223 */ /* 0x000fe2000000001e */
[----:B------:R-:W-:Y:S01]  /*2f20*/  IADD3 R75, P4, PT, R2, 0x1c0, RZ ;  /* 0x000001c0024b7810 */ /* 0x000fe20007f9e0ff */
[----:B0-----:R-:W-:Y:S01]  /*2f30*/  FFMA R62, R54, R83, R34 ;  /* 0x00000053363e7223 */ /* 0x001fe20000000022 */
[----:B------:R-:W-:Y:S01]  /*2f40*/  IADD3 R18, P0, PT, R79, UR40, RZ ;  /* 0x000000284f127c10 */ /* 0x000fe2000ff1e0ff */
[----:B------:R-:W-:Y:S01]  /*2f50*/  FFMA R63, R55, R74, R35 ;  /* 0x0000004a373f7223 */ /* 0x000fe20000000023 */
[----:B------:R-:W-:Y:S01]  /*2f60*/  SHF.L.U64.HI R67, R64, 0x2, R67 ;  /* 0x0000000240437819 */ /* 0x000fe20000010243 */
[----:B------:R-:W-:Y:S01]  /*2f70*/  IMAD.X R74, RZ, RZ, R11, P4 ;  /* 0x000000ffff4a7224 */ /* 0x000fe200020e060b */
[----:B------:R-:W-:-:S02]  /*2f80*/  IADD3.X R19, PT, PT, R81, UR41, RZ, P0, !PT ;  /* 0x0000002951137c10 */ /* 0x000fc400087fe4ff */
[----:B-1----:R-:W-:Y:S01]  /*2f90*/  LOP3.LUT R14, R65, 0xfffffff8, RZ, 0xc0, !PT ;  /* 0xfffffff8410e7812 */ /* 0x002fe200078ec0ff */
[----:B------:R-:W-:Y:S01]  /*2fa0*/  FFMA R65, R53, R76, R33 ;  /* 0x0000004c35417223 */ /* 0x000fe20000000021 */
[----:B------:R-:W-:Y:S01]  /*2fb0*/  SHF.L.U32 R64, R64, 0x2, RZ ;  /* 0x0000000240407819 */ /* 0x000fe200000006ff */
[----:B------:R0:W-:Y:S01]  /*2fc0*/  STG.E.64 desc[UR38][R18.64], R62 ;  /* 0x0000003e12007986 */ /* 0x0001e2000c101b26 */
[----:B------:R-:W-:Y:S02]  /*2fd0*/  IADD3 R14, P0, PT, R14, UR40, RZ ;  /* 0x000000280e0e7c10 */ /* 0x000fe4000ff1e0ff */
[----:B------:R-:W-:Y:S02]  /*2fe0*/  IADD3 R12, P6, PT, R2, 0x200, RZ ;  /* 0x00000200020c7810 */ /* 0x000fe40007fde0ff */
[----:B------:R-:W-:Y:S02]  /*2ff0*/  IADD3.X R15, PT, PT, R73, UR41, RZ, P0, !PT ;  /* 0x00000029490f7c10 */ /* 0x000fe400087fe4ff */
[----:B------:R-:W-:-:S02]  /*3000*/  LEA.HI R73, P0, R80, R77, RZ, 0x1 ;  /* 0x0000004d50497211 */ /* 0x000fc400078108ff */
[----:B------:R-:W-:Y:S02]  /*3010*/  IADD3 R2, P1, PT, R2, 0x240, RZ ;  /* 0x0000024002027810 */ /* 0x000fe40007f3e0ff */
[----:B------:R-:W-:Y:S01]  /*3020*/  LOP3.LUT R20, R64, 0xfffffff8, RZ, 0xc0, !PT ;  /* 0xfffffff840147812 */ /* 0x000fe200078ec0ff */
[----:B------:R-:W-:Y:S01]  /*3030*/  FFMA R64, R52, R87, R32 ;  /* 0x0000005734407223 */ /* 0x000fe20000000020 */
[----:B0-----:R-:W-:Y:S02]  /*3040*/  IADD3.X R18, PT, PT, RZ, R80, RZ, P0, !PT ;  /* 0x00000050ff127210 */ /* 0x001fe400007fe4ff */
[----:B------:R-:W-:Y:S01]  /*3050*/  IADD3.X R19, PT, PT, RZ, R11, RZ, P6, !PT ;  /* 0x0000000bff137210 */ /* 0x000fe200037fe4ff */
[----:B------:R-:W-:Y:S01]  /*3060*/  IMAD.X R11, RZ, RZ, R11, P1 ;  /* 0x000000ffff0b7224 */ /* 0x000fe200008e060b */
[----:B------:R-:W-:Y:S01]  /*3070*/  IADD3 R20, P2, PT, R20, UR40, RZ ;  /* 0x0000002814147c10 */ /* 0x000fe2000ff5e0ff */
[----:B------:R0:W-:Y:S01]  /*3080*/  STG.E.64 desc[UR38][R14.64], R64 ;  /* 0x000000400e007986 */ /* 0x0001e2000c101b26 */
[----:B------:R-:W-:-:S02]  /*3090*/  LEA.HI R62, P0, R74, R75, RZ, 0x1 ;  /* 0x0000004b4a3e7211 */ /* 0x000fc400078108ff */
[----:B------:R-:W-:Y:S02]  /*30a0*/  SHF.L.U64.HI R75, R73, 0x2, R18 ;  /* 0x00000002494b7819 */ /* 0x000fe40000010212 */
[----:B------:R-:W-:Y:S02]  /*30b0*/  LEA.HI R18, P1, R19, R12, RZ, 0x1 ;  /* 0x0000000c13127211 */ /* 0x000fe400078308ff */
[----:B------:R-:W-:Y:S01]  /*30c0*/  IADD3.X R21, PT, PT, R67, UR41, RZ, P2, !PT ;  /* 0x0000002943157c10 */ /* 0x000fe200097fe4ff */
[----:B------:R-:W-:Y:S01]  /*30d0*/  FFMA R67, R51, R78, R31 ;  /* 0x0000004e33437223 */ /* 0x000fe2000000001f */
[----:B------:R-:W-:Y:S02]  /*30e0*/  SHF.L.U32 R73, R73, 0x2, RZ ;  /* 0x0000000249497819 */ /* 0x000fe400000006ff */
[----:B------:R-:W-:Y:S02]  /*30f0*/  IADD3.X R63, PT, PT, RZ, R74, RZ, P0, !PT ;  /* 0x0000004aff3f7210 */ /* 0x000fe400007fe4ff */
[----:B------:R-:W-:Y:S01]  /*3100*/  LEA.HI R2, P2, R11, R2, RZ, 0x1 ;  /* 0x000000020b027211 */ /* 0x000fe200078508ff */
[----:B0-----:R-:W-:Y:S01]  /*3110*/  IMAD.X R15, RZ, RZ, R19, P1 ;  /* 0x000000ffff0f7224 */ /* 0x001fe200008e0613 */
[----:B------:R0:W-:Y:S01]  /*3120*/  STG.E.64 desc[UR38][R20.64], R66 ;  /* 0x0000004214007986 */ /* 0x0001e2000c101b26 */
[----:B------:R-:W-:Y:S01]  /*3130*/  LOP3.LUT R12, R73, 0xfffffff8, RZ, 0xc0, !PT ;  /* 0xfffffff8490c7812 */ /* 0x000fe200078ec0ff */
[----:B------:R-:W-:Y:S01]  /*3140*/  FFMA R14, R48, R13, R28 ;  /* 0x0000000d300e7223 */ /* 0x000fe2000000001c */
[----:B------:R-:W-:Y:S01]  /*3150*/  SHF.L.U64.HI R63, R62, 0x2, R63 ;  /* 0x000000023e3f7819 */ /* 0x000fe2000001023f */
[----:B------:R-:W-:Y:S01]  /*3160*/  FFMA R19, R47, R6, R27 ;  /* 0x000000062f137223 */ /* 0x000fe2000000001b */
[----:B------:R-:W-:-:S02]  /*3170*/  IADD3.X R11, PT, PT, RZ, R11, RZ, P2, !PT ;  /* 0x0000000bff0b7210 */ /* 0x000fc400017fe4ff */
[----:B------:R-:W-:Y:S02]  /*3180*/  IADD3 R12, P0, PT, R12, UR40, RZ ;  /* 0x000000280c0c7c10 */ /* 0x000fe4000ff1e0ff */
[----:B------:R-:W-:Y:S02]  /*3190*/  SHF.L.U64.HI R11, R2, 0x2, R11 ;  /* 0x00000002020b7819 */ /* 0x000fe4000001020b */
[----:B------:R-:W-:Y:S02]  /*31a0*/  IADD3.X R13, PT, PT, R75, UR41, RZ, P0, !PT ;  /* 0x000000294b0d7c10 */ /* 0x000fe400087fe4ff */
[----:B0-----:R-:W-:Y:S01]  /*31b0*/  SHF.L.U32 R21, R62, 0x2, RZ ;  /* 0x000000023e157819 */ /* 0x001fe200000006ff */
[----:B------:R-:W-:Y:S01]  /*31c0*/  FFMA R20, R44, R7, R24 ;  /* 0x000000072c147223 */ /* 0x000fe20000000018 */
[C---:B------:R-:W-:Y:S01]  /*31d0*/  SHF.L.U64.HI R62, R18.reuse, 0x2, R15 ;  /* 0x00000002123e7819 */ /* 0x040fe2000001020f */
[----:B------:R-:W-:Y:S02]  /*31e0*/  IMAD.SHL.U32 R18, R18, 0x4, RZ ;  /* 0x0000000412127824 */ /* 0x000fe400078e00ff */
[----:B------:R-:W-:Y:S01]  /*31f0*/  FFMA R15, R49, R8, R29 ;  /* 0x00000008310f7223 */ /* 0x000fe2000000001d */
[----:B------:R-:W-:-:S02]  /*3200*/  SHF.L.U32 R8, R2, 0x2, RZ ;  /* 0x0000000202087819 */ /* 0x000fc400000006ff */
[----:B------:R-:W-:Y:S02]  /*3210*/  LOP3.LUT R21, R21, 0xfffffff8, RZ, 0xc0, !PT ;  /* 0xfffffff815157812 */ /* 0x000fe400078ec0ff */
[----:B------:R-:W-:Y:S01]  /*3220*/  LOP3.LUT R2, R18, 0xfffffff8, RZ, 0xc0, !PT ;  /* 0xfffffff812027812 */ /* 0x000fe200078ec0ff */
[----:B------:R0:W-:Y:S01]  /*3230*/  STG.E.64 desc[UR38][R12.64], R14 ;  /* 0x0000000e0c007986 */ /* 0x0001e2000c101b26 */
[----:B------:R-:W-:Y:S01]  /*3240*/  LOP3.LUT R8, R8, 0xfffffff8, RZ, 0xc0, !PT ;  /* 0xfffffff808087812 */ /* 0x000fe200078ec0ff */
[----:B------:R-:W-:Y:S01]  /*3250*/  FFMA R18, R46, R5, R26 ;  /* 0x000000052e127223 */ /* 0x000fe2000000001a */
[----:B------:R-:W-:Y:S01]  /*3260*/  IADD3 R6, P0, PT, R21, UR40, RZ ;  /* 0x0000002815067c10 */ /* 0x000fe2000ff1e0ff */
[----:B------:R-:W-:Y:S01]  /*3270*/  FFMA R21, R45, R4, R25 ;  /* 0x000000042d157223 */ /* 0x000fe20000000019 */
[----:B------:R-:W-:Y:S02]  /*3280*/  IADD3 R2, P1, PT, R2, UR40, RZ ;  /* 0x0000002802027c10 */ /* 0x000fe4000ff3e0ff */
[----:B------:R-:W-:-:S02]  /*3290*/  IADD3 R4, P2, PT, R8, UR40, RZ ;  /* 0x0000002808047c10 */ /* 0x000fc4000ff5e0ff */
[----:B------:R-:W-:Y:S02]  /*32a0*/  IADD3.X R7, PT, PT, R63, UR41, RZ, P0, !PT ;  /* 0x000000293f077c10 */ /* 0x000fe400087fe4ff */
[----:B------:R-:W-:Y:S02]  /*32b0*/  IADD3.X R5, PT, PT, R11, UR41, RZ, P2, !PT ;  /* 0x000000290b057c10 */ /* 0x000fe400097fe4ff */
[----:B------:R-:W-:Y:S01]  /*32c0*/  IADD3 R69, P0, PT, R9, R69, RZ ;  /* 0x0000004509457210 */ /* 0x000fe20007f1e0ff */
[----:B0-----:R-:W-:Y:S01]  /*32d0*/  FFMA R14, R42, R3, R22 ;  /* 0x000000032a0e7223 */ /* 0x001fe20000000016 */
[----:B------:R-:W-:Y:S01]  /*32e0*/  IADD3.X R3, PT, PT, R62, UR41, RZ, P1, !PT ;  /* 0x000000293e037c10 */ /* 0x000fe20008ffe4ff */
[----:B------:R-:W-:Y:S01]  /*32f0*/  FFMA R15, R43, R0, R23 ;  /* 0x000000002b0f7223 */ /* 0x000fe20000000017 */
[----:B------:R0:W-:Y:S01]  /*3300*/  STG.E.64 desc[UR38][R6.64], R18 ;  /* 0x0000001206007986 */ /* 0x0001e2000c101b26 */
[----:B------:R-:W-:Y:S01]  /*3310*/  IADD3.X R10, PT, PT, RZ, R10, RZ, P0, !PT ;  /* 0x0000000aff0a7210 */ /* 0x000fe200007fe4ff */
[----:B------:R-:W-:Y:S01]  /*3320*/  IMAD.MOV.U32 R12, RZ, RZ, R68 ;  /* 0x000000ffff0c7224 */ /* 0x000fe200078e0044 */
[----:B------:R-:W-:Y:S01]  /*3330*/  ISETP.GE.U32.AND P0, PT, R69, UR48, PT ;  /* 0x0000003045007c0c */ /* 0x000fe2000bf06070 */
[----:B------:R0:W-:Y:S01]  /*3340*/  STG.E.64 desc[UR38][R2.64], R20 ;  /* 0x0000001402007986 */ /* 0x0001e2000c101b26 */
[----:B------:R-:W-:-:S02]  /*3350*/  MOV R13, R71 ;  /* 0x00000047000d7202 */ /* 0x000fc40000000f00 */
[----:B------:R-:W-:Y:S01]  /*3360*/  ISETP.GE.AND.EX P0, PT, R10, UR49, PT, P0 ;  /* 0x000000310a007c0c */ /* 0x000fe2000bf06300 */
[----:B------:R0:W-:Y:S01]  /*3370*/  STG.E.64 desc[UR38][R4.64], R14 ;  /* 0x0000000e04007986 */ /* 0x0001e2000c101b26 */
[----:B------:R-:W-:Y:S01]  /*3380*/  IADD3 R72, P1, PT, RZ, R72, RZ ;  /* 0x00000048ff487210 */ /* 0x000fe20007f3e0ff */
[----:B------:R-:W-:-:S03]  /*3390*/  IMAD.WIDE.U32 R12, R9, UR46, R12 ;  /* 0x0000002e090c7c25 */ /* 0x000fc6000f8e000c */
[C---:B------:R-:W-:Y:S01]  /*33a0*/  IADD3.X R70, PT, PT, R9.reuse, R70, RZ, P1, !PT ;  /* 0x0000004609467210 */ /* 0x040fe20000ffe4ff */
[----:B------:R-:W-:Y:S01]  /*33b0*/  IMAD R71, R9, UR47, R13 ;  /* 0x0000002f09477c24 */ /* 0x000fe2000f8e020d */
[----:B------:R-:W-:-:S05]  /*33c0*/  MOV R68, R12 ;  /* 0x0000000c00447202 */ /* 0x000fca0000000f00 */
[----:B------:R-:W-:Y:S05]  /*33d0*/  @!P0 BRA `(.L_x_5677) ;  /* 0xffffffd000308947 */ /* 0x000fea000383ffff */
[----:B------:R-:W-:Y:S05]  /*33e0*/  BSYNC B0 ;  /* 0x0000000000007941 */ /* 0x000fea0003800000 */
.L_x_5629:
[----:B------:R-:W-:Y:S05]  /*33f0*/  EXIT ;  /* 0x000000000000794d */ /* 0x000fea0003800000 */
.L_x_5660:
[----:B------:R-:W-:Y:S01]  /*3400*/  HFMA2 R12, -RZ, RZ, 0, 9.5367431640625e-07 ;  /* 0x00000010ff0c7431 */ /* 0x000fe200000001ff */
[----:B------:R-:W-:Y:S01]  /*3410*/  BSSY B1, `(.L_x_5678) ;  /* 0x0000008000017945 */ /* 0x000fe20003800000 */
[----:B------:R-:W-:Y:S01]  /*3420*/  IMAD.MOV.U32 R5, RZ, RZ, 0x41a00000 ;  /* 0x41a00000ff057424 */ /* 0x000fe200078e00ff */
[----:B------:R-:W-:Y:S01]  /*3430*/  MOV R13, R0 ;  /* 0x00000000000d7202 */ /* 0x000fe20000000f00 */
[----:B------:R-:W-:Y:S01]  /*3440*/  IMAD.MOV.U32 R15, RZ, RZ, -0x1 ;  /* 0xffffffffff0f7424 */ /* 0x000fe200078e00ff */
[----:B------:R-:W-:-:S07]  /*3450*/  MOV R11, 0x1f ;  /* 0x0000001f000b7802 */ /* 0x000fce0000000f00 */
[----:B-----5:R-:W-:Y:S05]  /*3460*/  WARPSYNC.COLLECTIVE R15, `(.L_x_5679) ;  /* 0x000000000f087348 */ /* 0x020fea0003c00000 */
[----:B------:R0:W1:Y:S02]  /*3470*/  SHFL.DOWN P6, R14, R13, R12, R11 ;  /* 0x0800000c0d0e7389 */ /* 0x00006400000c000b */
[----:B01---5:R-:W-:Y:S05]  /*3480*/  ENDCOLLECTIVE ;  /* 0x000000000000791b */ /* 0x023fea0003800000 */
.L_x_5679:
[----:B------:R-:W-:Y:S05]  /*3490*/  BSYNC B1 ;  /* 0x0000000000017941 */ /* 0x000fea0003800000 */
.L_x_5678:
        /* <DEDUP_REMOVED lines=8> */
.L_x_5680:
[----:B------:R-:W-:Y:S02]  /*3520*/  MOV R13, R5 ;  /* 0x00000005000d7202 */ /* 0x000fe40000000f00 */
[----:B------:R-:W-:-:S07]  /*3530*/  MOV R6, R14 ;  /* 0x0000000e00067202 */ /* 0x000fce0000000f00 */
[----:B------:R-:W-:Y:S05]  /*3540*/  WARPSYNC.COLLECTIVE R15, `(.L_x_5681) ;  /* 0x000000000f087348 */ /* 0x000fea0003c00000 */
[----:B------:R0:W1:Y:S02]  /*3550*/  SHFL.DOWN P6, R14, R13, R12, R11 ;  /* 0x0800000c0d0e7389 */ /* 0x00006400000c000b */
[----:B01----:R-:W-:Y:S05]  /*3560*/  ENDCOLLECTIVE ;  /* 0x000000000000791b */ /* 0x003fea0003800000 */
.L_x_5681:
[----:B------:R-:W-:Y:S05]  /*3570*/  BRA `(.L_x_5682) ;  /* 0xffffffe800647947 */ /* 0x000fea000383ffff */
.L_x_5663:
[----:B------:R-:W-:Y:S01]  /*3580*/  HFMA2 R12, -RZ, RZ, 0, 4.76837158203125e-07 ;  /* 0x00000008ff0c7431 */ /* 0x000fe200000001ff */
[----:B------:R-:W-:Y:S01]  /*3590*/  BSSY B1, `(.L_x_5683) ;  /* 0x0000007000017945 */ /* 0x000fe20003800000 */
[----:B------:R-:W-:Y:S01]  /*35a0*/  IMAD.MOV.U32 R13, RZ, RZ, R0 ;  /* 0x000000ffff0d7224 */ /* 0x000fe200078e0000 */
[----:B------:R-:W-:Y:S02]  /*35b0*/  MOV R11, 0x1f ;  /* 0x0000001f000b7802 */ /* 0x000fe40000000f00 */
[----:B------:R-:W-:-:S07]  /*35c0*/  MOV R15, 0xffffffff ;  /* 0xffffffff000f7802 */ /* 0x000fce0000000f00 */
[----:B-12--5:R-:W-:Y:S05]  /*35d0*/  WARPSYNC.COLLECTIVE R15, `(.L_x_5684) ;  /* 0x000000000f087348 */ /* 0x026fea0003c00000 */
[----:B------:R0:W3:Y:S02]  /*35e0*/  SHFL.DOWN P6, R14, R13, R12, R11 ;  /* 0x0800000c0d0e7389 */ /* 0x0000e400000c000b */
[----:B0123-5:R-:W-:Y:S05]  /*35f0*/  ENDCOLLECTIVE ;  /* 0x000000000000791b */ /* 0x02ffea0003800000 */
.L_x_5684:
[----:B------:R-:W-:Y:S05]  /*3600*/  BSYNC B1 ;  /* 0x0000000000017941 */ /* 0x000fea0003800000 */
.L_x_5683:
        /* <DEDUP_REMOVED lines=8> */
.L_x_5685:
[----:B------:R-:W-:Y:S02]  /*3690*/  MOV R13, R5 ;  /* 0x00000005000d7202 */ /* 0x000fe40000000f00 */
[----:B------:R-:W-:-:S07]  /*36a0*/  MOV R6, R14 ;  /* 0x0000000e00067202 */ /* 0x000fce0000000f00 */
[----:B------:R-:W-:Y:S05]  /*36b0*/  WARPSYNC.COLLECTIVE R15, `(.L_x_5686) ;  /* 0x000000000f087348 */ /* 0x000fea0003c00000 */
[----:B------:R0:W1:Y:S02]  /*36c0*/  SHFL.DOWN P6, R14, R13, R12, R11 ;  /* 0x0800000c0d0e7389 */ /* 0x00006400000c000b */
[----:B01----:R-:W-:Y:S05]  /*36d0*/  ENDCOLLECTIVE ;  /* 0x000000000000791b */ /* 0x003fea0003800000 */
.L_x_5686:
[----:B------:R-:W-:Y:S05]  /*36e0*/  BRA `(.L_x_5687) ;  /* 0xffffffe8007c7947 */ /* 0x000fea000383ffff */
.L_x_5666:
        /* <DEDUP_REMOVED lines=8> */
.L_x_5689:
[----:B------:R-:W-:Y:S05]  /*3770*/  BSYNC B1 ;  /* 0x0000000000017941 */ /* 0x000fea0003800000 */
.L_x_5688:
        /* <DEDUP_REMOVED lines=8> */
.L_x_5690:
[----:B------:R-:W-:Y:S01]  /*3800*/  MOV R13, R5 ;  /* 0x00000005000d7202 */ /* 0x000fe20000000f00 */
[----:B------:R-:W-:-:S07]  /*3810*/  IMAD.MOV.U32 R6, RZ, RZ, R14 ;  /* 0x000000ffff067224 */ /* 0x000fce00078e000e */
[----:B------:R-:W-:Y:S05]  /*3820*/  WARPSYNC.COLLECTIVE R15, `(.L_x_5691) ;  /* 0x000000000f087348 */ /* 0x000fea0003c00000 */
[----:B------:R0:W1:Y:S02]  /*3830*/  SHFL.DOWN P6, R14, R13, R12, R11 ;  /* 0x0800000c0d0e7389 */ /* 0x00006400000c000b */
[----:B01----:R-:W-:Y:S05]  /*3840*/  ENDCOLLECTIVE ;  /* 0x000000000000791b */ /* 0x003fea0003800000 */
.L_x_5691:
[----:B------:R-:W-:Y:S05]  /*3850*/  BRA `(.L_x_5692) ;  /* 0xffffffe8008c7947 */ /* 0x000fea000383ffff */
.L_x_5669:
        /* <DEDUP_REMOVED lines=8> */
.L_x_5694:
[----:B------:R-:W-:Y:S05]  /*38e0*/  BSYNC B1 ;  /* 0x0000000000017941 */ /* 0x000fea0003800000 */
.L_x_5693:
        /* <DEDUP_REMOVED lines=8> */
.L_x_5695:
[----:B------:R-:W-:Y:S01]  /*3970*/  IMAD.MOV.U32 R13, RZ, RZ, R5 ;  /* 0x000000ffff0d7224 */ /* 0x000fe200078e0005 */
[----:B------:R-:W-:-:S07]  /*3980*/  MOV R6, R14 ;  /* 0x0000000e00067202 */ /* 0x000fce0000000f00 */
[----:B------:R-:W-:Y:S05]  /*3990*/  WARPSYNC.COLLECTIVE R15, `(.L_x_5696) ;  /* 0x000000000f087348 */ /* 0x000fea0003c00000 */
[----:B------:R0:W1:Y:S02]  /*39a0*/  SHFL.DOWN P6, R14, R13, R12, R11 ;  /* 0x0800000c0d0e7389 */ /* 0x00006400000c000b */
[----:B01----:R-:W-:Y:S05]  /*39b0*/  ENDCOLLECTIVE ;  /* 0x000000000000791b */ /* 0x003fea0003800000 */
.L_x_5696:
[----:B------:R-:W-:Y:S05]  /*39c0*/  BRA `(.L_x_5697) ;  /* 0xffffffe8009c7947 */ /* 0x000fea000383ffff */
.L_x_5672:
        /* <DEDUP_REMOVED lines=8> */
.L_x_5699:
[----:B------:R-:W-:Y:S05]  /*3a50*/  BSYNC B1 ;  /* 0x0000000000017941 */ /* 0x000fea0003800000 */
.L_x_5698:
        /* <DEDUP_REMOVED lines=8> */
.L_x_5700:
[----:B------:R-:W-:Y:S02]  /*3ae0*/  MOV R13, R5 ;  /* 0x00000005000d7202 */ /* 0x000fe40000000f00 */
[----:B------:R-:W-:-:S07]  /*3af0*/  MOV R6, R14 ;  /* 0x0000000e00067202 */ /* 0x000fce0000000f00 */
[----:B------:R-:W-:Y:S05]  /*3b00*/  WARPSYNC.COLLECTIVE R15, `(.L_x_5701) ;  /* 0x000000000f087348 */ /* 0x000fea0003c00000 */
[----:B------:R0:W1:Y:S02]  /*3b10*/  SHFL.DOWN P6, R14, R13, R12, R11 ;  /* 0x0800000c0d0e7389 */ /* 0x00006400000c000b */
[----:B01----:R-:W-:Y:S05]  /*3b20*/  ENDCOLLECTIVE ;  /* 0x000000000000791b */ /* 0x003fea0003800000 */
.L_x_5701:
[----:B------:R-:W-:Y:S05]  /*3b30*/  BRA `(.L_x_5702) ;  /* 0xffffffe800ac7947 */ /* 0x000fea000383ffff */
.L_x_5675:
        /* <DEDUP_REMOVED lines=8> */
.L_x_5704:
[----:B------:R-:W-:Y:S05]  /*3bc0*/  BSYNC B1 ;  /* 0x0000000000017941 */ /* 0x000fea0003800000 */
.L_x_5703:
        /* <DEDUP_REMOVED lines=8> */
.L_x_5705:
[----:B------:R-:W-:Y:S02]  /*3c50*/  MOV R13, R5 ;  /* 0x00000005000d7202 */ /* 0x000fe40000000f00 */
[----:B------:R-:W-:-:S07]  /*3c60*/  MOV R4, R14 ;  /* 0x0000000e00047202 */ /* 0x000fce0000000f00 */
[----:B------:R-:W-:Y:S05]  /*3c70*/  WARPSYNC.COLLECTIVE R15, `(.L_x_5706) ;  /* 0x000000000f087348 */ /* 0x000fea0003c00000 */
[----:B------:R0:W1:Y:S02]  /*3c80*/  SHFL.IDX P6, R14, R13, R12, R11 ;  /* 0x0000000c0d0e7389 */ /* 0x00006400000c000b */
[----:B01----:R-:W-:Y:S05]  /*3c90*/  ENDCOLLECTIVE ;  /* 0x000000000000791b */ /* 0x003fea0003800000 */
.L_x_5706:
[----:B------:R-:W-:Y:S05]  /*3ca0*/  BRA `(.L_x_5707) ;  /* 0xffffffe800bc7947 */ /* 0x000fea000383ffff */
        .weak           $__internal_58_$__cuda_sm3x_div_rn_noftz_f32_slowpath
        .type           $__internal_58_$__cuda_sm3x_div_rn_noftz_f32_slowpath,@function
        .size           $__internal_58_$__cuda_sm3x_div_rn_noftz_f32_slowpath,(.L_x_7681 - $__internal_58_$__cuda_sm3x_div_rn_noftz_f32_slowpath)
$__internal_58_$__cuda_sm3x_div_rn_noftz_f32_slowpath:
        /* <DEDUP_REMOVED lines=34> */
.L_x_5709:
[----:B------:R-:W-:Y:S01]  /*3ed0*/  LEA R13, R86, 0xc0800000, 0x17 ;  /* 0xc0800000560d7811 */ /* 0x000fe200078eb8ff */
[----:B------:R-:W-:Y:S03]  /*3ee0*/  BSSY B2, `(.L_x_5714) ;  /* 0x0000036000027945 */ /* 0x000fe60003800000 */
[----:B------:R-:W-:Y:S02]  /*3ef0*/  IADD3 R14, PT, PT, -R13, R14, RZ ;  /* 0x0000000e0d0e7210 */ /* 0x000fe40007ffe1ff */
[----:B------:R-:W-:Y:S02]  /*3f00*/  IADD3 R13, PT, PT, R82, -0x7f, RZ ;  /* 0xffffff81520d7810 */ /* 0x000fe40007ffe0ff */
[----:B------:R0:W1:Y:S01]  /*3f10*/  MUFU.RCP R15, R14 ;  /* 0x0000000e000f7308 */ /* 0x0000620000001000 */
[----:B------:R-:W-:Y:S02]  /*3f20*/  FADD.FTZ R73, -R14, -RZ ;  /* 0x800000ff0e497221 */ /* 0x000fe40000010100 */
        /* <DEDUP_REMOVED lines=25> */
[-CC-:B------:R-:W-:Y:S01]  /*40c0*/  FFMA.RM R11, R88, R82.reuse, R87.reuse ;  /* 0x00000052580b7223 */ /* 0x180fe20000004057 */
[C---:B------:R-:W-:Y:S02]  /*40d0*/  ISETP.NE.AND P2, PT, R73.reuse, RZ, PT ;  /* 0x000000ff4900720c */ /* 0x040fe40003f45270 */
        /* <DEDUP_REMOVED lines=18> */
.L_x_5716:
[----:B------:R-:W-:-:S04]  /*4200*/  LOP3.LUT R15, R15, 0x80000000, RZ, 0xc0, !PT ;  /* 0x800000000f0f7812 */ /* 0x000fc800078ec0ff */
[----:B------:R-:W-:Y:S01]  /*4210*/  LOP3.LUT R15, R15, 0x7f800000, RZ, 0xfc, !PT ;  /* 0x7f8000000f0f7812 */ /* 0x000fe200078efcff */
[----:B------:R-:W-:Y:S06]  /*4220*/  BRA `(.L_x_5717) ;  /* 0x0000000000047947 */ /* 0x000fec0003800000 */
.L_x_5715:
[----:B------:R-:W-:-:S07]  /*4230*/  LEA R15, R14, R15, 0x17 ;  /* 0x0000000f0e0f7211 */ /* 0x000fce00078eb8ff */
.L_x_5717:
[----:B------:R-:W-:Y:S05]  /*4240*/  BSYNC B2 ;  /* 0x0000000000027941 */ /* 0x000fea0003800000 */
.L_x_5714:
[----:B------:R-:W-:Y:S05]  /*4250*/  BRA `(.L_x_5718) ;  /* 0x0000000000207947 */ /* 0x000fea0003800000 */
.L_x_5713:
[----:B------:R-:W-:-:S04]  /*4260*/  LOP3.LUT R8, R14, 0x80000000, R8, 0x48, !PT ;  /* 0x800000000e087812 */ /* 0x000fc800078e4808 */
[----:B------:R-:W-:Y:S01]  /*4270*/  LOP3.LUT R15, R8, 0x7f800000, RZ, 0xfc, !PT ;  /* 0x7f800000080f7812 */ /* 0x000fe200078efcff */
[----:B------:R-:W-:Y:S06]  /*4280*/  BRA `(.L_x_5718) ;  /* 0x0000000000147947 */ /* 0x000fec0003800000 */
.L_x_5712:
[----:B------:R-:W-:Y:S01]  /*4290*/  LOP3.LUT R15, R14, 0x80000000, R8, 0x48, !PT ;  /* 0x800000000e0f7812 */ /* 0x000fe200078e4808 */
[----:B------:R-:W-:Y:S06]  /*42a0*/  BRA `(.L_x_5718) ;  /* 0x00000000000c7947 */ /* 0x000fec0003800000 */
.L_x_5711:
[----:B------:R-:W0:Y:S01]  /*42b0*/  MUFU.RSQ R15, -QNAN ;  /* 0xffc00000000f7908 */ /* 0x000e220000001400 */
[----:B------:R-:W-:Y:S05]  /*42c0*/  BRA `(.L_x_5718) ;  /* 0x0000000000047947 */ /* 0x000fea0003800000 */
.L_x_5710:
[----:B------:R-:W-:-:S07]  /*42d0*/  FADD.FTZ R15, R8, R14 ;  /* 0x0000000e080f7221 */ /* 0x000fce0000010000 */
.L_x_5718:
[----:B------:R-:W-:Y:S05]  /*42e0*/  BSYNC B1 ;  /* 0x0000000000017941 */ /* 0x000fea0003800000 */
.L_x_5708:
[----:B------:R-:W-:Y:S01]  /*42f0*/  HFMA2 R13, -RZ, RZ, 0, 0 ;  /* 0x00000000ff0d7431 */ /* 0x000fe200000001ff */
[----:B0-----:R-:W-:-:S03]  /*4300*/  MOV R11, R15 ;  /* 0x0000000f000b7202 */ /* 0x001fc60000000f00 */
[----:B------:R-:W-:Y:S05]  /*4310*/  RET.REL.NODEC R12 `(_Z17LayerNormWarpImplI10DirectLoadIffE11DirectStoreIffEfLi2ELi20ELi20ELi32ELi1ELb0EEvT_T0_lld) ;  /* 0xffffffbc0c387950 */ /* 0x000fea0003c3ffff */
.L_x_5719:
        /* <DEDUP_REMOVED lines=14> */
.L_x_7681:


//--------------------- .text._Z17LayerNormWarpImplI10DirectLoadIffE11DirectStoreIffEfLi2ELi16ELi12ELi32ELi1ELb1EEvT_T0_lld --------------------------
	.section	.text._Z17LayerNormWarpImplI10DirectLoadIffE11DirectStoreIffEfLi2ELi16ELi12ELi32ELi1ELb1EEvT_T0_lld,"ax",@progbits
	.align	128
        .global         _Z17LayerNormWarpImplI10DirectLoadIffE11DirectStoreIffEfLi2ELi16ELi12ELi32ELi1ELb1EEvT_T0_lld
        .type           _Z17LayerNormWarpImplI10DirectLoadIffE11DirectStoreIffEfLi2ELi16ELi12ELi32ELi1ELb1EEvT_T0_lld,@function
        .size           _Z17LayerNormWarpImplI10DirectLoadIffE11DirectStoreIffEfLi2ELi16ELi12ELi32ELi1ELb1EEvT_T0_lld,(.L_x_7682 - _Z17LayerNormWarpImplI10DirectLoadIffE11DirectStoreIffEfLi2ELi16ELi12ELi32ELi1ELb1EEvT_T0_lld)
        .other          _Z17LayerNormWarpImplI10DirectLoadIffE11DirectStoreIffEfLi2ELi16ELi12ELi32ELi1ELb1EEvT_T0_lld,@"STO_CUDA_ENTRY STV_DEFAULT"
_Z17LayerNormWarpImplI10DirectLoadIffE11DirectStoreIffEfLi2ELi16ELi12ELi32ELi1ELb1EEvT_T0_lld:
.text._Z17LayerNormWarpImplI10DirectLoadIffE11DirectStoreIffEfLi2ELi16ELi12ELi32ELi1ELb1EEvT_T0_lld:
        /* <DEDUP_REMOVED lines=25> */
.L_x_5720:
        /* <DEDUP_REMOVED lines=40> */
[----:B------:R-:W0:Y:S01]  /*0410*/  LDCU.64 UR4, c[0x0][0x3c0] ;  /* 0x00007800ff0477ac */ /* 0x000e220008000a00 */
[----:B------:R-:W-:-:S02]  /*0420*/  R2UR UR16, R52 ;  /* 0x00000000341072ca */ /* 0x000fc400000e0000 */
[----:B------:R-:W5:Y:S01]  /*0430*/  LDG.E.64 R28, desc[UR6][R4.64] ;  /* 0x00000006041c7981 */ /* 0x000f62000c1e1b00 */
[----:B------:R-:W1:Y:S01]  /*0440*/  LDCU.64 UR6, c[0x0][0x398] ;  /* 0x00007300ff0677ac */ /* 0x000e620008000a00 */
[C---:B------:R-:W-:Y:S02]  /*0450*/  R2UR UR17, R53.reuse ;  /* 0x00000000351172ca */ /* 0x040fe400000e0000 */
[C---:B------:R-:W-:Y:S01]  /*0460*/  R2UR UR20, R52.reuse ;  /* 0x00000000341472ca */ /* 0x040fe200000e0000 */
[----:B------:R-:W-:Y:S01]  /*0470*/  IMAD.MOV.U32 R56, RZ, RZ, RZ ;  /* 0x000000ffff387224 */ /* 0x000fe200078e00ff */
[C---:B------:R-:W-:Y:S01]  /*0480*/  R2UR UR21, R53.reuse ;  /* 0x00000000351572ca */ /* 0x040fe200000e0000 */
[----:B------:R-:W5:Y:S01]  /*0490*/  LDG.E.64 R38, desc[UR8][R2.64+0x100] ;  /* 0x0001000802267981 */ /* 0x000f62000c1e1b00 */
[----:B------:R-:W-:Y:S02]  /*04a0*/  R2UR UR24, R52 ;  /* 0x00000000341872ca */ /* 0x000fe400000e0000 */
[----:B------:R-:W-:Y:S01]  /*04b0*/  R2UR UR25, R53 ;  /* 0x00000000351972ca */ /* 0x000fe200000e0000 */
[----:B------:R-:W5:Y:S01]  /*04c0*/  LDG.E.64 R36, desc[UR12][R2.64+0x200] ;  /* 0x0002000c02247981 */ /* 0x000f62000c1e1b00 */
[----:B------:R-:W-:Y:S01]  /*04d0*/  SHF.L.U32 R16, R17, 0x1, RZ ;  /* 0x0000000111107819 */ /* 0x000fe200000006ff */
[----:B------:R-:W-:Y:S01]  /*04e0*/  IMAD.MOV.U32 R17, RZ, RZ, RZ ;  /* 0x000000ffff117224 */ /* 0x000fe200078e00ff */
[----:B0-----:R-:W0:Y:S01]  /*04f0*/  F2F.F32.F64 R54, UR4 ;  /* 0x0000000400367d10 */ /* 0x001e220008301000 */
[----:B------:R-:W5:Y:S01]  /*0500*/  LDG.E.64 R34, desc[UR16][R2.64+0x300] ;  /* 0x0003001002227981 */ /* 0x000f62000c1e1b00 */
[----:B-1----:R-:W-:-:S03]  /*0510*/  IMAD R0, R56, UR6, RZ ;  /* 0x0000000638007c24 */ /* 0x002fc6000f8e02ff */
[----:B------:R-:W5:Y:S04]  /*0520*/  LDG.E.64 R32, desc[UR20][R2.64+0x400] ;  /* 0x0004001402207981 */ /* 0x000f68000c1e1b00 */
[----:B------:R1:W5:Y:S01]  /*0530*/  LDG.E.64 R30, desc[UR24][R2.64+0x500] ;  /* 0x00050018021e7981 */ /* 0x000362000c1e1b00 */
[C---:B------:R-:W-:Y:S02]  /*0540*/  IMAD R57, R55.reuse, UR7, R0 ;  /* 0x0000000737397c24 */ /* 0x040fe4000f8e0200 */
[----:B-1----:R-:W-:Y:S01]  /*0550*/  IMAD.WIDE.U32 R2, R55, UR6, R16 ;  /* 0x0000000637027c25 */ /* 0x002fe2000f8e0010 */
[----:B------:R-:W-:Y:S02]  /*0560*/  MOV R58, R55 ;  /* 0x00000037003a7202 */ /* 0x000fe40000000f00 */
[----:B------:R-:W-:Y:S01]  /*0570*/  IADD3 R10, P0, PT, R2, 0x100, RZ ;  /* 0x00000100020a7810 */ /* 0x000fe20007f1e0ff */
[----:B------:R-:W-:Y:S01]  /*0580*/  IMAD.MOV.U32 R60, RZ, RZ, RZ ;  /* 0x000000ffff3c7224 */ /* 0x000fe200078e00ff */
[C---:B------:R-:W-:Y:S01]  /*0590*/  IADD3 R63, PT, PT, R16.reuse, 0x1c0, RZ ;  /* 0x000001c0103f7810 */ /* 0x040fe20007ffe0ff */
[----:B------:R-:W-:Y:S01]  /*05a0*/  VIADD R62, R16, 0x180 ;  /* 0x00000180103e7836 */ /* 0x000fe20000000000 */
[----:B0-----:R-:W-:-:S09]  /*05b0*/  IADD3.X R57, PT, PT, R3, R57, RZ, P0, !PT ;  /* 0x0000003903397210 */ /* 0x001fd200007fe4ff */
.L_x_5780:
[C---:B--2---:R-:W-:Y:S02]  /*05c0*/  IADD3 R3, P0, PT, R10.reuse, -0x100, RZ ;  /* 0xffffff000a037810 */ /* 0x044fe40007f1e0ff */
        /* <DEDUP_REMOVED lines=11> */
[----:B0-----:R-:W-:Y:S01]  /*0680*/  IMAD.SHL.U32 R42, R0, 0x4, RZ ;  /* 0x00000004002a7824 */ /* 0x001fe200078e00ff */
        /* <DEDUP_REMOVED lines=21> */
[----:B-1----:R-:W-:Y:S01]  /*07e0*/  FFMA R12, R6, 0.5, R4 ;  /* 0x3f000000060c7823 */ /* 0x002fe20000000004 */
        /* <DEDUP_REMOVED lines=12> */
[----:B-----5:R-:W-:Y:S05]  /*08b0*/  CALL.REL.NOINC `($__internal_59_$__cuda_sm3x_div_rn_noftz_f32_slowpath) ;  /* 0x0000003000547944 */ /* 0x020fea0003c00000 */
[----:B------:R-:W-:-:S07]  /*08c0*/  IMAD.MOV.U32 R7, RZ, RZ, R8 ;  /* 0x000000ffff077224 */ /* 0x000fce00078e0008 */
.L_x_5722:
[----:B------:R-:W-:Y:S05]  /*08d0*/  BSYNC.RECONVERGENT B2 ;  /* 0x0000000000027941 */ /* 0x000fea0003800200 */
.L_x_5721:
        /* <DEDUP_REMOVED lines=33> */
[----:B-----5:R-:W-:Y:S05]  /*0af0*/  CALL.REL.NOINC `($__internal_59_$__cuda_sm3x_div_rn_noftz_f32_slowpath) ;  /* 0x0000002c00c47944 */ /* 0x020fea0003c00000 */
[----:B------:R-:W-:-:S07]  /*0b00*/  MOV R6, R8 ;  /* 0x0000000800067202 */ /* 0x000fce0000000f00 */
.L_x_5724:
[----:B------:R-:W-:Y:S05]  /*0b10*/  BSYNC.RECONVERGENT B2 ;  /* 0x0000000000027941 */ /* 0x000fea0003800200 */
.L_x_5723:
        /* <DEDUP_REMOVED lines=19> */
.L_x_5726:
[----:B------:R-:W-:Y:S05]  /*0c50*/  BSYNC.RECONVERGENT B2 ;  /* 0x0000000000027941 */ /* 0x000fea0003800200 */
.L_x_5725:
        /* <DEDUP_REMOVED lines=31> */
.L_x_5728:
[----:B------:R-:W-:Y:S05]  /*0e50*/  BSYNC.RECONVERGENT B2 ;  /* 0x0000000000027941 */ /* 0x000fea0003800200 */
.L_x_5727:
        /* <DEDUP_REMOVED lines=33> */
.L_x_5730:
[----:B------:R-:W-:Y:S05]  /*1070*/  BSYNC.RECONVERGENT B2 ;  /* 0x0000000000027941 */ /* 0x000fea0003800200 */
.L_x_5729:
        /* <DEDUP_REMOVED lines=19> */
.L_x_5732:
[----:B------:R-:W-:Y:S05]  /*11b0*/  BSYNC.RECONVERGENT B2 ;  /* 0x0000000000027941 */ /* 0x000fea0003800200 */
.L_x_5731:
        /* <DEDUP_REMOVED lines=31> */
.L_x_5734:
[----:B------:R-:W-:Y:S05]  /*13b0*/  BSYNC.RECONVERGENT B2 ;  /* 0x0000000000027941 */ /* 0x000fea0003800200 */
.L_x_5733:
        /* <DEDUP_REMOVED lines=19> */
.L_x_5736:
[----:B------:R-:W-:Y:S05]  /*14f0*/  BSYNC.RECONVERGENT B2 ;  /* 0x0000000000027941 */ /* 0x000fea0003800200 */
.L_x_5735:
        /* <DEDUP_REMOVED lines=19> */
[----:B------:R-:W-:Y:S01]  /*1630*/  IMAD.MOV.U32 R6, RZ, RZ, 0x41500000 ;  /* 0x41500000ff067424 */ /* 0x000fe200078e00ff */
[----:B------:R-:W-:Y:S03]  /*1640*/  BSSY.RECONVERGENT B3, `(.L_x_5739) ;  /* 0x000000e000037945 */ /* 0x000fe60003800200 */
        /* <DEDUP_REMOVED lines=13> */
.L_x_5740:
[----:B------:R-:W-:Y:S05]  /*1720*/  BSYNC.RECONVERGENT B3 ;  /* 0x0000000000037941 */ /* 0x000fea0003800200 */
.L_x_5739:
[----:B------:R-:W-:Y:S02]  /*1730*/  HFMA2 R6, -RZ, RZ, 2.6875, 0 ;  /* 0x41600000ff067431 */ /* 0x000fe400000001ff */
[----:B------:R-:W-:Y:S02]  /*1740*/  IMAD.MOV.U32 R11, RZ, RZ, 0x3d924925 ;  /* 0x3d924925ff0b7424 */ /* 0x000fe400078e00ff */
[----:B------:R-:W-:Y:S01]  /*1750*/  FADD R69, R4, R7 ;  /* 0x0000000704457221 */ /* 0x000fe20000000000 */
[----:B------:R-:W-:Y:S03]  /*1760*/  BSSY.RECONVERGENT B3, `(.L_x_5741) ;  /* 0x0000010000037945 */ /* 0x000fe60003800200 */
[--C-:B------:R-:W-:Y:S01]  /*1770*/  FADD R12, R12, -R69.reuse ;  /* 0x800000450c0c7221 */ /* 0x100fe20000000000 */
[----:B------:R-:W-:Y:S01]  /*1780*/  FFMA R4, R11, -R6, 1 ;  /* 0x3f8000000b047423 */ /* 0x000fe20000000806 */
[----:B------:R-:W-:-:S02]  /*1790*/  FADD R6, R13, -R69 ;  /* 0x800000450d067221 */ /* 0x000fc40000000000 */
[----:B------:R-:W-:Y:S01]  /*17a0*/  FFMA R71, R5, R12, R0 ;  /* 0x0000000c05477223 */ /* 0x000fe20000000000 */
[----:B------:R-:W-:Y:S01]  /*17b0*/  FFMA R7, R4, R11, 0.071428574621677398682 ;  /* 0x3d92492504077423 */ /* 0x000fe2000000000b */
        /* <DEDUP_REMOVED lines=10> */
.L_x_5742:
[----:B------:R-:W-:Y:S05]  /*1860*/  BSYNC.RECONVERGENT B3 ;  /* 0x0000000000037941 */ /* 0x000fea0003800200 */
.L_x_5741:
[----:B------:R-:W-:Y:S01]  /*1870*/  FADD R4, R69, R4 ;  /* 0x0000000445047221 */ /* 0x000fe20000000000 */
[----:B------:R-:W-:-:S03]  /*1880*/  MOV R5, 0x41600000 ;  /* 0x4160000000057802 */ /* 0x000fc60000000f00 */
[----:B------:R-:W-:-:S04]  /*1890*/  FADD R13, R13, -R4 ;  /* 0x800000040d0d7221 */ /* 0x000fc80000000000 */
[----:B------:R-:W-:-:S07]  /*18a0*/  FFMA R0, R6, R13, R71 ;  /* 0x0000000d06007223 */ /* 0x000fce0000000047 */
.L_x_5738:
[----:B------:R-:W-:Y:S05]  /*18b0*/  BSYNC.RECONVERGENT B2 ;  /* 0x0000000000027941 */ /* 0x000fea0003800200 */
.L_x_5737:
[----:B------:R-:W-:Y:S01]  /*18c0*/  ISETP.GE.U32.AND P0, PT, R63, UR38, PT ;  /* 0x000000263f007c0c */ /* 0x000fe2000bf06070 */
[----:B------:R-:W-:Y:S03]  /*18d0*/  BSSY.RECONVERGENT B2, `(.L_x_5743) ;  /* 0x0000038000027945 */ /* 0x000fe60003800200 */
[----:B------:R-:W-:-:S13]  /*18e0*/  ISETP.GE.AND.EX P0, PT, RZ, UR39, PT, P0 ;  /* 0x00000027ff007c0c */ /* 0x000fda000bf06300 */
[----:B------:R-:W-:Y:S05]  /*18f0*/  @P0 BRA `(.L_x_5744) ;  /* 0x0000000000d40947 */ /* 0x000fea0003800000 */
        /* <DEDUP_REMOVED lines=26> */
[----:B-----5:R-:W-:Y:S05]  /*1aa0*/  CALL.REL.NOINC `($__internal_59_$__cuda_sm3x_div_rn_noftz_f32_slowpath) ;  /* 0x0000001c00d87944 */ /* 0x020fea0003c00000 */
[----:B------:R-:W-:-:S07]  /*1ab0*/  MOV R7, R8 ;  /* 0x0000000800077202 */ /* 0x000fce0000000f00 */
.L_x_5746:
[----:B------:R-:W-:Y:S05]  /*1ac0*/  BSYNC.RECONVERGENT B3 ;  /* 0x0000000000037941 */ /* 0x000fea0003800200 */
.L_x_5745:
        /* <DEDUP_REMOVED lines=18> */
[----:B-----5:R-:W-:Y:S05]  /*1bf0*/  CALL.REL.NOINC `($__internal_59_$__cuda_sm3x_div_rn_noftz_f32_slowpath) ;  /* 0x0000001c00847944 */ /* 0x020fea0003c00000 */
[----:B------:R-:W-:-:S07]  /*1c00*/  MOV R4, R8 ;  /* 0x0000000800047202 */ /* 0x000fce0000000f00 */
.L_x_5748:
[----:B------:R-:W-:Y:S05]  /*1c10*/  BSYNC.RECONVERGENT B3 ;  /* 0x0000000000037941 */ /* 0x000fea0003800200 */
.L_x_5747:
[----:B------:R-:W-:-:S04]  /*1c20*/  FADD R4, R69, R4 ;  /* 0x0000000445047221 */ /* 0x000fc80000000000 */
[----:B------:R-:W-:-:S04]  /*1c30*/  FADD R13, R13, -R4 ;  /* 0x800000040d0d7221 */ /* 0x000fc80000000000 */
[----:B------:R-:W-:-:S07]  /*1c40*/  FFMA R0, R6, R13, R71 ;  /* 0x0000000d06007223 */ /* 0x000fce0000000047 */
.L_x_5744:
[----:B------:R-:W-:Y:S05]  /*1c50*/  BSYNC.RECONVERGENT B2 ;  /* 0x0000000000027941 */ /* 0x000fea0003800200 */
.L_x_5743:
[----:B------:R-:W-:-:S03]  /*1c60*/  UMOV UR4, 0xffffffff ;  /* 0xffffffff00047882 */ /* 0x000fc60000000000 */
[----:B------:R-:W-:Y:S05]  /*1c70*/  BRA.DIV UR4, `(.L_x_5749) ;  /* 0x00000016043c7947 */ /* 0x000fea000b800000 */
[----:B------:R0:W1:Y:S04]  /*1c80*/  SHFL.DOWN PT, R7, R4, 0x10, 0x1f ;  /* 0x0a001f0004077f89 */ /* 0x00006800000e0000 */
[----:B------:R0:W2:Y:S04]  /*1c90*/  SHFL.DOWN PT, R6, R0, 0x10, 0x1f ;  /* 0x0a001f0000067f89 */ /* 0x0000a800000e0000 */
[----:B------:R0:W3:Y:S02]  /*1ca0*/  SHFL.DOWN PT, R14, R5, 0x10, 0x1f ;  /* 0x0a001f00050e7f89 */ /* 0x0000e400000e0000 */
.L_x_5785:
        /* <DEDUP_REMOVED lines=16> */
[----:B012--5:R-:W-:Y:S05]  /*1db0*/  CALL.REL.NOINC `($__internal_59_$__cuda_sm3x_div_rn_noftz_f32_slowpath) ;  /* 0x0000001c00147944 */ /* 0x027fea0003c00000 */
[----:B------:R-:W-:-:S07]  /*1dc0*/  IMAD.MOV.U32 R11, RZ, RZ, R8 ;  /* 0x000000ffff0b7224 */ /* 0x000fce00078e0008 */
.L_x_5753:
[----:B------:R-:W-:Y:S05]  /*1dd0*/  BSYNC.RECONVERGENT B3 ;  /* 0x0000000000037941 */ /* 0x000fea0003800200 */
.L_x_5752:
[----:B-1----:R-:W-:-:S04]  /*1de0*/  FADD R7, -R4, R7 ;  /* 0x0000000704077221 */ /* 0x002fc80000000100 */
[C---:B------:R-:W-:Y:S01]  /*1df0*/  FMUL R8, R7.reuse, R7 ;  /* 0x0000000707087220 */ /* 0x040fe20000400000 */
[----:B0-----:R-:W-:-:S03]  /*1e00*/  FFMA R4, R7, R11, R4 ;  /* 0x0000000b07047223 */ /* 0x001fc60000000004 */
[----:B------:R-:W-:-:S04]  /*1e10*/  FMUL R5, R5, R8 ;  /* 0x0000000805057220 */ /* 0x000fc80000400000 */
[----:B--2---:R-:W-:Y:S01]  /*1e20*/  FFMA R13, R5, R11, R6 ;  /* 0x0000000b050d7223 */ /* 0x004fe20000000006 */
[----:B------:R-:W-:-:S03]  /*1e30*/  MOV R5, R69 ;  /* 0x0000004500057202 */ /* 0x000fc60000000f00 */
[----:B------:R-:W-:-:S07]  /*1e40*/  FADD R0, R0, R13 ;  /* 0x0000000d00007221 */ /* 0x000fce0000000000 */
.L_x_5751:
[----:B------:R-:W-:Y:S05]  /*1e50*/  BSYNC.RECONVERGENT B2 ;  /* 0x0000000000027941 */ /* 0x000fea0003800200 */
.L_x_5750:
[----:B------:R-:W-:-:S03]  /*1e60*/  UMOV UR4, 0xffffffff ;  /* 0xffffffff00047882 */ /* 0x000fc60000000000 */
[----:B------:R-:W-:Y:S05]  /*1e70*/  BRA.DIV UR4, `(.L_x_5754) ;  /* 0x0000001604187947 */ /* 0x000fea000b800000 */
[----:B-1----:R1:W3:Y:S04]  /*1e80*/  SHFL.DOWN PT, R7, R4, 0x8, 0x1f ;  /* 0x09001f0004077f89 */ /* 0x0022e800000e0000 */
[----:B--2---:R1:W2:Y:S04]  /*1e90*/  SHFL.DOWN PT, R6, R0, 0x8, 0x1f ;  /* 0x09001f0000067f89 */ /* 0x0042a800000e0000 */
[----:B------:R1:W4:Y:S02]  /*1ea0*/  SHFL.DOWN PT, R14, R5, 0x8, 0x1f ;  /* 0x09001f00050e7f89 */ /* 0x00032400000e0000 */
.L_x_5790:
        /* <DEDUP_REMOVED lines=16> */
[----:B-123-5:R-:W-:Y:S05]  /*1fb0*/  CALL.REL.NOINC `($__internal_59_$__cuda_sm3x_div_rn_noftz_f32_slowpath) ;  /* 0x0000001800947944 */ /* 0x02efea0003c00000 */
[----:B------:R-:W-:-:S07]  /*1fc0*/  IMAD.MOV.U32 R11, RZ, RZ, R8 ;  /* 0x000000ffff0b7224 */ /* 0x000fce00078e0008 */
.L_x_5758:
[----:B------:R-:W-:Y:S05]  /*1fd0*/  BSYNC.RECONVERGENT B3 ;  /* 0x0000000000037941 */ /* 0x000fea0003800200 */
.L_x_5757:
[----:B---3--:R-:W-:-:S04]  /*1fe0*/  FADD R7, -R4, R7 ;  /* 0x0000000704077221 */ /* 0x008fc80000000100 */
[C---:B------:R-:W-:Y:S01]  /*1ff0*/  FMUL R8, R7.reuse, R7 ;  /* 0x0000000707087220 */ /* 0x040fe20000400000 */
[----:B-1----:R-:W-:-:S03]  /*2000*/  FFMA R4, R7, R11, R4 ;  /* 0x0000000b07047223 */ /* 0x002fc60000000004 */
[----:B------:R-:W-:-:S04]  /*2010*/  FMUL R5, R5, R8 ;  /* 0x0000000805057220 */ /* 0x000fc80000400000 */
[----:B--2---:R-:W-:Y:S01]  /*2020*/  FFMA R13, R5, R11, R6 ;  /* 0x0000000b050d7223 */ /* 0x004fe20000000006 */
[----:B------:R-:W-:-:S03]  /*2030*/  MOV R5, R69 ;  /* 0x0000004500057202 */ /* 0x000fc60000000f00 */
[----:B------:R-:W-:-:S07]  /*2040*/  FADD R0, R0, R13 ;  /* 0x0000000d00007221 */ /* 0x000fce0000000000 */
.L_x_5756:
[----:B------:R-:W-:Y:S05]  /*2050*/  BSYNC.RECONVERGENT B2 ;  /* 0x0000000000027941 */ /* 0x000fea0003800200 */
.L_x_5755:
[----:B------:R-:W-:-:S03]  /*2060*/  UMOV UR4, 0xffffffff ;  /* 0xffffffff00047882 */ /* 0x000fc60000000000 */
[----:B------:R-:W-:Y:S05]  /*2070*/  BRA.DIV UR4, `(.L_x_5759) ;  /* 0x0000001204f47947 */ /* 0x000fea000b800000 */
[----:B---3--:R3:W4:Y:S04]  /*2080*/  SHFL.DOWN PT, R7, R4, 0x4, 0x1f ;  /* 0x08801f0004077f89 */ /* 0x00872800000e0000 */
[----:B--2---:R3:W2:Y:S04]  /*2090*/  SHFL.DOWN PT, R6, R0, 0x4, 0x1f ;  /* 0x08801f0000067f89 */ /* 0x0046a800000e0000 */
[----:B------:R3:W0:Y:S02]  /*20a0*/  SHFL.DOWN PT, R14, R5, 0x4, 0x1f ;  /* 0x08801f00050e7f89 */ /* 0x00062400000e0000 */
.L_x_5795:
        /* <DEDUP_REMOVED lines=16> */
[----:B--2345:R-:W-:Y:S05]  /*21b0*/  CALL.REL.NOINC `($__internal_59_$__cuda_sm3x_div_rn_noftz_f32_slowpath) ;  /* 0x0000001800147944 */ /* 0x03cfea0003c00000 */
[----:B------:R-:W-:-:S07]  /*21c0*/  IMAD.MOV.U32 R11, RZ, RZ, R8 ;  /* 0x000000ffff0b7224 */ /* 0x000fce00078e0008 */
.L_x_5763:
[----:B------:R-:W-:Y:S05]  /*21d0*/  BSYNC.RECONVERGENT B3 ;  /* 0x0000000000037941 */ /* 0x000fea0003800200 */
.L_x_5762:
[----:B----4-:R-:W-:-:S04]  /*21e0*/  FADD R7, -R4, R7 ;  /* 0x0000000704077221 */ /* 0x010fc80000000100 */
[C---:B------:R-:W-:Y:S01]  /*21f0*/  FMUL R8, R7.reuse, R7 ;  /* 0x0000000707087220 */ /* 0x040fe20000400000 */
[----:B---3--:R-:W-:-:S03]  /*2200*/  FFMA R4, R7, R11, R4 ;  /* 0x0000000b07047223 */ /* 0x008fc60000000004 */
[----:B------:R-:W-:-:S04]  /*2210*/  FMUL R5, R5, R8 ;  /* 0x0000000805057220 */ /* 0x000fc80000400000 */
[----:B--2---:R-:W-:Y:S01]  /*2220*/  FFMA R13, R5, R11, R6 ;  /* 0x0000000b050d7223 */ /* 0x004fe20000000006 */
[----:B------:R-:W-:-:S03]  /*2230*/  MOV R5, R69 ;  /* 0x0000004500057202 */ /* 0x000fc60000000f00 */
[----:B------:R-:W-:-:S07]  /*2240*/  FADD R0, R0, R13 ;  /* 0x0000000d00007221 */ /* 0x000fce0000000000 */
.L_x_5761:
[----:B------:R-:W-:Y:S05]  /*2250*/  BSYNC.RECONVERGENT B2 ;  /* 0x0000000000027941 */ /* 0x000fea0003800200 */
.L_x_5760:
[----:B------:R-:W-:-:S03]  /*2260*/  UMOV UR4, 0xffffffff ;  /* 0xffffffff00047882 */ /* 0x000fc60000000000 */
[----:B------:R-:W-:Y:S05]  /*2270*/  BRA.DIV UR4, `(.L_x_5764) ;  /* 0x0000001204d07947 */ /* 0x000fea000b800000 */
[----:B----4-:R0:W4:Y:S04]  /*2280*/  SHFL.DOWN PT, R7, R4, 0x2, 0x1f ;  /* 0x08401f0004077f89 */ /* 0x01012800000e0000 */
[----:B--2---:R0:W2:Y:S04]  /*2290*/  SHFL.DOWN PT, R6, R0, 0x2, 0x1f ;  /* 0x08401f0000067f89 */ /* 0x0040a800000e0000 */
[----:B------:R0:W0:Y:S02]  /*22a0*/  SHFL.DOWN PT, R14, R5, 0x2, 0x1f ;  /* 0x08401f00050e7f89 */ /* 0x00002400000e0000 */
.L_x_5800:
        /* <DEDUP_REMOVED lines=18> */
.L_x_5768:
[----:B------:R-:W-:Y:S05]  /*23d0*/  BSYNC.RECONVERGENT B3 ;  /* 0x0000000000037941 */ /* 0x000fea0003800200 */
.L_x_5767:
[----:B----4-:R-:W-:-:S04]  /*23e0*/  FADD R7, -R4, R7 ;  /* 0x0000000704077221 */ /* 0x010fc80000000100 */
[C---:B------:R-:W-:Y:S01]  /*23f0*/  FMUL R8, R7.reuse, R7 ;  /* 0x0000000707087220 */ /* 0x040fe20000400000 */
[----:B---3--:R-:W-:-:S03]  /*2400*/  FFMA R4, R7, R11, R4 ;  /* 0x0000000b07047223 */ /* 0x008fc60000000004 */
[----:B------:R-:W-:-:S04]  /*2410*/  FMUL R5, R5, R8 ;  /* 0x0000000805057220 */ /* 0x000fc80000400000 */
[----:B--2---:R-:W-:Y:S01]  /*2420*/  FFMA R13, R5, R11, R6 ;  /* 0x0000000b050d7223 */ /* 0x004fe20000000006 */
[----:B------:R-:W-:-:S03]  /*2430*/  MOV R5, R69 ;  /* 0x0000004500057202 */ /* 0x000fc60000000f00 */
[----:B------:R-:W-:-:S07]  /*2440*/  FADD R0, R0, R13 ;  /* 0x0000000d00007221 */ /* 0x000fce0000000000 */
.L_x_5766:
[----:B------:R-:W-:Y:S05]  /*2450*/  BSYNC.RECONVERGENT B2 ;  /* 0x0000000000027941 */ /* 0x000fea0003800200 */
.L_x_5765:
[----:B------:R-:W-:-:S03]  /*2460*/  UMOV UR4, 0xffffffff ;  /* 0xffffffff00047882 */ /* 0x000fc60000000000 */
[----:B------:R-:W-:Y:S05]  /*2470*/  BRA.DIV UR4, `(.L_x_5769) ;  /* 0x0000001204ac7947 */ /* 0x000fea000b800000 */
[----:B----4-:R0:W4:Y:S04]  /*2480*/  SHFL.DOWN PT, R7, R4, 0x1, 0x1f ;  /* 0x08201f0004077f89 */ /* 0x01012800000e0000 */
[----:B--2---:R0:W2:Y:S04]  /*2490*/  SHFL.DOWN PT, R6, R0, 0x1, 0x1f ;  /* 0x08201f0000067f89 */ /* 0x0040a800000e0000 */
[----:B------:R0:W0:Y:S02]  /*24a0*/  SHFL.DOWN PT, R14, R5, 0x1, 0x1f ;  /* 0x08201f00050e7f89 */ /* 0x00002400000e0000 */
.L_x_5805:
        /* <DEDUP_REMOVED lines=18> */
.L_x_5773:
[----:B------:R-:W-:Y:S05]  /*25d0*/  BSYNC.RECONVERGENT B3 ;  /* 0x0000000000037941 */ /* 0x000fea0003800200 */
.L_x_5772:
[----:B----4-:R-:W-:-:S04]  /*25e0*/  FADD R7, -R4, R7 ;  /* 0x0000000704077221 */ /* 0x010fc80000000100 */
[C---:B------:R-:W-:Y:S01]  /*25f0*/  FMUL R8, R7.reuse, R7 ;  /* 0x0000000707087220 */ /* 0x040fe20000400000 */
[----:B---3--:R-:W-:-:S03]  /*2600*/  FFMA R4, R7, R11, R4 ;  /* 0x0000000b07047223 */ /* 0x008fc60000000004 */
[----:B------:R-:W-:-:S04]  /*2610*/  FMUL R5, R5, R8 ;  /* 0x0000000805057220 */ /* 0x000fc80000400000 */
[----:B--2---:R-:W-:Y:S01]  /*2620*/  FFMA R13, R5, R11, R6 ;  /* 0x0000000b050d7223 */ /* 0x004fe20000000006 */
[----:B------:R-:W-:-:S03]  /*2630*/  MOV R5, R69 ;  /* 0x0000004500057202 */ /* 0x000fc60000000f00 */
[----:B------:R-:W-:-:S07]  /*2640*/  FADD R0, R0, R13 ;  /* 0x0000000d00007221 */ /* 0x000fce0000000000 */
.L_x_5771:
[----:B------:R-:W-:Y:S05]  /*2650*/  BSYNC.RECONVERGENT B2 ;  /* 0x0000000000027941 */ /* 0x000fea0003800200 */
.L_x_5770:
[----:B------:R-:W-:-:S03]  /*2660*/  UMOV UR4, 0xffffffff ;  /* 0xffffffff00047882 */ /* 0x000fc60000000000 */
[----:B------:R-:W-:Y:S05]  /*2670*/  BRA.DIV UR4, `(.L_x_5774) ;  /* 0x0000001204887947 */ /* 0x000fea000b800000 */
[----:B-1-3--:R-:W0:Y:S04]  /*2680*/  SHFL.IDX PT, R4, R4, RZ, 0x1f ;  /* 0x00001fff04047589 */ /* 0x00ae2800000e0000 */
[----:B------:R-:W1:Y:S04]  /*2690*/  SHFL.IDX PT, R0, R0, RZ, 0x1f ;  /* 0x00001fff00007589 */ /* 0x000e6800000e0000 */
[----:B------:R3:W0:Y:S02]  /*26a0*/  SHFL.IDX PT, R14, R5, RZ, 0x1f ;  /* 0x00001fff050e7589 */ /* 0x00062400000e0000 */
.L_x_5810:
        /* <DEDUP_REMOVED lines=8> */
[----:B------:R-:W-:Y:S01]  /*2730*/  IMAD.MOV.U32 R8, RZ, RZ, R0 ;  /* 0x000000ffff087224 */ /* 0x000fe200078e0000 */
[----:B------:R-:W-:-:S07]  /*2740*/  MOV R11, 0x2760 ;  /* 0x00002760000b7802 */ /* 0x000fce0000000f00 */
[----:B-----5:R-:W-:Y:S05]  /*2750*/  CALL.REL.NOINC `($__internal_59_$__cuda_sm3x_div_rn_noftz_f32_slowpath) ;  /* 0x0000001000ac7944 */ /* 0x020fea0003c00000 */
[----:B------:R-:W-:-:S07]  /*2760*/  MOV R5, R8 ;  /* 0x0000000800057202 */ /* 0x000fce0000000f00 */
.L_x_5775:
[----:B------:R-:W-:Y:S01]  /*2770*/  FMNMX R5, RZ, R5, !PT ;  /* 0x00000005ff057209 */ /* 0x000fe20007800000 */
[----:B------:R-:W0:Y:S01]  /*2780*/  LDC.64 R68, c[0x0][0x3a8] ;  /* 0x0000ea00ff447b82 */ /* 0x000e220000000a00 */
[----:B------:R-:W-:Y:S01]  /*2790*/  SHF.R.S32.HI R7, RZ, 0x1f, R58 ;  /* 0x0000001fff077819 */ /* 0x000fe2000001143a */
[----:B------:R-:W-:Y:S02]  /*27a0*/  IMAD.MOV.U32 R6, RZ, RZ, R16 ;  /* 0x000000ffff067224 */ /* 0x000fe400078e0010 */
[--C-:B------:R-:W-:Y:S01]  /*27b0*/  FADD R11, R2, -R4.reuse ;  /* 0x80000004020b7221 */ /* 0x100fe20000000000 */
[----:B------:R-:W-:Y:S01]  /*27c0*/  FADD R5, R54, R5 ;  /* 0x0000000536057221 */ /* 0x000fe20000000000 */
[--C-:B------:R-:W-:Y:S01]  /*27d0*/  FADD R13, R3, -R4.reuse ;  /* 0x80000004030d7221 */ /* 0x100fe20000000000 */
[--C-:B------:R-:W-:Y:S01]  /*27e0*/  FADD R15, R42, -R4.reuse ;  /* 0x800000042a0f7221 */ /* 0x100fe20000000000 */
[--C-:B------:R-:W-:Y:S01]  /*27f0*/  FADD R43, R43, -R4.reuse ;  /* 0x800000042b2b7221 */ /* 0x100fe20000000000 */
[----:B------:R-:W1:Y:S01]  /*2800*/  LDC.64 R2, c[0x0][0x3a0] ;  /* 0x0000e800ff027b82 */ /* 0x000e620000000a00 */
        /* <DEDUP_REMOVED lines=9> */
[----:B------:R-:W-:Y:S01]  /*28a0*/  R2UR UR4, R52 ;  /* 0x00000000340472ca */ /* 0x000fe200000e0000 */
[----:B------:R-:W-:Y:S01]  /*28b0*/  BSSY.RECONVERGENT B0, `(.L_x_5776) ;  /* 0x000006f000007945 */ /* 0x000fe20003800200 */
[----:B------:R-:W-:-:S02]  /*28c0*/  R2UR UR5, R53 ;  /* 0x00000000350572ca */ /* 0x000fc400000e0000 */
[----:B------:R-:W-:Y:S01]  /*28d0*/  @!P2 FMUL R5, R5, 16777216 ;  /* 0x4b8000000505a820 */ /* 0x000fe20000400000 */
[----:B------:R-:W-:Y:S01]  /*28e0*/  R2UR UR6, R52 ;  /* 0x00000000340672ca */ /* 0x000fe200000e0000 */
[-C--:B0-----:R-:W-:Y:S02]  /*28f0*/  IMAD R8, R7, R68.reuse, RZ ;  /* 0x0000004407087224 */ /* 0x081fe400078e02ff */
[----:B------:R-:W-:Y:S01]  /*2900*/  HFMA2 R7, -RZ, RZ, 0, 0 ;  /* 0x00000000ff077431 */ /* 0x000fe200000001ff */
[----:B------:R0:W2:Y:S01]  /*2910*/  MUFU.RSQ R0, R5 ;  /* 0x0000000500007308 */ /* 0x0000a20000001400 */
[C---:B------:R-:W-:Y:S01]  /*2920*/  R2UR UR7, R53.reuse ;  /* 0x00000000350772ca */ /* 0x040fe200000e0000 */
[----:B------:R-:W-:Y:S01]  /*2930*/  IMAD R69, R58, R69, R8 ;  /* 0x000000453a457224 */ /* 0x000fe200078e0208 */
[----:B------:R-:W-:Y:S02]  /*2940*/  R2UR UR8, R52 ;  /* 0x00000000340872ca */ /* 0x000fe400000e0000 */
[----:B------:R-:W-:Y:S01]  /*2950*/  R2UR UR9, R53 ;  /* 0x00000000350972ca */ /* 0x000fe200000e0000 */
[----:B------:R-:W-:-:S04]  /*2960*/  IMAD.WIDE.U32 R6, R58, R68, R6 ;  /* 0x000000443a067225 */ /* 0x000fc800078e0006 */
[----:B0-----:R-:W-:Y:S01]  /*2970*/  IMAD.IADD R5, R7, 0x1, R69 ;  /* 0x0000000107057824 */ /* 0x001fe200078e0245 */
[C---:B------:R-:W-:Y:S02]  /*2980*/  IADD3 R12, P4, PT, R6.reuse, 0x80, RZ ;  /* 0x00000080060c7810 */ /* 0x040fe40007f9e0ff */
[----:B------:R-:W-:Y:S01]  /*2990*/  IADD3 R14, P3, PT, R6, 0x40, RZ ;  /* 0x00000040060e7810 */ /* 0x000fe20007f7e0ff */
[----:B--2---:R-:W-:Y:S01]  /*29a0*/  @!P2 FMUL R0, R0, 4096 ;  /* 0x458000000000a820 */ /* 0x004fe20000400000 */
[----:B------:R-:W-:-:S03]  /*29b0*/  LEA.HI R42, P2, R5, R6, RZ, 0x1 ;  /* 0x00000006052a7211 */ /* 0x000fc600078508ff */
[C---:B------:R-:W-:Y:S01]  /*29c0*/  FMUL R4, R0.reuse, R13 ;  /* 0x0000000d00047220 */ /* 0x040fe20000400000 */
[----:B------:R-:W-:Y:S02]  /*29d0*/  IMAD.X R13, RZ, RZ, R5, P4 ;  /* 0x000000ffff0d7224 */ /* 0x000fe400020e0605 */
[C---:B------:R-:W-:Y:S01]  /*29e0*/  FMUL R50, R0.reuse, R45 ;  /* 0x0000002d00327220 */ /* 0x040fe20000400000 */
        /* <DEDUP_REMOVED lines=9> */
[C---:B------:R-:W-:Y:S01]  /*2a80*/  SHF.L.U64.HI R46, R42.reuse, 0x2, R47 ;  /* 0x000000022a2e7819 */ /* 0x040fe2000001022f */
[----:B------:R-:W-:Y:S01]  /*2a90*/  IMAD.SHL.U32 R47, R42, 0x4, RZ ;  /* 0x000000042a2f7824 */ /* 0x000fe200078e00ff */
[----:B------:R-:W-:Y:S01]  /*2aa0*/  IADD3.X R45, PT, PT, RZ, R45, RZ, P2, !PT ;  /* 0x0000002dff2d7210 */ /* 0x000fe200017fe4ff */
[----:B------:R-:W-:Y:S01]  /*2ab0*/  IMAD.X R68, RZ, RZ, R13, P3 ;  /* 0x000000ffff447224 */ /* 0x000fe200018e060d */
[----:B------:R-:W-:Y:S01]  /*2ac0*/  SHF.L.U32 R13, R14, 0x2, RZ ;  /* 0x000000020e0d7819 */ /* 0x000fe200000006ff */
[C---:B------:R-:W-:Y:S01]  /*2ad0*/  FMUL R61, R0.reuse, R61 ;  /* 0x0000003d003d7220 */ /* 0x040fe20000400000 */
[----:B------:R-:W-:Y:S01]  /*2ae0*/  LOP3.LUT R47, R47, 0xfffffff8, RZ, 0xc0, !PT ;  /* 0xfffffff82f2f7812 */ /* 0x000fe200078ec0ff */
[C---:B------:R-:W-:Y:S01]  /*2af0*/  FMUL R65, R0.reuse, R65 ;  /* 0x0000004100417220 */ /* 0x040fe20000400000 */
[C---:B------:R-:W-:Y:S01]  /*2b00*/  SHF.L.U64.HI R68, R43.reuse, 0x2, R68 ;  /* 0x000000022b447819 */ /* 0x040fe20000010244 */
[----:B------:R-:W-:Y:S01]  /*2b10*/  IMAD.SHL.U32 R43, R43, 0x4, RZ ;  /* 0x000000042b2b7824 */ /* 0x000fe200078e00ff */
[----:B------:R-:W-:Y:S01]  /*2b20*/  LOP3.LUT R13, R13, 0xfffffff8, RZ, 0xc0, !PT ;  /* 0xfffffff80d0d7812 */ /* 0x000fe200078ec0ff */
[----:B------:R-:W-:Y:S01]  /*2b30*/  FMUL R66, R0, R49 ;  /* 0x0000003100427220 */ /* 0x000fe20000400000 */
[----:B------:R-:W-:Y:S01]  /*2b40*/  SHF.L.U64.HI R42, R14, 0x2, R45 ;  /* 0x000000020e2a7819 */ /* 0x000fe2000001022d */
[C---:B------:R-:W-:Y:S01]  /*2b50*/  FMUL R67, R0.reuse, R67 ;  /* 0x0000004300437220 */ /* 0x040fe20000400000 */
[-C--:B-1----:R-:W-:Y:S01]  /*2b60*/  IADD3 R12, P2, PT, R47, R2.reuse, RZ ;  /* 0x000000022f0c7210 */ /* 0x082fe20007f5e0ff */
[----:B------:R-:W-:Y:S01]  /*2b70*/  FMUL R0, R0, R51 ;  /* 0x0000003300007220 */ /* 0x000fe20000400000 */
[----:B------:R-:W-:Y:S01]  /*2b80*/  IADD3 R14, P3, PT, R13, R2, RZ ;  /* 0x000000020d0e7210 */ /* 0x000fe20007f7e0ff */
[----:B-----5:R-:W-:Y:S01]  /*2b90*/  FFMA R44, R40, R11, R28 ;  /* 0x0000000b282c7223 */ /* 0x020fe2000000001c */
[----:B------:R-:W-:Y:S01]  /*2ba0*/  LOP3.LUT R43, R43, 0xfffffff8, RZ, 0xc0, !PT ;  /* 0xfffffff82b2b7812 */ /* 0x000fe200078ec0ff */
[----:B------:R-:W-:Y:S01]  /*2bb0*/  FFMA R45, R41, R4, R29 ;  /* 0x00000004292d7223 */ /* 0x000fe2000000001d */
[----:B------:R-:W-:Y:S01]  /*2bc0*/  IADD3.X R13, PT, PT, R46, R3, RZ, P2, !PT ;  /* 0x000000032e0d7210 */ /* 0x000fe200017fe4ff */
[----:B------:R-:W-:Y:S01]  /*2bd0*/  FFMA R46, R38, R15, R26 ;  /* 0x0000000f262e7223 */ /* 0x000fe2000000001a */
[----:B------:R-:W-:Y:S01]  /*2be0*/  IMAD.X R15, R42, 0x1, R3, P3 ;  /* 0x000000012a0f7824 */ /* 0x000fe200018e0603 */
[----:B------:R-:W-:Y:S01]  /*2bf0*/  IADD3 R42, P3, PT, R43, R2, RZ ;  /* 0x000000022b2a7210 */ /* 0x000fe20007f7e0ff */
[----:B------:R-:W-:Y:S01]  /*2c00*/  FFMA R47, R39, R8, R27 ;  /* 0x00000008272f7223 */ /* 0x000fe2000000001b */
[----:B------:R-:W-:Y:S01]  /*2c10*/  IADD3 R51, P2, PT, R6, 0xc0, RZ ;  /* 0x000000c006337810 */ /* 0x000fe20007f5e0ff */
[----:B------:R-:W-:Y:S01]  /*2c20*/  FFMA R49, R37, R50, R25 ;  /* 0x0000003225317223 */ /* 0x000fe20000000019 */
[----:B------:R-:W-:Y:S01]  /*2c30*/  IADD3.X R43, PT, PT, R68, R3, RZ, P3, !PT ;  /* 0x00000003442b7210 */ /* 0x000fe20001ffe4ff */
[----:B------:R0:W-:Y:S01]  /*2c40*/  STG.E.64 desc[UR4][R12.64], R44 ;  /* 0x0000002c0c007986 */ /* 0x0001e2000c101b04 */
[C---:B------:R-:W-:Y:S01]  /*2c50*/  IADD3 R4, P3, PT, R6.reuse, 0x100, RZ ;  /* 0x0000010006047810 */ /* 0x040fe20007f7e0ff */
[----:B------:R-:W-:Y:S01]  /*2c60*/  IMAD.X R50, RZ, RZ, R5, P2 ;  /* 0x000000ffff327224 */ /* 0x000fe200010e0605 */
[----:B------:R-:W-:Y:S01]  /*2c70*/  IADD3 R8, P4, PT, R6, 0x140, RZ ;  /* 0x0000014006087810 */ /* 0x000fe20007f9e0ff */
[----:B------:R1:W-:Y:S01]  /*2c80*/  STG.E.64 desc[UR6][R14.64], R46 ;  /* 0x0000002e0e007986 */ /* 0x0003e2000c101b06 */
[----:B------:R-:W-:-:S03]  /*2c90*/  FFMA R48, R36, R59, R24 ;  /* 0x0000003b24307223 */ /* 0x000fc60000000018 */
[----:B------:R-:W-:Y:S02]  /*2ca0*/  IMAD.X R11, RZ, RZ, R5, P4 ;  /* 0x000000ffff0b7224 */ /* 0x000fe400020e0605 */
[----:B------:R2:W-:Y:S03]  /*2cb0*/  STG.E.64 desc[UR8][R42.64], R48 ;  /* 0x000000302a007986 */ /* 0x0005e6000c101b08 */
[----:B------:R-:W-:Y:S01]  /*2cc0*/  LEA.HI R8, P4, R11, R8, RZ, 0x1 ;  /* 0x000000080b087211 */ /* 0x000fe200078908ff */
[----:B0-----:R-:W-:Y:S01]  /*2cd0*/  FFMA R44, R34, R61, R22 ;  /* 0x0000003d222c7223 */ /* 0x001fe20000000016 */
[----:B------:R-:W-:Y:S02]  /*2ce0*/  IADD3.X R13, PT, PT, RZ, R5, RZ, P3, !PT ;  /* 0x00000005ff0d7210 */ /* 0x000fe40001ffe4ff */
[----:B------:R-:W-:Y:S01]  /*2cf0*/  LEA.HI R12, P2, R50, R51, RZ, 0x1 ;  /* 0x00000033320c7211 */ /* 0x000fe200078508ff */
[----:B-1----:R-:W-:Y:S01]  /*2d00*/  FFMA R46, R32, R65, R20 ;  /* 0x00000041202e7223 */ /* 0x002fe20000000014 */
[----:B------:R-:W-:Y:S01]  /*2d10*/  LEA.HI R15, P3, R13, R4, RZ, 0x1 ;  /* 0x000000040d0f7211 */ /* 0x000fe200078708ff */
[----:B------:R-:W-:Y:S01]  /*2d20*/  FFMA R47, R33, R66, R21 ;  /* 0x00000042212f7223 */ /* 0x000fe20000000015 */
[----:B------:R-:W-:-:S02]  /*2d30*/  IADD3.X R45, PT, PT, RZ, R50, RZ, P2, !PT ;  /* 0x00000032ff2d7210 */ /* 0x000fc400017fe4ff */
[----:B------:R-:W-:Y:S01]  /*2d40*/  IADD3.X R11, PT, PT, RZ, R11, RZ, P4, !PT ;  /* 0x0000000bff0b7210 */ /* 0x000fe200027fe4ff */
[----:B------:R-:W-:Y:S01]  /*2d50*/  IMAD.X R50, RZ, RZ, R13, P3 ;  /* 0x000000ffff327224 */ /* 0x000fe200018e060d */
[C---:B--2---:R-:W-:Y:S01]  /*2d60*/  SHF.L.U64.HI R48, R12.reuse, 0x2, R45 ;  /* 0x000000020c307819 */ /* 0x044fe2000001022d */
[----:B------:R-:W-:Y:S01]  /*2d70*/  IMAD.SHL.U32 R13, R12, 0x4, RZ ;  /* 0x000000040c0d7824 */ /* 0x000fe200078e00ff */
[C---:B------:R-:W-:Y:S01]  /*2d80*/  SHF.L.U64.HI R4, R8.reuse, 0x2, R11 ;  /* 0x0000000208047819 */ /* 0x040fe2000001020b */
[----:B------:R-:W-:Y:S01]  /*2d90*/  IMAD.SHL.U32 R43, R8, 0x4, RZ ;  /* 0x00000004082b7824 */ /* 0x000fe200078e00ff */
[----:B------:R-:W-:Y:S01]  /*2da0*/  SHF.L.U64.HI R50, R15, 0x2, R50 ;  /* 0x000000020f327819 */ /* 0x000fe20000010232 */
[----:B------:R-:W-:Y:S01]  /*2db0*/  FFMA R45, R35, R64, R23 ;  /* 0x00000040232d7223 */ /* 0x000fe20000000017 */
[----:B------:R-:W-:Y:S01]  /*2dc0*/  SHF.L.U32 R15, R15, 0x2, RZ ;  /* 0x000000020f0f7819 */ /* 0x000fe200000006ff */
[----:B------:R-:W-:Y:S01]  /*2dd0*/  FFMA R49, R31, R0, R19 ;  /* 0x000000001f317223 */ /* 0x000fe20000000013 */
[----:B------:R-:W-:-:S02]  /*2de0*/  LOP3.LUT R13, R13, 0xfffffff8, RZ, 0xc0, !PT ;  /* 0xfffffff80d0d7812 */ /* 0x000fc400078ec0ff */
[----:B------:R-:W-:Y:S02]  /*2df0*/  LOP3.LUT R15, R15, 0xfffffff8, RZ, 0xc0, !PT ;  /* 0xfffffff80f0f7812 */ /* 0x000fe400078ec0ff */
[----:B------:R-:W-:Y:S02]  /*2e00*/  LOP3.LUT R43, R43, 0xfffffff8, RZ, 0xc0, !PT ;  /* 0xfffffff82b2b7812 */ /* 0x000fe400078ec0ff */
[-C--:B------:R-:W-:Y:S02]  /*2e10*/  IADD3 R12, P2, PT, R13, R2.reuse, RZ ;  /* 0x000000020d0c7210 */ /* 0x080fe40007f5e0ff */
[-C--:B------:R-:W-:Y:S02]  /*2e20*/  IADD3 R14, P3, PT, R15, R2.reuse, RZ ;  /* 0x000000020f0e7210 */ /* 0x080fe40007f7e0ff */
[----:B------:R-:W-:Y:S02]  /*2e30*/  IADD3 R42, P4, PT, R43, R2, RZ ;  /* 0x000000022b2a7210 */ /* 0x000fe40007f9e0ff */
[----:B------:R-:W-:Y:S01]  /*2e40*/  IADD3.X R13, PT, PT, R48, R3, RZ, P2, !PT ;  /* 0x00000003300d7210 */ /* 0x000fe200017fe4ff */
[----:B------:R-:W-:-:S02]  /*2e50*/  IMAD.X R15, R50, 0x1, R3, P3 ;  /* 0x00000001320f7824 */ /* 0x000fc400018e0603 */
[----:B------:R-:W-:Y:S01]  /*2e60*/  FFMA R48, R30, R67, R18 ;  /* 0x000000431e307223 */ /* 0x000fe20000000012 */
[----:B------:R-:W-:Y:S01]  /*2e70*/  IADD3.X R43, PT, PT, R4, R3, RZ, P4, !PT ;  /* 0x00000003042b7210 */ /* 0x000fe200027fe4ff */
[----:B------:R0:W-:Y:S04]  /*2e80*/  STG.E.64 desc[UR4][R12.64], R44 ;  /* 0x0000002c0c007986 */ /* 0x0001e8000c101b04 */
[----:B------:R0:W-:Y:S04]  /*2e90*/  STG.E.64 desc[UR6][R14.64], R46 ;  /* 0x0000002e0e007986 */ /* 0x0001e8000c101b06 */
[----:B------:R0:W-:Y:S01]  /*2ea0*/  STG.E.64 desc[UR8][R42.64], R48 ;  /* 0x000000302a007986 */ /* 0x0001e2000c101b08 */
[----:B------:R-:W-:Y:S05]  /*2eb0*/  @P1 BRA `(.L_x_5777) ;  /* 0x0000000000381947 */ /* 0x000fea0003800000 */
[----:B------:R-:W-:Y:S02]  /*2ec0*/  IADD3 R0, P1, PT, R6, 0x180, RZ ;  /* 0x0000018006007810 */ /* 0x000fe40007f3e0ff */
[----:B------:R-:W-:Y:S02]  /*2ed0*/  R2UR UR4, R52 ;  /* 0x00000000340472ca */ /* 0x000fe400000e0000 */
[----:B------:R-:W-:Y:S01]  /*2ee0*/  R2UR UR5, R53 ;  /* 0x00000000350572ca */ /* 0x000fe200000e0000 */
[----:B------:R-:W-:Y:S01]  /*2ef0*/  IMAD.X R11, RZ, RZ, R5, P1 ;  /* 0x000000ffff0b7224 */ /* 0x000fe200008e0605 */
[----:B0-----:R-:W-:Y:S02]  /*2f00*/  MOV R14, 0x7fc00000 ;  /* 0x7fc00000000e7802 */ /* 0x001fe40000000f00 */
[----:B------:R-:W-:Y:S02]  /*2f10*/  MOV R15, 0x7fc00000 ;  /* 0x7fc00000000f7802 */ /* 0x000fe40000000f00 */
[----:B------:R-:W-:-:S04]  /*2f20*/  LEA.HI R0, P1, R11, R0, RZ, 0x1 ;  /* 0x000000000b007211 */ /* 0x000fc800078308ff */
[----:B------:R-:W-:Y:S01]  /*2f30*/  SHF.L.U32 R13, R0, 0x2, RZ ;  /* 0x00000002000d7819 */ /* 0x000fe200000006ff */
[----:B------:R-:W-:-:S03]  /*2f40*/  IMAD.X R11, RZ, RZ, R11, P1 ;  /* 0x000000ffff0b7224 */ /* 0x000fc600008e060b */
[----:B------:R-:W-:Y:S02]  /*2f50*/  LOP3.LUT R13, R13, 0xfffffff8, RZ, 0xc0, !PT ;  /* 0xfffffff80d0d7812 */ /* 0x000fe400078ec0ff */
[----:B------:R-:W-:Y:S02]  /*2f60*/  SHF.L.U64.HI R0, R0, 0x2, R11 ;  /* 0x0000000200007819 */ /* 0x000fe4000001020b */
[----:B------:R-:W-:-:S05]  /*2f70*/  IADD3 R12, P1, PT, R13, R2, RZ ;  /* 0x000000020d0c7210 */ /* 0x000fca0007f3e0ff */
[----:B------:R-:W-:-:S05]  /*2f80*/  IMAD.X R13, R0, 0x1, R3, P1 ;  /* 0x00000001000d7824 */ /* 0x000fca00008e0603 */
[----:B------:R1:W-:Y:S03]  /*2f90*/  STG.E.64 desc[UR4][R12.64], R14 ;  /* 0x0000000e0c007986 */ /* 0x0003e6000c101b04 */
.L_x_5777:
[----:B------:R-:W-:Y:S05]  /*2fa0*/  BSYNC.RECONVERGENT B0 ;  /* 0x0000000000007941 */ /* 0x000fea0003800200 */
.L_x_5776:
[----:B------:R-:W-:Y:S04]  /*2fb0*/  BSSY.RECONVERGENT B0, `(.L_x_5778) ;  /* 0x0000010000007945 */ /* 0x000fe80003800200 */
[----:B------:R-:W-:Y:S05]  /*2fc0*/  @P0 BRA `(.L_x_5779) ;  /* 0x0000000000380947 */ /* 0x000fea0003800000 */
[----:B------:R-:W-:Y:S02]  /*2fd0*/  IADD3 R0, P0, PT, R6, 0x1c0, RZ ;  /* 0x000001c006007810 */ /* 0x000fe40007f1e0ff */
[----:B------:R-:W-:Y:S02]  /*2fe0*/  R2UR UR4, R52 ;  /* 0x00000000340472ca */ /* 0x000fe400000e0000 */
[----:B------:R-:W-:Y:S01]  /*2ff0*/  R2UR UR5, R53 ;  /* 0x00000000350572ca */ /* 0x000fe200000e0000 */
[----:B------:R-:W-:Y:S01]  /*3000*/  IMAD.X R7, RZ, RZ, R5, P0 ;  /* 0x000000ffff077224 */ /* 0x000fe200000e0605 */
[----:B------:R-:W-:-:S04]  /*3010*/  MOV R4, 0x7fc00000 ;  /* 0x7fc0000000047802 */ /* 0x000fc80000000f00 */
[----:B------:R-:W-:-:S04]  /*3020*/  LEA.HI R0, P0, R7, R0, RZ, 0x1 ;  /* 0x0000000007007211 */ /* 0x000fc800078108ff */
[----:B------:R-:W-:Y:S01]  /*3030*/  SHF.L.U32 R5, R0, 0x2, RZ ;  /* 0x0000000200057819 */ /* 0x000fe200000006ff */
[----:B------:R-:W-:-:S03]  /*3040*/  IMAD.X R7, RZ, RZ, R7, P0 ;  /* 0x000000ffff077224 */ /* 0x000fc600000e0607 */
[----:B------:R-:W-:Y:S02]  /*3050*/  LOP3.LUT R5, R5, 0xfffffff8, RZ, 0xc0, !PT ;  /* 0xfffffff805057812 */ /* 0x000fe400078ec0ff */
[----:B------:R-:W-:Y:S02]  /*3060*/  SHF.L.U64.HI R0, R0, 0x2, R7 ;  /* 0x0000000200007819 */ /* 0x000fe40000010207 */
[----:B------:R-:W-:Y:S02]  /*3070*/  IADD3 R2, P0, PT, R5, R2, RZ ;  /* 0x0000000205027210 */ /* 0x000fe40007f1e0ff */
[----:B------:R-:W-:-:S03]  /*3080*/  MOV R5, 0x7fc00000 ;  /* 0x7fc0000000057802 */ /* 0x000fc60000000f00 */
[----:B------:R-:W-:-:S05]  /*3090*/  IMAD.X R3, R0, 0x1, R3, P0 ;  /* 0x0000000100037824 */ /* 0x000fca00000e0603 */
[----:B------:R2:W-:Y:S03]  /*30a0*/  STG.E.64 desc[UR4][R2.64], R4 ;  /* 0x0000000402007986 */ /* 0x0005e6000c101b04 */
.L_x_5779:
[----:B------:R-:W-:Y:S05]  /*30b0*/  BSYNC.RECONVERGENT B0 ;  /* 0x0000000000007941 */ /* 0x000fea0003800200 */
.L_x_5778:
[----:B------:R-:W-:Y:S02]  /*30c0*/  IADD3 R55, P0, PT, R9, R55, RZ ;  /* 0x0000003709377210 */ /* 0x000fe40007f1e0ff */
[----:B------:R-:W-:Y:S02]  /*30d0*/  MOV R11, R57 ;  /* 0x00000039000b7202 */ /* 0x000fe40000000f00 */
[----:B------:R-:W-:Y:S01]  /*30e0*/  IADD3 R60, P1, PT, RZ, R60, RZ ;  /* 0x0000003cff3c7210 */ /* 0x000fe20007f3e0ff */
[----:B------:R-:W-:Y:S01]  /*30f0*/  IMAD.X R56, RZ, RZ, R56, P0 ;  /* 0x000000ffff387224 */ /* 0x000fe200000e0638 */
[----:B------:R-:W-:Y:S01]  /*3100*/  ISETP.GE.U32.AND P0, PT, R55, UR42, PT ;  /* 0x0000002a37007c0c */ /* 0x000fe2000bf06070 */
[----:B------:R-:W-:-:S03]  /*3110*/  IMAD.WIDE.U32 R10, R9, UR40, R10 ;  /* 0x00000028090a7c25 */ /* 0x000fc6000f8e000a */
[----:B------:R-:W-:Y:S01]  /*3120*/  ISETP.GE.AND.EX P0, PT, R56, UR43, PT, P0 ;  /* 0x0000002b38007c0c */ /* 0x000fe2000bf06300 */
[C---:B------:R-:W-:Y:S02]  /*3130*/  IMAD R57, R9.reuse, UR41, R11 ;  /* 0x0000002909397c24 */ /* 0x040fe4000f8e020b */
[----:B------:R-:W-:-:S10]  /*3140*/  IMAD.X R58, R9, 0x1, R58, P1 ;  /* 0x00000001093a7824 */ /* 0x000fd400008e063a */
[----:B------:R-:W-:Y:S05]  /*3150*/  @!P0 BRA `(.L_x_5780) ;  /* 0xffffffd400188947 */ /* 0x000fea000383ffff */
[----:B------:R-:W-:Y:S05]  /*3160*/  EXIT ;  /* 0x000000000000794d */ /* 0x000fea0003800000 */
.L_x_5749:
[----:B------:R-:W-:Y:S01]  /*3170*/  HFMA2 R12, -RZ, RZ, 0, 9.5367431640625e-07 ;  /* 0x00000010ff0c7431 */ /* 0x000fe200000001ff */
[----:B------:R-:W-:Y:S01]  /*3180*/  BSSY B0, `(.L_x_5781) ;  /* 0x0000007000007945 */ /* 0x000fe20003800000 */
[----:B------:R-:W-:Y:S01]  /*3190*/  MOV R13, R4 ;  /* 0x00000004000d7202 */ /* 0x000fe20000000f00 */
[----:B------:R-:W-:Y:S01]  /*31a0*/  IMAD.MOV.U32 R11, RZ, RZ, 0x1f ;  /* 0x0000001fff0b7424 */ /* 0x000fe200078e00ff */
[----:B------:R-:W-:-:S07]  /*31b0*/  MOV R15, 0xffffffff ;  /* 0xffffffff000f7802 */ /* 0x000fce0000000f00 */
[----:B-----5:R-:W-:Y:S05]  /*31c0*/  WARPSYNC.COLLECTIVE R15, `(.L_x_5782) ;  /* 0x000000000f087348 */ /* 0x020fea0003c00000 */
[----:B------:R0:W1:Y:S02]  /*31d0*/  SHFL.DOWN P6, R14, R13, R12, R11 ;  /* 0x0800000c0d0e7389 */ /* 0x00006400000c000b */
[----:B01---5:R-:W-:Y:S05]  /*31e0*/  ENDCOLLECTIVE ;  /* 0x000000000000791b */ /* 0x023fea0003800000 */
.L_x_5782:
[----:B------:R-:W-:Y:S05]  /*31f0*/  BSYNC B0 ;  /* 0x0000000000007941 */ /* 0x000fea0003800000 */
.L_x_5781:
        /* <DEDUP_REMOVED lines=8> */
.L_x_5783:
[----:B------:R-:W-:Y:S02]  /*3280*/  MOV R13, R5 ;  /* 0x00000005000d7202 */ /* 0x000fe40000000f00 */
[----:B------:R-:W-:-:S07]  /*3290*/  MOV R6, R14 ;  /* 0x0000000e00067202 */ /* 0x000fce0000000f00 */
[----:B------:R-:W-:Y:S05]  /*32a0*/  WARPSYNC.COLLECTIVE R15, `(.L_x_5784) ;  /* 0x000000000f087348 */ /* 0x000fea0003c00000 */
[----:B------:R0:W1:Y:S02]  /*32b0*/  SHFL.DOWN P6, R14, R13, R12, R11 ;  /* 0x0800000c0d0e7389 */ /* 0x00006400000c000b */
[----:B01----:R-:W-:Y:S05]  /*32c0*/  ENDCOLLECTIVE ;  /* 0x000000000000791b */ /* 0x003fea0003800000 */
.L_x_5784:
[----:B------:R-:W-:Y:S05]  /*32d0*/  BRA `(.L_x_5785) ;  /* 0xffffffe800747947 */ /* 0x000fea000383ffff */
.L_x_5754:
        /* <DEDUP_REMOVED lines=8> */
.L_x_5787:
[----:B------:R-:W-:Y:S05]  /*3360*/  BSYNC B0 ;  /* 0x0000000000007941 */ /* 0x000fea0003800000 */
.L_x_5786:
        /* <DEDUP_REMOVED lines=8> */
.L_x_5788:
[----:B------:R-:W-:Y:S01]  /*33f0*/  MOV R13, R5 ;  /* 0x00000005000d7202 */ /* 0x000fe20000000f00 */
[----:B------:R-:W-:-:S07]  /*3400*/  IMAD.MOV.U32 R6, RZ, RZ, R14 ;  /* 0x000000ffff067224 */ /* 0x000fce00078e000e */
[----:B------:R-:W-:Y:S05]  /*3410*/  WARPSYNC.COLLECTIVE R15, `(.L_x_5789) ;  /* 0x000000000f087348 */ /* 0x000fea0003c00000 */
[----:B------:R0:W1:Y:S02]  /*3420*/  SHFL.DOWN P6, R14, R13, R12, R11 ;  /* 0x0800000c0d0e7389 */ /* 0x00006400000c000b */
[----:B01----:R-:W-:Y:S05]  /*3430*/  ENDCOLLECTIVE ;  /* 0x000000000000791b */ /* 0x003fea0003800000 */
.L_x_5789:
[----:B------:R-:W-:Y:S05]  /*3440*/  BRA `(.L_x_5790) ;  /* 0xffffffe800987947 */ /* 0x000fea000383ffff */
.L_x_5759:
        /* <DEDUP_REMOVED lines=8> */
.L_x_5792:
[----:B------:R-:W-:Y:S05]  /*34d0*/  BSYNC B0 ;  /* 0x0000000000007941 */ /* 0x000fea0003800000 */
.L_x_5791:
        /* <DEDUP_REMOVED lines=8> */
.L_x_5793:
[----:B------:R-:W-:Y:S01]  /*3560*/  IMAD.MOV.U32 R13, RZ, RZ, R5 ;  /* 0x000000ffff0d7224 */ /* 0x000fe200078e0005 */
[----:B------:R-:W-:-:S07]  /*3570*/  MOV R6, R14 ;  /* 0x0000000e00067202 */ /* 0x000fce0000000f00 */
[----:B------:R-:W-:Y:S05]  /*3580*/  WARPSYNC.COLLECTIVE R15, `(.L_x_5794) ;  /* 0x000000000f087348 */ /* 0x000fea0003c00000 */
[----:B------:R0:W1:Y:S02]  /*3590*/  SHFL.DOWN P6, R14, R13, R12, R11 ;  /* 0x0800000c0d0e7389 */ /* 0x00006400000c000b */
[----:B01----:R-:W-:Y:S05]  /*35a0*/  ENDCOLLECTIVE ;  /* 0x000000000000791b */ /* 0x003fea0003800000 */
.L_x_5794:
[----:B------:R-:W-:Y:S05]  /*35b0*/  BRA `(.L_x_5795) ;  /* 0xffffffe800bc7947 */ /* 0x000fea000383ffff */
.L_x_5764:
        /* <DEDUP_REMOVED lines=8> */
.L_x_5797:
[----:B------:R-:W-:Y:S05]  /*3640*/  BSYNC B0 ;  /* 0x0000000000007941 */ /* 0x000fea0003800000 */
.L_x_5796:
        /* <DEDUP_REMOVED lines=8> */
.L_x_5798:
[----:B------:R-:W-:Y:S02]  /*36d0*/  MOV R13, R5 ;  /* 0x00000005000d7202 */ /* 0x000fe40000000f00 */
[----:B------:R-:W-:-:S07]  /*36e0*/  MOV R6, R14 ;  /* 0x0000000e00067202 */ /* 0x000fce0000000f00 */
[----:B------:R-:W-:Y:S05]  /*36f0*/  WARPSYNC.COLLECTIVE R15, `(.L_x_5799) ;  /* 0x000000000f087348 */ /* 0x000fea0003c00000 */
[----:B------:R0:W1:Y:S02]  /*3700*/  SHFL.DOWN P6, R14, R13, R12, R11 ;  /* 0x0800000c0d0e7389 */ /* 0x00006400000c000b */
[----:B01----:R-:W-:Y:S05]  /*3710*/  ENDCOLLECTIVE ;  /* 0x000000000000791b */ /* 0x003fea0003800000 */
.L_x_5799:
[----:B------:R-:W-:Y:S05]  /*3720*/  BRA `(.L_x_5800) ;  /* 0xffffffe800e07947 */ /* 0x000fea000383ffff */
.L_x_5769:
        /* <DEDUP_REMOVED lines=8> */
.L_x_5802:
[----:B------:R-:W-:Y:S05]  /*37b0*/  BSYNC B0 ;  /* 0x0000000000007941 */ /* 0x000fea0003800000 */
.L_x_5801:
        /* <DEDUP_REMOVED lines=8> */
.L_x_5803:
[----:B------:R-:W-:Y:S01]  /*3840*/  MOV R13, R5 ;  /* 0x00000005000d7202 */ /* 0x000fe20000000f00 */
[----:B------:R-:W-:-:S07]  /*3850*/  IMAD.MOV.U32 R6, RZ, RZ, R14 ;  /* 0x000000ffff067224 */ /* 0x000fce00078e000e */
[----:B------:R-:W-:Y:S05]  /*3860*/  WARPSYNC.COLLECTIVE R15, `(.L_x_5804) ;  /* 0x000000000f087348 */ /* 0x000fea0003c00000 */
[----:B------:R0:W1:Y:S02]  /*3870*/  SHFL.DOWN P6, R14, R13, R12, R11 ;  /* 0x0800000c0d0e7389 */ /* 0x00006400000c000b */
[----:B01----:R-:W-:Y:S05]  /*3880*/  ENDCOLLECTIVE ;  /* 0x000000000000791b */ /* 0x003fea0003800000 */
.L_x_5804:
[----:B------:R-:W-:Y:S05]  /*3890*/  BRA `(.L_x_5805) ;  /* 0xffffffec00047947 */ /* 0x000fea000383ffff */
.L_x_5774:
        /* <DEDUP_REMOVED lines=8> */
.L_x_5807:
[----:B------:R-:W-:Y:S05]  /*3920*/  BSYNC B0 ;  /* 0x0000000000007941 */ /* 0x000fea0003800000 */
.L_x_5806:
        /* <DEDUP_REMOVED lines=8> */
.L_x_5808:
[----:B------:R-:W-:Y:S01]  /*39b0*/  IMAD.MOV.U32 R13, RZ, RZ, R5 ;  /* 0x000000ffff0d7224 */ /* 0x000fe200078e0005 */
[----:B------:R-:W-:-:S07]  /*39c0*/  MOV R0, R14 ;  /* 0x0000000e00007202 */ /* 0x000fce0000000f00 */
[----:B------:R-:W-:Y:S05]  /*39d0*/  WARPSYNC.COLLECTIVE R15, `(.L_x_5809) ;  /* 0x000000000f087348 */ /* 0x000fea0003c00000 */
[----:B------:R0:W1:Y:S02]  /*39e0*/  SHFL.IDX P6, R14, R13, R12, R11 ;  /* 0x0000000c0d0e7389 */ /* 0x00006400000c000b */
[----:B01----:R-:W-:Y:S05]  /*39f0*/  ENDCOLLECTIVE ;  /* 0x000000000000791b */ /* 0x003fea0003800000 */
.L_x_5809:
[----:B------:R-:W-:Y:S05]  /*3a00*/  BRA `(.L_x_5810) ;  /* 0xffffffec00287947 */ /* 0x000fea000383ffff */
        .weak           $__internal_59_$__cuda_sm3x_div_rn_noftz_f32_slowpath
        .type           $__internal_59_$__cuda_sm3x_div_rn_noftz_f32_slowpath,@function
        .size           $__internal_59_$__cuda_sm3x_div_rn_noftz_f32_slowpath,(.L_x_7682 - $__internal_59_$__cuda_sm3x_div_rn_noftz_f32_slowpath)
$__internal_59_$__cuda_sm3x_div_rn_noftz_f32_slowpath:
        /* <DEDUP_REMOVED lines=34> */
.L_x_5812:
[----:B------:R-:W-:Y:S01]  /*3c30*/  LEA R61, R59, 0xc0800000, 0x17 ;  /* 0xc08000003b3d7811 */ /* 0x000fe200078eb8ff */
[----:B------:R-:W-:Y:S03]  /*3c40*/  BSSY B1, `(.L_x_5817) ;  /* 0x0000036000017945 */ /* 0x000fe60003800000 */
[----:B------:R-:W-:Y:S02]  /*3c50*/  IADD3 R64, PT, PT, -R61, R14, RZ ;  /* 0x0000000e3d407210 */ /* 0x000fe40007ffe1ff */
[----:B------:R-:W-:Y:S02]  /*3c60*/  IADD3 R14, PT, PT, R66, -0x7f, RZ ;  /* 0xffffff81420e7810 */ /* 0x000fe40007ffe0ff */
[----:B------:R-:W0:Y:S01]  /*3c70*/  MUFU.RCP R61, R64 ;  /* 0x00000040003d7308 */ /* 0x000e220000001000 */
[----:B------:R-:W-:Y:S02]  /*3c80*/  FADD.FTZ R65, -R64, -RZ ;  /* 0x800000ff40417221 */ /* 0x000fe40000010100 */
        /* <DEDUP_REMOVED lines=45> */
.L_x_5819:
[----:B------:R-:W-:-:S04]  /*3f60*/  LOP3.LUT R8, R8, 0x80000000, RZ, 0xc0, !PT ;  /* 0x8000000008087812 */ /* 0x000fc800078ec0ff */
[----:B------:R-:W-:Y:S01]  /*3f70*/  LOP3.LUT R8, R8, 0x7f800000, RZ, 0xfc, !PT ;  /* 0x7f80000008087812 */ /* 0x000fe200078efcff */
[----:B------:R-:W-:Y:S06]  /*3f80*/  BRA `(.L_x_5820) ;  /* 0x0000000000047947 */ /* 0x000fec0003800000 */
.L_x_5818:
[----:B------:R-:W-:-:S07]  /*3f90*/  IMAD R8, R15, 0x800000, R8 ;  /* 0x008000000f087824 */ /* 0x000fce00078e0208 */
.L_x_5820:
[----:B------:R-:W-:Y:S05]  /*3fa0*/  BSYNC B1 ;  /* 0x0000000000017941 */ /* 0x000fea0003800000 */
.L_x_5817:
[----:B------:R-:W-:Y:S05]  /*3fb0*/  BRA `(.L_x_5821) ;  /* 0x0000000000207947 */ /* 0x000fea0003800000 */
.L_x_5816:
[----:B------:R-:W-:-:S04]  /*3fc0*/  LOP3.LUT R8, R14, 0x80000000, R8, 0x48, !PT ;  /* 0x800000000e087812 */ /* 0x000fc800078e4808 */
[----:B------:R-:W-:Y:S01]  /*3fd0*/  LOP3.LUT R8, R8, 0x7f800000, RZ, 0xfc, !PT ;  /* 0x7f80000008087812 */ /* 0x000fe200078efcff */
[----:B------:R-:W-:Y:S06]  /*3fe0*/  BRA `(.L_x_5821) ;  /* 0x0000000000147947 */ /* 0x000fec0003800000 */
.L_x_5815:
[----:B------:R-:W-:Y:S01]  /*3ff0*/  LOP3.LUT R8, R14, 0x80000000, R8, 0x48, !PT ;  /* 0x800000000e087812 */ /* 0x000fe200078e4808 */
[----:B------:R-:W-:Y:S06]  /*4000*/  BRA `(.L_x_5821) ;  /* 0x00000000000c7947 */ /* 0x000fec0003800000 */
.L_x_5814:
[----:B------:R-:W0:Y:S01]  /*4010*/  MUFU.RSQ R8, -QNAN ;  /* 0xffc0000000087908 */ /* 0x000e220000001400 */
[----:B------:R-:W-:Y:S05]  /*4020*/  BRA `(.L_x_5821) ;  /* 0x0000000000047947 */ /* 0x000fea0003800000 */
.L_x_5813:
[----:B------:R-:W-:-:S07]  /*4030*/  FADD.FTZ R8, R8, R14 ;  /* 0x0000000e08087221 */ /* 0x000fce0000010000 */
.L_x_5821:
[----:B------:R-:W-:Y:S05]  /*4040*/  BSYNC B0 ;  /* 0x0000000000007941 */ /* 0x000fea0003800000 */
.L_x_5811:
[----:B------:R-:W-:Y:S01]  /*4050*/  HFMA2 R15, -RZ, RZ, 0, 0 ;  /* 0x00000000ff0f7431 */ /* 0x000fe200000001ff */
[----:B------:R-:W-:-:S04]  /*4060*/  MOV R14, R11 ;  /* 0x0000000b000e7202 */ /* 0x000fc80000000f00 */
[----:B0-----:R-:W-:Y:S05]  /*4070*/  RET.REL.NODEC R14 `(_Z17LayerNormWarpImplI10DirectLoadIffE11DirectStoreIffEfLi2ELi16ELi12ELi32ELi1ELb1EEvT_T0_lld) ;  /* 0xffffffbc0ee07950 */ /* 0x001fea0003c3ffff */
.L_x_5822:
        /* <DEDUP_REMOVED lines=16> */
.L_x_7682:


//--------------------- .text._Z17LayerNormWarpImplI10DirectLoadIffE11DirectStoreIffEfLi2ELi16ELi16ELi32ELi1ELb0EEvT_T0_lld --------------------------
	.section	.text._Z17LayerNormWarpImplI10DirectLoadIffE11DirectStoreIffEfLi2ELi16ELi16ELi32ELi1ELb0EEvT_T0_lld,"ax",@progbits
	.align	128
        .global         _Z17LayerNormWarpImplI10DirectLoadIffE11DirectStoreIffEfLi2ELi16ELi16ELi32ELi1ELb0EEvT_T0_lld
        .type           _Z17LayerNormWarpImplI10DirectLoadIffE11DirectStoreIffEfLi2ELi16ELi16ELi32ELi1ELb0EEvT_T0_lld,@function
        .size           _Z17LayerNormWarpImplI10DirectLoadIffE11DirectStoreIffEfLi2ELi16ELi16ELi32ELi1ELb0EEvT_T0_lld,(.L_x_7683 - _Z17LayerNormWarpImplI10DirectLoadIffE11DirectStoreIffEfLi2ELi16ELi16ELi32ELi1ELb0EEvT_T0_lld)
        .other          _Z17LayerNormWarpImplI10DirectLoadIffE11DirectStoreIffEfLi2ELi16ELi16ELi32ELi1ELb0EEvT_T0_lld,@"STO_CUDA_ENTRY STV_DEFAULT"
_Z17LayerNormWarpImplI10DirectLoadIffE11DirectStoreIffEfLi2ELi16ELi16ELi32ELi1ELb0EEvT_T0_lld:
.text._Z17LayerNormWarpImplI10DirectLoadIffE11DirectStoreIffEfLi2ELi16ELi16ELi32ELi1ELb0EEvT_T0_lld:
        /* <DEDUP_REMOVED lines=26> */
.L_x_5823:
        /* <DEDUP_REMOVED lines=40> */
.L_x_5863:
        /* <DEDUP_REMOVED lines=41> */
[----:B-----5:R-:W-:Y:S05]  /*06b0*/  CALL.REL.NOINC `($__internal_60_$__cuda_sm3x_div_rn_noftz_f32_slowpath) ;  /* 0x0000002c00507944 */ /* 0x020fea0003c00000 */
[----:B------:R-:W-:-:S07]  /*06c0*/  IMAD.MOV.U32 R7, RZ, RZ, R11 ;  /* 0x000000ffff077224 */ /* 0x000fce00078e000b */
.L_x_5825:
[----:B------:R-:W-:Y:S05]  /*06d0*/  BSYNC.RECONVERGENT B2 ;  /* 0x0000000000027941 */ /* 0x000fea0003800200 */
.L_x_5824:
        /* <DEDUP_REMOVED lines=31> */
[----:B-----5:R-:W-:Y:S05]  /*08d0*/  CALL.REL.NOINC `($__internal_60_$__cuda_sm3x_div_rn_noftz_f32_slowpath) ;  /* 0x0000002800c87944 */ /* 0x020fea0003c00000 */
[----:B------:R-:W-:-:S07]  /*08e0*/  MOV R6, R11 ;  /* 0x0000000b00067202 */ /* 0x000fce0000000f00 */
.L_x_5827:
[----:B------:R-:W-:Y:S05]  /*08f0*/  BSYNC.RECONVERGENT B2 ;  /* 0x0000000000027941 */ /* 0x000fea0003800200 */
.L_x_5826:
        /* <DEDUP_REMOVED lines=17> */
[----:B-----5:R-:W-:Y:S05]  /*0a10*/  CALL.REL.NOINC `($__internal_60_$__cuda_sm3x_div_rn_noftz_f32_slowpath) ;  /* 0x0000002800787944 */ /* 0x020fea0003c00000 */
[----:B------:R-:W-:-:S07]  /*0a20*/  IMAD.MOV.U32 R6, RZ, RZ, R11 ;  /* 0x000000ffff067224 */ /* 0x000fce00078e000b */
.L_x_5829:
[----:B------:R-:W-:Y:S05]  /*0a30*/  BSYNC.RECONVERGENT B2 ;  /* 0x0000000000027941 */ /* 0x000fea0003800200 */
.L_x_5828:
        /* <DEDUP_REMOVED lines=29> */
.L_x_5831:
[----:B------:R-:W-:Y:S05]  /*0c10*/  BSYNC.RECONVERGENT B2 ;  /* 0x0000000000027941 */ /* 0x000fea0003800200 */
.L_x_5830:
        /* <DEDUP_REMOVED lines=29> */
[----:B-----5:R-:W-:Y:S05]  /*0df0*/  CALL.REL.NOINC `($__internal_60_$__cuda_sm3x_div_rn_noftz_f32_slowpath) ;  /* 0x0000002400807944 */ /* 0x020fea0003c00000 */
[----:B------:R-:W-:-:S07]  /*0e00*/  MOV R6, R11 ;  /* 0x0000000b00067202 */ /* 0x000fce0000000f00 */
.L_x_5833:
[----:B------:R-:W-:Y:S05]  /*0e10*/  BSYNC.RECONVERGENT B2 ;  /* 0x0000000000027941 */ /* 0x000fea0003800200 */
.L_x_5832:
        /* <DEDUP_REMOVED lines=19> */
.L_x_5835:
[----:B------:R-:W-:Y:S05]  /*0f50*/  BSYNC.RECONVERGENT B2 ;  /* 0x0000000000027941 */ /* 0x000fea0003800200 */
.L_x_5834:
        /* <DEDUP_REMOVED lines=29> */
.L_x_5837:
[----:B------:R-:W-:Y:S05]  /*1130*/  BSYNC.RECONVERGENT B2 ;  /* 0x0000000000027941 */ /* 0x000fea0003800200 */
.L_x_5836:
[----:B------:R-:W-:Y:S02]  /*1140*/  HFMA2 R5, -RZ, RZ, 2.625, 0 ;  /* 0x41400000ff057431 */ /* 0x000fe400000001ff */
[----:B------:R-:W-:Y:S01]  /*1150*/  FADD R6, R59, R6 ;  /* 0x000000063b067221 */ /* 0x000fe20000000000 */
[----:B------:R-:W-:Y:S01]  /*1160*/  MOV R8, 0x3daaaaab ;  /* 0x3daaaaab00087802 */ /* 0x000fe20000000f00 */
        /* <DEDUP_REMOVED lines=16> */
.L_x_5839:
[----:B------:R-:W-:Y:S05]  /*1270*/  BSYNC.RECONVERGENT B2 ;  /* 0x0000000000027941 */ /* 0x000fea0003800200 */
.L_x_5838:
        /* <DEDUP_REMOVED lines=29> */
.L_x_5841:
[----:B------:R-:W-:Y:S05]  /*1450*/  BSYNC.RECONVERGENT B2 ;  /* 0x0000000000027941 */ /* 0x000fea0003800200 */
.L_x_5840:
        /* <DEDUP_REMOVED lines=19> */
.L_x_5843:
[----:B------:R-:W-:Y:S05]  /*1590*/  BSYNC.RECONVERGENT B2 ;  /* 0x0000000000027941 */ /* 0x000fea0003800200 */
.L_x_5842:
        /* <DEDUP_REMOVED lines=10> */
[----:B------:R-:W-:Y:S01]  /*1640*/  HFMA2 R4, -RZ, RZ, 2.71875, 0 ;  /* 0x41700000ff047431 */ /* 0x000fe200000001ff */
        /* <DEDUP_REMOVED lines=18> */
.L_x_5845:
[----:B------:R-:W-:Y:S05]  /*1770*/  BSYNC.RECONVERGENT B2 ;  /* 0x0000000000027941 */ /* 0x000fea0003800200 */
.L_x_5844:
[----:B------:R-:W-:Y:S01]  /*1780*/  FADD R0, R69, R0 ;  /* 0x0000000045007221 */ /* 0x000fe20000000000 */
[----:B------:R-:W-:-:S03]  /*1790*/  UMOV UR4, 0xffffffff ;  /* 0xffffffff00047882 */ /* 0x000fc60000000000 */
[--C-:B------:R-:W-:Y:S01]  /*17a0*/  FADD R7, R61, -R0.reuse ;  /* 0x800000003d077221 */ /* 0x100fe20000000000 */
[----:B------:R-:W-:-:S03]  /*17b0*/  FADD R5, R60, -R0 ;  /* 0x800000003c057221 */ /* 0x000fc60000000000 */
[----:B------:R-:W-:Y:S01]  /*17c0*/  FFMA R0, R7, 0.0625, R0 ;  /* 0x3d80000007007823 */ /* 0x000fe20000000000 */
        /* <DEDUP_REMOVED lines=8> */
.L_x_5868:
[----:B---3--:R-:W-:Y:S01]  /*1850*/  FSETP.NEU.AND P0, PT, R14, RZ, PT ;  /* 0x000000ff0e00720b */ /* 0x008fe20003f0d000 */
[----:B0-----:R-:W-:-:S12]  /*1860*/  HFMA2 R5, -RZ, RZ, 2.75, 0 ;  /* 0x41800000ff057431 */ /* 0x001fd800000001ff */
        /* <DEDUP_REMOVED lines=11> */
[----:B------:R-:W-:Y:S01]  /*1920*/  IMAD.MOV.U32 R8, RZ, RZ, R14 ;  /* 0x000000ffff087224 */ /* 0x000fe200078e000e */
[----:B------:R-:W-:Y:S02]  /*1930*/  MOV R14, R11 ;  /* 0x0000000b000e7202 */ /* 0x000fe40000000f00 */
[----:B------:R-:W-:-:S07]  /*1940*/  MOV R12, 0x1960 ;  /* 0x00001960000c7802 */ /* 0x000fce0000000f00 */
[----:B-12--5:R-:W-:Y:S05]  /*1950*/  CALL.REL.NOINC `($__internal_60_$__cuda_sm3x_div_rn_noftz_f32_slowpath) ;  /* 0x0000001800a87944 */ /* 0x026fea0003c00000 */
[----:B------:R-:W-:-:S07]  /*1960*/  MOV R13, R11 ;  /* 0x0000000b000d7202 */ /* 0x000fce0000000f00 */
.L_x_5848:
[----:B-1----:R-:W-:-:S04]  /*1970*/  FADD R7, R7, -R0 ;  /* 0x8000000007077221 */ /* 0x002fc80000000000 */
[C---:B------:R-:W-:Y:S01]  /*1980*/  FMUL R8, R7.reuse, R7 ;  /* 0x0000000707087220 */ /* 0x040fe20000400000 */
[----:B------:R-:W-:-:S03]  /*1990*/  FFMA R0, R7, R13, R0 ;  /* 0x0000000d07007223 */ /* 0x000fc60000000000 */
[----:B------:R-:W-:-:S04]  /*19a0*/  FMUL R11, R8, 16 ;  /* 0x41800000080b7820 */ /* 0x000fc80000400000 */
[----:B--2---:R-:W-:-:S04]  /*19b0*/  FFMA R11, R11, R13, R6 ;  /* 0x0000000d0b0b7223 */ /* 0x004fc80000000006 */
[----:B------:R-:W-:-:S07]  /*19c0*/  FADD R4, R4, R11 ;  /* 0x0000000b04047221 */ /* 0x000fce0000000000 */
.L_x_5847:
[----:B------:R-:W-:-:S03]  /*19d0*/  UMOV UR4, 0xffffffff ;  /* 0xffffffff00047882 */ /* 0x000fc60000000000 */
[----:B------:R-:W-:Y:S05]  /*19e0*/  BRA.DIV UR4, `(.L_x_5849) ;  /* 0x0000001204b87947 */ /* 0x000fea000b800000 */
[----:B-1----:R0:W1:Y:S04]  /*19f0*/  SHFL.DOWN PT, R7, R0, 0x8, 0x1f ;  /* 0x09001f0000077f89 */ /* 0x00206800000e0000 */
[----:B--2---:R0:W2:Y:S04]  /*1a00*/  SHFL.DOWN PT, R6, R4, 0x8, 0x1f ;  /* 0x09001f0004067f89 */ /* 0x0040a800000e0000 */
[----:B------:R0:W3:Y:S02]  /*1a10*/  SHFL.DOWN PT, R14, R5, 0x8, 0x1f ;  /* 0x09001f00050e7f89 */ /* 0x0000e400000e0000 */
.L_x_5873:
        /* <DEDUP_REMOVED lines=14> */
[----:B012--5:R-:W-:Y:S05]  /*1b00*/  CALL.REL.NOINC `($__internal_60_$__cuda_sm3x_div_rn_noftz_f32_slowpath) ;  /* 0x00000018003c7944 */ /* 0x027fea0003c00000 */
.L_x_5851:
[----:B-1----:R-:W-:-:S04]  /*1b10*/  FADD R7, -R0, R7 ;  /* 0x0000000700077221 */ /* 0x002fc80000000100 */
[C---:B------:R-:W-:Y:S01]  /*1b20*/  FMUL R8, R7.reuse, R7 ;  /* 0x0000000707087220 */ /* 0x040fe20000400000 */
[----:B0-----:R-:W-:-:S03]  /*1b30*/  FFMA R0, R7, R11, R0 ;  /* 0x0000000b07007223 */ /* 0x001fc60000000000 */
[----:B------:R-:W-:-:S04]  /*1b40*/  FMUL R5, R5, R8 ;  /* 0x0000000805057220 */ /* 0x000fc80000400000 */
[----:B--2---:R-:W-:Y:S01]  /*1b50*/  FFMA R13, R5, R11, R6 ;  /* 0x0000000b050d7223 */ /* 0x004fe20000000006 */
[----:B------:R-:W-:-:S03]  /*1b60*/  MOV R5, R69 ;  /* 0x0000004500057202 */ /* 0x000fc60000000f00 */
[----:B------:R-:W-:-:S07]  /*1b70*/  FADD R4, R4, R13 ;  /* 0x0000000d04047221 */ /* 0x000fce0000000000 */
.L_x_5850:
[----:B------:R-:W-:-:S03]  /*1b80*/  UMOV UR4, 0xffffffff ;  /* 0xffffffff00047882 */ /* 0x000fc60000000000 */
[----:B------:R-:W-:Y:S05]  /*1b90*/  BRA.DIV UR4, `(.L_x_5852) ;  /* 0x0000001204a87947 */ /* 0x000fea000b800000 */
[----:B-1----:R1:W3:Y:S04]  /*1ba0*/  SHFL.DOWN PT, R7, R0, 0x4, 0x1f ;  /* 0x08801f0000077f89 */ /* 0x0022e800000e0000 */
[----:B--2---:R1:W2:Y:S04]  /*1bb0*/  SHFL.DOWN PT, R6, R4, 0x4, 0x1f ;  /* 0x08801f0004067f89 */ /* 0x0042a800000e0000 */
[----:B------:R1:W4:Y:S02]  /*1bc0*/  SHFL.DOWN PT, R14, R5, 0x4, 0x1f ;  /* 0x08801f00050e7f89 */ /* 0x00032400000e0000 */
.L_x_5878:
        /* <DEDUP_REMOVED lines=14> */
[----:B-123-5:R-:W-:Y:S05]  /*1cb0*/  CALL.REL.NOINC `($__internal_60_$__cuda_sm3x_div_rn_noftz_f32_slowpath) ;  /* 0x0000001400d07944 */ /* 0x02efea0003c00000 */
.L_x_5854:
[----:B---3--:R-:W-:-:S04]  /*1cc0*/  FADD R7, -R0, R7 ;  /* 0x0000000700077221 */ /* 0x008fc80000000100 */
[C---:B------:R-:W-:Y:S01]  /*1cd0*/  FMUL R8, R7.reuse, R7 ;  /* 0x0000000707087220 */ /* 0x040fe20000400000 */
[----:B-1----:R-:W-:-:S03]  /*1ce0*/  FFMA R0, R7, R11, R0 ;  /* 0x0000000b07007223 */ /* 0x002fc60000000000 */
[----:B------:R-:W-:-:S04]  /*1cf0*/  FMUL R5, R5, R8 ;  /* 0x0000000805057220 */ /* 0x000fc80000400000 */
[----:B--2---:R-:W-:Y:S01]  /*1d00*/  FFMA R13, R5, R11, R6 ;  /* 0x0000000b050d7223 */ /* 0x004fe20000000006 */
[----:B------:R-:W-:-:S03]  /*1d10*/  MOV R5, R69 ;  /* 0x0000004500057202 */ /* 0x000fc60000000f00 */
[----:B------:R-:W-:-:S07]  /*1d20*/  FADD R4, R4, R13 ;  /* 0x0000000d04047221 */ /* 0x000fce0000000000 */
.L_x_5853:
[----:B------:R-:W-:-:S03]  /*1d30*/  UMOV UR4, 0xffffffff ;  /* 0xffffffff00047882 */ /* 0x000fc60000000000 */
[----:B------:R-:W-:Y:S05]  /*1d40*/  BRA.DIV UR4, `(.L_x_5855) ;  /* 0x0000001204987947 */ /* 0x000fea000b800000 */
[----:B---3--:R3:W4:Y:S04]  /*1d50*/  SHFL.DOWN PT, R7, R0, 0x2, 0x1f ;  /* 0x08401f0000077f89 */ /* 0x00872800000e0000 */
[----:B--2---:R3:W2:Y:S04]  /*1d60*/  SHFL.DOWN PT, R6, R4, 0x2, 0x1f ;  /* 0x08401f0004067f89 */ /* 0x0046a800000e0000 */
[----:B------:R3:W0:Y:S02]  /*1d70*/  SHFL.DOWN PT, R14, R5, 0x2, 0x1f ;  /* 0x08401f00050e7f89 */ /* 0x00062400000e0000 */
.L_x_5883:
        /* <DEDUP_REMOVED lines=14> */
[----:B--2345:R-:W-:Y:S05]  /*1e60*/  CALL.REL.NOINC `($__internal_60_$__cuda_sm3x_div_rn_noftz_f32_slowpath) ;  /* 0x0000001400647944 */ /* 0x03cfea0003c00000 */
.L_x_5857:
[----:B----4-:R-:W-:-:S04]  /*1e70*/  FADD R7, -R0, R7 ;  /* 0x0000000700077221 */ /* 0x010fc80000000100 */
[C---:B------:R-:W-:Y:S01]  /*1e80*/  FMUL R8, R7.reuse, R7 ;  /* 0x0000000707087220 */ /* 0x040fe20000400000 */
[----:B---3--:R-:W-:-:S03]  /*1e90*/  FFMA R0, R7, R11, R0 ;  /* 0x0000000b07007223 */ /* 0x008fc60000000000 */
[----:B------:R-:W-:-:S04]  /*1ea0*/  FMUL R5, R5, R8 ;  /* 0x0000000805057220 */ /* 0x000fc80000400000 */
[----:B--2---:R-:W-:Y:S01]  /*1eb0*/  FFMA R13, R5, R11, R6 ;  /* 0x0000000b050d7223 */ /* 0x004fe20000000006 */
[----:B------:R-:W-:-:S03]  /*1ec0*/  MOV R5, R69 ;  /* 0x0000004500057202 */ /* 0x000fc60000000f00 */
[----:B------:R-:W-:-:S07]  /*1ed0*/  FADD R4, R4, R13 ;  /* 0x0000000d04047221 */ /* 0x000fce0000000000 */
.L_x_5856:
[----:B------:R-:W-:-:S03]  /*1ee0*/  UMOV UR4, 0xffffffff ;  /* 0xffffffff00047882 */ /* 0x000fc60000000000 */
[----:B------:R-:W-:Y:S05]  /*1ef0*/  BRA.DIV UR4, `(.L_x_5858) ;  /* 0x0000001204887947 */ /* 0x000fea000b800000 */
[----:B----4-:R0:W4:Y:S04]  /*1f00*/  SHFL.DOWN PT, R7, R0, 0x1, 0x1f ;  /* 0x08201f0000077f89 */ /* 0x01012800000e0000 */
[----:B--2---:R0:W2:Y:S04]  /*1f10*/  SHFL.DOWN PT, R6, R4, 0x1, 0x1f ;  /* 0x08201f0004067f89 */ /* 0x0040a800000e0000 */
[----:B------:R0:W0:Y:S02]  /*1f20*/  SHFL.DOWN PT, R14, R5, 0x1, 0x1f ;  /* 0x08201f00050e7f89 */ /* 0x00002400000e0000 */
.L_x_5888:
        /* <DEDUP_REMOVED lines=15> */
.L_x_5860:
[----:B----4-:R-:W-:-:S04]  /*2020*/  FADD R7, -R0, R7 ;  /* 0x0000000700077221 */ /* 0x010fc80000000100 */
[C---:B------:R-:W-:Y:S01]  /*2030*/  FMUL R8, R7.reuse, R7 ;  /* 0x0000000707087220 */ /* 0x040fe20000400000 */
[----:B---3--:R-:W-:-:S03]  /*2040*/  FFMA R0, R7, R11, R0 ;  /* 0x0000000b07007223 */ /* 0x008fc60000000000 */
[----:B------:R-:W-:-:S04]  /*2050*/  FMUL R5, R5, R8 ;  /* 0x0000000805057220 */ /* 0x000fc80000400000 */
[----:B--2---:R-:W-:Y:S01]  /*2060*/  FFMA R13, R5, R11, R6 ;  /* 0x0000000b050d7223 */ /* 0x004fe20000000006 */
[----:B------:R-:W-:-:S03]  /*2070*/  MOV R5, R69 ;  /* 0x0000004500057202 */ /* 0x000fc60000000f00 */
[----:B------:R-:W-:-:S07]  /*2080*/  FADD R4, R4, R13 ;  /* 0x0000000d04047221 */ /* 0x000fce0000000000 */
.L_x_5859:
[----:B------:R-:W-:-:S03]  /*2090*/  UMOV UR4, 0xffffffff ;  /* 0xffffffff00047882 */ /* 0x000fc60000000000 */
[----:B------:R-:W-:Y:S05]  /*20a0*/  BRA.DIV UR4, `(.L_x_5861) ;  /* 0x0000001204787947 */ /* 0x000fea000b800000 */
[----:B-1-3--:R-:W0:Y:S04]  /*20b0*/  SHFL.IDX PT, R0, R0, RZ, 0x1f ;  /* 0x00001fff00007589 */ /* 0x00ae2800000e0000 */
[----:B------:R-:W1:Y:S04]  /*20c0*/  SHFL.IDX PT, R4, R4, RZ, 0x1f ;  /* 0x00001fff04047589 */ /* 0x000e6800000e0000 */
[----:B------:R3:W0:Y:S02]  /*20d0*/  SHFL.IDX PT, R14, R5, RZ, 0x1f ;  /* 0x00001fff050e7589 */ /* 0x00062400000e0000 */
.L_x_5893:
        /* <DEDUP_REMOVED lines=10> */
[----:B-----5:R-:W-:Y:S05]  /*2180*/  CALL.REL.NOINC `($__internal_60_$__cuda_sm3x_div_rn_noftz_f32_slowpath) ;  /* 0x00000010009c7944 */ /* 0x020fea0003c00000 */
[----:B------:R-:W-:-:S07]  /*2190*/  MOV R5, R11 ;  /* 0x0000000b00057202 */ /* 0x000fce0000000f00 */
.L_x_5862:
[----:B------:R-:W0:Y:S01]  /*21a0*/  S2R R6, SR_TID.X ;  /* 0x0000000000067919 */ /* 0x000e220000002100 */
[----:B------:R-:W1:Y:S01]  /*21b0*/  F2F.F32.F64 R4, UR36 ;  /* 0x0000002400047d10 */ /* 0x000e620008301000 */
[----:B------:R-:W-:Y:S01]  /*21c0*/  FMNMX R5, RZ, R5, !PT ;  /* 0x00000005ff057209 */ /* 0x000fe20007800000 */
[----:B------:R-:W-:Y:S02]  /*21d0*/  IMAD.MOV.U32 R7, RZ, RZ, RZ ;  /* 0x000000ffff077224 */ /* 0x000fe400078e00ff */
        /* <DEDUP_REMOVED lines=10> */
[----:B------:R-:W2:Y:S01]  /*2280*/  LDCU UR4, c[0x0][0x370] ;  /* 0x00006e00ff0477ac */ /* 0x000ea20008000800 */
[----:B-1----:R-:W-:Y:S01]  /*2290*/  FADD R5, R5, R4 ;  /* 0x0000000405057221 */ /* 0x002fe20000000000 */
[----:B------:R-:W-:Y:S01]  /*22a0*/  SHF.R.S32.HI R4, RZ, 0x1f, R65 ;  /* 0x0000001fff047819 */ /* 0x000fe20000011441 */
[----:B------:R-:W2:Y:S03]  /*22b0*/  LDCU UR5, c[0x0][0x364] ;  /* 0x00006c80ff0577ac */ /* 0x000ea60008000800 */
[----:B------:R-:W-:Y:S01]  /*22c0*/  FSETP.GEU.AND P0, PT, |R5|, 1.175494350822287508e-38, PT ;  /* 0x008000000500780b */ /* 0x000fe20003f0e200 */
[----:B------:R-:W-:-:S04]  /*22d0*/  IMAD R4, R4, UR42, RZ ;  /* 0x0000002a04047c24 */ /* 0x000fc8000f8e02ff */
[----:B------:R-:W-:Y:S01]  /*22e0*/  IMAD R11, R65, UR43, R4 ;  /* 0x0000002b410b7c24 */ /* 0x000fe2000f8e0204 */
[----:B0-----:R-:W-:-:S07]  /*22f0*/  SHF.L.U32 R6, R6, 0x1, RZ ;  /* 0x0000000106067819 */ /* 0x001fce00000006ff */
[----:B------:R-:W-:Y:S01]  /*2300*/  @!P0 FMUL R5, R5, 16777216 ;  /* 0x4b80000005058820 */ /* 0x000fe20000400000 */
[----:B--2---:R-:W-:Y:S01]  /*2310*/  UIMAD UR4, UR4, UR5, URZ ;  /* 0x00000005040472a4 */ /* 0x004fe2000f8e02ff */
[----:B------:R-:W-:Y:S02]  /*2320*/  IMAD.WIDE.U32 R6, R65, UR42, R6 ;  /* 0x0000002a41067c25 */ /* 0x000fe4000f8e0006 */
[----:B------:R0:W1:Y:S03]  /*2330*/  MUFU.RSQ R8, R5 ;  /* 0x0000000500087308 */ /* 0x0000660000001400 */
[----:B------:R-:W-:Y:S01]  /*2340*/  IADD3 R4, PT, PT, R7, R11, RZ ;  /* 0x0000000b07047210 */ /* 0x000fe20007ffe0ff */
[--C-:B------:R-:W-:Y:S01]  /*2350*/  FADD R7, R2, -R0.reuse ;  /* 0x8000000002077221 */ /* 0x100fe20000000000 */
[----:B------:R-:W-:Y:S02]  /*2360*/  IADD3 R56, P4, PT, R6, 0x80, RZ ;  /* 0x0000008006387810 */ /* 0x000fe40007f9e0ff */
[----:B------:R-:W-:Y:S01]  /*2370*/  LEA.HI R11, P1, R4, R6, RZ, 0x1 ;  /* 0x00000006040b7211 */ /* 0x000fe200078308ff */
[----:B0-----:R-:W-:Y:S01]  /*2380*/  FADD R5, R18, -R0 ;  /* 0x8000000012057221 */ /* 0x001fe20000000000 */
[----:B------:R-:W-:-:S02]  /*2390*/  IADD3.X R73, PT, PT, RZ, R4, RZ, P4, !PT ;  /* 0x00000004ff497210 */ /* 0x000fc400027fe4ff */
[----:B------:R-:W-:Y:S02]  /*23a0*/  IADD3.X R12, PT, PT, RZ, R4, RZ, P1, !PT ;  /* 0x00000004ff0c7210 */ /* 0x000fe40000ffe4ff */
[----:B------:R-:W-:Y:S02]  /*23b0*/  IADD3 R66, P2, PT, R6, 0x140, RZ ;  /* 0x0000014006427810 */ /* 0x000fe40007f5e0ff */
[C---:B------:R-:W-:Y:S01]  /*23c0*/  SHF.L.U64.HI R13, R11.reuse, 0x2, R12 ;  /* 0x000000020b0d7819 */ /* 0x040fe2000001020c */
[----:B------:R-:W-:Y:S02]  /*23d0*/  IMAD.SHL.U32 R11, R11, 0x4, RZ ;  /* 0x000000040b0b7824 */ /* 0x000fe400078e00ff */
[----:B-1----:R-:W-:Y:S01]  /*23e0*/  @!P0 FMUL R8, R8, 4096 ;  /* 0x4580000008088820 */ /* 0x002fe20000400000 */
[----:B------:R-:W-:Y:S02]  /*23f0*/  IADD3 R60, P1, PT, R6, 0x180, RZ ;  /* 0x00000180063c7810 */ /* 0x000fe40007f3e0ff */
[----:B------:R-:W-:Y:S01]  /*2400*/  LOP3.LUT R2, R11, 0xfffffff8, RZ, 0xc0, !PT ;  /* 0xfffffff80b027812 */ /* 0x000fe200078ec0ff */
[C---:B------:R-:W-:Y:S01]  /*2410*/  FMUL R14, R8.reuse, R3 ;  /* 0x00000003080e7220 */ /* 0x040fe20000400000 */
[C---:B------:R-:W-:Y:S01]  /*2420*/  FMUL R7, R8.reuse, R7 ;  /* 0x0000000708077220 */ /* 0x040fe20000400000 */
[----:B------:R-:W-:Y:S01]  /*2430*/  FMUL R5, R8, R5 ;  /* 0x0000000508057220 */ /* 0x000fe20000400000 */
[----:B------:R-:W-:Y:S01]  /*2440*/  IADD3 R2, P0, PT, R2, UR40, RZ ;  /* 0x0000002802027c10 */ /* 0x000fe2000ff1e0ff */
[----:B------:R-:W-:Y:S01]  /*2450*/  FADD R11, R52, -R0 ;  /* 0x80000000340b7221 */ /* 0x000fe20000000000 */
[----:B-----5:R-:W-:Y:S01]  /*2460*/  FFMA R12, R50, R7, R34 ;  /* 0x00000007320c7223 */ /* 0x020fe20000000022 */
[----:B------:R-:W-:Y:S01]  /*2470*/  FADD R7, R16, -R0 ;  /* 0x8000000010077221 */ /* 0x000fe20000000000 */
[----:B------:R-:W-:Y:S01]  /*2480*/  IADD3.X R3, PT, PT, R13, UR41, RZ, P0, !PT ;  /* 0x000000290d037c10 */ /* 0x000fe200087fe4ff */
[----:B------:R-:W-:Y:S01]  /*2490*/  FFMA R13, R51, R14, R35 ;  /* 0x0000000e330d7223 */ /* 0x000fe20000000023 */
[----:B------:R-:W-:Y:S01]  /*24a0*/  IADD3 R14, P0, PT, R6, 0x40, RZ ;  /* 0x00000040060e7810 */ /* 0x000fe20007f1e0ff */
[C---:B------:R-:W-:Y:S01]  /*24b0*/  FMUL R7, R8.reuse, R7 ;  /* 0x0000000708077220 */ /* 0x040fe20000400000 */
[C---:B------:R-:W-:Y:S01]  /*24c0*/  FMUL R52, R8.reuse, R55 ;  /* 0x0000003708347220 */ /* 0x040fe20000400000 */
[-C--:B------:R-:W-:Y:S01]  /*24d0*/  IADD3.X R55, PT, PT, RZ, R4.reuse, RZ, P2, !PT ;  /* 0x00000004ff377210 */ /* 0x080fe200017fe4ff */
[----:B------:R0:W-:Y:S01]  /*24e0*/  STG.E.64 desc[UR38][R2.64], R12 ;  /* 0x0000000c02007986 */ /* 0x0001e2000c101b26 */
[----:B------:R-:W-:Y:S01]  /*24f0*/  IADD3.X R15, PT, PT, RZ, R4, RZ, P0, !PT ;  /* 0x00000004ff0f7210 */ /* 0x000fe200007fe4ff */
[C---:B------:R-:W-:Y:S01]  /*2500*/  FMUL R11, R8.reuse, R11 ;  /* 0x0000000b080b7220 */ /* 0x040fe20000400000 */
[C---:B------:R-:W-:Y:S01]  /*2510*/  FMUL R18, R8.reuse, R53 ;  /* 0x0000003508127220 */ /* 0x040fe20000400000 */
[C---:B------:R-:W-:Y:S01]  /*2520*/  FMUL R67, R8.reuse, R67 ;  /* 0x0000004308437220 */ /* 0x040fe20000400000 */
[----:B------:R-:W-:Y:S01]  /*2530*/  LEA.HI R14, P0, R15, R14, RZ, 0x1 ;  /* 0x0000000e0f0e7211 */ /* 0x000fe200078108ff */
[----:B------:R-:W-:-:S03]  /*2540*/  FMUL R69, R8, R69 ;  /* 0x0000004508457220 */ /* 0x000fc60000400000 */
[----:B------:R-:W-:-:S04]  /*2550*/  IADD3.X R15, PT, PT, RZ, R15, RZ, P0, !PT ;  /* 0x0000000fff0f7210 */ /* 0x000fc800007fe4ff */
[C---:B------:R-:W-:Y:S01]  /*2560*/  SHF.L.U64.HI R16, R14.reuse, 0x2, R15 ;  /* 0x000000020e107819 */ /* 0x040fe2000001020f */
[----:B0-----:R-:W-:Y:S02]  /*2570*/  IMAD.SHL.U32 R2, R14, 0x4, RZ ;  /* 0x000000040e027824 */ /* 0x001fe400078e00ff */
[----:B------:R-:W-:Y:S01]  /*2580*/  FMUL R14, R8, R19 ;  /* 0x00000013080e7220 */ /* 0x000fe20000400000 */
[----:B------:R-:W-:Y:S01]  /*2590*/  FFMA R12, R48, R5, R32 ;  /* 0x00000005300c7223 */ /* 0x000fe20000000020 */
[--C-:B------:R-:W-:Y:S01]  /*25a0*/  FADD R19, R58, -R0.reuse ;  /* 0x800000003a137221 */ /* 0x100fe20000000000 */
[----:B------:R-:W-:Y:S01]  /*25b0*/  FADD R15, R54, -R0 ;  /* 0x80000000360f7221 */ /* 0x000fe20000000000 */
[----:B------:R-:W-:Y:S01]  /*25c0*/  LOP3.LUT R2, R2, 0xfffffff8, RZ, 0xc0, !PT ;  /* 0xfffffff802027812 */ /* 0x000fe200078ec0ff */
[----:B------:R-:W-:Y:S01]  /*25d0*/  FFMA R13, R49, R14, R33 ;  /* 0x0000000e310d7223 */ /* 0x000fe20000000021 */
[----:B------:R-:W-:Y:S01]  /*25e0*/  IADD3 R14, P3, PT, R6, 0x100, RZ ;  /* 0x00000100060e7810 */ /* 0x000fe20007f7e0ff */
[----:B------:R-:W-:Y:S01]  /*25f0*/  FMUL R0, R8, R17 ;  /* 0x0000001108007220 */ /* 0x000fe20000400000 */
[----:B------:R-:W-:Y:S01]  /*2600*/  IADD3 R2, P0, PT, R2, UR40, RZ ;  /* 0x0000002802027c10 */ /* 0x000fe2000ff1e0ff */
[C---:B------:R-:W-:Y:S01]  /*2610*/  FMUL R5, R8.reuse, R15 ;  /* 0x0000000f08057220 */ /* 0x040fe20000400000 */
[----:B------:R-:W-:Y:S01]  /*2620*/  FMUL R53, R8, R19 ;  /* 0x0000001308357220 */ /* 0x000fe20000400000 */
[----:B------:R-:W-:Y:S01]  /*2630*/  FFMA R15, R47, R0, R31 ;  /* 0x000000002f0f7223 */ /* 0x000fe2000000001f */
[----:B------:R-:W-:Y:S01]  /*2640*/  IADD3.X R3, PT, PT, R16, UR41, RZ, P0, !PT ;  /* 0x0000002910037c10 */ /* 0x000fe200087fe4ff */
[----:B------:R-:W-:Y:S01]  /*2650*/  FFMA R19, R43, R52, R27 ;  /* 0x000000342b137223 */ /* 0x000fe2000000001b */
[----:B------:R-:W-:Y:S01]  /*2660*/  IADD3 R16, P5, PT, R6, 0xc0, RZ ;  /* 0x000000c006107810 */ /* 0x000fe20007fbe0ff */
[----:B------:R-:W-:Y:S01]  /*2670*/  FMUL R54, R8, R57 ;  /* 0x0000003908367220 */ /* 0x000fe20000400000 */
[----:B------:R-:W-:Y:S01]  /*2680*/  IADD3 R58, P0, PT, R6, 0x1c0, RZ ;  /* 0x000001c0063a7810 */ /* 0x000fe20007f1e0ff */
[----:B------:R0:W-:Y:S01]  /*2690*/  STG.E.64 desc[UR38][R2.64], R12 ;  /* 0x0000000c02007986 */ /* 0x0001e2000c101b26 */
[----:B------:R-:W-:-:S02]  /*26a0*/  IADD3.X R71, PT, PT, RZ, R4, RZ, P5, !PT ;  /* 0x00000004ff477210 */ /* 0x000fc40002ffe4ff */
[----:B0-----:R-:W-:Y:S01]  /*26b0*/  LEA.HI R3, P4, R73, R56, RZ, 0x1 ;  /* 0x0000003849037211 */ /* 0x001fe200078908ff */
[C---:B------:R-:W-:Y:S01]  /*26c0*/  FMUL R56, R8.reuse, R59 ;  /* 0x0000003b08387220 */ /* 0x040fe20000400000 */
[----:B------:R-:W-:Y:S01]  /*26d0*/  IADD3.X R13, PT, PT, RZ, R4, RZ, P3, !PT ;  /* 0x00000004ff0d7210 */ /* 0x000fe20001ffe4ff */
[----:B------:R-:W-:Y:S01]  /*26e0*/  FMUL R8, R8, R61 ;  /* 0x0000003d08087220 */ /* 0x000fe20000400000 */
[----:B------:R-:W-:Y:S01]  /*26f0*/  SHF.L.U32 R2, R3, 0x2, RZ ;  /* 0x0000000203027819 */ /* 0x000fe200000006ff */
[----:B------:R-:W-:Y:S01]  /*2700*/  IMAD.X R12, RZ, RZ, R73, P4 ;  /* 0x000000ffff0c7224 */ /* 0x000fe200020e0649 */
[----:B------:R-:W-:Y:S01]  /*2710*/  LEA.HI R6, P4, R71, R16, RZ, 0x1 ;  /* 0x0000001047067211 */ /* 0x000fe200078908ff */
[----:B------:R-:W-:Y:S01]  /*2720*/  FFMA R16, R44, R11, R28 ;  /* 0x0000000b2c107223 */ /* 0x000fe2000000001c */
[----:B------:R-:W-:Y:S02]  /*2730*/  LOP3.LUT R2, R2, 0xfffffff8, RZ, 0xc0, !PT ;  /* 0xfffffff802027812 */ /* 0x000fe400078ec0ff */
[----:B------:R-:W-:Y:S01]  /*2740*/  SHF.L.U64.HI R3, R3, 0x2, R12 ;  /* 0x0000000203037819 */ /* 0x000fe2000001020c */
[----:B------:R-:W-:Y:S01]  /*2750*/  IMAD.X R17, RZ, RZ, R71, P4 ;  /* 0x000000ffff117224 */ /* 0x000fe200020e0647 */
[----:B------:R-:W-:Y:S01]  /*2760*/  LEA.HI R12, P4, R13, R14, RZ, 0x1 ;  /* 0x0000000e0d0c7211 */ /* 0x000fe200078908ff */
[----:B------:R-:W-:Y:S01]  /*2770*/  FFMA R14, R46, R7, R30 ;  /* 0x000000072e0e7223 */ /* 0x000fe2000000001e */
[----:B------:R-:W-:-:S02]  /*2780*/  IADD3 R2, P3, PT, R2, UR40, RZ ;  /* 0x0000002802027c10 */ /* 0x000fc4000ff7e0ff */
[----:B------:R-:W-:Y:S02]  /*2790*/  IADD3.X R13, PT, PT, RZ, R13, RZ, P4, !PT ;  /* 0x0000000dff0d7210 */ /* 0x000fe400027fe4ff */
[----:B------:R-:W-:Y:S02]  /*27a0*/  SHF.L.U64.HI R17, R6, 0x2, R17 ;  /* 0x0000000206117819 */ /* 0x000fe40000010211 */
[C---:B------:R-:W-:Y:S01]  /*27b0*/  SHF.L.U64.HI R0, R12.reuse, 0x2, R13 ;  /* 0x000000020c007819 */ /* 0x040fe2000001020d */
[----:B------:R-:W-:Y:S01]  /*27c0*/  IMAD.SHL.U32 R12, R12, 0x4, RZ ;  /* 0x000000040c0c7824 */ /* 0x000fe200078e00ff */
[----:B------:R-:W-:Y:S02]  /*27d0*/  SHF.L.U32 R6, R6, 0x2, RZ ;  /* 0x0000000206067819 */ /* 0x000fe400000006ff */
[----:B------:R-:W-:Y:S02]  /*27e0*/  IADD3.X R3, PT, PT, R3, UR41, RZ, P3, !PT ;  /* 0x0000002903037c10 */ /* 0x000fe40009ffe4ff */
[----:B------:R-:W-:-:S02]  /*27f0*/  LOP3.LUT R12, R12, 0xfffffff8, RZ, 0xc0, !PT ;  /* 0xfffffff80c0c7812 */ /* 0x000fc400078ec0ff */
[----:B------:R-:W-:Y:S01]  /*2800*/  LOP3.LUT R6, R6, 0xfffffff8, RZ, 0xc0, !PT ;  /* 0xfffffff806067812 */ /* 0x000fe200078ec0ff */
[----:B------:R0:W-:Y:S01]  /*2810*/  STG.E.64 desc[UR38][R2.64], R14 ;  /* 0x0000000e02007986 */ /* 0x0001e2000c101b26 */
[----:B------:R-:W-:Y:S02]  /*2820*/  IADD3 R12, P2, PT, R12, UR40, RZ ;  /* 0x000000280c0c7c10 */ /* 0x000fe4000ff5e0ff */
[----:B------:R-:W-:Y:S02]  /*2830*/  IADD3 R6, P3, PT, R6, UR40, RZ ;  /* 0x0000002806067c10 */ /* 0x000fe4000ff7e0ff */
[----:B------:R-:W-:Y:S02]  /*2840*/  IADD3.X R13, PT, PT, R0, UR41, RZ, P2, !PT ;  /* 0x00000029000d7c10 */ /* 0x000fe400097fe4ff */
[----:B------:R-:W-:Y:S01]  /*2850*/  IADD3.X R7, PT, PT, R17, UR41, RZ, P3, !PT ;  /* 0x0000002911077c10 */ /* 0x000fe20009ffe4ff */
[----:B------:R-:W-:Y:S01]  /*2860*/  FFMA R17, R45, R18, R29 ;  /* 0x000000122d117223 */ /* 0x000fe2000000001d */
[-C--:B------:R-:W-:Y:S01]  /*2870*/  IADD3.X R11, PT, PT, RZ, R4.reuse, RZ, P1, !PT ;  /* 0x00000004ff0b7210 */ /* 0x080fe20000ffe4ff */
[----:B------:R-:W-:Y:S01]  /*2880*/  FFMA R18, R42, R5, R26 ;  /* 0x000000052a127223 */ /* 0x000fe2000000001a */
[----:B------:R-:W-:-:S02]  /*2890*/  IADD3.X R5, PT, PT, RZ, R4, RZ, P0, !PT ;  /* 0x00000004ff057210 */ /* 0x000fc400007fe4ff */
[----:B------:R-:W-:Y:S01]  /*28a0*/  LEA.HI R4, P0, R11, R60, RZ, 0x1 ;  /* 0x0000003c0b047211 */ /* 0x000fe200078108ff */
[----:B------:R1:W-:Y:S01]  /*28b0*/  STG.E.64 desc[UR38][R6.64], R16 ;  /* 0x0000001006007986 */ /* 0x0003e2000c101b26 */
[----:B0-----:R-:W-:Y:S01]  /*28c0*/  LEA.HI R2, P2, R55, R66, RZ, 0x1 ;  /* 0x0000004237027211 */ /* 0x001fe200078508ff */
[----:B------:R-:W-:Y:S02]  /*28d0*/  FFMA R15, R39, R56, R23 ;  /* 0x00000038270f7223 */ /* 0x000fe40000000017 */
[----:B------:R0:W-:Y:S02]  /*28e0*/  STG.E.64 desc[UR38][R12.64], R18 ;  /* 0x000000120c007986 */ /* 0x0001e4000c101b26 */
[----:B------:R-:W-:-:S05]  /*28f0*/  IMAD.X R3, RZ, RZ, R55, P2 ;  /* 0x000000ffff037224 */ /* 0x000fca00010e0637 */
[C---:B------:R-:W-:Y:S02]  /*2900*/  SHF.L.U64.HI R14, R2.reuse, 0x2, R3 ;  /* 0x00000002020e7819 */ /* 0x040fe40000010203 */
[----:B------:R-:W-:Y:S01]  /*2910*/  LEA.HI R3, P1, R5, R58, RZ, 0x1 ;  /* 0x0000003a05037211 */ /* 0x000fe200078308ff */
[----:B-1----:R-:W-:Y:S01]  /*2920*/  IMAD.X R7, RZ, RZ, R11, P0 ;  /* 0x000000ffff077224 */ /* 0x002fe200000e060b */
[----:B------:R-:W-:Y:S01]  /*2930*/  SHF.L.U32 R2, R2, 0x2, RZ ;  /* 0x0000000202027819 */ /* 0x000fe200000006ff */
[----:B------:R-:W-:Y:S01]  /*2940*/  FFMA R16, R36, R69, R20 ;  /* 0x0000004524107223 */ /* 0x000fe20000000014 */
[----:B------:R-:W-:Y:S01]  /*2950*/  IADD3.X R0, PT, PT, RZ, R5, RZ, P1, !PT ;  /* 0x00000005ff007210 */ /* 0x000fe20000ffe4ff */
[----:B------:R-:W-:Y:S01]  /*2960*/  IMAD.SHL.U32 R6, R3, 0x4, RZ ;  /* 0x0000000403067824 */ /* 0x000fe200078e00ff */
[----:B------:R-:W-:Y:S01]  /*2970*/  LOP3.LUT R2, R2, 0xfffffff8, RZ, 0xc0, !PT ;  /* 0xfffffff802027812 */ /* 0x000fe200078ec0ff */
[----:B0-----:R-:W0:Y:S01]  /*2980*/  LDC.64 R18, c[0x0][0x398] ;  /* 0x0000e600ff127b82 */ /* 0x001e220000000a00 */
[----:B------:R-:W-:Y:S01]  /*2990*/  SHF.L.U64.HI R5, R4, 0x2, R7 ;  /* 0x0000000204057819 */ /* 0x000fe20000010207 */
[----:B------:R-:W-:Y:S01]  /*29a0*/  FFMA R12, R40, R67, R24 ;  /* 0x00000043280c7223 */ /* 0x000fe20000000018 */
[----:B------:R-:W-:Y:S01]  /*29b0*/  SHF.L.U32 R4, R4, 0x2, RZ ;  /* 0x0000000204047819 */ /* 0x000fe200000006ff */
[----:B------:R-:W-:Y:S01]  /*29c0*/  FFMA R13, R41, R54, R25 ;  /* 0x00000036290d7223 */ /* 0x000fe20000000019 */
[----:B------:R-:W-:Y:S01]  /*29d0*/  IADD3 R2, P0, PT, R2, UR40, RZ ;  /* 0x0000002802027c10 */ /* 0x000fe2000ff1e0ff */
[----:B------:R-:W-:Y:S01]  /*29e0*/  FFMA R17, R37, R8, R21 ;  /* 0x0000000825117223 */ /* 0x000fe20000000015 */
[----:B------:R-:W-:-:S02]  /*29f0*/  LOP3.LUT R4, R4, 0xfffffff8, RZ, 0xc0, !PT ;  /* 0xfffffff804047812 */ /* 0x000fc400078ec0ff */
[----:B------:R-:W-:Y:S02]  /*2a00*/  LOP3.LUT R6, R6, 0xfffffff8, RZ, 0xc0, !PT ;  /* 0xfffffff806067812 */ /* 0x000fe400078ec0ff */
[----:B------:R-:W-:Y:S02]  /*2a10*/  SHF.L.U64.HI R0, R3, 0x2, R0 ;  /* 0x0000000203007819 */ /* 0x000fe40000010200 */
[----:B------:R-:W-:Y:S01]  /*2a20*/  IADD3.X R3, PT, PT, R14, UR41, RZ, P0, !PT ;  /* 0x000000290e037c10 */ /* 0x000fe200087fe4ff */
[----:B------:R-:W-:Y:S01]  /*2a30*/  FFMA R14, R38, R53, R22 ;  /* 0x00000035260e7223 */ /* 0x000fe20000000016 */
[----:B------:R-:W-:Y:S02]  /*2a40*/  IADD3 R4, P0, PT, R4, UR40, RZ ;  /* 0x0000002804047c10 */ /* 0x000fe4000ff1e0ff */
[----:B------:R-:W-:Y:S01]  /*2a50*/  IADD3 R6, P1, PT, R6, UR40, RZ ;  /* 0x0000002806067c10 */ /* 0x000fe2000ff3e0ff */
[----:B------:R1:W-:Y:S01]  /*2a60*/  STG.E.64 desc[UR38][R2.64], R12 ;  /* 0x0000000c02007986 */ /* 0x0003e2000c101b26 */
[----:B------:R-:W-:-:S02]  /*2a70*/  IADD3.X R5, PT, PT, R5, UR41, RZ, P0, !PT ;  /* 0x0000002905057c10 */ /* 0x000fc400087fe4ff */
[----:B------:R-:W-:Y:S02]  /*2a80*/  IADD3.X R7, PT, PT, R0, UR41, RZ, P1, !PT ;  /* 0x0000002900077c10 */ /* 0x000fe40008ffe4ff */
[----:B------:R-:W-:Y:S01]  /*2a90*/  IADD3 R10, P0, PT, R10, UR4, RZ ;  /* 0x000000040a0a7c10 */ /* 0x000fe2000ff1e0ff */
[----:B------:R1:W-:Y:S01]  /*2aa0*/  STG.E.64 desc[UR38][R4.64], R14 ;  /* 0x0000000e04007986 */ /* 0x0003e2000c101b26 */
[----:B0-----:R-:W-:Y:S01]  /*2ab0*/  IMAD.WIDE.U32 R62, R18, UR4, R62 ;  /* 0x00000004123e7c25 */ /* 0x001fe2000f8e003e */
[----:B------:R-:W-:Y:S02]  /*2ac0*/  IADD3 R64, P1, PT, RZ, R64, RZ ;  /* 0x00000040ff407210 */ /* 0x000fe40007f3e0ff */
[----:B------:R1:W-:Y:S01]  /*2ad0*/  STG.E.64 desc[UR38][R6.64], R16 ;  /* 0x0000001006007986 */ /* 0x0003e2000c101b26 */
[----:B------:R-:W-:Y:S01]  /*2ae0*/  IADD3.X R9, PT, PT, RZ, R9, RZ, P0, !PT ;  /* 0x00000009ff097210 */ /* 0x000fe200007fe4ff */
[----:B------:R-:W-:Y:S01]  /*2af0*/  IMAD R63, R19, UR4, R63 ;  /* 0x00000004133f7c24 */ /* 0x000fe2000f8e023f */
[----:B------:R-:W-:-:S02]  /*2b00*/  ISETP.GE.U32.AND P0, PT, R10, UR46, PT ;  /* 0x0000002e0a007c0c */ /* 0x000fc4000bf06070 */
[----:B------:R-:W-:Y:S02]  /*2b10*/  IADD3.X R65, PT, PT, R65, UR4, RZ, P1, !PT ;  /* 0x0000000441417c10 */ /* 0x000fe40008ffe4ff */
[----:B------:R-:W-:-:S13]  /*2b20*/  ISETP.GE.AND.EX P0, PT, R9, UR47, PT, P0 ;  /* 0x0000002f09007c0c */ /* 0x000fda000bf06300 */
[----:B-1----:R-:W-:Y:S05]  /*2b30*/  @!P0 BRA `(.L_x_5863) ;  /* 0xffffffd800388947 */ /* 0x002fea000383ffff */
[----:B------:R-:W-:Y:S05]  /*2b40*/  EXIT ;  /* 0x000000000000794d */ /* 0x000fea0003800000 */
.L_x_5846:
[----:B------:R-:W-:Y:S01]  /*2b50*/  HFMA2 R5, -RZ, RZ, 2.75, 0 ;  /* 0x41800000ff057431 */ /* 0x000fe200000001ff */
[----:B------:R-:W-:Y:S01]  /*2b60*/  BSSY B0, `(.L_x_5864) ;  /* 0x0000008000007945 */ /* 0x000fe20003800000 */
[----:B------:R-:W-:Y:S02]  /*2b70*/  HFMA2 R11, -RZ, RZ, 0, 1.847743988037109375e-06 ;  /* 0x0000001fff0b7431 */ /* 0x000fe400000001ff */
[----:B------:R-:W-:Y:S01]  /*2b80*/  IMAD.MOV.U32 R13, RZ, RZ, R0 ;  /* 0x000000ffff0d7224 */ /* 0x000fe200078e0000 */
[----:B------:R-:W-:Y:S01]  /*2b90*/  MOV R12, 0x10 ;  /* 0x00000010000c7802 */ /* 0x000fe20000000f00 */
[----:B------:R-:W-:-:S07]  /*2ba0*/  IMAD.MOV.U32 R15, RZ, RZ, -0x1 ;  /* 0xffffffffff0f7424 */ /* 0x000fce00078e00ff */
[----:B-----5:R-:W-:Y:S05]  /*2bb0*/  WARPSYNC.COLLECTIVE R15, `(.L_x_5865) ;  /* 0x000000000f087348 */ /* 0x020fea0003c00000 */
[----:B------:R0:W1:Y:S02]  /*2bc0*/  SHFL.DOWN P6, R14, R13, R12, R11 ;  /* 0x0800000c0d0e7389 */ /* 0x00006400000c000b */
[----:B01---5:R-:W-:Y:S05]  /*2bd0*/  ENDCOLLECTIVE ;  /* 0x000000000000791b */ /* 0x023fea0003800000 */
.L_x_5865:
[----:B------:R-:W-:Y:S05]  /*2be0*/  BSYNC B0 ;  /* 0x0000000000007941 */ /* 0x000fea0003800000 */
.L_x_5864:
        /* <DEDUP_REMOVED lines=8> */
.L_x_5866:
[----:B------:R-:W-:Y:S01]  /*2c70*/  MOV R13, R5 ;  /* 0x00000005000d7202 */ /* 0x000fe20000000f00 */
[----:B------:R-:W-:-:S07]  /*2c80*/  IMAD.MOV.U32 R6, RZ, RZ, R14 ;  /* 0x000000ffff067224 */ /* 0x000fce00078e000e */
[----:B------:R-:W-:Y:S05]  /*2c90*/  WARPSYNC.COLLECTIVE R15, `(.L_x_5867) ;  /* 0x000000000f087348 */ /* 0x000fea0003c00000 */
[----:B------:R0:W1:Y:S02]  /*2ca0*/  SHFL.DOWN P6, R14, R13, R12, R11 ;  /* 0x0800000c0d0e7389 */ /* 0x00006400000c000b */
[----:B01----:R-:W-:Y:S05]  /*2cb0*/  ENDCOLLECTIVE ;  /* 0x000000000000791b */ /* 0x003fea0003800000 */
.L_x_5867:
[----:B------:R-:W-:Y:S05]  /*2cc0*/  BRA `(.L_x_5868) ;  /* 0xffffffe800e07947 */ /* 0x000fea000383ffff */
.L_x_5849:
        /* <DEDUP_REMOVED lines=8> */
.L_x_5870:
[----:B------:R-:W-:Y:S05]  /*2d50*/  BSYNC B0 ;  /* 0x0000000000007941 */ /* 0x000fea0003800000 */
.L_x_5869:
        /* <DEDUP_REMOVED lines=8> */
.L_x_5871:
[----:B------:R-:W-:Y:S01]  /*2de0*/  IMAD.MOV.U32 R13, RZ, RZ, R5 ;  /* 0x000000ffff0d7224 */ /* 0x000fe200078e0005 */
[----:B------:R-:W-:-:S07]  /*2df0*/  MOV R6, R14 ;  /* 0x0000000e00067202 */ /* 0x000fce0000000f00 */
[----:B------:R-:W-:Y:S05]  /*2e00*/  WARPSYNC.COLLECTIVE R15, `(.L_x_5872) ;  /* 0x000000000f087348 */ /* 0x000fea0003c00000 */
[----:B------:R0:W1:Y:S02]  /*2e10*/  SHFL.DOWN P6, R14, R13, R12, R11 ;  /* 0x0800000c0d0e7389 */ /* 0x00006400000c000b */
[----:B01----:R-:W-:Y:S05]  /*2e20*/  ENDCOLLECTIVE ;  /* 0x000000000000791b */ /* 0x003fea0003800000 */
.L_x_5872:
[----:B------:R-:W-:Y:S05]  /*2e30*/  BRA `(.L_x_5873) ;  /* 0xffffffe800f87947 */ /* 0x000fea000383ffff */
.L_x_5852:
        /* <DEDUP_REMOVED lines=8> */
.L_x_5875:
[----:B------:R-:W-:Y:S05]  /*2ec0*/  BSYNC B0 ;  /* 0x0000000000007941 */ /* 0x000fea0003800000 */
.L_x_5874:
        /* <DEDUP_REMOVED lines=8> */
.L_x_5876:
[----:B------:R-:W-:Y:S02]  /*2f50*/  MOV R13, R5 ;  /* 0x00000005000d7202 */ /* 0x000fe40000000f00 */
[----:B------:R-:W-:-:S07]  /*2f60*/  MOV R6, R14 ;  /* 0x0000000e00067202 */ /* 0x000fce0000000f00 */
[----:B------:R-:W-:Y:S05]  /*2f70*/  WARPSYNC.COLLECTIVE R15, `(.L_x_5877) ;  /* 0x000000000f087348 */ /* 0x000fea0003c00000 */
[----:B------:R0:W1:Y:S02]  /*2f80*/  SHFL.DOWN P6, R14, R13, R12, R11 ;  /* 0x0800000c0d0e7389 */ /* 0x00006400000c000b */
[----:B01----:R-:W-:Y:S05]  /*2f90*/  ENDCOLLECTIVE ;  /* 0x000000000000791b */ /* 0x003fea0003800000 */
.L_x_5877:
[----:B------:R-:W-:Y:S05]  /*2fa0*/  BRA `(.L_x_5878) ;  /* 0xffffffec00087947 */ /* 0x000fea000383ffff */
.L_x_5855:
[----:B------:R-:W-:Y:S01]  /*2fb0*/  HFMA2 R12, -RZ, RZ, 0, 1.1920928955078125e-07 ;  /* 0x00000002ff0c7431 */ /* 0x000fe200000001ff */
[----:B------:R-:W-:Y:S01]  /*2fc0*/  BSSY B0, `(.L_x_5879) ;  /* 0x0000007000007945 */ /* 0x000fe20003800000 */
[----:B------:R-:W-:Y:S01]  /*2fd0*/  IMAD.MOV.U32 R13, RZ, RZ, R0 ;  /* 0x000000ffff0d7224 */ /* 0x000fe200078e0000 */
[----:B------:R-:W-:Y:S01]  /*2fe0*/  MOV R11, 0x1f ;  /* 0x0000001f000b7802 */ /* 0x000fe20000000f00 */
[----:B------:R-:W-:-:S07]  /*2ff0*/  IMAD.MOV.U32 R15, RZ, RZ, -0x1 ;  /* 0xffffffffff0f7424 */ /* 0x000fce00078e00ff */
[----:B0123-5:R-:W-:Y:S05]  /*3000*/  WARPSYNC.COLLECTIVE R15, `(.L_x_5880) ;  /* 0x000000000f087348 */ /* 0x02ffea0003c00000 */
[----:B------:R4:W0:Y:S02]  /*3010*/  SHFL.DOWN P6, R14, R13, R12, R11 ;  /* 0x0800000c0d0e7389 */ /* 0x00082400000c000b */
[----:B012345:R-:W-:Y:S05]  /*3020*/  ENDCOLLECTIVE ;  /* 0x000000000000791b */ /* 0x03ffea0003800000 */
.L_x_5880:
[----:B------:R-:W-:Y:S05]  /*3030*/  BSYNC B0 ;  /* 0x0000000000007941 */ /* 0x000fea0003800000 */
.L_x_5879:
        /* <DEDUP_REMOVED lines=8> */
.L_x_5881:
[----:B------:R-:W-:Y:S01]  /*30c0*/  MOV R13, R5 ;  /* 0x00000005000d7202 */ /* 0x000fe20000000f00 */
[----:B------:R-:W-:-:S07]  /*30d0*/  IMAD.MOV.U32 R6, RZ, RZ, R14 ;  /* 0x000000ffff067224 */ /* 0x000fce00078e000e */
[----:B------:R-:W-:Y:S05]  /*30e0*/  WARPSYNC.COLLECTIVE R15, `(.L_x_5882) ;  /* 0x000000000f087348 */ /* 0x000fea0003c00000 */
[----:B------:R0:W1:Y:S02]  /*30f0*/  SHFL.DOWN P6, R14, R13, R12, R11 ;  /* 0x0800000c0d0e7389 */ /* 0x00006400000c000b */
[----:B01----:R-:W-:Y:S05]  /*3100*/  ENDCOLLECTIVE ;  /* 0x000000000000791b */ /* 0x003fea0003800000 */
.L_x_5882:
[----:B------:R-:W-:Y:S05]  /*3110*/  BRA `(.L_x_5883) ;  /* 0xffffffec00187947 */ /* 0x000fea000383ffff */
.L_x_5858:
        /* <DEDUP_REMOVED lines=8> */
.L_x_5885:
[----:B------:R-:W-:Y:S05]  /*31a0*/  BSYNC B0 ;  /* 0x0000000000007941 */ /* 0x000fea0003800000 */
.L_x_5884:
        /* <DEDUP_REMOVED lines=8> */
.L_x_5886:
[----:B------:R-:W-:Y:S02]  /*3230*/  MOV R13, R5 ;  /* 0x00000005000d7202 */ /* 0x000fe40000000f00 */
[----:B------:R-:W-:-:S07]  /*3240*/  MOV R6, R14 ;  /* 0x0000000e00067202 */ /* 0x000fce0000000f00 */
[----:B------:R-:W-:Y:S05]  /*3250*/  WARPSYNC.COLLECTIVE R15, `(.L_x_5887) ;  /* 0x000000000f087348 */ /* 0x000fea0003c00000 */
[----:B------:R0:W1:Y:S02]  /*3260*/  SHFL.DOWN P6, R14, R13, R12, R11 ;  /* 0x0800000c0d0e7389 */ /* 0x00006400000c000b */
[----:B01----:R-:W-:Y:S05]  /*3270*/  ENDCOLLECTIVE ;  /* 0x000000000000791b */ /* 0x003fea0003800000 */
.L_x_5887:
[----:B------:R-:W-:Y:S05]  /*3280*/  BRA `(.L_x_5888) ;  /* 0xffffffec00287947 */ /* 0x000fea000383ffff */
.L_x_5861:
        /* <DEDUP_REMOVED lines=8> */
.L_x_5890:
[----:B------:R-:W-:Y:S05]  /*3310*/  BSYNC B0 ;  /* 0x0000000000007941 */ /* 0x000fea0003800000 */
.L_x_5889:
        /* <DEDUP_REMOVED lines=8> */
.L_x_5891:
[----:B------:R-:W-:Y:S02]  /*33a0*/  MOV R13, R5 ;  /* 0x00000005000d7202 */ /* 0x000fe40000000f00 */
[----:B------:R-:W-:-:S07]  /*33b0*/  MOV R4, R14 ;  /* 0x0000000e00047202 */ /* 0x000fce0000000f00 */
[----:B------:R-:W-:Y:S05]  /*33c0*/  WARPSYNC.COLLECTIVE R15, `(.L_x_5892) ;  /* 0x000000000f087348 */ /* 0x000fea0003c00000 */
[----:B------:R0:W1:Y:S02]  /*33d0*/  SHFL.IDX P6, R14, R13, R12, R11 ;  /* 0x0000000c0d0e7389 */ /* 0x00006400000c000b */
[----:B01----:R-:W-:Y:S05]  /*33e0*/  ENDCOLLECTIVE ;  /* 0x000000000000791b */ /* 0x003fea0003800000 */
.L_x_5892:
[----:B------:R-:W-:Y:S05]  /*33f0*/  BRA `(.L_x_5893) ;  /* 0xffffffec00387947 */ /* 0x000fea000383ffff */
        .weak           $__internal_60_$__cuda_sm3x_div_rn_noftz_f32_slowpath
        .type           $__internal_60_$__cuda_sm3x_div_rn_noftz_f32_slowpath,@function
        .size           $__internal_60_$__cuda_sm3x_div_rn_noftz_f32_slowpath,(.L_x_7683 - $__internal_60_$__cuda_sm3x_div_rn_noftz_f32_slowpath)
$__internal_60_$__cuda_sm3x_div_rn_noftz_f32_slowpath:
[----:B------:R-:W-:Y:S01]  /*3400*/  SHF.R.U32.HI R11, RZ, 0x17, R14 ;  /* 0x00000017ff0b7819 */ /* 0x000fe2000001160e */
[----:B------:R-:W-:Y:S03]  /*3410*/  BSSY B0, `(.L_x_5894) ;  /* 0x0000062000007945 */ /* 0x000fe60003800000 */
[----:B------:R-:W-:Y:S02]  /*3420*/  LOP3.LUT R66, R11, 0xff, RZ, 0xc0, !PT ;  /* 0x000000ff0b427812 */ /* 0x000fe400078ec0ff */
[----:B------:R-:W-:Y:S02]  /*3430*/  SHF.R.U32.HI R11, RZ, 0x17, R8 ;  /* 0x00000017ff0b7819 */ /* 0x000fe40000011608 */
[----:B------:R-:W-:Y:S02]  /*3440*/  IADD3 R67, PT, PT, R66, -0x1, RZ ;  /* 0xffffffff42437810 */ /* 0x000fe40007ffe0ff */
[----:B------:R-:W-:-:S02]  /*3450*/  LOP3.LUT R13, R11, 0xff, RZ, 0xc0, !PT ;  /* 0x000000ff0b0d7812 */ /* 0x000fc400078ec0ff */
[----:B------:R-:W-:-:S03]  /*3460*/  ISETP.GT.U32.AND P0, PT, R67, 0xfd, PT ;  /* 0x000000fd4300780c */ /* 0x000fc60003f04070 */
[----:B------:R-:W-:-:S05]  /*3470*/  VIADD R15, R13, 0xffffffff ;  /* 0xffffffff0d0f7836 */ /* 0x000fca0000000000 */
        /* <DEDUP_REMOVED lines=26> */
.L_x_5895:
[----:B------:R-:W-:Y:S01]  /*3620*/  LEA R15, R66, 0xc0800000, 0x17 ;  /* 0xc0800000420f7811 */ /* 0x000fe200078eb8ff */
[----:B------:R-:W-:Y:S01]  /*3630*/  BSSY B1, `(.L_x_5900) ;  /* 0x0000036000017945 */ /* 0x000fe20003800000 */
[----:B------:R-:W-:Y:S02]  /*3640*/  IADD3 R13, PT, PT, R13, -0x7f, RZ ;  /* 0xffffff810d0d7810 */ /* 0x000fe40007ffe0ff */
[----:B------:R-:W-:Y:S02]  /*3650*/  IADD3 R15, PT, PT, -R15, R14, RZ ;  /* 0x0000000e0f0f7210 */ /* 0x000fe40007ffe1ff */
        /* <DEDUP_REMOVED lines=47> */
.L_x_5902:
[----:B------:R-:W-:-:S04]  /*3950*/  LOP3.LUT R8, R8, 0x80000000, RZ, 0xc0, !PT ;  /* 0x8000000008087812 */ /* 0x000fc800078ec0ff */
[----:B------:R-:W-:Y:S01]  /*3960*/  LOP3.LUT R8, R8, 0x7f800000, RZ, 0xfc, !PT ;  /* 0x7f80000008087812 */ /* 0x000fe200078efcff */
[----:B------:R-:W-:Y:S06]  /*3970*/  BRA `(.L_x_5903) ;  /* 0x0000000000047947 */ /* 0x000fec0003800000 */
.L_x_5901:
[----:B------:R-:W-:-:S07]  /*3980*/  LEA R8, R70, R8, 0x17 ;  /* 0x0000000846087211 */ /* 0x000fce00078eb8ff */
.L_x_5903:
[----:B------:R-:W-:Y:S05]  /*3990*/  BSYNC B1 ;  /* 0x0000000000017941 */ /* 0x000fea0003800000 */
.L_x_5900:
[----:B------:R-:W-:Y:S05]  /*39a0*/  BRA `(.L_x_5904) ;  /* 0x0000000000207947 */ /* 0x000fea0003800000 */
.L_x_5899:
[----:B------:R-:W-:-:S04]  /*39b0*/  LOP3.LUT R8, R14, 0x80000000, R8, 0x48, !PT ;  /* 0x800000000e087812 */ /* 0x000fc800078e4808 */
[----:B------:R-:W-:Y:S01]  /*39c0*/  LOP3.LUT R8, R8, 0x7f800000, RZ, 0xfc, !PT ;  /* 0x7f80000008087812 */ /* 0x000fe200078efcff */
[----:B------:R-:W-:Y:S06]  /*39d0*/  BRA `(.L_x_5904) ;  /* 0x0000000000147947 */ /* 0x000fec0003800000 */
.L_x_5898:
[----:B------:R-:W-:Y:S01]  /*39e0*/  LOP3.LUT R8, R14, 0x80000000, R8, 0x48, !PT ;  /* 0x800000000e087812 */ /* 0x000fe200078e4808 */
[----:B------:R-:W-:Y:S06]  /*39f0*/  BRA `(.L_x_5904) ;  /* 0x00000000000c7947 */ /* 0x000fec0003800000 */
.L_x_5897:
[----:B------:R-:W0:Y:S01]  /*3a00*/  MUFU.RSQ R8, -QNAN ;  /* 0xffc0000000087908 */ /* 0x000e220000001400 */
[----:B------:R-:W-:Y:S05]  /*3a10*/  BRA `(.L_x_5904) ;  /* 0x0000000000047947 */ /* 0x000fea0003800000 */
.L_x_5896:
[----:B------:R-:W-:-:S07]  /*3a20*/  FADD.FTZ R8, R8, R14 ;  /* 0x0000000e08087221 */ /* 0x000fce0000010000 */
.L_x_5904:
[----:B------:R-:W-:Y:S05]  /*3a30*/  BSYNC B0 ;  /* 0x0000000000007941 */ /* 0x000fea0003800000 */
.L_x_5894:
[----:B------:R-:W-:Y:S01]  /*3a40*/  HFMA2 R13, -RZ, RZ, 0, 0 ;  /* 0x00000000ff0d7431 */ /* 0x000fe200000001ff */
[----:B0-----:R-:W-:-:S03]  /*3a50*/  MOV R11, R8 ;  /* 0x00000008000b7202 */ /* 0x001fc60000000f00 */
[----:B------:R-:W-:Y:S05]  /*3a60*/  RET.REL.NODEC R12 `(_Z17LayerNormWarpImplI10DirectLoadIffE11DirectStoreIffEfLi2ELi16ELi16ELi32ELi1ELb0EEvT_T0_lld) ;  /* 0xffffffc40c647950 */ /* 0x000fea0003c3ffff */
.L_x_5905:
        /* <DEDUP_REMOVED lines=9> */
.L_x_7683:


//--------------------- .text._Z17LayerNormWarpImplI10DirectLoadIffE11DirectStoreIffEfLi2ELi12ELi8ELi32ELi1ELb1EEvT_T0_lld --------------------------
	.section	.text._Z17LayerNormWarpImplI10DirectLoadIffE11DirectStoreIffEfLi2ELi12ELi8ELi32ELi1ELb1EEvT_T0_lld,"ax",@progbits
	.align	128
        .global         _Z17LayerNormWarpImplI10DirectLoadIffE11DirectStoreIffEfLi2ELi12ELi8ELi32ELi1ELb1EEvT_T0_lld
        .type           _Z17LayerNormWarpImplI10DirectLoadIffE11DirectStoreIffEfLi2ELi12ELi8ELi32ELi1ELb1EEvT_T0_lld,@function
        .size           _Z17LayerNormWarpImplI10DirectLoadIffE11DirectStoreIffEfLi2ELi12ELi8ELi32ELi1ELb1EEvT_T0_lld,(.L_x_7684 - _Z17LayerNormWarpImplI10DirectLoadIffE11DirectStoreIffEfLi2ELi12ELi8ELi32ELi1ELb1EEvT_T0_lld)
        .other          _Z17LayerNormWarpImplI10DirectLoadIffE11DirectStoreIffEfLi2ELi12ELi8ELi32ELi1ELb1EEvT_T0_lld,@"STO_CUDA_ENTRY STV_DEFAULT"
_Z17LayerNormWarpImplI10DirectLoadIffE11DirectStoreIffEfLi2ELi12ELi8ELi32ELi1ELb1EEvT_T0_lld:
.text._Z17LayerNormWarpImplI10DirectLoadIffE11DirectStoreIffEfLi2ELi12ELi8ELi32ELi1ELb1EEvT_T0_lld:
        /* <DEDUP_REMOVED lines=9> */
[----:B------:R-:W0:Y:S08]  /*0090*/  LDCU.64 UR46, c[0x0][0x3b0] ;  /* 0x00007600ff2e77ac */ /* 0x000e300008000a00 */
        /* <DEDUP_REMOVED lines=17> */
.L_x_5906:
        /* <DEDUP_REMOVED lines=14> */
[C---:B0-----:R-:W-:Y:S01]  /*0290*/  IMAD.WIDE.U32 R4, R17.reuse, 0x8, R4 ;  /* 0x0000000811047825 */ /* 0x041fe200078e0004 */
[----:B------:R-:W-:-:S03]  /*02a0*/  SHF.L.U32 R16, R17, 0x1, RZ ;  /* 0x0000000111107819 */ /* 0x000fc600000006ff */
[----:B--2---:R-:W-:Y:S01]  /*02b0*/  IMAD.WIDE.U32 R2, R17, 0x8, R2 ;  /* 0x0000000811027825 */ /* 0x004fe200078e0002 */
[----:B------:R-:W5:Y:S04]  /*02c0*/  LDG.E.64 R26, desc[UR38][R4.64] ;  /* 0x00000026041a7981 */ /* 0x000f68000c1e1b00 */
[----:B------:R-:W5:Y:S04]  /*02d0*/  LDG.E.64 R24, desc[UR38][R4.64+0x100] ;  /* 0x0001002604187981 */ /* 0x000f68000c1e1b00 */
[----:B------:R-:W5:Y:S04]  /*02e0*/  LDG.E.64 R22, desc[UR38][R4.64+0x200] ;  /* 0x0002002604167981 */ /* 0x000f68000c1e1b00 */
[----:B------:R-:W5:Y:S01]  /*02f0*/  LDG.E.64 R20, desc[UR38][R4.64+0x300] ;  /* 0x0003002604147981 */ /* 0x000f62000c1e1b00 */
[----:B------:R-:W-:-:S02]  /*0300*/  IMAD.MOV.U32 R42, RZ, RZ, RZ ;  /* 0x000000ffff2a7224 */ /* 0x000fc400078e00ff */
[----:B------:R-:W-:Y:S01]  /*0310*/  IMAD.MOV.U32 R17, RZ, RZ, RZ ;  /* 0x000000ffff117224 */ /* 0x000fe200078e00ff */
[----:B------:R-:W5:Y:S01]  /*0320*/  LDG.E.64 R34, desc[UR38][R2.64] ;  /* 0x0000002602227981 */ /* 0x000f62000c1e1b00 */
[----:B-1----:R-:W-:-:S03]  /*0330*/  IMAD R0, R42, UR4, RZ ;  /* 0x000000042a007c24 */ /* 0x002fc6000f8e02ff */
        /* <DEDUP_REMOVED lines=11> */
.L_x_5958:
[C---:B--2---:R-:W-:Y:S02]  /*03f0*/  IADD3 R3, P0, PT, R40.reuse, -0xc0, RZ ;  /* 0xffffff4028037810 */ /* 0x044fe40007f1e0ff */
[----:B------:R-:W-:Y:S02]  /*0400*/  IADD3 R0, P1, PT, R40, -0x80, RZ ;  /* 0xffffff8028007810 */ /* 0x000fe40007f3e0ff */
[C---:B------:R-:W-:Y:S02]  /*0410*/  IADD3.X R4, PT, PT, R41.reuse, -0x1, RZ, P0, !PT ;  /* 0xffffffff29047810 */ /* 0x040fe400007fe4ff */
[----:B------:R-:W-:Y:S02]  /*0420*/  IADD3.X R5, PT, PT, R41, -0x1, RZ, P1, !PT ;  /* 0xffffffff29057810 */ /* 0x000fe40000ffe4ff */
[----:B------:R-:W-:Y:S02]  /*0430*/  LEA.HI R3, P0, R4, R3, RZ, 0x1 ;  /* 0x0000000304037211 */ /* 0x000fe400078108ff */
[----:B------:R-:W-:-:S02]  /*0440*/  LEA.HI R0, P1, R5, R0, RZ, 0x1 ;  /* 0x0000000005007211 */ /* 0x000fc400078308ff */
[----:B------:R-:W-:Y:S01]  /*0450*/  IADD3.X R4, PT, PT, RZ, R4, RZ, P0, !PT ;  /* 0x00000004ff047210 */ /* 0x000fe200007fe4ff */
[C---:B------:R-:W-:Y:S01]  /*0460*/  IMAD.SHL.U32 R2, R3.reuse, 0x4, RZ ;  /* 0x0000000403027824 */ /* 0x040fe200078e00ff */
[----:B------:R-:W-:Y:S01]  /*0470*/  IADD3.X R5, PT, PT, RZ, R5, RZ, P1, !PT ;  /* 0x00000005ff057210 */ /* 0x000fe20000ffe4ff */
[----:B-1----:R-:W-:Y:S01]  /*0480*/  IMAD.SHL.U32 R18, R0, 0x4, RZ ;  /* 0x0000000400127824 */ /* 0x002fe200078e00ff */
        /* <DEDUP_REMOVED lines=18> */
[----:B------:R-:W-:-:S04]  /*05b0*/  FADD R6, R3, -R5 ;  /* 0x8000000503067221 */ /* 0x000fc80000000000 */
[--C-:B------:R-:W-:Y:S01]  /*05c0*/  FFMA R4, R6, 0.5, R5.reuse ;  /* 0x3f00000006047823 */ /* 0x100fe20000000005 */
[----:B------:R-:W-:-:S03]  /*05d0*/  FADD R5, R2, -R5 ;  /* 0x8000000502057221 */ /* 0x000fc60000000000 */
[----:B---3--:R-:W-:Y:S01]  /*05e0*/  FADD R0, -R4, R18 ;  /* 0x0000001204007221 */ /* 0x008fe20000000100 */
[----:B------:R-:W-:Y:S01]  /*05f0*/  FFMA R5, R2, R5, RZ ;  /* 0x0000000502057223 */ /* 0x000fe200000000ff */
[----:B------:R-:W-:Y:S02]  /*0600*/  FADD R8, R3, -R4 ;  /* 0x8000000403087221 */ /* 0x000fe40000000000 */
[----:B0-----:R-:W0:Y:S01]  /*0610*/  FCHK P1, R0, 3 ;  /* 0x4040000000007902 */ /* 0x001e220000020000 */
        /* <DEDUP_REMOVED lines=8> */
[----:B-----5:R-:W-:Y:S05]  /*06a0*/  CALL.REL.NOINC `($__internal_61_$__cuda_sm3x_div_rn_noftz_f32_slowpath) ;  /* 0x0000002400f87944 */ /* 0x020fea0003c00000 */
[----:B------:R-:W-:-:S07]  /*06b0*/  IMAD.MOV.U32 R9, RZ, RZ, R14 ;  /* 0x000000ffff097224 */ /* 0x000fce00078e000e */
.L_x_5908:
[----:B------:R-:W-:Y:S05]  /*06c0*/  BSYNC.RECONVERGENT B2 ;  /* 0x0000000000027941 */ /* 0x000fea0003800200 */
.L_x_5907:
        /* <DEDUP_REMOVED lines=31> */
[----:B-----5:R-:W-:Y:S05]  /*08c0*/  CALL.REL.NOINC `($__internal_61_$__cuda_sm3x_div_rn_noftz_f32_slowpath) ;  /* 0x0000002400707944 */ /* 0x020fea0003c00000 */
[----:B------:R-:W-:-:S07]  /*08d0*/  MOV R9, R14 ;  /* 0x0000000e00097202 */ /* 0x000fce0000000f00 */
.L_x_5910:
[----:B------:R-:W-:Y:S05]  /*08e0*/  BSYNC.RECONVERGENT B2 ;  /* 0x0000000000027941 */ /* 0x000fea0003800200 */
.L_x_5909:
        /* <DEDUP_REMOVED lines=19> */
.L_x_5912:
[----:B------:R-:W-:Y:S05]  /*0a20*/  BSYNC.RECONVERGENT B2 ;  /* 0x0000000000027941 */ /* 0x000fea0003800200 */
.L_x_5911:
        /* <DEDUP_REMOVED lines=22> */
[----:B------:R-:W-:Y:S01]  /*0b90*/  HFMA2 R14, -RZ, RZ, 2.4375, 0 ;  /* 0x40e00000ff0e7431 */ /* 0x000fe200000001ff */
[----:B------:R-:W-:Y:S02]  /*0ba0*/  MOV R8, R4 ;  /* 0x0000000400087202 */ /* 0x000fe40000000f00 */
[----:B------:R-:W-:-:S07]  /*0bb0*/  MOV R11, 0xbd0 ;  /* 0x00000bd0000b7802 */ /* 0x000fce0000000f00 */
[----:B-----5:R-:W-:Y:S05]  /*0bc0*/  CALL.REL.NOINC `($__internal_61_$__cuda_sm3x_div_rn_noftz_f32_slowpath) ;  /* 0x0000002000b07944 */ /* 0x020fea0003c00000 */
[----:B------:R-:W-:-:S07]  /*0bd0*/  IMAD.MOV.U32 R9, RZ, RZ, R14 ;  /* 0x000000ffff097224 */ /* 0x000fce00078e000e */
.L_x_5914:
[----:B------:R-:W-:Y:S05]  /*0be0*/  BSYNC.RECONVERGENT B2 ;  /* 0x0000000000027941 */ /* 0x000fea0003800200 */
.L_x_5913:
[----:B------:R-:W-:Y:S01]  /*0bf0*/  FADD R9, R6, R9 ;  /* 0x0000000906097221 */ /* 0x000fe20000000000 */
[----:B------:R-:W-:Y:S03]  /*0c00*/  BSSY.RECONVERGENT B2, `(.L_x_5915) ;  /* 0x000003c000027945 */ /* 0x000fe60003800200 */
[--C-:B------:R-:W-:Y:S01]  /*0c10*/  FADD R8, R39, -R9.reuse ;  /* 0x8000000927087221 */ /* 0x100fe20000000000 */
[----:B------:R-:W-:-:S03]  /*0c20*/  FADD R6, R38, -R9 ;  /* 0x8000000926067221 */ /* 0x000fc60000000000 */
[----:B------:R-:W-:Y:S01]  /*0c30*/  FFMA R0, R8, 0.125, R9 ;  /* 0x3e00000008007823 */ /* 0x000fe20000000009 */
        /* <DEDUP_REMOVED lines=29> */
[----:B-----5:R-:W-:Y:S05]  /*0e10*/  CALL.REL.NOINC `($__internal_61_$__cuda_sm3x_div_rn_noftz_f32_slowpath) ;  /* 0x00000020001c7944 */ /* 0x020fea0003c00000 */
[----:B------:R-:W-:-:S07]  /*0e20*/  IMAD.MOV.U32 R9, RZ, RZ, R14 ;  /* 0x000000ffff097224 */ /* 0x000fce00078e000e */
.L_x_5918:
[----:B------:R-:W-:Y:S05]  /*0e30*/  BSYNC.RECONVERGENT B3 ;  /* 0x0000000000037941 */ /* 0x000fea0003800200 */
.L_x_5917:
[----:B------:R-:W-:Y:S02]  /*0e40*/  HFMA2 R8, -RZ, RZ, 2.5625, 0 ;  /* 0x41200000ff087431 */ /* 0x000fe400000001ff */
[----:B------:R-:W-:Y:S01]  /*0e50*/  FADD R0, R0, R9 ;  /* 0x0000000900007221 */ /* 0x000fe20000000000 */
[----:B------:R-:W-:Y:S01]  /*0e60*/  MOV R11, 0x3dcccccd ;  /* 0x3dcccccd000b7802 */ /* 0x000fe20000000f00 */
[----:B------:R-:W-:Y:S02]  /*0e70*/  BSSY.RECONVERGENT B3, `(.L_x_5919) ;  /* 0x0000010000037945 */ /* 0x000fe40003800200 */
[--C-:B------:R-:W-:Y:S01]  /*0e80*/  FADD R6, R13, -R0.reuse ;  /* 0x800000000d067221 */ /* 0x100fe20000000000 */
[----:B------:R-:W-:-:S03]  /*0e90*/  FADD R51, R12, -R0 ;  /* 0x800000000c337221 */ /* 0x000fc60000000000 */
[----:B------:R-:W0:Y:S01]  /*0ea0*/  FCHK P1, R6, 10 ;  /* 0x4120000006007902 */ /* 0x000e220000020000 */
[----:B------:R-:W-:Y:S01]  /*0eb0*/  FFMA R8, R11, -R8, 1 ;  /* 0x3f8000000b087423 */ /* 0x000fe20000000808 */
[----:B------:R-:W-:-:S03]  /*0ec0*/  FFMA R51, R5, R51, R4 ;  /* 0x0000003305337223 */ /* 0x000fc60000000004 */
[----:B------:R-:W-:-:S04]  /*0ed0*/  FFMA R9, R8, R11, 0.10000000149011611938 ;  /* 0x3dcccccd08097423 */ /* 0x000fc8000000000b */
[----:B------:R-:W-:-:S04]  /*0ee0*/  FFMA R8, R6, R9, RZ ;  /* 0x0000000906087223 */ /* 0x000fc800000000ff */
[----:B------:R-:W-:-:S04]  /*0ef0*/  FFMA R11, R8, -10, R6 ;  /* 0xc1200000080b7823 */ /* 0x000fc80000000006 */
[----:B------:R-:W-:Y:S01]  /*0f00*/  FFMA R9, R9, R11, R8 ;  /* 0x0000000b09097223 */ /* 0x000fe20000000008 */
[----:B0-----:R-:W-:Y:S06]  /*0f10*/  @!P1 BRA `(.L_x_5920) ;  /* 0x0000000000149947 */ /* 0x001fec0003800000 */
[----:B------:R-:W-:Y:S01]  /*0f20*/  IMAD.MOV.U32 R8, RZ, RZ, R6 ;  /* 0x000000ffff087224 */ /* 0x000fe200078e0006 */
[----:B------:R-:W-:Y:S02]  /*0f30*/  MOV R14, 0x41200000 ;  /* 0x41200000000e7802 */ /* 0x000fe40000000f00 */
[----:B------:R-:W-:-:S07]  /*0f40*/  MOV R11, 0xf60 ;  /* 0x00000f60000b7802 */ /* 0x000fce0000000f00 */
[----:B-----5:R-:W-:Y:S05]  /*0f50*/  CALL.REL.NOINC `($__internal_61_$__cuda_sm3x_div_rn_noftz_f32_slowpath) ;  /* 0x0000001c00cc7944 */ /* 0x020fea0003c00000 */
[----:B------:R-:W-:-:S07]  /*0f60*/  MOV R9, R14 ;  /* 0x0000000e00097202 */ /* 0x000fce0000000f00 */
.L_x_5920:
[----:B------:R-:W-:Y:S05]  /*0f70*/  BSYNC.RECONVERGENT B3 ;  /* 0x0000000000037941 */ /* 0x000fea0003800200 */
.L_x_5919:
[----:B------:R-:W-:Y:S01]  /*0f80*/  FADD R0, R0, R9 ;  /* 0x0000000900007221 */ /* 0x000fe20000000000 */
[----:B------:R-:W-:-:S03]  /*0f90*/  IMAD.MOV.U32 R5, RZ, RZ, 0x41200000 ;  /* 0x41200000ff057424 */ /* 0x000fc600078e00ff */
[----:B------:R-:W-:-:S04]  /*0fa0*/  FADD R4, R13, -R0 ;  /* 0x800000000d047221 */ /* 0x000fc80000000000 */
[----:B------:R-:W-:-:S07]  /*0fb0*/  FFMA R4, R6, R4, R51 ;  /* 0x0000000406047223 */ /* 0x000fce0000000033 */
.L_x_5916:
[----:B------:R-:W-:Y:S05]  /*0fc0*/  BSYNC.RECONVERGENT B2 ;  /* 0x0000000000027941 */ /* 0x000fea0003800200 */
.L_x_5915:
        /* <DEDUP_REMOVED lines=28> */
[----:B-----5:R-:W-:Y:S05]  /*1190*/  CALL.REL.NOINC `($__internal_61_$__cuda_sm3x_div_rn_noftz_f32_slowpath) ;  /* 0x0000001c003c7944 */ /* 0x020fea0003c00000 */
[----:B------:R-:W-:-:S07]  /*11a0*/  IMAD.MOV.U32 R7, RZ, RZ, R14 ;  /* 0x000000ffff077224 */ /* 0x000fce00078e000e */
.L_x_5924:
[----:B------:R-:W-:Y:S05]  /*11b0*/  BSYNC.RECONVERGENT B3 ;  /* 0x0000000000037941 */ /* 0x000fea0003800200 */
.L_x_5923:
        /* <DEDUP_REMOVED lines=15> */
[----:B------:R-:W-:Y:S01]  /*12b0*/  MOV R14, R15 ;  /* 0x0000000f000e7202 */ /* 0x000fe20000000f00 */
[----:B------:R-:W-:Y:S01]  /*12c0*/  IMAD.MOV.U32 R8, RZ, RZ, R6 ;  /* 0x000000ffff087224 */ /* 0x000fe200078e0006 */
[----:B------:R-:W-:-:S07]  /*12d0*/  MOV R11, 0x12f0 ;  /* 0x000012f0000b7802 */ /* 0x000fce0000000f00 */
[----:B-----5:R-:W-:Y:S05]  /*12e0*/  CALL.REL.NOINC `($__internal_61_$__cuda_sm3x_div_rn_noftz_f32_slowpath) ;  /* 0x0000001800e87944 */ /* 0x020fea0003c00000 */
[----:B------:R-:W-:-:S07]  /*12f0*/  MOV R9, R14 ;  /* 0x0000000e00097202 */ /* 0x000fce0000000f00 */
.L_x_5926:
[----:B------:R-:W-:Y:S05]  /*1300*/  BSYNC.RECONVERGENT B3 ;  /* 0x0000000000037941 */ /* 0x000fea0003800200 */
.L_x_5925:
[----:B------:R-:W-:-:S04]  /*1310*/  FADD R0, R0, R9 ;  /* 0x0000000900007221 */ /* 0x000fc80000000000 */
[----:B------:R-:W-:-:S04]  /*1320*/  FADD R4, R13, -R0 ;  /* 0x800000000d047221 */ /* 0x000fc80000000000 */
[----:B------:R-:W-:-:S07]  /*1330*/  FFMA R4, R6, R4, R7 ;  /* 0x0000000406047223 */ /* 0x000fce0000000007 */
.L_x_5922:
[----:B------:R-:W-:Y:S05]  /*1340*/  BSYNC.RECONVERGENT B2 ;  /* 0x0000000000027941 */ /* 0x000fea0003800200 */
.L_x_5921:
[----:B------:R-:W-:-:S03]  /*1350*/  UMOV UR4, 0xffffffff ;  /* 0xffffffff00047882 */ /* 0x000fc60000000000 */
[----:B------:R-:W-:Y:S05]  /*1360*/  BRA.DIV UR4, `(.L_x_5927) ;  /* 0x0000001204a07947 */ /* 0x000fea000b800000 */
[----:B------:R0:W1:Y:S04]  /*1370*/  SHFL.DOWN PT, R7, R0, 0x10, 0x1f ;  /* 0x0a001f0000077f89 */ /* 0x00006800000e0000 */
[----:B------:R0:W2:Y:S04]  /*1380*/  SHFL.DOWN PT, R6, R4, 0x10, 0x1f ;  /* 0x0a001f0004067f89 */ /* 0x0000a800000e0000 */
[----:B------:R0:W3:Y:S02]  /*1390*/  SHFL.DOWN PT, R14, R5, 0x10, 0x1f ;  /* 0x0a001f00050e7f89 */ /* 0x0000e400000e0000 */
.L_x_5963:
        /* <DEDUP_REMOVED lines=16> */
[----:B012--5:R-:W-:Y:S05]  /*14a0*/  CALL.REL.NOINC `($__internal_61_$__cuda_sm3x_div_rn_noftz_f32_slowpath) ;  /* 0x0000001800787944 */ /* 0x027fea0003c00000 */
[----:B------:R-:W-:-:S07]  /*14b0*/  MOV R9, R14 ;  /* 0x0000000e00097202 */ /* 0x000fce0000000f00 */
.L_x_5931:
[----:B------:R-:W-:Y:S05]  /*14c0*/  BSYNC.RECONVERGENT B3 ;  /* 0x0000000000037941 */ /* 0x000fea0003800200 */
.L_x_5930:
[----:B-1----:R-:W-:-:S04]  /*14d0*/  FADD R7, -R0, R7 ;  /* 0x0000000700077221 */ /* 0x002fc80000000100 */
[C---:B------:R-:W-:Y:S01]  /*14e0*/  FMUL R8, R7.reuse, R7 ;  /* 0x0000000707087220 */ /* 0x040fe20000400000 */
[----:B0-----:R-:W-:-:S03]  /*14f0*/  FFMA R0, R7, R9, R0 ;  /* 0x0000000907007223 */ /* 0x001fc60000000000 */
[----:B------:R-:W-:-:S04]  /*1500*/  FMUL R5, R5, R8 ;  /* 0x0000000805057220 */ /* 0x000fc80000400000 */
[----:B--2---:R-:W-:Y:S01]  /*1510*/  FFMA R11, R5, R9, R6 ;  /* 0x00000009050b7223 */ /* 0x004fe20000000006 */
[----:B------:R-:W-:-:S03]  /*1520*/  MOV R5, R13 ;  /* 0x0000000d00057202 */ /* 0x000fc60000000f00 */
[----:B------:R-:W-:-:S07]  /*1530*/  FADD R4, R4, R11 ;  /* 0x0000000b04047221 */ /* 0x000fce0000000000 */
.L_x_5929:
[----:B------:R-:W-:Y:S05]  /*1540*/  BSYNC.RECONVERGENT B2 ;  /* 0x0000000000027941 */ /* 0x000fea0003800200 */
.L_x_5928:
[----:B------:R-:W-:-:S03]  /*1550*/  UMOV UR4, 0xffffffff ;  /* 0xffffffff00047882 */ /* 0x000fc60000000000 */
[----:B------:R-:W-:Y:S05]  /*1560*/  BRA.DIV UR4, `(.L_x_5932) ;  /* 0x00000012047c7947 */ /* 0x000fea000b800000 */
[----:B-1----:R1:W3:Y:S04]  /*1570*/  SHFL.DOWN PT, R7, R0, 0x8, 0x1f ;  /* 0x09001f0000077f89 */ /* 0x0022e800000e0000 */
[----:B--2---:R1:W2:Y:S04]  /*1580*/  SHFL.DOWN PT, R6, R4, 0x8, 0x1f ;  /* 0x09001f0004067f89 */ /* 0x0042a800000e0000 */
[----:B------:R1:W4:Y:S02]  /*1590*/  SHFL.DOWN PT, R14, R5, 0x8, 0x1f ;  /* 0x09001f00050e7f89 */ /* 0x00032400000e0000 */
.L_x_5968:
        /* <DEDUP_REMOVED lines=16> */
[----:B-123-5:R-:W-:Y:S05]  /*16a0*/  CALL.REL.NOINC `($__internal_61_$__cuda_sm3x_div_rn_noftz_f32_slowpath) ;  /* 0x0000001400f87944 */ /* 0x02efea0003c00000 */
[----:B------:R-:W-:-:S07]  /*16b0*/  MOV R9, R14 ;  /* 0x0000000e00097202 */ /* 0x000fce0000000f00 */
.L_x_5936:
[----:B------:R-:W-:Y:S05]  /*16c0*/  BSYNC.RECONVERGENT B3 ;  /* 0x0000000000037941 */ /* 0x000fea0003800200 */
.L_x_5935:
[----:B---3--:R-:W-:-:S04]  /*16d0*/  FADD R7, -R0, R7 ;  /* 0x0000000700077221 */ /* 0x008fc80000000100 */
[C---:B------:R-:W-:Y:S01]  /*16e0*/  FMUL R8, R7.reuse, R7 ;  /* 0x0000000707087220 */ /* 0x040fe20000400000 */
[----:B-1----:R-:W-:-:S03]  /*16f0*/  FFMA R0, R7, R9, R0 ;  /* 0x0000000907007223 */ /* 0x002fc60000000000 */
[----:B------:R-:W-:-:S04]  /*1700*/  FMUL R5, R5, R8 ;  /* 0x0000000805057220 */ /* 0x000fc80000400000 */
[----:B--2---:R-:W-:Y:S01]  /*1710*/  FFMA R11, R5, R9, R6 ;  /* 0x00000009050b7223 */ /* 0x004fe20000000006 */
[----:B------:R-:W-:-:S03]  /*1720*/  IMAD.MOV.U32 R5, RZ, RZ, R13 ;  /* 0x000000ffff057224 */ /* 0x000fc600078e000d */
[----:B------:R-:W-:-:S07]  /*1730*/  FADD R4, R4, R11 ;  /* 0x0000000b04047221 */ /* 0x000fce0000000000 */
.L_x_5934:
[----:B------:R-:W-:Y:S05]  /*1740*/  BSYNC.RECONVERGENT B2 ;  /* 0x0000000000027941 */ /* 0x000fea0003800200 */
.L_x_5933:
[----:B------:R-:W-:-:S03]  /*1750*/  UMOV UR4, 0xffffffff ;  /* 0xffffffff00047882 */ /* 0x000fc60000000000 */
[----:B------:R-:W-:Y:S05]  /*1760*/  BRA.DIV UR4, `(.L_x_5937) ;  /* 0x0000001204587947 */ /* 0x000fea000b800000 */
[----:B---3--:R3:W4:Y:S04]  /*1770*/  SHFL.DOWN PT, R7, R0, 0x4, 0x1f ;  /* 0x08801f0000077f89 */ /* 0x00872800000e0000 */
[----:B--2---:R3:W2:Y:S04]  /*1780*/  SHFL.DOWN PT, R6, R4, 0x4, 0x1f ;  /* 0x08801f0004067f89 */ /* 0x0046a800000e0000 */
[----:B------:R3:W0:Y:S02]  /*1790*/  SHFL.DOWN PT, R14, R5, 0x4, 0x1f ;  /* 0x08801f00050e7f89 */ /* 0x00062400000e0000 */
.L_x_5973:
        /* <DEDUP_REMOVED lines=16> */
[----:B--2345:R-:W-:Y:S05]  /*18a0*/  CALL.REL.NOINC `($__internal_61_$__cuda_sm3x_div_rn_noftz_f32_slowpath) ;  /* 0x0000001400787944 */ /* 0x03cfea0003c00000 */
[----:B------:R-:W-:-:S07]  /*18b0*/  IMAD.MOV.U32 R9, RZ, RZ, R14 ;  /* 0x000000ffff097224 */ /* 0x000fce00078e000e */
.L_x_5941:
[----:B------:R-:W-:Y:S05]  /*18c0*/  BSYNC.RECONVERGENT B3 ;  /* 0x0000000000037941 */ /* 0x000fea0003800200 */
.L_x_5940:
[----:B----4-:R-:W-:-:S04]  /*18d0*/  FADD R7, -R0, R7 ;  /* 0x0000000700077221 */ /* 0x010fc80000000100 */
[C---:B------:R-:W-:Y:S01]  /*18e0*/  FMUL R8, R7.reuse, R7 ;  /* 0x0000000707087220 */ /* 0x040fe20000400000 */
[----:B---3--:R-:W-:-:S03]  /*18f0*/  FFMA R0, R7, R9, R0 ;  /* 0x0000000907007223 */ /* 0x008fc60000000000 */
[----:B------:R-:W-:-:S04]  /*1900*/  FMUL R5, R5, R8 ;  /* 0x0000000805057220 */ /* 0x000fc80000400000 */
[----:B--2---:R-:W-:Y:S01]  /*1910*/  FFMA R11, R5, R9, R6 ;  /* 0x00000009050b7223 */ /* 0x004fe20000000006 */
[----:B------:R-:W-:-:S03]  /*1920*/  MOV R5, R13 ;  /* 0x0000000d00057202 */ /* 0x000fc60000000f00 */
[----:B------:R-:W-:-:S07]  /*1930*/  FADD R4, R4, R11 ;  /* 0x0000000b04047221 */ /* 0x000fce0000000000 */
.L_x_5939:
[----:B------:R-:W-:Y:S05]  /*1940*/  BSYNC.RECONVERGENT B2 ;  /* 0x0000000000027941 */ /* 0x000fea0003800200 */
.L_x_5938:
[----:B------:R-:W-:-:S03]  /*1950*/  UMOV UR4, 0xffffffff ;  /* 0xffffffff00047882 */ /* 0x000fc60000000000 */
[----:B------:R-:W-:Y:S05]  /*1960*/  BRA.DIV UR4, `(.L_x_5942) ;  /* 0x0000001204347947 */ /* 0x000fea000b800000 */
[----:B----4-:R0:W4:Y:S04]  /*1970*/  SHFL.DOWN PT, R7, R0, 0x2, 0x1f ;  /* 0x08401f0000077f89 */ /* 0x01012800000e0000 */
[----:B--2---:R0:W2:Y:S04]  /*1980*/  SHFL.DOWN PT, R6, R4, 0x2, 0x1f ;  /* 0x08401f0004067f89 */ /* 0x0040a800000e0000 */
[----:B------:R0:W0:Y:S02]  /*1990*/  SHFL.DOWN PT, R14, R5, 0x2, 0x1f ;  /* 0x08401f00050e7f89 */ /* 0x00002400000e0000 */
.L_x_5978:
        /* <DEDUP_REMOVED lines=16> */
[----:B--2345:R-:W-:Y:S05]  /*1aa0*/  CALL.REL.NOINC `($__internal_61_$__cuda_sm3x_div_rn_noftz_f32_slowpath) ;  /* 0x0000001000f87944 */ /* 0x03cfea0003c00000 */
[----:B------:R-:W-:-:S07]  /*1ab0*/  MOV R9, R14 ;  /* 0x0000000e00097202 */ /* 0x000fce0000000f00 */
.L_x_5946:
[----:B------:R-:W-:Y:S05]  /*1ac0*/  BSYNC.RECONVERGENT B3 ;  /* 0x0000000000037941 */ /* 0x000fea0003800200 */
.L_x_5945:
[----:B----4-:R-:W-:-:S04]  /*1ad0*/  FADD R7, -R0, R7 ;  /* 0x0000000700077221 */ /* 0x010fc80000000100 */
[C---:B------:R-:W-:Y:S01]  /*1ae0*/  FMUL R8, R7.reuse, R7 ;  /* 0x0000000707087220 */ /* 0x040fe20000400000 */
[----:B---3--:R-:W-:-:S03]  /*1af0*/  FFMA R0, R7, R9, R0 ;  /* 0x0000000907007223 */ /* 0x008fc60000000000 */
[----:B------:R-:W-:-:S04]  /*1b00*/  FMUL R5, R5, R8 ;  /* 0x0000000805057220 */ /* 0x000fc80000400000 */
[----:B--2---:R-:W-:Y:S01]  /*1b10*/  FFMA R11, R5, R9, R6 ;  /* 0x00000009050b7223 */ /* 0x004fe20000000006 */
[----:B------:R-:W-:-:S03]  /*1b20*/  MOV R5, R13 ;  /* 0x0000000d00057202 */ /* 0x000fc60000000f00 */
[----:B------:R-:W-:-:S07]  /*1b30*/  FADD R4, R4, R11 ;  /* 0x0000000b04047221 */ /* 0x000fce0000000000 */
.L_x_5944:
[----:B------:R-:W-:Y:S05]  /*1b40*/  BSYNC.RECONVERGENT B2 ;  /* 0x0000000000027941 */ /* 0x000fea0003800200 */
.L_x_5943:
[----:B------:R-:W-:-:S03]  /*1b50*/  UMOV UR4, 0xffffffff ;  /* 0xffffffff00047882 */ /* 0x000fc60000000000 */
[----:B------:R-:W-:Y:S05]  /*1b60*/  BRA.DIV UR4, `(.L_x_5947) ;  /* 0x0000001204107947 */ /* 0x000fea000b800000 */
[----:B----4-:R0:W4:Y:S04]  /*1b70*/  SHFL.DOWN PT, R7, R0, 0x1, 0x1f ;  /* 0x08201f0000077f89 */ /* 0x01012800000e0000 */
[----:B--2---:R0:W2:Y:S04]  /*1b80*/  SHFL.DOWN PT, R6, R4, 0x1, 0x1f ;  /* 0x08201f0004067f89 */ /* 0x0040a800000e0000 */
[----:B------:R0:W0:Y:S02]  /*1b90*/  SHFL.DOWN PT, R14, R5, 0x1, 0x1f ;  /* 0x08201f00050e7f89 */ /* 0x00002400000e0000 */
.L_x_5983:
        /* <DEDUP_REMOVED lines=16> */
[----:B--2345:R-:W-:Y:S05]  /*1ca0*/  CALL.REL.NOINC `($__internal_61_$__cuda_sm3x_div_rn_noftz_f32_slowpath) ;  /* 0x0000001000787944 */ /* 0x03cfea0003c00000 */
[----:B------:R-:W-:-:S07]  /*1cb0*/  MOV R9, R14 ;  /* 0x0000000e00097202 */ /* 0x000fce0000000f00 */
.L_x_5951:
[----:B------:R-:W-:Y:S05]  /*1cc0*/  BSYNC.RECONVERGENT B3 ;  /* 0x0000000000037941 */ /* 0x000fea0003800200 */
.L_x_5950:
[----:B----4-:R-:W-:-:S04]  /*1cd0*/  FADD R7, -R0, R7 ;  /* 0x0000000700077221 */ /* 0x010fc80000000100 */
[C---:B------:R-:W-:Y:S01]  /*1ce0*/  FMUL R8, R7.reuse, R7 ;  /* 0x0000000707087220 */ /* 0x040fe20000400000 */
[----:B---3--:R-:W-:-:S03]  /*1cf0*/  FFMA R0, R7, R9, R0 ;  /* 0x0000000907007223 */ /* 0x008fc60000000000 */
[----:B------:R-:W-:-:S04]  /*1d00*/  FMUL R5, R5, R8 ;  /* 0x0000000805057220 */ /* 0x000fc80000400000 */
[----:B--2---:R-:W-:Y:S01]  /*1d10*/  FFMA R11, R5, R9, R6 ;  /* 0x00000009050b7223 */ /* 0x004fe20000000006 */
[----:B------:R-:W-:-:S03]  /*1d20*/  IMAD.MOV.U32 R5, RZ, RZ, R13 ;  /* 0x000000ffff057224 */ /* 0x000fc600078e000d */
[----:B------:R-:W-:-:S07]  /*1d30*/  FADD R4, R4, R11 ;  /* 0x0000000b04047221 */ /* 0x000fce0000000000 */
.L_x_5949:
[----:B------:R-:W-:Y:S05]  /*1d40*/  BSYNC.RECONVERGENT B2 ;  /* 0x0000000000027941 */ /* 0x000fea0003800200 */
.L_x_5948:
[----:B------:R-:W-:-:S03]  /*1d50*/  UMOV UR4, 0xffffffff ;  /* 0xffffffff00047882 */ /* 0x000fc60000000000 */
[----:B------:R-:W-:Y:S05]  /*1d60*/  BRA.DIV UR4, `(.L_x_5952) ;  /* 0x0000000e04ec7947 */ /* 0x000fea000b800000 */
[----:B-1-3--:R-:W0:Y:S04]  /*1d70*/  SHFL.IDX PT, R0, R0, RZ, 0x1f ;  /* 0x00001fff00007589 */ /* 0x00ae2800000e0000 */
[----:B------:R-:W1:Y:S04]  /*1d80*/  SHFL.IDX PT, R4, R4, RZ, 0x1f ;  /* 0x00001fff04047589 */ /* 0x000e6800000e0000 */
[----:B------:R3:W0:Y:S02]  /*1d90*/  SHFL.IDX PT, R14, R5, RZ, 0x1f ;  /* 0x00001fff050e7589 */ /* 0x00062400000e0000 */
.L_x_5988:
        /* <DEDUP_REMOVED lines=10> */
[----:B-----5:R-:W-:Y:S05]  /*1e40*/  CALL.REL.NOINC `($__internal_61_$__cuda_sm3x_div_rn_noftz_f32_slowpath) ;  /* 0x0000001000107944 */ /* 0x020fea0003c00000 */
[----:B------:R-:W-:-:S07]  /*1e50*/  MOV R5, R14 ;  /* 0x0000000e00057202 */ /* 0x000fce0000000f00 */
.L_x_5953:
[----:B------:R-:W0:Y:S01]  /*1e60*/  F2F.F32.F64 R4, UR36 ;  /* 0x0000002400047d10 */ /* 0x000e220008301000 */
[----:B------:R-:W-:Y:S01]  /*1e70*/  FMNMX R5, RZ, R5, !PT ;  /* 0x00000005ff057209 */ /* 0x000fe20007800000 */
[----:B------:R-:W1:Y:S01]  /*1e80*/  LDC.64 R8, c[0x0][0x3a8] ;  /* 0x0000ea00ff087b82 */ /* 0x000e620000000a00 */
        /* <DEDUP_REMOVED lines=8> */
[----:B0-----:R-:W-:Y:S01]  /*1f10*/  FADD R6, R5, R4 ;  /* 0x0000000405067221 */ /* 0x001fe20000000000 */
[----:B------:R-:W-:Y:S01]  /*1f20*/  SHF.R.S32.HI R5, RZ, 0x1f, R10 ;  /* 0x0000001fff057819 */ /* 0x000fe2000001140a */
[----:B------:R-:W-:-:S03]  /*1f30*/  IMAD.MOV.U32 R4, RZ, RZ, R16 ;  /* 0x000000ffff047224 */ /* 0x000fc600078e0010 */
[----:B------:R-:W-:Y:S01]  /*1f40*/  FSETP.GEU.AND P1, PT, |R6|, 1.175494350822287508e-38, PT ;  /* 0x008000000600780b */ /* 0x000fe20003f2e200 */
[----:B-1----:R-:W-:Y:S02]  /*1f50*/  IMAD R7, R5, R8, RZ ;  /* 0x0000000805077224 */ /* 0x002fe400078e02ff */
[----:B------:R-:W-:Y:S02]  /*1f60*/  HFMA2 R5, -RZ, RZ, 0, 0 ;  /* 0x00000000ff057431 */ /* 0x000fe400000001ff */
[----:B------:R-:W-:Y:S02]  /*1f70*/  IMAD R9, R10, R9, R7 ;  /* 0x000000090a097224 */ /* 0x000fe400078e0207 */
[----:B------:R-:W-:-:S06]  /*1f80*/  FADD R7, R2, -R0 ;  /* 0x8000000002077221 */ /* 0x000fcc0000000000 */
[----:B------:R-:W-:Y:S01]  /*1f90*/  @!P1 FMUL R6, R6, 16777216 ;  /* 0x4b80000006069820 */ /* 0x000fe20000400000 */
[----:B------:R-:W0:Y:S01]  /*1fa0*/  LDC.64 R2, c[0x0][0x3a0] ;  /* 0x0000e800ff027b82 */ /* 0x000e220000000a00 */
[----:B------:R-:W-:-:S04]  /*1fb0*/  IMAD.WIDE.U32 R4, R10, R8, R4 ;  /* 0x000000080a047225 */ /* 0x000fc800078e0004 */
[----:B------:R-:W1:Y:S01]  /*1fc0*/  MUFU.RSQ R6, R6 ;  /* 0x0000000600067308 */ /* 0x000e620000001400 */
[----:B------:R-:W-:Y:S02]  /*1fd0*/  IADD3 R9, PT, PT, R5, R9, RZ ;  /* 0x0000000905097210 */ /* 0x000fe40007ffe0ff */
[----:B------:R-:W-:Y:S01]  /*1fe0*/  IADD3 R12, P2, PT, R4, 0x40, RZ ;  /* 0x00000040040c7810 */ /* 0x000fe20007f5e0ff */
[----:B-1----:R-:W-:Y:S01]  /*1ff0*/  @!P1 FMUL R6, R6, 4096 ;  /* 0x4580000006069820 */ /* 0x002fe20000400000 */
[----:B------:R-:W-:-:S03]  /*2000*/  LEA.HI R14, P1, R9, R4, RZ, 0x1 ;  /* 0x00000004090e7211 */ /* 0x000fc600078308ff */
[C---:B------:R-:W-:Y:S01]  /*2010*/  FMUL R0, R6.reuse, R11 ;  /* 0x0000000b06007220 */ /* 0x040fe20000400000 */
[----:B------:R-:W-:Y:S01]  /*2020*/  FMUL R11, R6, R15 ;  /* 0x0000000f060b7220 */ /* 0x000fe20000400000 */
[--C-:B------:R-:W-:Y:S01]  /*2030*/  IMAD.X R15, RZ, RZ, R9.reuse, P2 ;  /* 0x000000ffff0f7224 */ /* 0x100fe200010e0609 */
[----:B------:R-:W-:Y:S01]  /*2040*/  IADD3 R18, P2, PT, R4, 0x80, RZ ;  /* 0x0000008004127810 */ /* 0x000fe20007f5e0ff */
[C---:B------:R-:W-:Y:S01]  /*2050*/  FMUL R8, R6.reuse, R19 ;  /* 0x0000001306087220 */ /* 0x040fe20000400000 */
[----:B------:R-:W-:Y:S01]  /*2060*/  IADD3.X R19, PT, PT, RZ, R9, RZ, P1, !PT ;  /* 0x00000009ff137210 */ /* 0x000fe20000ffe4ff */
[C---:B------:R-:W-:Y:S01]  /*2070*/  FMUL R46, R6.reuse, R37 ;  /* 0x00000025062e7220 */ /* 0x040fe20000400000 */
[----:B------:R-:W-:Y:S01]  /*2080*/  FMUL R52, R6, R39 ;  /* 0x0000002706347220 */ /* 0x000fe20000400000 */
[----:B------:R-:W-:Y:S01]  /*2090*/  LEA.HI R39, P1, R15, R12, RZ, 0x1 ;  /* 0x0000000c0f277211 */ /* 0x000fe200078308ff */
[----:B------:R-:W-:Y:S01]  /*20a0*/  IMAD.X R37, RZ, RZ, R9, P2 ;  /* 0x000000ffff257224 */ /* 0x000fe200010e0609 */
[----:B------:R-:W-:Y:S01]  /*20b0*/  SHF.L.U64.HI R12, R14, 0x2, R19 ;  /* 0x000000020e0c7819 */ /* 0x000fe20000010213 */
[----:B------:R-:W-:Y:S01]  /*20c0*/  FMUL R7, R6, R7 ;  /* 0x0000000706077220 */ /* 0x000fe20000400000 */
[----:B------:R-:W-:Y:S01]  /*20d0*/  IADD3 R19, P3, PT, R4, 0xc0, RZ ;  /* 0x000000c004137810 */ /* 0x000fe20007f7e0ff */
[----:B------:R-:W-:Y:S01]  /*20e0*/  FMUL R13, R6, R13 ;  /* 0x0000000d060d7220 */ /* 0x000fe20000400000 */
[----:B------:R-:W-:Y:S01]  /*20f0*/  IADD3.X R38, PT, PT, RZ, R15, RZ, P1, !PT ;  /* 0x0000000fff267210 */ /* 0x000fe20000ffe4ff */
[----:B-----5:R-:W-:Y:S01]  /*2100*/  FFMA R15, R35, R0, R27 ;  /* 0x00000000230f7223 */ /* 0x020fe2000000001b */
[----:B------:R-:W-:Y:S01]  /*2110*/  SHF.L.U32 R49, R14, 0x2, RZ ;  /* 0x000000020e317819 */ /* 0x000fe200000006ff */
[----:B------:R-:W-:Y:S01]  /*2120*/  FMUL R45, R6, R45 ;  /* 0x0000002d062d7220 */ /* 0x000fe20000400000 */
[----:B------:R-:W-:Y:S01]  /*2130*/  LEA.HI R18, P2, R37, R18, RZ, 0x1 ;  /* 0x0000001225127211 */ /* 0x000fe200078508ff */
[----:B------:R-:W-:Y:S01]  /*2140*/  FFMA R14, R34, R7, R26 ;  /* 0x00000007220e7223 */ /* 0x000fe2000000001a */
[----:B------:R-:W-:Y:S01]  /*2150*/  IADD3.X R0, PT, PT, RZ, R9, RZ, P3, !PT ;  /* 0x00000009ff007210 */ /* 0x000fe20001ffe4ff */
[----:B------:R-:W-:Y:S01]  /*2160*/  FFMA R36, R32, R13, R24 ;  /* 0x0000000d20247223 */ /* 0x000fe20000000018 */
[----:B------:R-:W-:Y:S01]  /*2170*/  LOP3.LUT R49, R49, 0xfffffff8, RZ, 0xc0, !PT ;  /* 0xfffffff831317812 */ /* 0x000fe200078ec0ff */
[----:B------:R-:W-:Y:S01]  /*2180*/  FFMA R51, R29, R52, R21 ;  /* 0x000000341d337223 */ /* 0x000fe20000000015 */
[----:B------:R-:W-:-:S02]  /*2190*/  IADD3.X R37, PT, PT, RZ, R37, RZ, P2, !PT ;  /* 0x00000025ff257210 */ /* 0x000fc400017fe4ff */
[----:B------:R-:W-:Y:S02]  /*21a0*/  LEA.HI R19, P2, R0, R19, RZ, 0x1 ;  /* 0x0000001300137211 */ /* 0x000fe400078508ff */
[----:B0-----:R-:W-:Y:S02]  /*21b0*/  IADD3 R6, P1, PT, R49, R2, RZ ;  /* 0x0000000231067210 */ /* 0x001fe40007f3e0ff */
[C---:B------:R-:W-:Y:S02]  /*21c0*/  SHF.L.U64.HI R38, R39.reuse, 0x2, R38 ;  /* 0x0000000227267819 */ /* 0x040fe40000010226 */
[----:B------:R-:W-:Y:S01]  /*21d0*/  IADD3.X R0, PT, PT, RZ, R0, RZ, P2, !PT ;  /* 0x00000000ff007210 */ /* 0x000fe200017fe4ff */
[----:B------:R-:W-:Y:S01]  /*21e0*/  IMAD.X R7, R12, 0x1, R3, P1 ;  /* 0x000000010c077824 */ /* 0x000fe200008e0603 */
[----:B------:R-:W-:Y:S02]  /*21f0*/  SHF.L.U32 R39, R39, 0x2, RZ ;  /* 0x0000000227277819 */ /* 0x000fe400000006ff */
[C---:B------:R-:W-:Y:S01]  /*2200*/  SHF.L.U64.HI R50, R18.reuse, 0x2, R37 ;  /* 0x0000000212327819 */ /* 0x040fe20000010225 */
[----:B------:R-:W-:Y:S01]  /*2210*/  IMAD.SHL.U32 R18, R18, 0x4, RZ ;  /* 0x0000000412127824 */ /* 0x000fe200078e00ff */
[C---:B------:R-:W-:Y:S01]  /*2220*/  SHF.L.U64.HI R0, R19.reuse, 0x2, R0 ;  /* 0x0000000213007819 */ /* 0x040fe20000010200 */
[----:B------:R-:W-:Y:S01]  /*2230*/  IMAD.SHL.U32 R19, R19, 0x4, RZ ;  /* 0x0000000413137824 */ /* 0x000fe200078e00ff */
[----:B------:R-:W-:Y:S01]  /*2240*/  LOP3.LUT R39, R39, 0xfffffff8, RZ, 0xc0, !PT ;  /* 0xfffffff827277812 */ /* 0x000fe200078ec0ff */
[----:B------:R0:W-:Y:S01]  /*2250*/  STG.E.64 desc[UR38][R6.64], R14 ;  /* 0x0000000e06007986 */ /* 0x0001e2000c101b26 */
[----:B------:R-:W-:-:S02]  /*2260*/  FFMA R37, R33, R8, R25 ;  /* 0x0000000821257223 */ /* 0x000fc40000000019 */
[----:B------:R-:W-:Y:S01]  /*2270*/  IADD3 R12, P1, PT, R39, R2, RZ ;  /* 0x00000002270c7210 */ /* 0x000fe20007f3e0ff */
[----:B------:R-:W-:Y:S01]  /*2280*/  FFMA R39, R31, R46, R23 ;  /* 0x0000002e1f277223 */ /* 0x000fe20000000017 */
[----:B------:R-:W-:Y:S02]  /*2290*/  LOP3.LUT R19, R19, 0xfffffff8, RZ, 0xc0, !PT ;  /* 0xfffffff813137812 */ /* 0x000fe400078ec0ff */
[----:B------:R-:W-:Y:S01]  /*22a0*/  IADD3.X R13, PT, PT, R38, R3, RZ, P1, !PT ;  /* 0x00000003260d7210 */ /* 0x000fe20000ffe4ff */
[----:B------:R-:W-:-:S04]  /*22b0*/  FFMA R38, R30, R11, R22 ;  /* 0x0000000b1e267223 */ /* 0x000fc80000000016 */
[----:B------:R1:W-:Y:S01]  /*22c0*/  STG.E.64 desc[UR38][R12.64], R36 ;  /* 0x000000240c007986 */ /* 0x0003e2000c101b26 */
[----:B0-----:R-:W-:Y:S02]  /*22d0*/  LOP3.LUT R15, R18, 0xfffffff8, RZ, 0xc0, !PT ;  /* 0xfffffff8120f7812 */ /* 0x001fe400078ec0ff */
[-C--:B------:R-:W-:Y:S02]  /*22e0*/  IADD3 R18, P2, PT, R19, R2.reuse, RZ ;  /* 0x0000000213127210 */ /* 0x080fe40007f5e0ff */
[----:B------:R-:W-:Y:S02]  /*22f0*/  IADD3 R14, P1, PT, R15, R2, RZ ;  /* 0x000000020f0e7210 */ /* 0x000fe40007f3e0ff */
[----:B------:R-:W-:Y:S01]  /*2300*/  IADD3 R7, PT, PT, R16, 0x140, RZ ;  /* 0x0000014010077810 */ /* 0x000fe20007ffe0ff */
[----:B------:R-:W-:Y:S01]  /*2310*/  IMAD.X R19, R0, 0x1, R3, P2 ;  /* 0x0000000100137824 */ /* 0x000fe200010e0603 */
[----:B------:R-:W-:Y:S01]  /*2320*/  IADD3.X R15, PT, PT, R50, R3, RZ, P1, !PT ;  /* 0x00000003320f7210 */ /* 0x000fe20000ffe4ff */
[----:B------:R-:W-:Y:S01]  /*2330*/  FFMA R50, R28, R45, R20 ;  /* 0x0000002d1c327223 */ /* 0x000fe20000000014 */
[----:B------:R-:W-:-:S03]  /*2340*/  ISETP.GE.U32.AND P1, PT, R7, UR42, PT ;  /* 0x0000002a07007c0c */ /* 0x000fc6000bf26070 */
[----:B------:R1:W-:Y:S01]  /*2350*/  STG.E.64 desc[UR38][R14.64], R38 ;  /* 0x000000260e007986 */ /* 0x0003e2000c101b26 */
[----:B------:R-:W-:-:S03]  /*2360*/  ISETP.GE.AND.EX P1, PT, RZ, UR43, PT, P1 ;  /* 0x0000002bff007c0c */ /* 0x000fc6000bf26310 */
[----:B------:R1:W-:Y:S01]  /*2370*/  STG.E.64 desc[UR38][R18.64], R50 ;  /* 0x0000003212007986 */ /* 0x0003e2000c101b26 */
[----:B------:R-:W-:Y:S09]  /*2380*/  @P0 BRA `(.L_x_5955) ;  /* 0x0000000000300947 */ /* 0x000ff20003800000 */
        /* <DEDUP_REMOVED lines=12> */
.L_x_5955:
[----:B------:R-:W-:Y:S05]  /*2450*/  BSYNC.RECONVERGENT B0 ;  /* 0x0000000000007941 */ /* 0x000fea0003800200 */
.L_x_5954:
        /* <DEDUP_REMOVED lines=14> */
.L_x_5957:
[----:B------:R-:W-:Y:S05]  /*2540*/  BSYNC.RECONVERGENT B0 ;  /* 0x0000000000007941 */ /* 0x000fea0003800200 */
.L_x_5956:
[C---:B------:R-:W-:Y:S01]  /*2550*/  IADD3 R43, P0, PT, R44.reuse, R43, RZ ;  /* 0x0000002b2c2b7210 */ /* 0x040fe20007f1e0ff */
[C---:B------:R-:W-:Y:S01]  /*2560*/  IMAD.WIDE.U32 R40, R44.reuse, UR44, R40 ;  /* 0x0000002c2c287c25 */ /* 0x040fe2000f8e0028 */
[----:B------:R-:W-:Y:S02]  /*2570*/  IADD3 R48, P1, PT, RZ, R48, RZ ;  /* 0x00000030ff307210 */ /* 0x000fe40007f3e0ff */
[----:B------:R-:W-:Y:S01]  /*2580*/  IADD3.X R42, PT, PT, RZ, R42, RZ, P0, !PT ;  /* 0x0000002aff2a7210 */ /* 0x000fe200007fe4ff */
[C---:B------:R-:W-:Y:S01]  /*2590*/  IMAD R41, R44.reuse, UR45, R41 ;  /* 0x0000002d2c297c24 */ /* 0x040fe2000f8e0229 */
[----:B------:R-:W-:Y:S02]  /*25a0*/  ISETP.GE.U32.AND P0, PT, R43, UR46, PT ;  /* 0x0000002e2b007c0c */ /* 0x000fe4000bf06070 */
[----:B------:R-:W-:Y:S02]  /*25b0*/  IADD3.X R10, PT, PT, R44, R10, RZ, P1, !PT ;  /* 0x0000000a2c0a7210 */ /* 0x000fe40000ffe4ff */
[----:B------:R-:W-:-:S13]  /*25c0*/  ISETP.GE.AND.EX P0, PT, R42, UR47, PT, P0 ;  /* 0x0000002f2a007c0c */ /* 0x000fda000bf06300 */
[----:B------:R-:W-:Y:S05]  /*25d0*/  @!P0 BRA `(.L_x_5958) ;  /* 0xffffffdc00848947 */ /* 0x000fea000383ffff */
[----:B------:R-:W-:Y:S05]  /*25e0*/  EXIT ;  /* 0x000000000000794d */ /* 0x000fea0003800000 */
.L_x_5927:
        /* <DEDUP_REMOVED lines=8> */
.L_x_5960:
[----:B------:R-:W-:Y:S05]  /*2670*/  BSYNC B0 ;  /* 0x0000000000007941 */ /* 0x000fea0003800000 */
.L_x_5959:
        /* <DEDUP_REMOVED lines=8> */
.L_x_5961:
[----:B------:R-:W-:Y:S01]  /*2700*/  MOV R13, R5 ;  /* 0x00000005000d7202 */ /* 0x000fe20000000f00 */
[----:B------:R-:W-:-:S07]  /*2710*/  IMAD.MOV.U32 R6, RZ, RZ, R14 ;  /* 0x000000ffff067224 */ /* 0x000fce00078e000e */
[----:B------:R-:W-:Y:S05]  /*2720*/  WARPSYNC.COLLECTIVE R15, `(.L_x_5962) ;  /* 0x000000000f087348 */ /* 0x000fea0003c00000 */
[----:B------:R0:W1:Y:S02]  /*2730*/  SHFL.DOWN P6, R14, R13, R12, R11 ;  /* 0x0800000c0d0e7389 */ /* 0x00006400000c000b */
[----:B01----:R-:W-:Y:S05]  /*2740*/  ENDCOLLECTIVE ;  /* 0x000000000000791b */ /* 0x003fea0003800000 */
.L_x_5962:
[----:B------:R-:W-:Y:S05]  /*2750*/  BRA `(.L_x_5963) ;  /* 0xffffffec00107947 */ /* 0x000fea000383ffff */
.L_x_5932:
        /* <DEDUP_REMOVED lines=8> */
.L_x_5965:
[----:B------:R-:W-:Y:S05]  /*27e0*/  BSYNC B0 ;  /* 0x0000000000007941 */ /* 0x000fea0003800000 */
.L_x_5964:
        /* <DEDUP_REMOVED lines=8> */
.L_x_5966:
[----:B------:R-:W-:Y:S01]  /*2870*/  IMAD.MOV.U32 R13, RZ, RZ, R5 ;  /* 0x000000ffff0d7224 */ /* 0x000fe200078e0005 */
[----:B------:R-:W-:-:S07]  /*2880*/  MOV R6, R14 ;  /* 0x0000000e00067202 */ /* 0x000fce0000000f00 */
[----:B------:R-:W-:Y:S05]  /*2890*/  WARPSYNC.COLLECTIVE R15, `(.L_x_5967) ;  /* 0x000000000f087348 */ /* 0x000fea0003c00000 */
[----:B------:R0:W1:Y:S02]  /*28a0*/  SHFL.DOWN P6, R14, R13, R12, R11 ;  /* 0x0800000c0d0e7389 */ /* 0x00006400000c000b */
[----:B01----:R-:W-:Y:S05]  /*28b0*/  ENDCOLLECTIVE ;  /* 0x000000000000791b */ /* 0x003fea0003800000 */
.L_x_5967:
[----:B------:R-:W-:Y:S05]  /*28c0*/  BRA `(.L_x_5968) ;  /* 0xffffffec00347947 */ /* 0x000fea000383ffff */
.L_x_5937:
        /* <DEDUP_REMOVED lines=8> */
.L_x_5970:
[----:B------:R-:W-:Y:S05]  /*2950*/  BSYNC B0 ;  /* 0x0000000000007941 */ /* 0x000fea0003800000 */
.L_x_5969:
        /* <DEDUP_REMOVED lines=8> */
.L_x_5971:
[----:B------:R-:W-:Y:S02]  /*29e0*/  MOV R13, R5 ;  /* 0x00000005000d7202 */ /* 0x000fe40000000f00 */
[----:B------:R-:W-:-:S07]  /*29f0*/  MOV R6, R14 ;  /* 0x0000000e00067202 */ /* 0x000fce0000000f00 */
[----:B------:R-:W-:Y:S05]  /*2a00*/  WARPSYNC.COLLECTIVE R15, `(.L_x_5972) ;  /* 0x000000000f087348 */ /* 0x000fea0003c00000 */
[----:B------:R0:W1:Y:S02]  /*2a10*/  SHFL.DOWN P6, R14, R13, R12, R11 ;  /* 0x0800000c0d0e7389 */ /* 0x00006400000c000b */
[----:B01----:R-:W-:Y:S05]  /*2a20*/  ENDCOLLECTIVE ;  /* 0x000000000000791b */ /* 0x003fea0003800000 */
.L_x_5972:
[----:B------:R-:W-:Y:S05]  /*2a30*/  BRA `(.L_x_5973) ;  /* 0xffffffec00587947 */ /* 0x000fea000383ffff */
.L_x_5942:
        /* <DEDUP_REMOVED lines=8> */
.L_x_5975:
[----:B------:R-:W-:Y:S05]  /*2ac0*/  BSYNC B0 ;  /* 0x0000000000007941 */ /* 0x000fea0003800000 */
.L_x_5974:
        /* <DEDUP_REMOVED lines=8> */
.L_x_5976:
[----:B------:R-:W-:Y:S01]  /*2b50*/  MOV R13, R5 ;  /* 0x00000005000d7202 */ /* 0x000fe20000000f00 */
[----:B------:R-:W-:-:S07]  /*2b60*/  IMAD.MOV.U32 R6, RZ, RZ, R14 ;  /* 0x000000ffff067224 */ /* 0x000fce00078e000e */
[----:B------:R-:W-:Y:S05]  /*2b70*/  WARPSYNC.COLLECTIVE R15, `(.L_x_5977) ;  /* 0x000000000f087348 */ /* 0x000fea0003c00000 */
[----:B------:R0:W1:Y:S02]  /*2b80*/  SHFL.DOWN P6, R14, R13, R12, R11 ;  /* 0x0800000c0d0e7389 */ /* 0x00006400000c000b */
[----:B01----:R-:W-:Y:S05]  /*2b90*/  ENDCOLLECTIVE ;  /* 0x000000000000791b */ /* 0x003fea0003800000 */
.L_x_5977:
[----:B------:R-:W-:Y:S05]  /*2ba0*/  BRA `(.L_x_5978) ;  /* 0xffffffec007c7947 */ /* 0x000fea000383ffff */
.L_x_5947:
        /* <DEDUP_REMOVED lines=8> */
.L_x_5980:
[----:B------:R-:W-:Y:S05]  /*2c30*/  BSYNC B0 ;  /* 0x0000000000007941 */ /* 0x000fea0003800000 */
.L_x_5979:
        /* <DEDUP_REMOVED lines=8> */
.L_x_5981:
[----:B------:R-:W-:Y:S01]  /*2cc0*/  IMAD.MOV.U32 R13, RZ, RZ, R5 ;  /* 0x000000ffff0d7224 */ /* 0x000fe200078e0005 */
[----:B------:R-:W-:-:S07]  /*2cd0*/  MOV R6, R14 ;  /* 0x0000000e00067202 */ /* 0x000fce0000000f00 */
[----:B------:R-:W-:Y:S05]  /*2ce0*/  WARPSYNC.COLLECTIVE R15, `(.L_x_5982) ;  /* 0x000000000f087348 */ /* 0x000fea0003c00000 */
[----:B------:R0:W1:Y:S02]  /*2cf0*/  SHFL.DOWN P6, R14, R13, R12, R11 ;  /* 0x0800000c0d0e7389 */ /* 0x00006400000c000b */
[----:B01----:R-:W-:Y:S05]  /*2d00*/  ENDCOLLECTIVE ;  /* 0x000000000000791b */ /* 0x003fea0003800000 */
.L_x_5982:
[----:B------:R-:W-:Y:S05]  /*2d10*/  BRA `(.L_x_5983) ;  /* 0xffffffec00a07947 */ /* 0x000fea000383ffff */
.L_x_5952:
        /* <DEDUP_REMOVED lines=8> */
.L_x_5985:
[----:B------:R-:W-:Y:S05]  /*2da0*/  BSYNC B0 ;  /* 0x0000000000007941 */ /* 0x000fea0003800000 */
.L_x_5984:
        /* <DEDUP_REMOVED lines=8> */
.L_x_5986:
[----:B------:R-:W-:Y:S02]  /*2e30*/  MOV R13, R5 ;  /* 0x00000005000d7202 */ /* 0x000fe40000000f00 */
[----:B------:R-:W-:-:S07]  /*2e40*/  MOV R4, R14 ;  /* 0x0000000e00047202 */ /* 0x000fce0000000f00 */
[----:B------:R-:W-:Y:S05]  /*2e50*/  WARPSYNC.COLLECTIVE R15, `(.L_x_5987) ;  /* 0x000000000f087348 */ /* 0x000fea0003c00000 */
[----:B------:R0:W1:Y:S02]  /*2e60*/  SHFL.IDX P6, R14, R13, R12, R11 ;  /* 0x0000000c0d0e7389 */ /* 0x00006400000c000b */
[----:B01----:R-:W-:Y:S05]  /*2e70*/  ENDCOLLECTIVE ;  /* 0x000000000000791b */ /* 0x003fea0003800000 */
.L_x_5987:
[----:B------:R-:W-:Y:S05]  /*2e80*/  BRA `(.L_x_5988) ;  /* 0xffffffec00c47947 */ /* 0x000fea000383ffff */
        .weak           $__internal_61_$__cuda_sm3x_div_rn_noftz_f32_slowpath
        .type           $__internal_61_$__cuda_sm3x_div_rn_noftz_f32_slowpath,@function
        .size           $__internal_61_$__cuda_sm3x_div_rn_noftz_f32_slowpath,(.L_x_7684 - $__internal_61_$__cuda_sm3x_div_rn_noftz_f32_slowpath)
$__internal_61_$__cuda_sm3x_div_rn_noftz_f32_slowpath:
        /* <DEDUP_REMOVED lines=34> */
.L_x_5990:
        /* <DEDUP_REMOVED lines=51> */
.L_x_5997:
[----:B------:R-:W-:-:S04]  /*33e0*/  LOP3.LUT R8, R8, 0x80000000, RZ, 0xc0, !PT ;  /* 0x8000000008087812 */ /* 0x000fc800078ec0ff */
[----:B------:R-:W-:Y:S01]  /*33f0*/  LOP3.LUT R8, R8, 0x7f800000, RZ, 0xfc, !PT ;  /* 0x7f80000008087812 */ /* 0x000fe200078efcff */
[----:B------:R-:W-:Y:S06]  /*3400*/  BRA `(.L_x_5998) ;  /* 0x0000000000047947 */ /* 0x000fec0003800000 */
.L_x_5996:
[----:B------:R-:W-:-:S07]  /*3410*/  LEA R8, R14, R8, 0x17 ;  /* 0x000000080e087211 */ /* 0x000fce00078eb8ff */
.L_x_5998:
[----:B------:R-:W-:Y:S05]  /*3420*/  BSYNC B1 ;  /* 0x0000000000017941 */ /* 0x000fea0003800000 */
.L_x_5995:
[----:B------:R-:W-:Y:S05]  /*3430*/  BRA `(.L_x_5999) ;  /* 0x0000000000207947 */ /* 0x000fea0003800000 */
.L_x_5994:
[----:B------:R-:W-:-:S04]  /*3440*/  LOP3.LUT R8, R14, 0x80000000, R8, 0x48, !PT ;  /* 0x800000000e087812 */ /* 0x000fc800078e4808 */
[----:B------:R-:W-:Y:S01]  /*3450*/  LOP3.LUT R8, R8, 0x7f800000, RZ, 0xfc, !PT ;  /* 0x7f80000008087812 */ /* 0x000fe200078efcff */
[----:B------:R-:W-:Y:S06]  /*3460*/  BRA `(.L_x_5999) ;  /* 0x0000000000147947 */ /* 0x000fec0003800000 */
.L_x_5993:
[----:B------:R-:W-:Y:S01]  /*3470*/  LOP3.LUT R8, R14, 0x80000000, R8, 0x48, !PT ;  /* 0x800000000e087812 */ /* 0x000fe200078e4808 */
[----:B------:R-:W-:Y:S06]  /*3480*/  BRA `(.L_x_5999) ;  /* 0x00000000000c7947 */ /* 0x000fec0003800000 */
.L_x_5992:
[----:B------:R-:W0:Y:S01]  /*3490*/  MUFU.RSQ R8, -QNAN ;  /* 0xffc0000000087908 */ /* 0x000e220000001400 */
[----:B------:R-:W-:Y:S05]  /*34a0*/  BRA `(.L_x_5999) ;  /* 0x0000000000047947 */ /* 0x000fea0003800000 */
.L_x_5991:
[----:B------:R-:W-:-:S07]  /*34b0*/  FADD.FTZ R8, R8, R14 ;  /* 0x0000000e08087221 */ /* 0x000fce0000010000 */
.L_x_5999:
[----:B------:R-:W-:Y:S05]  /*34c0*/  BSYNC B0 ;  /* 0x0000000000007941 */ /* 0x000fea0003800000 */
.L_x_5989:
[----:B------:R-:W-:Y:S02]  /*34d0*/  HFMA2 R9, -RZ, RZ, 0, 0 ;  /* 0x00000000ff097431 */ /* 0x000fe400000001ff */
[----:B0-----:R-:W-:Y:S01]  /*34e0*/  IMAD.MOV.U32 R14, RZ, RZ, R8 ;  /* 0x000000ffff0e7224 */ /* 0x001fe200078e0008 */
[----:B------:R-:W-:-:S04]  /*34f0*/  MOV R8, R11 ;  /* 0x0000000b00087202 */ /* 0x000fc80000000f00 */
[----:B------:R-:W-:Y:S05]  /*3500*/  RET.REL.NODEC R8 `(_Z17LayerNormWarpImplI10DirectLoadIffE11DirectStoreIffEfLi2ELi12ELi8ELi32ELi1ELb1EEvT_T0_lld) ;  /* 0xffffffc808bc7950 */ /* 0x000fea0003c3ffff */
.L_x_6000:
        /* <DEDUP_REMOVED lines=15> */
.L_x_7684:


//--------------------- .text._Z17LayerNormWarpImplI10DirectLoadIffE11DirectStoreIffEfLi2ELi12ELi12ELi32ELi1ELb0EEvT_T0_lld --------------------------
	.section	.text._Z17LayerNormWarpImplI10DirectLoadIffE11DirectStoreIffEfLi2ELi12ELi12ELi32ELi1ELb0EEvT_T0_lld,"ax",@progbits
	.align	128
        .global         _Z17LayerNormWarpImplI10DirectLoadIffE11DirectStoreIffEfLi2ELi12ELi12ELi32ELi1ELb0EEvT_T0_lld
        .type           _Z17LayerNormWarpImplI10DirectLoadIffE11DirectStoreIffEfLi2ELi12ELi12ELi32ELi1ELb0EEvT_T0_lld,@function
        .size           _Z17LayerNormWarpImplI10DirectLoadIffE11DirectStoreIffEfLi2ELi12ELi12ELi32ELi1ELb0EEvT_T0_lld,(.L_x_7685 - _Z17LayerNormWarpImplI10DirectLoadIffE11DirectStoreIffEfLi2ELi12ELi12ELi32ELi1ELb0EEvT_T0_lld)
        .other          _Z17LayerNormWarpImplI10DirectLoadIffE11DirectStoreIffEfLi2ELi12ELi12ELi32ELi1ELb0EEvT_T0_lld,@"STO_CUDA_ENTRY STV_DEFAULT"
_Z17LayerNormWarpImplI10DirectLoadIffE11DirectStoreIffEfLi2ELi12ELi12ELi32ELi1ELb0EEvT_T0_lld:
.text._Z17LayerNormWarpImplI10DirectLoadIffE11DirectStoreIffEfLi2ELi12ELi12ELi32ELi1ELb0EEvT_T0_lld:
        /* <DEDUP_REMOVED lines=25> */
.L_x_6001:
        /* <DEDUP_REMOVED lines=63> */
[----:B------:R-:W-:-:S03]  /*0580*/  IMAD.MOV.U32 R56, RZ, RZ, RZ ;  /* 0x000000ffff387224 */ /* 0x000fc600078e00ff */
[----:B0-----:R-:W-:-:S09]  /*0590*/  IADD3.X R61, PT, PT, R3, R7, RZ, P0, !PT ;  /* 0x00000007033d7210 */ /* 0x001fd200007fe4ff */
.L_x_6035:
[C---:B0-----:R-:W-:Y:S02]  /*05a0*/  IADD3 R3, P0, PT, R60.reuse, -0xc0, RZ ;  /* 0xffffff403c037810 */ /* 0x041fe40007f1e0ff */
        /* <DEDUP_REMOVED lines=44> */
[----:B-----5:R-:W-:Y:S05]  /*0870*/  CALL.REL.NOINC `($__internal_62_$__cuda_sm3x_div_rn_noftz_f32_slowpath) ;  /* 0x0000002400a07944 */ /* 0x020fea0003c00000 */
[----:B------:R-:W-:-:S07]  /*0880*/  IMAD.MOV.U32 R7, RZ, RZ, R11 ;  /* 0x000000ffff077224 */ /* 0x000fce00078e000b */
.L_x_6003:
[----:B------:R-:W-:Y:S05]  /*0890*/  BSYNC.RECONVERGENT B0 ;  /* 0x0000000000007941 */ /* 0x000fea0003800200 */
.L_x_6002:
        /* <DEDUP_REMOVED lines=33> */
[----:B-----5:R-:W-:Y:S05]  /*0ab0*/  CALL.REL.NOINC `($__internal_62_$__cuda_sm3x_div_rn_noftz_f32_slowpath) ;  /* 0x0000002400107944 */ /* 0x020fea0003c00000 */
[----:B------:R-:W-:-:S07]  /*0ac0*/  MOV R5, R11 ;  /* 0x0000000b00057202 */ /* 0x000fce0000000f00 */
.L_x_6005:
[----:B------:R-:W-:Y:S05]  /*0ad0*/  BSYNC.RECONVERGENT B0 ;  /* 0x0000000000007941 */ /* 0x000fea0003800200 */
.L_x_6004:
        /* <DEDUP_REMOVED lines=19> */
.L_x_6007:
[----:B------:R-:W-:Y:S05]  /*0c10*/  BSYNC.RECONVERGENT B0 ;  /* 0x0000000000007941 */ /* 0x000fea0003800200 */
.L_x_6006:
        /* <DEDUP_REMOVED lines=29> */
.L_x_6009:
[----:B------:R-:W-:Y:S05]  /*0df0*/  BSYNC.RECONVERGENT B0 ;  /* 0x0000000000007941 */ /* 0x000fea0003800200 */
.L_x_6008:
        /* <DEDUP_REMOVED lines=13> */
[----:B------:R-:W-:Y:S02]  /*0ed0*/  HFMA2 R8, -RZ, RZ, 1.4716796875, -0.0003798007965087890625 ;  /* 0x3de38e39ff087431 */ /* 0x000fe400000001ff */
        /* <DEDUP_REMOVED lines=21> */
.L_x_6011:
[----:B------:R-:W-:Y:S05]  /*1030*/  BSYNC.RECONVERGENT B0 ;  /* 0x0000000000007941 */ /* 0x000fea0003800200 */
.L_x_6010:
        /* <DEDUP_REMOVED lines=19> */
.L_x_6013:
[----:B------:R-:W-:Y:S05]  /*1170*/  BSYNC.RECONVERGENT B0 ;  /* 0x0000000000007941 */ /* 0x000fea0003800200 */
.L_x_6012:
        /* <DEDUP_REMOVED lines=29> */
[----:B-----5:R-:W-:Y:S05]  /*1350*/  CALL.REL.NOINC `($__internal_62_$__cuda_sm3x_div_rn_noftz_f32_slowpath) ;  /* 0x0000001800e87944 */ /* 0x020fea0003c00000 */
[----:B------:R-:W-:-:S07]  /*1360*/  IMAD.MOV.U32 R6, RZ, RZ, R11 ;  /* 0x000000ffff067224 */ /* 0x000fce00078e000b */
.L_x_6015:
[----:B------:R-:W-:Y:S05]  /*1370*/  BSYNC.RECONVERGENT B0 ;  /* 0x0000000000007941 */ /* 0x000fea0003800200 */
.L_x_6014:
        /* <DEDUP_REMOVED lines=19> */
.L_x_6017:
[----:B------:R-:W-:Y:S05]  /*14b0*/  BSYNC.RECONVERGENT B0 ;  /* 0x0000000000007941 */ /* 0x000fea0003800200 */
.L_x_6016:
        /* <DEDUP_REMOVED lines=9> */
.L_x_6040:
[----:B---3--:R-:W-:Y:S01]  /*1550*/  FSETP.NEU.AND P0, PT, R14, RZ, PT ;  /* 0x000000ff0e00720b */ /* 0x008fe20003f0d000 */
[----:B0-----:R-:W-:-:S12]  /*1560*/  HFMA2 R5, -RZ, RZ, 2.625, 0 ;  /* 0x41400000ff057431 */ /* 0x001fd800000001ff */
        /* <DEDUP_REMOVED lines=14> */
[----:B-12--5:R-:W-:Y:S05]  /*1650*/  CALL.REL.NOINC `($__internal_62_$__cuda_sm3x_div_rn_noftz_f32_slowpath) ;  /* 0x0000001800287944 */ /* 0x026fea0003c00000 */
[----:B------:R-:W-:-:S07]  /*1660*/  MOV R13, R11 ;  /* 0x0000000b000d7202 */ /* 0x000fce0000000f00 */
.L_x_6020:
[----:B-1----:R-:W-:-:S04]  /*1670*/  FADD R7, R7, -R0 ;  /* 0x8000000007077221 */ /* 0x002fc80000000000 */
[C---:B------:R-:W-:Y:S01]  /*1680*/  FMUL R8, R7.reuse, R7 ;  /* 0x0000000707087220 */ /* 0x040fe20000400000 */
[----:B------:R-:W-:-:S03]  /*1690*/  FFMA R0, R7, R13, R0 ;  /* 0x0000000d07007223 */ /* 0x000fc60000000000 */
[----:B------:R-:W-:-:S04]  /*16a0*/  FMUL R11, R8, 12 ;  /* 0x41400000080b7820 */ /* 0x000fc80000400000 */
[----:B--2---:R-:W-:-:S04]  /*16b0*/  FFMA R11, R11, R13, R6 ;  /* 0x0000000d0b0b7223 */ /* 0x004fc80000000006 */
[----:B------:R-:W-:-:S07]  /*16c0*/  FADD R4, R4, R11 ;  /* 0x0000000b04047221 */ /* 0x000fce0000000000 */
.L_x_6019:
[----:B------:R-:W-:-:S03]  /*16d0*/  UMOV UR4, 0xffffffff ;  /* 0xffffffff00047882 */ /* 0x000fc60000000000 */
[----:B------:R-:W-:Y:S05]  /*16e0*/  BRA.DIV UR4, `(.L_x_6021) ;  /* 0x0000001204387947 */ /* 0x000fea000b800000 */
[----:B-1----:R0:W1:Y:S04]  /*16f0*/  SHFL.DOWN PT, R7, R0, 0x8, 0x1f ;  /* 0x09001f0000077f89 */ /* 0x00206800000e0000 */
[----:B--2---:R0:W2:Y:S04]  /*1700*/  SHFL.DOWN PT, R6, R4, 0x8, 0x1f ;  /* 0x09001f0004067f89 */ /* 0x0040a800000e0000 */
[----:B------:R0:W3:Y:S02]  /*1710*/  SHFL.DOWN PT, R14, R5, 0x8, 0x1f ;  /* 0x09001f00050e7f89 */ /* 0x0000e400000e0000 */
.L_x_6045:
        /* <DEDUP_REMOVED lines=14> */
[----:B012--5:R-:W-:Y:S05]  /*1800*/  CALL.REL.NOINC `($__internal_62_$__cuda_sm3x_div_rn_noftz_f32_slowpath) ;  /* 0x0000001400bc7944 */ /* 0x027fea0003c00000 */
.L_x_6023:
[----:B-1----:R-:W-:-:S04]  /*1810*/  FADD R7, -R0, R7 ;  /* 0x0000000700077221 */ /* 0x002fc80000000100 */
[C---:B------:R-:W-:Y:S01]  /*1820*/  FMUL R8, R7.reuse, R7 ;  /* 0x0000000707087220 */ /* 0x040fe20000400000 */
[----:B0-----:R-:W-:-:S03]  /*1830*/  FFMA R0, R7, R11, R0 ;  /* 0x0000000b07007223 */ /* 0x001fc60000000000 */
[----:B------:R-:W-:-:S04]  /*1840*/  FMUL R5, R5, R8 ;  /* 0x0000000805057220 */ /* 0x000fc80000400000 */
[----:B--2---:R-:W-:Y:S01]  /*1850*/  FFMA R13, R5, R11, R6 ;  /* 0x0000000b050d7223 */ /* 0x004fe20000000006 */
[----:B------:R-:W-:-:S03]  /*1860*/  IMAD.MOV.U32 R5, RZ, RZ, R59 ;  /* 0x000000ffff057224 */ /* 0x000fc600078e003b */
[----:B------:R-:W-:-:S07]  /*1870*/  FADD R4, R4, R13 ;  /* 0x0000000d04047221 */ /* 0x000fce0000000000 */
.L_x_6022:
[----:B------:R-:W-:-:S03]  /*1880*/  UMOV UR4, 0xffffffff ;  /* 0xffffffff00047882 */ /* 0x000fc60000000000 */
[----:B------:R-:W-:Y:S05]  /*1890*/  BRA.DIV UR4, `(.L_x_6024) ;  /* 0x0000001204287947 */ /* 0x000fea000b800000 */
[----:B-1----:R1:W3:Y:S04]  /*18a0*/  SHFL.DOWN PT, R7, R0, 0x4, 0x1f ;  /* 0x08801f0000077f89 */ /* 0x0022e800000e0000 */
[----:B--2---:R1:W2:Y:S04]  /*18b0*/  SHFL.DOWN PT, R6, R4, 0x4, 0x1f ;  /* 0x08801f0004067f89 */ /* 0x0042a800000e0000 */
[----:B------:R1:W4:Y:S02]  /*18c0*/  SHFL.DOWN PT, R14, R5, 0x4, 0x1f ;  /* 0x08801f00050e7f89 */ /* 0x00032400000e0000 */
.L_x_6050:
        /* <DEDUP_REMOVED lines=14> */
[----:B-123-5:R-:W-:Y:S05]  /*19b0*/  CALL.REL.NOINC `($__internal_62_$__cuda_sm3x_div_rn_noftz_f32_slowpath) ;  /* 0x0000001400507944 */ /* 0x02efea0003c00000 */
.L_x_6026:
[----:B---3--:R-:W-:-:S04]  /*19c0*/  FADD R7, -R0, R7 ;  /* 0x0000000700077221 */ /* 0x008fc80000000100 */
[C---:B------:R-:W-:Y:S01]  /*19d0*/  FMUL R8, R7.reuse, R7 ;  /* 0x0000000707087220 */ /* 0x040fe20000400000 */
[----:B-1----:R-:W-:-:S03]  /*19e0*/  FFMA R0, R7, R11, R0 ;  /* 0x0000000b07007223 */ /* 0x002fc60000000000 */
[----:B------:R-:W-:-:S04]  /*19f0*/  FMUL R5, R5, R8 ;  /* 0x0000000805057220 */ /* 0x000fc80000400000 */
[----:B--2---:R-:W-:Y:S01]  /*1a00*/  FFMA R13, R5, R11, R6 ;  /* 0x0000000b050d7223 */ /* 0x004fe20000000006 */
[----:B------:R-:W-:-:S03]  /*1a10*/  MOV R5, R59 ;  /* 0x0000003b00057202 */ /* 0x000fc60000000f00 */
[----:B------:R-:W-:-:S07]  /*1a20*/  FADD R4, R4, R13 ;  /* 0x0000000d04047221 */ /* 0x000fce0000000000 */
.L_x_6025:
[----:B------:R-:W-:-:S03]  /*1a30*/  UMOV UR4, 0xffffffff ;  /* 0xffffffff00047882 */ /* 0x000fc60000000000 */
[----:B------:R-:W-:Y:S05]  /*1a40*/  BRA.DIV UR4, `(.L_x_6027) ;  /* 0x0000001204187947 */ /* 0x000fea000b800000 */
[----:B---3--:R3:W4:Y:S04]  /*1a50*/  SHFL.DOWN PT, R7, R0, 0x2, 0x1f ;  /* 0x08401f0000077f89 */ /* 0x00872800000e0000 */
[----:B--2---:R3:W2:Y:S04]  /*1a60*/  SHFL.DOWN PT, R6, R4, 0x2, 0x1f ;  /* 0x08401f0004067f89 */ /* 0x0046a800000e0000 */
[----:B------:R3:W0:Y:S02]  /*1a70*/  SHFL.DOWN PT, R14, R5, 0x2, 0x1f ;  /* 0x08401f00050e7f89 */ /* 0x00062400000e0000 */
.L_x_6055:
        /* <DEDUP_REMOVED lines=14> */
[----:B--2345:R-:W-:Y:S05]  /*1b60*/  CALL.REL.NOINC `($__internal_62_$__cuda_sm3x_div_rn_noftz_f32_slowpath) ;  /* 0x0000001000e47944 */ /* 0x03cfea0003c00000 */
.L_x_6029:
[----:B----4-:R-:W-:-:S04]  /*1b70*/  FADD R7, -R0, R7 ;  /* 0x0000000700077221 */ /* 0x010fc80000000100 */
[C---:B------:R-:W-:Y:S01]  /*1b80*/  FMUL R8, R7.reuse, R7 ;  /* 0x0000000707087220 */ /* 0x040fe20000400000 */
[----:B---3--:R-:W-:-:S03]  /*1b90*/  FFMA R0, R7, R11, R0 ;  /* 0x0000000b07007223 */ /* 0x008fc60000000000 */
[----:B------:R-:W-:-:S04]  /*1ba0*/  FMUL R5, R5, R8 ;  /* 0x0000000805057220 */ /* 0x000fc80000400000 */
[----:B--2---:R-:W-:Y:S01]  /*1bb0*/  FFMA R13, R5, R11, R6 ;  /* 0x0000000b050d7223 */ /* 0x004fe20000000006 */
[----:B------:R-:W-:-:S03]  /*1bc0*/  IMAD.MOV.U32 R5, RZ, RZ, R59 ;  /* 0x000000ffff057224 */ /* 0x000fc600078e003b */
[----:B------:R-:W-:-:S07]  /*1bd0*/  FADD R4, R4, R13 ;  /* 0x0000000d04047221 */ /* 0x000fce0000000000 */
.L_x_6028:
[----:B------:R-:W-:-:S03]  /*1be0*/  UMOV UR4, 0xffffffff ;  /* 0xffffffff00047882 */ /* 0x000fc60000000000 */
[----:B------:R-:W-:Y:S05]  /*1bf0*/  BRA.DIV UR4, `(.L_x_6030) ;  /* 0x0000001204087947 */ /* 0x000fea000b800000 */
[----:B----4-:R0:W4:Y:S04]  /*1c00*/  SHFL.DOWN PT, R7, R0, 0x1, 0x1f ;  /* 0x08201f0000077f89 */ /* 0x01012800000e0000 */
[----:B--2---:R0:W2:Y:S04]  /*1c10*/  SHFL.DOWN PT, R6, R4, 0x1, 0x1f ;  /* 0x08201f0004067f89 */ /* 0x0040a800000e0000 */
[----:B------:R0:W0:Y:S02]  /*1c20*/  SHFL.DOWN PT, R14, R5, 0x1, 0x1f ;  /* 0x08201f00050e7f89 */ /* 0x00002400000e0000 */
.L_x_6060:
        /* <DEDUP_REMOVED lines=14> */
[----:B--2345:R-:W-:Y:S05]  /*1d10*/  CALL.REL.NOINC `($__internal_62_$__cuda_sm3x_div_rn_noftz_f32_slowpath) ;  /* 0x0000001000787944 */ /* 0x03cfea0003c00000 */
.L_x_6032:
[----:B----4-:R-:W-:-:S04]  /*1d20*/  FADD R7, -R0, R7 ;  /* 0x0000000700077221 */ /* 0x010fc80000000100 */
[C---:B------:R-:W-:Y:S01]  /*1d30*/  FMUL R8, R7.reuse, R7 ;  /* 0x0000000707087220 */ /* 0x040fe20000400000 */
[----:B---3--:R-:W-:-:S03]  /*1d40*/  FFMA R0, R7, R11, R0 ;  /* 0x0000000b07007223 */ /* 0x008fc60000000000 */
[----:B------:R-:W-:-:S04]  /*1d50*/  FMUL R5, R5, R8 ;  /* 0x0000000805057220 */ /* 0x000fc80000400000 */
[----:B--2---:R-:W-:Y:S01]  /*1d60*/  FFMA R13, R5, R11, R6 ;  /* 0x0000000b050d7223 */ /* 0x004fe20000000006 */
[----:B------:R-:W-:-:S03]  /*1d70*/  MOV R5, R59 ;  /* 0x0000003b00057202 */ /* 0x000fc60000000f00 */
[----:B------:R-:W-:-:S07]  /*1d80*/  FADD R4, R4, R13 ;  /* 0x0000000d04047221 */ /* 0x000fce0000000000 */
.L_x_6031:
[----:B------:R-:W-:-:S03]  /*1d90*/  UMOV UR4, 0xffffffff ;  /* 0xffffffff00047882 */ /* 0x000fc60000000000 */
[----:B------:R-:W-:Y:S05]  /*1da0*/  BRA.DIV UR4, `(.L_x_6033) ;  /* 0x0000000e04f87947 */ /* 0x000fea000b800000 */
[----:B-1-3--:R-:W0:Y:S04]  /*1db0*/  SHFL.IDX PT, R0, R0, RZ, 0x1f ;  /* 0x00001fff00007589 */ /* 0x00ae2800000e0000 */
[----:B------:R-:W1:Y:S04]  /*1dc0*/  SHFL.IDX PT, R4, R4, RZ, 0x1f ;  /* 0x00001fff04047589 */ /* 0x000e6800000e0000 */
[----:B------:R3:W0:Y:S02]  /*1dd0*/  SHFL.IDX PT, R14, R5, RZ, 0x1f ;  /* 0x00001fff050e7589 */ /* 0x00062400000e0000 */
.L_x_6065:
        /* <DEDUP_REMOVED lines=10> */
[----:B-----5:R-:W-:Y:S05]  /*1e80*/  CALL.REL.NOINC `($__internal_62_$__cuda_sm3x_div_rn_noftz_f32_slowpath) ;  /* 0x00000010001c7944 */ /* 0x020fea0003c00000 */
[----:B------:R-:W-:-:S07]  /*1e90*/  MOV R5, R11 ;  /* 0x0000000b00057202 */ /* 0x000fce0000000f00 */
.L_x_6034:
[----:B------:R-:W-:Y:S01]  /*1ea0*/  FMNMX R4, RZ, R5, !PT ;  /* 0x00000005ff047209 */ /* 0x000fe20007800000 */
[----:B------:R-:W-:Y:S01]  /*1eb0*/  FADD R7, R3, -R0 ;  /* 0x8000000003077221 */ /* 0x000fe20000000000 */
[----:B------:R-:W-:Y:S01]  /*1ec0*/  HFMA2 R3, -RZ, RZ, 0, 0 ;  /* 0x00000000ff037431 */ /* 0x000fe200000001ff */
[----:B------:R-:W-:Y:S01]  /*1ed0*/  SHF.R.S32.HI R6, RZ, 0x1f, R58 ;  /* 0x0000001fff067819 */ /* 0x000fe2000001143a */
[----:B------:R-:W-:Y:S01]  /*1ee0*/  FADD R5, R2, -R0 ;  /* 0x8000000002057221 */ /* 0x000fe20000000000 */
[----:B------:R-:W-:Y:S01]  /*1ef0*/  FADD R4, R55, R4 ;  /* 0x0000000437047221 */ /* 0x000fe20000000000 */
[----:B------:R-:W-:Y:S02]  /*1f00*/  IMAD.MOV.U32 R2, RZ, RZ, R16 ;  /* 0x000000ffff027224 */ /* 0x000fe400078e0010 */
        /* <DEDUP_REMOVED lines=8> */
[--C-:B------:R-:W-:Y:S01]  /*1f90*/  FADD R47, R47, -R0.reuse ;  /* 0x800000002f2f7221 */ /* 0x100fe20000000000 */
[----:B------:R-:W-:Y:S01]  /*1fa0*/  IMAD R63, R58, UR39, R63 ;  /* 0x000000273a3f7c24 */ /* 0x000fe2000f8e023f */
[----:B------:R-:W-:Y:S01]  /*1fb0*/  IADD3 R12, P2, PT, R2, 0x40, RZ ;  /* 0x00000040020c7810 */ /* 0x000fe20007f5e0ff */
[--C-:B------:R-:W-:Y:S01]  /*1fc0*/  FADD R57, R48, -R0.reuse ;  /* 0x8000000030397221 */ /* 0x100fe20000000000 */
[C---:B------:R-:W-:Y:S01]  /*1fd0*/  IADD3 R6, P1, PT, R2.reuse, 0x80, RZ ;  /* 0x0000008002067810 */ /* 0x040fe20007f3e0ff */
[----:B------:R-:W-:Y:S01]  /*1fe0*/  IMAD.IADD R65, R3, 0x1, R63 ;  /* 0x0000000103417824 */ /* 0x000fe200078e023f */
[----:B------:R-:W-:Y:S01]  /*1ff0*/  IADD3 R64, P0, PT, R2, 0xc0, RZ ;  /* 0x000000c002407810 */ /* 0x000fe20007f1e0ff */
[--C-:B------:R-:W-:Y:S01]  /*2000*/  FADD R49, R49, -R0.reuse ;  /* 0x8000000031317221 */ /* 0x100fe20000000000 */
[----:B------:R-:W-:Y:S01]  /*2010*/  @!P3 FMUL R4, R4, 16777216 ;  /* 0x4b8000000404b820 */ /* 0x000fe20000400000 */
[----:B------:R-:W-:Y:S01]  /*2020*/  IADD3 R63, P4, PT, R2, 0x100, RZ ;  /* 0x00000100023f7810 */ /* 0x000fe20007f9e0ff */
[--C-:B------:R-:W-:Y:S01]  /*2030*/  FADD R59, R50, -R0.reuse ;  /* 0x80000000323b7221 */ /* 0x100fe20000000000 */
[----:B------:R-:W-:Y:S01]  /*2040*/  FADD R51, R51, -R0 ;  /* 0x8000000033337221 */ /* 0x000fe20000000000 */
[----:B------:R-:W-:Y:S01]  /*2050*/  R2UR UR4, R52 ;  /* 0x00000000340472ca */ /* 0x000fe200000e0000 */
[----:B------:R-:W-:Y:S01]  /*2060*/  IMAD.WIDE.U32 R60, R9, UR42, R60 ;  /* 0x0000002a093c7c25 */ /* 0x000fe2000f8e003c */
[----:B------:R-:W0:Y:S01]  /*2070*/  MUFU.RSQ R4, R4 ;  /* 0x0000000400047308 */ /* 0x000e220000001400 */
[----:B------:R-:W-:-:S02]  /*2080*/  R2UR UR5, R53 ;  /* 0x00000000350572ca */ /* 0x000fc400000e0000 */
[C---:B------:R-:W-:Y:S01]  /*2090*/  R2UR UR6, R52.reuse ;  /* 0x00000000340672ca */ /* 0x040fe200000e0000 */
[----:B------:R-:W-:Y:S01]  /*20a0*/  IMAD R61, R9, UR43, R61 ;  /* 0x0000002b093d7c24 */ /* 0x000fe2000f8e023d */
[C---:B------:R-:W-:Y:S02]  /*20b0*/  R2UR UR7, R53.reuse ;  /* 0x00000000350772ca */ /* 0x040fe400000e0000 */
[----:B------:R-:W-:Y:S02]  /*20c0*/  R2UR UR8, R52 ;  /* 0x00000000340872ca */ /* 0x000fe400000e0000 */
[----:B------:R-:W-:Y:S01]  /*20d0*/  R2UR UR9, R53 ;  /* 0x00000000350972ca */ /* 0x000fe200000e0000 */
[----:B0-----:R-:W-:Y:S01]  /*20e0*/  @!P3 FMUL R4, R4, 4096 ;  /* 0x458000000404b820 */ /* 0x001fe20000400000 */
[----:B------:R-:W-:Y:S02]  /*20f0*/  IADD3 R62, P3, PT, R2, 0x140, RZ ;  /* 0x00000140023e7810 */ /* 0x000fe40007f7e0ff */
[----:B------:R-:W-:Y:S01]  /*2100*/  LEA.HI R2, P5, R65, R2, RZ, 0x1 ;  /* 0x0000000241027211 */ /* 0x000fe200078b08ff */
[C---:B------:R-:W-:Y:S01]  /*2110*/  FMUL R44, R4.reuse, R45 ;  /* 0x0000002d042c7220 */ /* 0x040fe20000400000 */
[C---:B------:R-:W-:Y:S01]  /*2120*/  FMUL R45, R4.reuse, R15 ;  /* 0x0000000f042d7220 */ /* 0x040fe20000400000 */
[----:B------:R-:W-:Y:S01]  /*2130*/  IADD3.X R15, PT, PT, RZ, R65, RZ, P2, !PT ;  /* 0x00000041ff0f7210 */ /* 0x000fe200017fe4ff */
[----:B------:R-:W-:Y:S01]  /*2140*/  FMUL R8, R4, R43 ;  /* 0x0000002b04087220 */ /* 0x000fe20000400000 */
[----:B------:R-:W-:-:S02]  /*2150*/  IMAD.X R3, RZ, RZ, R65, P5 ;  /* 0x000000ffff037224 */ /* 0x000fc400028e0641 */
        /* <DEDUP_REMOVED lines=10> */
[----:B------:R-:W-:Y:S01]  /*2200*/  LEA.HI R4, P1, R15, R12, RZ, 0x1 ;  /* 0x0000000c0f047211 */ /* 0x000fe200078308ff */
[----:B-----5:R-:W-:Y:S01]  /*2210*/  FFMA R12, R40, R5, R28 ;  /* 0x00000005280c7223 */ /* 0x020fe2000000001c */
[C---:B------:R-:W-:Y:S01]  /*2220*/  SHF.L.U64.HI R3, R2.reuse, 0x2, R3 ;  /* 0x0000000202037819 */ /* 0x040fe20000010203 */
[----:B------:R-:W-:Y:S01]  /*2230*/  IMAD.SHL.U32 R2, R2, 0x4, RZ ;  /* 0x0000000402027824 */ /* 0x000fe200078e00ff */
[----:B------:R-:W-:Y:S01]  /*2240*/  LEA.HI R6, P2, R43, R6, RZ, 0x1 ;  /* 0x000000062b067211 */ /* 0x000fe200078508ff */
[----:B------:R-:W-:Y:S01]  /*2250*/  FFMA R13, R41, R0, R29 ;  /* 0x00000000290d7223 */ /* 0x000fe2000000001d */
[----:B------:R-:W-:Y:S01]  /*2260*/  IADD3.X R15, PT, PT, RZ, R15, RZ, P1, !PT ;  /* 0x0000000fff0f7210 */ /* 0x000fe20000ffe4ff */
[----:B------:R-:W-:Y:S01]  /*2270*/  FFMA R42, R36, R7, R24 ;  /* 0x00000007242a7223 */ /* 0x000fe20000000018 */
[----:B------:R-:W-:Y:S01]  /*2280*/  LOP3.LUT R2, R2, 0xfffffff8, RZ, 0xc0, !PT ;  /* 0xfffffff802027812 */ /* 0x000fe200078ec0ff */
[----:B------:R-:W-:Y:S01]  /*2290*/  IMAD.X R43, RZ, RZ, R43, P2 ;  /* 0x000000ffff2b7224 */ /* 0x000fe200010e062b */
[----:B------:R-:W-:Y:S01]  /*22a0*/  SHF.L.U64.HI R15, R4, 0x2, R15 ;  /* 0x00000002040f7819 */ /* 0x000fe2000001020f */
[----:B------:R-:W-:Y:S01]  /*22b0*/  FFMA R14, R38, R11, R26 ;  /* 0x0000000b260e7223 */ /* 0x000fe2000000001a */
[----:B------:R-:W-:-:S02]  /*22c0*/  SHF.L.U32 R4, R4, 0x2, RZ ;  /* 0x0000000204047819 */ /* 0x000fc400000006ff */
[----:B------:R-:W-:Y:S02]  /*22d0*/  IADD3 R2, P1, PT, R2, UR36, RZ ;  /* 0x0000002402027c10 */ /* 0x000fe4000ff3e0ff */
[C---:B------:R-:W-:Y:S01]  /*22e0*/  SHF.L.U64.HI R43, R6.reuse, 0x2, R43 ;  /* 0x00000002062b7819 */ /* 0x040fe2000001022b */
[----:B------:R-:W-:Y:S01]  /*22f0*/  IMAD.SHL.U32 R6, R6, 0x4, RZ ;  /* 0x0000000406067824 */ /* 0x000fe200078e00ff */
[----:B------:R-:W-:Y:S02]  /*2300*/  LOP3.LUT R4, R4, 0xfffffff8, RZ, 0xc0, !PT ;  /* 0xfffffff804047812 */ /* 0x000fe400078ec0ff */
[----:B------:R-:W-:Y:S02]  /*2310*/  IADD3.X R3, PT, PT, R3, UR37, RZ, P1, !PT ;  /* 0x0000002503037c10 */ /* 0x000fe40008ffe4ff */
[----:B------:R-:W-:Y:S02]  /*2320*/  IADD3 R4, P1, PT, R4, UR36, RZ ;  /* 0x0000002404047c10 */ /* 0x000fe4000ff3e0ff */
[----:B------:R-:W-:Y:S01]  /*2330*/  LOP3.LUT R6, R6, 0xfffffff8, RZ, 0xc0, !PT ;  /* 0xfffffff806067812 */ /* 0x000fe200078ec0ff */
[----:B------:R0:W-:Y:S01]  /*2340*/  STG.E.64 desc[UR4][R2.64], R12 ;  /* 0x0000000c02007986 */ /* 0x0001e2000c101b04 */
[----:B------:R-:W-:Y:S01]  /*2350*/  IADD3.X R5, PT, PT, R15, UR37, RZ, P1, !PT ;  /* 0x000000250f057c10 */ /* 0x000fe20008ffe4ff */
[----:B------:R-:W-:Y:S01]  /*2360*/  FFMA R15, R39, R8, R27 ;  /* 0x00000008270f7223 */ /* 0x000fe2000000001b */
[----:B------:R-:W-:Y:S01]  /*2370*/  IADD3 R6, P2, PT, R6, UR36, RZ ;  /* 0x0000002406067c10 */ /* 0x000fe2000ff5e0ff */
[----:B------:R-:W-:Y:S01]  /*2380*/  IMAD.X R8, RZ, RZ, R65, P4 ;  /* 0x000000ffff087224 */ /* 0x000fe200020e0641 */
[----:B------:R-:W-:-:S02]  /*2390*/  IADD3.X R47, PT, PT, RZ, R65, RZ, P0, !PT ;  /* 0x00000041ff2f7210 */ /* 0x000fc400007fe4ff */
[----:B------:R-:W-:Y:S01]  /*23a0*/  IADD3.X R7, PT, PT, R43, UR37, RZ, P2, !PT ;  /* 0x000000252b077c10 */ /* 0x000fe200097fe4ff */
[----:B------:R-:W-:Y:S01]  /*23b0*/  FFMA R43, R37, R44, R25 ;  /* 0x0000002c252b7223 */ /* 0x000fe20000000019 */
[----:B------:R-:W-:Y:S01]  /*23c0*/  LEA.HI R0, P1, R8, R63, RZ, 0x1 ;  /* 0x0000003f08007211 */ /* 0x000fe200078308ff */
[----:B------:R1:W-:Y:S01]  /*23d0*/  STG.E.64 desc[UR6][R4.64], R14 ;  /* 0x0000000e04007986 */ /* 0x0003e2000c101b06 */
[----:B------:R-:W-:Y:S02]  /*23e0*/  LEA.HI R11, P0, R47, R64, RZ, 0x1 ;  /* 0x000000402f0b7211 */ /* 0x000fe400078108ff */
[----:B0-----:R-:W-:Y:S01]  /*23f0*/  IADD3.X R3, PT, PT, RZ, R65, RZ, P3, !PT ;  /* 0x00000041ff037210 */ /* 0x001fe20001ffe4ff */
[----:B------:R0:W-:Y:S02]  /*2400*/  STG.E.64 desc[UR8][R6.64], R42 ;  /* 0x0000002a06007986 */ /* 0x0001e4000c101b08 */
[----:B------:R-:W-:Y:S02]  /*2410*/  IMAD.X R12, RZ, RZ, R47, P0 ;  /* 0x000000ffff0c7224 */ /* 0x000fe400000e062f */
[----:B------:R-:W-:Y:S01]  /*2420*/  FFMA R13, R35, R46, R23 ;  /* 0x0000002e230d7223 */ /* 0x000fe20000000017 */
[----:B------:R-:W-:-:S05]  /*2430*/  LEA.HI R2, P2, R3, R62, RZ, 0x1 ;  /* 0x0000003e03027211 */ /* 0x000fca00078508ff */
[----:B------:R-:W-:Y:S01]  /*2440*/  IMAD.X R3, RZ, RZ, R3, P2 ;  /* 0x000000ffff037224 */ /* 0x000fe200010e0603 */
[----:B-1----:R-:W-:Y:S01]  /*2450*/  IADD3.X R5, PT, PT, RZ, R8, RZ, P1, !PT ;  /* 0x00000008ff057210 */ /* 0x002fe20000ffe4ff */
[----:B------:R-:W-:Y:S01]  /*2460*/  IMAD.SHL.U32 R4, R0, 0x4, RZ ;  /* 0x0000000400047824 */ /* 0x000fe200078e00ff */
[C---:B------:R-:W-:Y:S01]  /*2470*/  SHF.L.U64.HI R8, R11.reuse, 0x2, R12 ;  /* 0x000000020b087819 */ /* 0x040fe2000001020c */
[----:B------:R-:W-:Y:S01]  /*2480*/  FFMA R12, R34, R45, R22 ;  /* 0x0000002d220c7223 */ /* 0x000fe20000000016 */
[----:B------:R-:W-:Y:S01]  /*2490*/  SHF.L.U64.HI R5, R0, 0x2, R5 ;  /* 0x0000000200057819 */ /* 0x000fe20000010205 */
[----:B------:R-:W-:Y:S01]  /*24a0*/  FFMA R14, R32, R57, R20 ;  /* 0x00000039200e7223 */ /* 0x000fe20000000014 */
[----:B0-----:R-:W-:Y:S01]  /*24b0*/  SHF.L.U32 R7, R11, 0x2, RZ ;  /* 0x000000020b077819 */ /* 0x001fe200000006ff */
[----:B------:R-:W-:Y:S01]  /*24c0*/  FFMA R15, R33, R48, R21 ;  /* 0x00000030210f7223 */ /* 0x000fe20000000015 */
[----:B------:R-:W-:Y:S01]  /*24d0*/  SHF.L.U64.HI R0, R2, 0x2, R3 ;  /* 0x0000000202007819 */ /* 0x000fe20000010203 */
[----:B------:R-:W-:Y:S01]  /*24e0*/  FFMA R42, R30, R59, R18 ;  /* 0x0000003b1e2a7223 */ /* 0x000fe20000000012 */
[----:B------:R-:W-:Y:S01]  /*24f0*/  SHF.L.U32 R6, R2, 0x2, RZ ;  /* 0x0000000202067819 */ /* 0x000fe200000006ff */
[----:B------:R-:W-:Y:S01]  /*2500*/  FFMA R43, R31, R50, R19 ;  /* 0x000000321f2b7223 */ /* 0x000fe20000000013 */
[----:B------:R-:W-:-:S02]  /*2510*/  LOP3.LUT R2, R7, 0xfffffff8, RZ, 0xc0, !PT ;  /* 0xfffffff807027812 */ /* 0x000fc400078ec0ff */
[----:B------:R-:W-:Y:S02]  /*2520*/  LOP3.LUT R4, R4, 0xfffffff8, RZ, 0xc0, !PT ;  /* 0xfffffff804047812 */ /* 0x000fe400078ec0ff */
[----:B------:R-:W-:Y:S02]  /*2530*/  IADD3 R2, P0, PT, R2, UR36, RZ ;  /* 0x0000002402027c10 */ /* 0x000fe4000ff1e0ff */
[----:B------:R-:W-:Y:S02]  /*2540*/  LOP3.LUT R6, R6, 0xfffffff8, RZ, 0xc0, !PT ;  /* 0xfffffff806067812 */ /* 0x000fe400078ec0ff */
[----:B------:R-:W-:Y:S02]  /*2550*/  IADD3.X R3, PT, PT, R8, UR37, RZ, P0, !PT ;  /* 0x0000002508037c10 */ /* 0x000fe400087fe4ff */
[----:B------:R-:W-:Y:S02]  /*2560*/  IADD3 R54, P0, PT, R9, R54, RZ ;  /* 0x0000003609367210 */ /* 0x000fe40007f1e0ff */
[----:B------:R-:W-:Y:S01]  /*2570*/  IADD3 R4, P1, PT, R4, UR36, RZ ;  /* 0x0000002404047c10 */ /* 0x000fe2000ff3e0ff */
[----:B------:R0:W-:Y:S01]  /*2580*/  STG.E.64 desc[UR4][R2.64], R12 ;  /* 0x0000000c02007986 */ /* 0x0001e2000c101b04 */
[----:B------:R-:W-:Y:S01]  /*2590*/  IADD3 R6, P2, PT, R6, UR36, RZ ;  /* 0x0000002406067c10 */ /* 0x000fe2000ff5e0ff */
[----:B------:R-:W-:Y:S01]  /*25a0*/  IMAD.X R10, RZ, RZ, R10, P0 ;  /* 0x000000ffff0a7224 */ /* 0x000fe200000e060a */
[----:B------:R-:W-:-:S02]  /*25b0*/  ISETP.GE.U32.AND P0, PT, R54, UR44, PT ;  /* 0x0000002c36007c0c */ /* 0x000fc4000bf06070 */
[----:B------:R-:W-:Y:S02]  /*25c0*/  IADD3.X R5, PT, PT, R5, UR37, RZ, P1, !PT ;  /* 0x0000002505057c10 */ /* 0x000fe40008ffe4ff */
[----:B------:R-:W-:Y:S02]  /*25d0*/  ISETP.GE.AND.EX P0, PT, R10, UR45, PT, P0 ;  /* 0x0000002d0a007c0c */ /* 0x000fe4000bf06300 */
[----:B------:R-:W-:Y:S01]  /*25e0*/  IADD3.X R7, PT, PT, R0, UR37, RZ, P2, !PT ;  /* 0x0000002500077c10 */ /* 0x000fe200097fe4ff */
[----:B------:R0:W-:Y:S01]  /*25f0*/  STG.E.64 desc[UR6][R4.64], R14 ;  /* 0x0000000e04007986 */ /* 0x0001e2000c101b06 */
[----:B------:R-:W-:-:S03]  /*2600*/  IADD3 R56, P1, PT, RZ, R56, RZ ;  /* 0x00000038ff387210 */ /* 0x000fc60007f3e0ff */
[----:B------:R0:W-:Y:S01]  /*2610*/  STG.E.64 desc[UR8][R6.64], R42 ;  /* 0x0000002a06007986 */ /* 0x0001e2000c101b08 */
[----:B------:R-:W-:-:S05]  /*2620*/  IADD3.X R58, PT, PT, R9, R58, RZ, P1, !PT ;  /* 0x0000003a093a7210 */ /* 0x000fca0000ffe4ff */
[----:B------:R-:W-:Y:S05]  /*2630*/  @!P0 BRA `(.L_x_6035) ;  /* 0xffffffdc00d88947 */ /* 0x000fea000383ffff */
[----:B------:R-:W-:Y:S05]  /*2640*/  EXIT ;  /* 0x000000000000794d */ /* 0x000fea0003800000 */
.L_x_6018:
        /* <DEDUP_REMOVED lines=9> */
.L_x_6037:
[----:B------:R-:W-:Y:S05]  /*26e0*/  BSYNC B0 ;  /* 0x0000000000007941 */ /* 0x000fea0003800000 */
.L_x_6036:
        /* <DEDUP_REMOVED lines=8> */
.L_x_6038:
[----:B------:R-:W-:Y:S01]  /*2770*/  MOV R13, R5 ;  /* 0x00000005000d7202 */ /* 0x000fe20000000f00 */
[----:B------:R-:W-:-:S07]  /*2780*/  IMAD.MOV.U32 R6, RZ, RZ, R14 ;  /* 0x000000ffff067224 */ /* 0x000fce00078e000e */
[----:B------:R-:W-:Y:S05]  /*2790*/  WARPSYNC.COLLECTIVE R15, `(.L_x_6039) ;  /* 0x000000000f087348 */ /* 0x000fea0003c00000 */
[----:B------:R0:W1:Y:S02]  /*27a0*/  SHFL.DOWN P6, R14, R13, R12, R11 ;  /* 0x0800000c0d0e7389 */ /* 0x00006400000c000b */
[----:B01----:R-:W-:Y:S05]  /*27b0*/  ENDCOLLECTIVE ;  /* 0x000000000000791b */ /* 0x003fea0003800000 */
.L_x_6039:
[----:B------:R-:W-:Y:S05]  /*27c0*/  BRA `(.L_x_6040) ;  /* 0xffffffec00607947 */ /* 0x000fea000383ffff */
.L_x_6021:
        /* <DEDUP_REMOVED lines=8> */
.L_x_6042:
[----:B------:R-:W-:Y:S05]  /*2850*/  BSYNC B0 ;  /* 0x0000000000007941 */ /* 0x000fea0003800000 */
.L_x_6041:
        /* <DEDUP_REMOVED lines=8> */
.L_x_6043:
[----:B------:R-:W-:Y:S01]  /*28e0*/  MOV R13, R5 ;  /* 0x00000005000d7202 */ /* 0x000fe20000000f00 */
[----:B------:R-:W-:-:S07]  /*28f0*/  IMAD.MOV.U32 R6, RZ, RZ, R14 ;  /* 0x000000ffff067224 */ /* 0x000fce00078e000e */
[----:B------:R-:W-:Y:S05]  /*2900*/  WARPSYNC.COLLECTIVE R15, `(.L_x_6044) ;  /* 0x000000000f087348 */ /* 0x000fea0003c00000 */
[----:B------:R0:W1:Y:S02]  /*2910*/  SHFL.DOWN P6, R14, R13, R12, R11 ;  /* 0x0800000c0d0e7389 */ /* 0x00006400000c000b */
[----:B01----:R-:W-:Y:S05]  /*2920*/  ENDCOLLECTIVE ;  /* 0x000000000000791b */ /* 0x003fea0003800000 */
.L_x_6044:
[----:B------:R-:W-:Y:S05]  /*2930*/  BRA `(.L_x_6045) ;  /* 0xffffffec00787947 */ /* 0x000fea000383ffff */
.L_x_6024:
        /* <DEDUP_REMOVED lines=8> */
.L_x_6047:
[----:B------:R-:W-:Y:S05]  /*29c0*/  BSYNC B0 ;  /* 0x0000000000007941 */ /* 0x000fea0003800000 */
.L_x_6046:
        /* <DEDUP_REMOVED lines=8> */
.L_x_6048:
[----:B------:R-:W-:Y:S01]  /*2a50*/  IMAD.MOV.U32 R13, RZ, RZ, R5 ;  /* 0x000000ffff0d7224 */ /* 0x000fe200078e0005 */
[----:B------:R-:W-:-:S07]  /*2a60*/  MOV R6, R14 ;  /* 0x0000000e00067202 */ /* 0x000fce0000000f00 */
[----:B------:R-:W-:Y:S05]  /*2a70*/  WARPSYNC.COLLECTIVE R15, `(.L_x_6049) ;  /* 0x000000000f087348 */ /* 0x000fea0003c00000 */
[----:B------:R0:W1:Y:S02]  /*2a80*/  SHFL.DOWN P6, R14, R13, R12, R11 ;  /* 0x0800000c0d0e7389 */ /* 0x00006400000c000b */
[----:B01----:R-:W-:Y:S05]  /*2a90*/  ENDCOLLECTIVE ;  /* 0x000000000000791b */ /* 0x003fea0003800000 */
.L_x_6049:
[----:B------:R-:W-:Y:S05]  /*2aa0*/  BRA `(.L_x_6050) ;  /* 0xffffffec00887947 */ /* 0x000fea000383ffff */
.L_x_6027:
        /* <DEDUP_REMOVED lines=8> */
.L_x_6052:
[----:B------:R-:W-:Y:S05]  /*2b30*/  BSYNC B0 ;  /* 0x0000000000007941 */ /* 0x000fea0003800000 */
.L_x_6051:
        /* <DEDUP_REMOVED lines=8> */
.L_x_6053:
[----:B------:R-:W-:Y:S02]  /*2bc0*/  MOV R13, R5 ;  /* 0x00000005000d7202 */ /* 0x000fe40000000f00 */
[----:B------:R-:W-:-:S07]  /*2bd0*/  MOV R6, R14 ;  /* 0x0000000e00067202 */ /* 0x000fce0000000f00 */
[----:B------:R-:W-:Y:S05]  /*2be0*/  WARPSYNC.COLLECTIVE R15, `(.L_x_6054) ;  /* 0x000000000f087348 */ /* 0x000fea0003c00000 */
[----:B------:R0:W1:Y:S02]  /*2bf0*/  SHFL.DOWN P6, R14, R13, R12, R11 ;  /* 0x0800000c0d0e7389 */ /* 0x00006400000c000b */
[----:B01----:R-:W-:Y:S05]  /*2c00*/  ENDCOLLECTIVE ;  /* 0x000000000000791b */ /* 0x003fea0003800000 */
.L_x_6054:
[----:B------:R-:W-:Y:S05]  /*2c10*/  BRA `(.L_x_6055) ;  /* 0xffffffec00987947 */ /* 0x000fea000383ffff */
.L_x_6030:
        /* <DEDUP_REMOVED lines=8> */
.L_x_6057:
[----:B------:R-:W-:Y:S05]  /*2ca0*/  BSYNC B0 ;  /* 0x0000000000007941 */ /* 0x000fea0003800000 */
.L_x_6056:
        /* <DEDUP_REMOVED lines=8> */
.L_x_6058:
[----:B------:R-:W-:Y:S01]  /*2d30*/  MOV R13, R5 ;  /* 0x00000005000d7202 */ /* 0x000fe20000000f00 */
[----:B------:R-:W-:-:S07]  /*2d40*/  IMAD.MOV.U32 R6, RZ, RZ, R14 ;  /* 0x000000ffff067224 */ /* 0x000fce00078e000e */
[----:B------:R-:W-:Y:S05]  /*2d50*/  WARPSYNC.COLLECTIVE R15, `(.L_x_6059) ;  /* 0x000000000f087348 */ /* 0x000fea0003c00000 */
[----:B------:R0:W1:Y:S02]  /*2d60*/  SHFL.DOWN P6, R14, R13, R12, R11 ;  /* 0x0800000c0d0e7389 */ /* 0x00006400000c000b */
[----:B01----:R-:W-:Y:S05]  /*2d70*/  ENDCOLLECTIVE ;  /* 0x000000000000791b */ /* 0x003fea0003800000 */
.L_x_6059:
[----:B------:R-:W-:Y:S05]  /*2d80*/  BRA `(.L_x_6060) ;  /* 0xffffffec00a87947 */ /* 0x000fea000383ffff */
.L_x_6033:
        /* <DEDUP_REMOVED lines=8> */
.L_x_6062:
[----:B------:R-:W-:Y:S05]  /*2e10*/  BSYNC B0 ;  /* 0x0000000000007941 */ /* 0x000fea0003800000 */
.L_x_6061:
        /* <DEDUP_REMOVED lines=8> */
.L_x_6063:
[----:B------:R-:W-:Y:S01]  /*2ea0*/  IMAD.MOV.U32 R13, RZ, RZ, R5 ;  /* 0x000000ffff0d7224 */ /* 0x000fe200078e0005 */
[----:B------:R-:W-:-:S07]  /*2eb0*/  MOV R4, R14 ;  /* 0x0000000e00047202 */ /* 0x000fce0000000f00 */
[----:B------:R-:W-:Y:S05]  /*2ec0*/  WARPSYNC.COLLECTIVE R15, `(.L_x_6064) ;  /* 0x000000000f087348 */ /* 0x000fea0003c00000 */
[----:B------:R0:W1:Y:S02]  /*2ed0*/  SHFL.IDX P6, R14, R13, R12, R11 ;  /* 0x0000000c0d0e7389 */ /* 0x00006400000c000b */
[----:B01----:R-:W-:Y:S05]  /*2ee0*/  ENDCOLLECTIVE ;  /* 0x000000000000791b */ /* 0x003fea0003800000 */
.L_x_6064:
[----:B------:R-:W-:Y:S05]  /*2ef0*/  BRA `(.L_x_6065) ;  /* 0xffffffec00b87947 */ /* 0x000fea000383ffff */
        .weak           $__internal_62_$__cuda_sm3x_div_rn_noftz_f32_slowpath
        .type           $__internal_62_$__cuda_sm3x_div_rn_noftz_f32_slowpath,@function
        .size           $__internal_62_$__cuda_sm3x_div_rn_noftz_f32_slowpath,(.L_x_7685 - $__internal_62_$__cuda_sm3x_div_rn_noftz_f32_slowpath)
$__internal_62_$__cuda_sm3x_div_rn_noftz_f32_slowpath:
        /* <DEDUP_REMOVED lines=34> */
.L_x_6067:
        /* <DEDUP_REMOVED lines=31> */
[-CC-:B------:R-:W-:Y:S01]  /*3310*/  FFMA.RM R11, R68, R62.reuse, R65.reuse ;  /* 0x0000003e440b7223 */ /* 0x180fe20000004041 */
[C---:B------:R-:W-:Y:S02]  /*3320*/  ISETP.NE.AND P2, PT, R57.reuse, RZ, PT ;  /* 0x000000ff3900720c */ /* 0x040fe40003f45270 */
        /* <DEDUP_REMOVED lines=18> */
.L_x_6074:
[----:B------:R-:W-:-:S04]  /*3450*/  LOP3.LUT R15, R15, 0x80000000, RZ, 0xc0, !PT ;  /* 0x800000000f0f7812 */ /* 0x000fc800078ec0ff */
[----:B------:R-:W-:Y:S01]  /*3460*/  LOP3.LUT R15, R15, 0x7f800000, RZ, 0xfc, !PT ;  /* 0x7f8000000f0f7812 */ /* 0x000fe200078efcff */
[----:B------:R-:W-:Y:S06]  /*3470*/  BRA `(.L_x_6075) ;  /* 0x0000000000047947 */ /* 0x000fec0003800000 */
.L_x_6073:
[----:B------:R-:W-:-:S07]  /*3480*/  IMAD R15, R14, 0x800000, R15 ;  /* 0x008000000e0f7824 */ /* 0x000fce00078e020f */
.L_x_6075:
[----:B------:R-:W-:Y:S05]  /*3490*/  BSYNC B2 ;  /* 0x0000000000027941 */ /* 0x000fea0003800000 */
.L_x_6072:
[----:B------:R-:W-:Y:S05]  /*34a0*/  BRA `(.L_x_6076) ;  /* 0x0000000000207947 */ /* 0x000fea0003800000 */
.L_x_6071:
[----:B------:R-:W-:-:S04]  /*34b0*/  LOP3.LUT R8, R14, 0x80000000, R8, 0x48, !PT ;  /* 0x800000000e087812 */ /* 0x000fc800078e4808 */
[----:B------:R-:W-:Y:S01]  /*34c0*/  LOP3.LUT R15, R8, 0x7f800000, RZ, 0xfc, !PT ;  /* 0x7f800000080f7812 */ /* 0x000fe200078efcff */
[----:B------:R-:W-:Y:S06]  /*34d0*/  BRA `(.L_x_6076) ;  /* 0x0000000000147947 */ /* 0x000fec0003800000 */
.L_x_6070:
[----:B------:R-:W-:Y:S01]  /*34e0*/  LOP3.LUT R15, R14, 0x80000000, R8, 0x48, !PT ;  /* 0x800000000e0f7812 */ /* 0x000fe200078e4808 */
[----:B------:R-:W-:Y:S06]  /*34f0*/  BRA `(.L_x_6076) ;  /* 0x00000000000c7947 */ /* 0x000fec0003800000 */
.L_x_6069:
[----:B------:R-:W0:Y:S01]  /*3500*/  MUFU.RSQ R15, -QNAN ;  /* 0xffc00000000f7908 */ /* 0x000e220000001400 */
[----:B------:R-:W-:Y:S05]  /*3510*/  BRA `(.L_x_6076) ;  /* 0x0000000000047947 */ /* 0x000fea0003800000 */
.L_x_6068:
[----:B------:R-:W-:-:S07]  /*3520*/  FADD.FTZ R15, R8, R14 ;  /* 0x0000000e080f7221 */ /* 0x000fce0000010000 */
.L_x_6076:
[----:B------:R-:W-:Y:S05]  /*3530*/  BSYNC B1 ;  /* 0x0000000000017941 */ /* 0x000fea0003800000 */
.L_x_6066:
[----:B------:R-:W-:Y:S01]  /*3540*/  HFMA2 R13, -RZ, RZ, 0, 0 ;  /* 0x00000000ff0d7431 */ /* 0x000fe200000001ff */
[----:B0-----:R-:W-:-:S03]  /*3550*/  MOV R11, R15 ;  /* 0x0000000f000b7202 */ /* 0x001fc60000000f00 */
[----:B------:R-:W-:Y:S05]  /*3560*/  RET.REL.NODEC R12 `(_Z17LayerNormWarpImplI10DirectLoadIffE11DirectStoreIffEfLi2ELi12ELi12ELi32ELi1ELb0EEvT_T0_lld) ;  /* 0xffffffc80ca47950 */ /* 0x000fea0003c3ffff */
.L_x_6077:
        /* <DEDUP_REMOVED lines=9> */
.L_x_7685:


//--------------------- .text._Z17LayerNormWarpImplI10DirectLoadIffE11DirectStoreIffEfLi2ELi8ELi4ELi32ELi1ELb1EEvT_T0_lld --------------------------
	.section	.text._Z17LayerNormWarpImplI10DirectLoadIffE11DirectStoreIffEfLi2ELi8ELi4ELi32ELi1ELb1EEvT_T0_lld,"ax",@progbits
	.align	128
        .global         _Z17LayerNormWarpImplI10DirectLoadIffE11DirectStoreIffEfLi2ELi8ELi4ELi32ELi1ELb1EEvT_T0_lld
        .type           _Z17LayerNormWarpImplI10DirectLoadIffE11DirectStoreIffEfLi2ELi8ELi4ELi32ELi1ELb1EEvT_T0_lld,@function
        .size           _Z17LayerNormWarpImplI10DirectLoadIffE11DirectStoreIffEfLi2ELi8ELi4ELi32ELi1ELb1EEvT_T0_lld,(.L_x_7686 - _Z17LayerNormWarpImplI10DirectLoadIffE11DirectStoreIffEfLi2ELi8ELi4ELi32ELi1ELb1EEvT_T0_lld)
        .other          _Z17LayerNormWarpImplI10DirectLoadIffE11DirectStoreIffEfLi2ELi8ELi4ELi32ELi1ELb1EEvT_T0_lld,@"STO_CUDA_ENTRY STV_DEFAULT"
_Z17LayerNormWarpImplI10DirectLoadIffE11DirectStoreIffEfLi2ELi8ELi4ELi32ELi1ELb1EEvT_T0_lld:
.text._Z17LayerNormWarpImplI10DirectLoadIffE11DirectStoreIffEfLi2ELi8ELi4ELi32ELi1ELb1EEvT_T0_lld:
        /* <DEDUP_REMOVED lines=26> */
.L_x_6078:
        /* <DEDUP_REMOVED lines=16> */
[C---:B---3--:R-:W-:Y:S01]  /*02a0*/  IMAD.WIDE.U32 R4, R17.reuse, 0x8, R4 ;  /* 0x0000000811047825 */ /* 0x048fe200078e0004 */
[----:B------:R0:W5:Y:S04]  /*02b0*/  LDG.E.64 R26, desc[UR36][R2.64] ;  /* 0x00000024021a7981 */ /* 0x000168000c1e1b00 */
[----:B------:R0:W5:Y:S04]  /*02c0*/  LDG.E.64 R24, desc[UR36][R2.64+0x100] ;  /* 0x0001002402187981 */ /* 0x000168000c1e1b00 */
[----:B------:R0:W5:Y:S04]  /*02d0*/  LDG.E.64 R22, desc[UR36][R4.64] ;  /* 0x0000002404167981 */ /* 0x000168000c1e1b00 */
[----:B------:R0:W5:Y:S01]  /*02e0*/  LDG.E.64 R20, desc[UR36][R4.64+0x100] ;  /* 0x0001002404147981 */ /* 0x000162000c1e1b00 */
[----:B------:R-:W-:Y:S01]  /*02f0*/  IMAD.MOV.U32 R28, RZ, RZ, RZ ;  /* 0x000000ffff1c7224 */ /* 0x000fe200078e00ff */
[----:B-1----:R-:W1:Y:S01]  /*0300*/  F2F.F32.F64 R30, UR4 ;  /* 0x00000004001e7d10 */ /* 0x002e620008301000 */
[----:B------:R-:W-:Y:S01]  /*0310*/  SHF.L.U32 R16, R17, 0x1, RZ ;  /* 0x0000000111107819 */ /* 0x000fe200000006ff */
[----:B------:R-:W-:-:S02]  /*0320*/  IMAD.MOV.U32 R17, RZ, RZ, RZ ;  /* 0x000000ffff117224 */ /* 0x000fc400078e00ff */
[----:B--2---:R-:W-:Y:S01]  /*0330*/  IMAD R0, R28, UR6, RZ ;  /* 0x000000061c007c24 */ /* 0x004fe2000f8e02ff */
[----:B------:R-:W-:Y:S01]  /*0340*/  IADD3 R36, PT, PT, R16, 0xc0, RZ ;  /* 0x000000c010247810 */ /* 0x000fe20007ffe0ff */
[----:B------:R-:W-:-:S04]  /*0350*/  IMAD.WIDE.U32 R32, R29, UR6, R16 ;  /* 0x000000061d207c25 */ /* 0x000fc8000f8e0010 */
[----:B------:R-:W-:Y:S02]  /*0360*/  IMAD R31, R29, UR7, R0 ;  /* 0x000000071d1f7c24 */ /* 0x000fe4000f8e0200 */
[----:B------:R-:W-:Y:S02]  /*0370*/  IMAD.MOV.U32 R34, RZ, RZ, RZ ;  /* 0x000000ffff227224 */ /* 0x000fe400078e00ff */
[----:B------:R-:W-:Y:S01]  /*0380*/  VIADD R35, R16, 0x80 ;  /* 0x0000008010237836 */ /* 0x000fe20000000000 */
[----:B------:R-:W-:Y:S02]  /*0390*/  IADD3 R31, PT, PT, R33, R31, RZ ;  /* 0x0000001f211f7210 */ /* 0x000fe40007ffe0ff */
[----:B01----:R-:W-:-:S07]  /*03a0*/  MOV R33, R29 ;  /* 0x0000001d00217202 */ /* 0x003fce0000000f00 */
.L_x_6124:
[----:B------:R-:W-:Y:S02]  /*03b0*/  LEA.HI R3, P0, R31, R32, RZ, 0x1 ;  /* 0x000000201f037211 */ /* 0x000fe400078108ff */
[----:B------:R-:W-:Y:S02]  /*03c0*/  IADD3 R0, P1, PT, R32, 0x40, RZ ;  /* 0x0000004020007810 */ /* 0x000fe40007f3e0ff */
[----:B01----:R-:W-:Y:S01]  /*03d0*/  IADD3.X R4, PT, PT, RZ, R31, RZ, P0, !PT ;  /* 0x0000001fff047210 */ /* 0x003fe200007fe4ff */
[C---:B------:R-:W-:Y:S02]  /*03e0*/  IMAD.SHL.U32 R2, R3.reuse, 0x4, RZ ;  /* 0x0000000403027824 */ /* 0x040fe400078e00ff */
[----:B------:R-:W-:Y:S01]  /*03f0*/  IMAD.X R5, RZ, RZ, R31, P1 ;  /* 0x000000ffff057224 */ /* 0x000fe200008e061f */
[----:B------:R-:W-:Y:S02]  /*0400*/  SHF.L.U64.HI R3, R3, 0x2, R4 ;  /* 0x0000000203037819 */ /* 0x000fe40000010204 */
[----:B------:R-:W-:-:S02]  /*0410*/  LOP3.LUT R2, R2, 0xfffffff8, RZ, 0xc0, !PT ;  /* 0xfffffff802027812 */ /* 0x000fc400078ec0ff */
[----:B------:R-:W-:Y:S02]  /*0420*/  LEA.HI R0, P1, R5, R0, RZ, 0x1 ;  /* 0x0000000005007211 */ /* 0x000fe400078308ff */
[----:B------:R-:W-:Y:S02]  /*0430*/  IADD3 R2, P0, PT, R2, UR38, RZ ;  /* 0x0000002602027c10 */ /* 0x000fe4000ff1e0ff */
[----:B------:R-:W-:Y:S01]  /*0440*/  SHF.L.U32 R18, R0, 0x2, RZ ;  /* 0x0000000200127819 */ /* 0x000fe200000006ff */
[----:B------:R-:W-:Y:S01]  /*0450*/  IMAD.X R5, RZ, RZ, R5, P1 ;  /* 0x000000ffff057224 */ /* 0x000fe200008e0605 */
[----:B------:R-:W-:Y:S02]  /*0460*/  IADD3.X R3, PT, PT, R3, UR39, RZ, P0, !PT ;  /* 0x0000002703037c10 */ /* 0x000fe400087fe4ff */
[----:B------:R-:W-:Y:S02]  /*0470*/  LOP3.LUT R18, R18, 0xfffffff8, RZ, 0xc0, !PT ;  /* 0xfffffff812127812 */ /* 0x000fe400078ec0ff */
[----:B------:R-:W-:-:S02]  /*0480*/  SHF.L.U64.HI R0, R0, 0x2, R5 ;  /* 0x0000000200007819 */ /* 0x000fc40000010205 */
[----:B------:R-:W2:Y:S01]  /*0490*/  LDG.E.64 R2, desc[UR36][R2.64] ;  /* 0x0000002402027981 */ /* 0x000ea2000c1e1b00 */
[----:B------:R-:W-:-:S04]  /*04a0*/  IADD3 R18, P0, PT, R18, UR38, RZ ;  /* 0x0000002612127c10 */ /* 0x000fc8000ff1e0ff */
[----:B------:R-:W-:-:S06]  /*04b0*/  IADD3.X R19, PT, PT, R0, UR39, RZ, P0, !PT ;  /* 0x0000002700137c10 */ /* 0x000fcc00087fe4ff */
[----:B------:R-:W3:Y:S01]  /*04c0*/  LDG.E.64 R18, desc[UR36][R18.64] ;  /* 0x0000002412127981 */ /* 0x000ee2000c1e1b00 */
[----:B------:R-:W-:Y:S02]  /*04d0*/  HFMA2 R10, -RZ, RZ, 1.666015625, -0.052093505859375 ;  /* 0x3eaaaaabff0a7431 */ /* 0x000fe400000001ff */
        /* <DEDUP_REMOVED lines=22> */
[----:B-----5:R-:W-:Y:S05]  /*0640*/  CALL.REL.NOINC `($__internal_63_$__cuda_sm3x_div_rn_noftz_f32_slowpath) ;  /* 0x0000002000147944 */ /* 0x020fea0003c00000 */
[----:B------:R-:W-:-:S07]  /*0650*/  MOV R9, R6 ;  /* 0x0000000600097202 */ /* 0x000fce0000000f00 */
.L_x_6080:
[----:B------:R-:W-:Y:S05]  /*0660*/  BSYNC.RECONVERGENT B2 ;  /* 0x0000000000027941 */ /* 0x000fea0003800200 */
.L_x_6079:
[----:B------:R-:W-:Y:S01]  /*0670*/  FADD R4, R4, R9 ;  /* 0x0000000904047221 */ /* 0x000fe20000000000 */
[----:B------:R-:W-:Y:S03]  /*0680*/  BSSY.RECONVERGENT B2, `(.L_x_6081) ;  /* 0x000003c000027945 */ /* 0x000fe60003800200 */
[--C-:B------:R-:W-:Y:S01]  /*0690*/  FADD R7, R19, -R4.reuse ;  /* 0x8000000413077221 */ /* 0x100fe20000000000 */
[----:B------:R-:W-:-:S03]  /*06a0*/  FADD R6, R18, -R4 ;  /* 0x8000000412067221 */ /* 0x000fc60000000000 */
[----:B------:R-:W-:Y:S01]  /*06b0*/  FFMA R4, R7, 0.25, R4 ;  /* 0x3e80000007047823 */ /* 0x000fe20000000004 */
[----:B------:R-:W-:Y:S01]  /*06c0*/  FFMA R0, R0, R6, R5 ;  /* 0x0000000600007223 */ /* 0x000fe20000000005 */
[----:B------:R-:W-:Y:S02]  /*06d0*/  IMAD.MOV.U32 R5, RZ, RZ, 0x40800000 ;  /* 0x40800000ff057424 */ /* 0x000fe400078e00ff */
        /* <DEDUP_REMOVED lines=13> */
[----:B------:R-:W-:Y:S02]  /*07b0*/  HFMA2 R6, -RZ, RZ, 2.3125, 0 ;  /* 0x40a00000ff067431 */ /* 0x000fe400000001ff */
[----:B------:R-:W-:Y:S01]  /*07c0*/  IMAD.MOV.U32 R7, RZ, RZ, 0x3e4ccccd ;  /* 0x3e4ccccdff077424 */ /* 0x000fe200078e00ff */
[----:B------:R-:W-:Y:S03]  /*07d0*/  BSSY.RECONVERGENT B3, `(.L_x_6083) ;  /* 0x000000e000037945 */ /* 0x000fe60003800200 */
[----:B------:R-:W-:-:S04]  /*07e0*/  FFMA R6, R7, -R6, 1 ;  /* 0x3f80000007067423 */ /* 0x000fc80000000806 */
[----:B------:R-:W-:Y:S01]  /*07f0*/  FFMA R6, R6, R7, 0.20000000298023223877 ;  /* 0x3e4ccccd06067423 */ /* 0x000fe20000000007 */
        /* <DEDUP_REMOVED lines=9> */
[----:B-----5:R-:W-:Y:S05]  /*0890*/  CALL.REL.NOINC `($__internal_63_$__cuda_sm3x_div_rn_noftz_f32_slowpath) ;  /* 0x0000001c00807944 */ /* 0x020fea0003c00000 */
[----:B------:R-:W-:-:S07]  /*08a0*/  IMAD.MOV.U32 R7, RZ, RZ, R6 ;  /* 0x000000ffff077224 */ /* 0x000fce00078e0006 */
.L_x_6084:
[----:B------:R-:W-:Y:S05]  /*08b0*/  BSYNC.RECONVERGENT B3 ;  /* 0x0000000000037941 */ /* 0x000fea0003800200 */
.L_x_6083:
        /* <DEDUP_REMOVED lines=19> */
.L_x_6086:
[----:B------:R-:W-:Y:S05]  /*09f0*/  BSYNC.RECONVERGENT B3 ;  /* 0x0000000000037941 */ /* 0x000fea0003800200 */
.L_x_6085:
[----:B------:R-:W-:Y:S01]  /*0a00*/  FADD R4, R4, R9 ;  /* 0x0000000904047221 */ /* 0x000fe20000000000 */
[----:B------:R-:W-:-:S03]  /*0a10*/  IMAD.MOV.U32 R5, RZ, RZ, 0x40c00000 ;  /* 0x40c00000ff057424 */ /* 0x000fc600078e00ff */
[----:B------:R-:W-:-:S04]  /*0a20*/  FADD R13, R13, -R4 ;  /* 0x800000040d0d7221 */ /* 0x000fc80000000000 */
[----:B------:R-:W-:-:S07]  /*0a30*/  FFMA R0, R7, R13, R0 ;  /* 0x0000000d07007223 */ /* 0x000fce0000000000 */
.L_x_6082:
[----:B------:R-:W-:Y:S05]  /*0a40*/  BSYNC.RECONVERGENT B2 ;  /* 0x0000000000027941 */ /* 0x000fea0003800200 */
.L_x_6081:
[----:B------:R-:W-:Y:S01]  /*0a50*/  ISETP.GE.U32.AND P0, PT, R36, UR40, PT ;  /* 0x0000002824007c0c */ /* 0x000fe2000bf06070 */
[----:B------:R-:W-:Y:S03]  /*0a60*/  BSSY.RECONVERGENT B2, `(.L_x_6087) ;  /* 0x0000035000027945 */ /* 0x000fe60003800200 */
[----:B------:R-:W-:-:S13]  /*0a70*/  ISETP.GE.AND.EX P0, PT, RZ, UR41, PT, P0 ;  /* 0x00000029ff007c0c */ /* 0x000fda000bf06300 */
[----:B------:R-:W-:Y:S05]  /*0a80*/  @P0 BRA `(.L_x_6088) ;  /* 0x0000000000c80947 */ /* 0x000fea0003800000 */
        /* <DEDUP_REMOVED lines=24> */
[----:B-----5:R-:W-:Y:S05]  /*0c10*/  CALL.REL.NOINC `($__internal_63_$__cuda_sm3x_div_rn_noftz_f32_slowpath) ;  /* 0x0000001800a07944 */ /* 0x020fea0003c00000 */
[----:B------:R-:W-:-:S07]  /*0c20*/  IMAD.MOV.U32 R7, RZ, RZ, R6 ;  /* 0x000000ffff077224 */ /* 0x000fce00078e0006 */
.L_x_6090:
[----:B------:R-:W-:Y:S05]  /*0c30*/  BSYNC.RECONVERGENT B3 ;  /* 0x0000000000037941 */ /* 0x000fea0003800200 */
.L_x_6089:
        /* <DEDUP_REMOVED lines=8> */
[----:B------:R-:W-:-:S04]  /*0cc0*/  FADD R7, R13, -R4 ;  /* 0x800000040d077221 */ /* 0x000fc80000000000 */
        /* <DEDUP_REMOVED lines=8> */
[----:B-----5:R-:W-:Y:S05]  /*0d50*/  CALL.REL.NOINC `($__internal_63_$__cuda_sm3x_div_rn_noftz_f32_slowpath) ;  /* 0x0000001800507944 */ /* 0x020fea0003c00000 */
[----:B------:R-:W-:-:S07]  /*0d60*/  IMAD.MOV.U32 R9, RZ, RZ, R6 ;  /* 0x000000ffff097224 */ /* 0x000fce00078e0006 */
.L_x_6092:
[----:B------:R-:W-:Y:S05]  /*0d70*/  BSYNC.RECONVERGENT B3 ;  /* 0x0000000000037941 */ /* 0x000fea0003800200 */
.L_x_6091:
[----:B------:R-:W-:-:S04]  /*0d80*/  FADD R4, R4, R9 ;  /* 0x0000000904047221 */ /* 0x000fc80000000000 */
[----:B------:R-:W-:-:S04]  /*0d90*/  FADD R13, R13, -R4 ;  /* 0x800000040d0d7221 */ /* 0x000fc80000000000 */
[----:B------:R-:W-:-:S07]  /*0da0*/  FFMA R0, R7, R13, R0 ;  /* 0x0000000d07007223 */ /* 0x000fce0000000000 */
.L_x_6088:
[----:B------:R-:W-:Y:S05]  /*0db0*/  BSYNC.RECONVERGENT B2 ;  /* 0x0000000000027941 */ /* 0x000fea0003800200 */
.L_x_6087:
[----:B------:R-:W-:-:S03]  /*0dc0*/  UMOV UR4, 0xffffffff ;  /* 0xffffffff00047882 */ /* 0x000fc60000000000 */
[----:B------:R-:W-:Y:S05]  /*0dd0*/  BRA.DIV UR4, `(.L_x_6093) ;  /* 0x0000001204087947 */ /* 0x000fea000b800000 */
[----:B------:R0:W1:Y:S04]  /*0de0*/  SHFL.DOWN PT, R9, R4, 0x10, 0x1f ;  /* 0x0a001f0004097f89 */ /* 0x00006800000e0000 */
[----:B------:R0:W2:Y:S04]  /*0df0*/  SHFL.DOWN PT, R7, R0, 0x10, 0x1f ;  /* 0x0a001f0000077f89 */ /* 0x0000a800000e0000 */
[----:B------:R0:W3:Y:S02]  /*0e00*/  SHFL.DOWN PT, R14, R5, 0x10, 0x1f ;  /* 0x0a001f00050e7f89 */ /* 0x0000e400000e0000 */
.L_x_6129:
        /* <DEDUP_REMOVED lines=16> */
[----:B012--5:R-:W-:Y:S05]  /*0f10*/  CALL.REL.NOINC `($__internal_63_$__cuda_sm3x_div_rn_noftz_f32_slowpath) ;  /* 0x0000001400e07944 */ /* 0x027fea0003c00000 */
.L_x_6097:
[----:B------:R-:W-:Y:S05]  /*0f20*/  BSYNC.RECONVERGENT B3 ;  /* 0x0000000000037941 */ /* 0x000fea0003800200 */
.L_x_6096:
[----:B-1----:R-:W-:-:S04]  /*0f30*/  FADD R9, -R4, R9 ;  /* 0x0000000904097221 */ /* 0x002fc80000000100 */
[C---:B------:R-:W-:Y:S01]  /*0f40*/  FMUL R10, R9.reuse, R9 ;  /* 0x00000009090a7220 */ /* 0x040fe20000400000 */
[----:B0-----:R-:W-:-:S03]  /*0f50*/  FFMA R4, R9, R6, R4 ;  /* 0x0000000609047223 */ /* 0x001fc60000000004 */
[----:B------:R-:W-:Y:S01]  /*0f60*/  FMUL R10, R5, R10 ;  /* 0x0000000a050a7220 */ /* 0x000fe20000400000 */
[----:B------:R-:W-:-:S03]  /*0f70*/  IMAD.MOV.U32 R5, RZ, RZ, R13 ;  /* 0x000000ffff057224 */ /* 0x000fc600078e000d */
[----:B--2---:R-:W-:-:S04]  /*0f80*/  FFMA R7, R10, R6, R7 ;  /* 0x000000060a077223 */ /* 0x004fc80000000007 */
[----:B------:R-:W-:-:S07]  /*0f90*/  FADD R0, R0, R7 ;  /* 0x0000000700007221 */ /* 0x000fce0000000000 */
.L_x_6095:
[----:B------:R-:W-:Y:S05]  /*0fa0*/  BSYNC.RECONVERGENT B2 ;  /* 0x0000000000027941 */ /* 0x000fea0003800200 */
.L_x_6094:
[----:B------:R-:W-:-:S03]  /*0fb0*/  UMOV UR4, 0xffffffff ;  /* 0xffffffff00047882 */ /* 0x000fc60000000000 */
[----:B------:R-:W-:Y:S05]  /*0fc0*/  BRA.DIV UR4, `(.L_x_6098) ;  /* 0x0000000e04e87947 */ /* 0x000fea000b800000 */
[----:B-1----:R1:W3:Y:S04]  /*0fd0*/  SHFL.DOWN PT, R9, R4, 0x8, 0x1f ;  /* 0x09001f0004097f89 */ /* 0x0022e800000e0000 */
[----:B--2---:R1:W2:Y:S04]  /*0fe0*/  SHFL.DOWN PT, R7, R0, 0x8, 0x1f ;  /* 0x09001f0000077f89 */ /* 0x0042a800000e0000 */
[----:B------:R1:W4:Y:S02]  /*0ff0*/  SHFL.DOWN PT, R14, R5, 0x8, 0x1f ;  /* 0x09001f00050e7f89 */ /* 0x00032400000e0000 */
.L_x_6134:
        /* <DEDUP_REMOVED lines=16> */
[----:B-123-5:R-:W-:Y:S05]  /*1100*/  CALL.REL.NOINC `($__internal_63_$__cuda_sm3x_div_rn_noftz_f32_slowpath) ;  /* 0x0000001400647944 */ /* 0x02efea0003c00000 */
.L_x_6102:
[----:B------:R-:W-:Y:S05]  /*1110*/  BSYNC.RECONVERGENT B3 ;  /* 0x0000000000037941 */ /* 0x000fea0003800200 */
.L_x_6101:
[----:B---3--:R-:W-:-:S04]  /*1120*/  FADD R9, -R4, R9 ;  /* 0x0000000904097221 */ /* 0x008fc80000000100 */
[C---:B------:R-:W-:Y:S01]  /*1130*/  FMUL R10, R9.reuse, R9 ;  /* 0x00000009090a7220 */ /* 0x040fe20000400000 */
[----:B-1----:R-:W-:-:S03]  /*1140*/  FFMA R4, R9, R6, R4 ;  /* 0x0000000609047223 */ /* 0x002fc60000000004 */
[----:B------:R-:W-:Y:S01]  /*1150*/  FMUL R10, R5, R10 ;  /* 0x0000000a050a7220 */ /* 0x000fe20000400000 */
[----:B------:R-:W-:-:S03]  /*1160*/  IMAD.MOV.U32 R5, RZ, RZ, R13 ;  /* 0x000000ffff057224 */ /* 0x000fc600078e000d */
[----:B--2---:R-:W-:-:S04]  /*1170*/  FFMA R7, R10, R6, R7 ;  /* 0x000000060a077223 */ /* 0x004fc80000000007 */
[----:B------:R-:W-:-:S07]  /*1180*/  FADD R0, R0, R7 ;  /* 0x0000000700007221 */ /* 0x000fce0000000000 */
.L_x_6100:
[----:B------:R-:W-:Y:S05]  /*1190*/  BSYNC.RECONVERGENT B2 ;  /* 0x0000000000027941 */ /* 0x000fea0003800200 */
.L_x_6099:
[----:B------:R-:W-:-:S03]  /*11a0*/  UMOV UR4, 0xffffffff ;  /* 0xffffffff00047882 */ /* 0x000fc60000000000 */
[----:B------:R-:W-:Y:S05]  /*11b0*/  BRA.DIV UR4, `(.L_x_6103) ;  /* 0x0000000e04c87947 */ /* 0x000fea000b800000 */
[----:B---3--:R3:W4:Y:S04]  /*11c0*/  SHFL.DOWN PT, R9, R4, 0x4, 0x1f ;  /* 0x08801f0004097f89 */ /* 0x00872800000e0000 */
[----:B--2---:R3:W2:Y:S04]  /*11d0*/  SHFL.DOWN PT, R7, R0, 0x4, 0x1f ;  /* 0x08801f0000077f89 */ /* 0x0046a800000e0000 */
[----:B------:R3:W0:Y:S02]  /*11e0*/  SHFL.DOWN PT, R14, R5, 0x4, 0x1f ;  /* 0x08801f00050e7f89 */ /* 0x00062400000e0000 */
.L_x_6139:
        /* <DEDUP_REMOVED lines=16> */
[----:B--2345:R-:W-:Y:S05]  /*12f0*/  CALL.REL.NOINC `($__internal_63_$__cuda_sm3x_div_rn_noftz_f32_slowpath) ;  /* 0x0000001000e87944 */ /* 0x03cfea0003c00000 */
.L_x_6107:
[----:B------:R-:W-:Y:S05]  /*1300*/  BSYNC.RECONVERGENT B3 ;  /* 0x0000000000037941 */ /* 0x000fea0003800200 */
.L_x_6106:
[----:B----4-:R-:W-:-:S04]  /*1310*/  FADD R9, -R4, R9 ;  /* 0x0000000904097221 */ /* 0x010fc80000000100 */
[C---:B------:R-:W-:Y:S01]  /*1320*/  FMUL R10, R9.reuse, R9 ;  /* 0x00000009090a7220 */ /* 0x040fe20000400000 */
[----:B---3--:R-:W-:-:S03]  /*1330*/  FFMA R4, R9, R6, R4 ;  /* 0x0000000609047223 */ /* 0x008fc60000000004 */
[----:B------:R-:W-:Y:S01]  /*1340*/  FMUL R10, R5, R10 ;  /* 0x0000000a050a7220 */ /* 0x000fe20000400000 */
[----:B------:R-:W-:-:S03]  /*1350*/  IMAD.MOV.U32 R5, RZ, RZ, R13 ;  /* 0x000000ffff057224 */ /* 0x000fc600078e000d */
[----:B--2---:R-:W-:-:S04]  /*1360*/  FFMA R7, R10, R6, R7 ;  /* 0x000000060a077223 */ /* 0x004fc80000000007 */
[----:B------:R-:W-:-:S07]  /*1370*/  FADD R0, R0, R7 ;  /* 0x0000000700007221 */ /* 0x000fce0000000000 */
.L_x_6105:
[----:B------:R-:W-:Y:S05]  /*1380*/  BSYNC.RECONVERGENT B2 ;  /* 0x0000000000027941 */ /* 0x000fea0003800200 */
.L_x_6104:
[----:B------:R-:W-:-:S03]  /*1390*/  UMOV UR4, 0xffffffff ;  /* 0xffffffff00047882 */ /* 0x000fc60000000000 */
[----:B------:R-:W-:Y:S05]  /*13a0*/  BRA.DIV UR4, `(.L_x_6108) ;  /* 0x0000000e04a87947 */ /* 0x000fea000b800000 */
[----:B----4-:R0:W4:Y:S04]  /*13b0*/  SHFL.DOWN PT, R9, R4, 0x2, 0x1f ;  /* 0x08401f0004097f89 */ /* 0x01012800000e0000 */
[----:B--2---:R0:W2:Y:S04]  /*13c0*/  SHFL.DOWN PT, R7, R0, 0x2, 0x1f ;  /* 0x08401f0000077f89 */ /* 0x0040a800000e0000 */
[----:B------:R0:W0:Y:S02]  /*13d0*/  SHFL.DOWN PT, R14, R5, 0x2, 0x1f ;  /* 0x08401f00050e7f89 */ /* 0x00002400000e0000 */
.L_x_6144:
        /* <DEDUP_REMOVED lines=17> */
.L_x_6112:
[----:B------:R-:W-:Y:S05]  /*14f0*/  BSYNC.RECONVERGENT B3 ;  /* 0x0000000000037941 */ /* 0x000fea0003800200 */
.L_x_6111:
[----:B----4-:R-:W-:-:S04]  /*1500*/  FADD R9, -R4, R9 ;  /* 0x0000000904097221 */ /* 0x010fc80000000100 */
[C---:B------:R-:W-:Y:S01]  /*1510*/  FMUL R10, R9.reuse, R9 ;  /* 0x00000009090a7220 */ /* 0x040fe20000400000 */
[----:B---3--:R-:W-:-:S03]  /*1520*/  FFMA R4, R9, R6, R4 ;  /* 0x0000000609047223 */ /* 0x008fc60000000004 */
[----:B------:R-:W-:Y:S01]  /*1530*/  FMUL R10, R5, R10 ;  /* 0x0000000a050a7220 */ /* 0x000fe20000400000 */
[----:B------:R-:W-:-:S03]  /*1540*/  IMAD.MOV.U32 R5, RZ, RZ, R13 ;  /* 0x000000ffff057224 */ /* 0x000fc600078e000d */
[----:B--2---:R-:W-:-:S04]  /*1550*/  FFMA R7, R10, R6, R7 ;  /* 0x000000060a077223 */ /* 0x004fc80000000007 */
[----:B------:R-:W-:-:S07]  /*1560*/  FADD R0, R0, R7 ;  /* 0x0000000700007221 */ /* 0x000fce0000000000 */
.L_x_6110:
[----:B------:R-:W-:Y:S05]  /*1570*/  BSYNC.RECONVERGENT B2 ;  /* 0x0000000000027941 */ /* 0x000fea0003800200 */
.L_x_6109:
[----:B------:R-:W-:-:S03]  /*1580*/  UMOV UR4, 0xffffffff ;  /* 0xffffffff00047882 */ /* 0x000fc60000000000 */
[----:B------:R-:W-:Y:S05]  /*1590*/  BRA.DIV UR4, `(.L_x_6113) ;  /* 0x0000000e04887947 */ /* 0x000fea000b800000 */
[----:B----4-:R0:W4:Y:S04]  /*15a0*/  SHFL.DOWN PT, R9, R4, 0x1, 0x1f ;  /* 0x08201f0004097f89 */ /* 0x01012800000e0000 */
[----:B--2---:R0:W2:Y:S04]  /*15b0*/  SHFL.DOWN PT, R7, R0, 0x1, 0x1f ;  /* 0x08201f0000077f89 */ /* 0x0040a800000e0000 */
[----:B------:R0:W0:Y:S02]  /*15c0*/  SHFL.DOWN PT, R14, R5, 0x1, 0x1f ;  /* 0x08201f00050e7f89 */ /* 0x00002400000e0000 */
.L_x_6149:
        /* <DEDUP_REMOVED lines=17> */
.L_x_6117:
[----:B------:R-:W-:Y:S05]  /*16e0*/  BSYNC.RECONVERGENT B3 ;  /* 0x0000000000037941 */ /* 0x000fea0003800200 */
.L_x_6116:
[----:B----4-:R-:W-:-:S04]  /*16f0*/  FADD R9, -R4, R9 ;  /* 0x0000000904097221 */ /* 0x010fc80000000100 */
[C---:B------:R-:W-:Y:S01]  /*1700*/  FMUL R10, R9.reuse, R9 ;  /* 0x00000009090a7220 */ /* 0x040fe20000400000 */
[----:B---3--:R-:W-:-:S03]  /*1710*/  FFMA R4, R9, R6, R4 ;  /* 0x0000000609047223 */ /* 0x008fc60000000004 */
[----:B------:R-:W-:Y:S01]  /*1720*/  FMUL R10, R5, R10 ;  /* 0x0000000a050a7220 */ /* 0x000fe20000400000 */
[----:B------:R-:W-:-:S03]  /*1730*/  IMAD.MOV.U32 R5, RZ, RZ, R13 ;  /* 0x000000ffff057224 */ /* 0x000fc600078e000d */
[----:B--2---:R-:W-:-:S04]  /*1740*/  FFMA R7, R10, R6, R7 ;  /* 0x000000060a077223 */ /* 0x004fc80000000007 */
[----:B------:R-:W-:-:S07]  /*1750*/  FADD R0, R0, R7 ;  /* 0x0000000700007221 */ /* 0x000fce0000000000 */
.L_x_6115:
[----:B------:R-:W-:Y:S05]  /*1760*/  BSYNC.RECONVERGENT B2 ;  /* 0x0000000000027941 */ /* 0x000fea0003800200 */
.L_x_6114:
[----:B------:R-:W-:-:S03]  /*1770*/  UMOV UR4, 0xffffffff ;  /* 0xffffffff00047882 */ /* 0x000fc60000000000 */
[----:B------:R-:W-:Y:S05]  /*1780*/  BRA.DIV UR4, `(.L_x_6118) ;  /* 0x0000000e04687947 */ /* 0x000fea000b800000 */
[----:B-1-3--:R-:W0:Y:S04]  /*1790*/  SHFL.IDX PT, R4, R4, RZ, 0x1f ;  /* 0x00001fff04047589 */ /* 0x00ae2800000e0000 */
[----:B------:R-:W1:Y:S04]  /*17a0*/  SHFL.IDX PT, R0, R0, RZ, 0x1f ;  /* 0x00001fff00007589 */ /* 0x000e6800000e0000 */
[----:B------:R3:W0:Y:S02]  /*17b0*/  SHFL.IDX PT, R14, R5, RZ, 0x1f ;  /* 0x00001fff050e7589 */ /* 0x00062400000e0000 */
.L_x_6154:
[----:B0--3--:R-:W0:Y:S08]  /*17c0*/  MUFU.RCP R5, R14 ;  /* 0x0000000e00057308 */ /* 0x009e300000001000 */
        /* <DEDUP_REMOVED lines=9> */
[----:B----45:R-:W-:Y:S05]  /*1860*/  CALL.REL.NOINC `($__internal_63_$__cuda_sm3x_div_rn_noftz_f32_slowpath) ;  /* 0x0000000c008c7944 */ /* 0x030fea0003c00000 */
[----:B------:R-:W-:-:S07]  /*1870*/  MOV R5, R6 ;  /* 0x0000000600057202 */ /* 0x000fce0000000f00 */
.L_x_6119:
[----:B------:R-:W-:Y:S01]  /*1880*/  FMNMX R5, RZ, R5, !PT ;  /* 0x00000005ff057209 */ /* 0x000fe20007800000 */
[----:B------:R-:W0:Y:S01]  /*1890*/  LDC.64 R10, c[0x0][0x3a8] ;  /* 0x0000ea00ff0a7b82 */ /* 0x000e220000000a00 */
[----:B------:R-:W-:Y:S01]  /*18a0*/  SHF.R.S32.HI R7, RZ, 0x1f, R33 ;  /* 0x0000001fff077819 */ /* 0x000fe20000011421 */
[----:B------:R-:W-:Y:S02]  /*18b0*/  IMAD.MOV.U32 R6, RZ, RZ, R16 ;  /* 0x000000ffff067224 */ /* 0x000fe400078e0010 */
[----:B------:R-:W-:Y:S01]  /*18c0*/  FADD R18, R18, -R4 ;  /* 0x8000000412127221 */ /* 0x000fe20000000000 */
[----:B------:R-:W-:Y:S01]  /*18d0*/  FADD R5, R30, R5 ;  /* 0x000000051e057221 */ /* 0x000fe20000000000 */
[----:B------:R-:W-:Y:S04]  /*18e0*/  BSSY.RECONVERGENT B0, `(.L_x_6120) ;  /* 0x0000035000007945 */ /* 0x000fe80003800200 */
[----:B------:R-:W-:-:S13]  /*18f0*/  FSETP.GEU.AND P2, PT, |R5|, 1.175494350822287508e-38, PT ;  /* 0x008000000500780b */ /* 0x000fda0003f4e200 */
[----:B------:R-:W-:Y:S01]  /*1900*/  @!P2 FMUL R5, R5, 16777216 ;  /* 0x4b8000000505a820 */ /* 0x000fe20000400000 */
[----:B0-----:R-:W-:Y:S02]  /*1910*/  IMAD R0, R7, R10, RZ ;  /* 0x0000000a07007224 */ /* 0x001fe400078e02ff */
[----:B------:R-:W-:-:S03]  /*1920*/  HFMA2 R7, -RZ, RZ, 0, 0 ;  /* 0x00000000ff077431 */ /* 0x000fc600000001ff */
[----:B------:R-:W0:Y:S01]  /*1930*/  MUFU.RSQ R5, R5 ;  /* 0x0000000500057308 */ /* 0x000e220000001400 */
[C---:B----4-:R-:W-:Y:S02]  /*1940*/  IMAD R9, R33.reuse, R11, R0 ;  /* 0x0000000b21097224 */ /* 0x050fe400078e0200 */
[----:B------:R-:W-:Y:S01]  /*1950*/  FADD R0, R2, -R4 ;  /* 0x8000000402007221 */ /* 0x000fe20000000000 */
[----:B------:R-:W-:-:S04]  /*1960*/  IMAD.WIDE.U32 R6, R33, R10, R6 ;  /* 0x0000000a21067225 */ /* 0x000fc800078e0006 */
[--C-:B------:R-:W-:Y:S01]  /*1970*/  FADD R10, R3, -R4.reuse ;  /* 0x80000004030a7221 */ /* 0x100fe20000000000 */
[----:B------:R-:W-:Y:S01]  /*1980*/  FADD R4, R19, -R4 ;  /* 0x8000000413047221 */ /* 0x000fe20000000000 */
[----:B------:R-:W1:Y:S01]  /*1990*/  LDC.64 R2, c[0x0][0x3a0] ;  /* 0x0000e800ff027b82 */ /* 0x000e620000000a00 */
[----:B------:R-:W-:Y:S02]  /*19a0*/  IADD3 R12, P3, PT, R6, 0x40, RZ ;  /* 0x00000040060c7810 */ /* 0x000fe40007f7e0ff */
[----:B------:R-:W-:Y:S01]  /*19b0*/  IADD3 R37, PT, PT, R7, R9, RZ ;  /* 0x0000000907257210 */ /* 0x000fe20007ffe0ff */
[----:B0-----:R-:W-:-:S04]  /*19c0*/  @!P2 FMUL R5, R5, 4096 ;  /* 0x458000000505a820 */ /* 0x001fc80000400000 */
[----:B------:R-:W-:Y:S02]  /*19d0*/  IMAD.X R13, RZ, RZ, R37, P3 ;  /* 0x000000ffff0d7224 */ /* 0x000fe400018e0625 */
[C---:B------:R-:W-:Y:S01]  /*19e0*/  FMUL R9, R5.reuse, R0 ;  /* 0x0000000005097220 */ /* 0x040fe20000400000 */
[C---:B------:R-:W-:Y:S01]  /*19f0*/  FMUL R11, R5.reuse, R18 ;  /* 0x00000012050b7220 */ /* 0x040fe20000400000 */
[C---:B------:R-:W-:Y:S01]  /*1a00*/  FMUL R0, R5.reuse, R10 ;  /* 0x0000000a05007220 */ /* 0x040fe20000400000 */
[----:B------:R-:W-:Y:S01]  /*1a10*/  FMUL R18, R5, R4 ;  /* 0x0000000405127220 */ /* 0x000fe20000400000 */
[----:B------:R-:W-:Y:S01]  /*1a20*/  LEA.HI R5, P3, R13, R12, RZ, 0x1 ;  /* 0x0000000c0d057211 */ /* 0x000fe200078708ff */
[----:B-----5:R-:W-:Y:S01]  /*1a30*/  FFMA R12, R26, R9, R22 ;  /* 0x000000091a0c7223 */ /* 0x020fe20000000016 */
[----:B------:R-:W-:Y:S02]  /*1a40*/  LEA.HI R4, P2, R37, R6, RZ, 0x1 ;  /* 0x0000000625047211 */ /* 0x000fe400078508ff */
[----:B------:R-:W-:-:S02]  /*1a50*/  IADD3.X R38, PT, PT, RZ, R13, RZ, P3, !PT ;  /* 0x0000000dff267210 */ /* 0x000fc40001ffe4ff */
[----:B------:R-:W-:Y:S01]  /*1a60*/  IADD3.X R15, PT, PT, RZ, R37, RZ, P2, !PT ;  /* 0x00000025ff0f7210 */ /* 0x000fe200017fe4ff */
[C---:B------:R-:W-:Y:S01]  /*1a70*/  IMAD.SHL.U32 R13, R4.reuse, 0x4, RZ ;  /* 0x00000004040d7824 */ /* 0x040fe200078e00ff */
[C---:B------:R-:W-:Y:S02]  /*1a80*/  SHF.L.U64.HI R38, R5.reuse, 0x2, R38 ;  /* 0x0000000205267819 */ /* 0x040fe40000010226 */
[----:B------:R-:W-:Y:S02]  /*1a90*/  SHF.L.U32 R5, R5, 0x2, RZ ;  /* 0x0000000205057819 */ /* 0x000fe400000006ff */
[----:B------:R-:W-:Y:S02]  /*1aa0*/  LOP3.LUT R13, R13, 0xfffffff8, RZ, 0xc0, !PT ;  /* 0xfffffff80d0d7812 */ /* 0x000fe400078ec0ff */
[----:B------:R-:W-:Y:S02]  /*1ab0*/  LOP3.LUT R5, R5, 0xfffffff8, RZ, 0xc0, !PT ;  /* 0xfffffff805057812 */ /* 0x000fe400078ec0ff */
[----:B------:R-:W-:Y:S01]  /*1ac0*/  SHF.L.U64.HI R14, R4, 0x2, R15 ;  /* 0x00000002040e7819 */ /* 0x000fe2000001020f */
[----:B------:R-:W-:Y:S01]  /*1ad0*/  FFMA R15, R25, R18, R21 ;  /* 0x00000012190f7223 */ /* 0x000fe20000000015 */
[----:B-1----:R-:W-:Y:S01]  /*1ae0*/  IADD3 R4, P2, PT, R13, R2, RZ ;  /* 0x000000020d047210 */ /* 0x002fe20007f5e0ff */
[----:B------:R-:W-:Y:S01]  /*1af0*/  FFMA R13, R27, R0, R23 ;  /* 0x000000001b0d7223 */ /* 0x000fe20000000017 */
[----:B------:R-:W-:-:S02]  /*1b00*/  IADD3 R10, P3, PT, R5, R2, RZ ;  /* 0x00000002050a7210 */ /* 0x000fc40007f7e0ff */
[----:B------:R-:W-:Y:S01]  /*1b10*/  IADD3.X R5, PT, PT, R14, R3, RZ, P2, !PT ;  /* 0x000000030e057210 */ /* 0x000fe200017fe4ff */
[----:B------:R-:W-:Y:S02]  /*1b20*/  FFMA R14, R24, R11, R20 ;  /* 0x0000000b180e7223 */ /* 0x000fe40000000014 */
[----:B------:R-:W-:Y:S02]  /*1b30*/  IMAD.X R11, R38, 0x1, R3, P3 ;  /* 0x00000001260b7824 */ /* 0x000fe400018e0603 */
[----:B------:R0:W-:Y:S04]  /*1b40*/  STG.E.64 desc[UR36][R4.64], R12 ;  /* 0x0000000c04007986 */ /* 0x0001e8000c101b24 */
[----:B------:R0:W-:Y:S01]  /*1b50*/  STG.E.64 desc[UR36][R10.64], R14 ;  /* 0x0000000e0a007986 */ /* 0x0001e2000c101b24 */
[----:B------:R-:W-:Y:S05]  /*1b60*/  @P1 BRA `(.L_x_6121) ;  /* 0x0000000000301947 */ /* 0x000fea0003800000 */
        /* <DEDUP_REMOVED lines=12> */
.L_x_6121:
[----:B------:R-:W-:Y:S05]  /*1c30*/  BSYNC.RECONVERGENT B0 ;  /* 0x0000000000007941 */ /* 0x000fea0003800200 */
.L_x_6120:
        /* <DEDUP_REMOVED lines=14> */
.L_x_6123:
[----:B------:R-:W-:Y:S05]  /*1d20*/  BSYNC.RECONVERGENT B0 ;  /* 0x0000000000007941 */ /* 0x000fea0003800200 */
.L_x_6122:
[C---:B------:R-:W-:Y:S01]  /*1d30*/  IADD3 R29, P0, PT, R8.reuse, R29, RZ ;  /* 0x0000001d081d7210 */ /* 0x040fe20007f1e0ff */
[----:B--2---:R-:W-:Y:S01]  /*1d40*/  IMAD.MOV.U32 R3, RZ, RZ, R31 ;  /* 0x000000ffff037224 */ /* 0x004fe200078e001f */
[----:B------:R-:W-:Y:S02]  /*1d50*/  MOV R2, R32 ;  /* 0x0000002000027202 */ /* 0x000fe40000000f00 */
[----:B------:R-:W-:Y:S02]  /*1d60*/  IADD3.X R28, PT, PT, RZ, R28, RZ, P0, !PT ;  /* 0x0000001cff1c7210 */ /* 0x000fe400007fe4ff */
[----:B------:R-:W-:Y:S01]  /*1d70*/  ISETP.GE.U32.AND P0, PT, R29, UR44, PT ;  /* 0x0000002c1d007c0c */ /* 0x000fe2000bf06070 */
[----:B------:R-:W-:Y:S01]  /*1d80*/  IMAD.WIDE.U32 R2, R8, UR42, R2 ;  /* 0x0000002a08027c25 */ /* 0x000fe2000f8e0002 */
[----:B------:R-:W-:Y:S02]  /*1d90*/  IADD3 R34, P1, PT, RZ, R34, RZ ;  /* 0x00000022ff227210 */ /* 0x000fe40007f3e0ff */
[----:B------:R-:W-:Y:S01]  /*1da0*/  ISETP.GE.AND.EX P0, PT, R28, UR45, PT, P0 ;  /* 0x0000002d1c007c0c */ /* 0x000fe2000bf06300 */
[----:B------:R-:W-:Y:S01]  /*1db0*/  IMAD R31, R8, UR43, R3 ;  /* 0x0000002b081f7c24 */ /* 0x000fe2000f8e0203 */
[----:B------:R-:W-:-:S02]  /*1dc0*/  MOV R32, R2 ;  /* 0x0000000200207202 */ /* 0x000fc40000000f00 */
[----:B------:R-:W-:-:S09]  /*1dd0*/  IADD3.X R33, PT, PT, R8, R33, RZ, P1, !PT ;  /* 0x0000002108217210 */ /* 0x000fd20000ffe4ff */
[----:B------:R-:W-:Y:S05]  /*1de0*/  @!P0 BRA `(.L_x_6124) ;  /* 0xffffffe400708947 */ /* 0x000fea000383ffff */
[----:B------:R-:W-:Y:S05]  /*1df0*/  EXIT ;  /* 0x000000000000794d */ /* 0x000fea0003800000 */
.L_x_6093:
        /* <DEDUP_REMOVED lines=8> */
.L_x_6126:
[----:B------:R-:W-:Y:S05]  /*1e80*/  BSYNC B0 ;  /* 0x0000000000007941 */ /* 0x000fea0003800000 */
.L_x_6125:
        /* <DEDUP_REMOVED lines=8> */
.L_x_6127:
[----:B------:R-:W-:Y:S01]  /*1f10*/  MOV R13, R5 ;  /* 0x00000005000d7202 */ /* 0x000fe20000000f00 */
[----:B------:R-:W-:-:S07]  /*1f20*/  IMAD.MOV.U32 R7, RZ, RZ, R14 ;  /* 0x000000ffff077224 */ /* 0x000fce00078e000e */
[----:B------:R-:W-:Y:S05]  /*1f30*/  WARPSYNC.COLLECTIVE R15, `(.L_x_6128) ;  /* 0x000000000f087348 */ /* 0x000fea0003c00000 */
[----:B------:R0:W1:Y:S02]  /*1f40*/  SHFL.DOWN P6, R14, R13, R12, R11 ;  /* 0x0800000c0d0e7389 */ /* 0x00006400000c000b */
[----:B01----:R-:W-:Y:S05]  /*1f50*/  ENDCOLLECTIVE ;  /* 0x000000000000791b */ /* 0x003fea0003800000 */
.L_x_6128:
[----:B------:R-:W-:Y:S05]  /*1f60*/  BRA `(.L_x_6129) ;  /* 0xffffffec00a87947 */ /* 0x000fea000383ffff */
.L_x_6098:
        /* <DEDUP_REMOVED lines=8> */
.L_x_6131:
[----:B------:R-:W-:Y:S05]  /*1ff0*/  BSYNC B0 ;  /* 0x0000000000007941 */ /* 0x000fea0003800000 */
.L_x_6130:
        /* <DEDUP_REMOVED lines=8> */
.L_x_6132:
[----:B------:R-:W-:Y:S01]  /*2080*/  IMAD.MOV.U32 R13, RZ, RZ, R5 ;  /* 0x000000ffff0d7224 */ /* 0x000fe200078e0005 */
[----:B------:R-:W-:-:S07]  /*2090*/  MOV R7, R14 ;  /* 0x0000000e00077202 */ /* 0x000fce0000000f00 */
[----:B------:R-:W-:Y:S05]  /*20a0*/  WARPSYNC.COLLECTIVE R15, `(.L_x_6133) ;  /* 0x000000000f087348 */ /* 0x000fea0003c00000 */
[----:B------:R0:W1:Y:S02]  /*20b0*/  SHFL.DOWN P6, R14, R13, R12, R11 ;  /* 0x0800000c0d0e7389 */ /* 0x00006400000c000b */
[----:B01----:R-:W-:Y:S05]  /*20c0*/  ENDCOLLECTIVE ;  /* 0x000000000000791b */ /* 0x003fea0003800000 */
.L_x_6133:
[----:B------:R-:W-:Y:S05]  /*20d0*/  BRA `(.L_x_6134) ;  /* 0xffffffec00c87947 */ /* 0x000fea000383ffff */
.L_x_6103:
        /* <DEDUP_REMOVED lines=8> */
.L_x_6136:
[----:B------:R-:W-:Y:S05]  /*2160*/  BSYNC B0 ;  /* 0x0000000000007941 */ /* 0x000fea0003800000 */
.L_x_6135:
        /* <DEDUP_REMOVED lines=8> */
.L_x_6137:
[----:B------:R-:W-:Y:S02]  /*21f0*/  MOV R13, R5 ;  /* 0x00000005000d7202 */ /* 0x000fe40000000f00 */
[----:B------:R-:W-:-:S07]  /*2200*/  MOV R7, R14 ;  /* 0x0000000e00077202 */ /* 0x000fce0000000f00 */
[----:B------:R-:W-:Y:S05]  /*2210*/  WARPSYNC.COLLECTIVE R15, `(.L_x_6138) ;  /* 0x000000000f087348 */ /* 0x000fea0003c00000 */
[----:B------:R0:W1:Y:S02]  /*2220*/  SHFL.DOWN P6, R14, R13, R12, R11 ;  /* 0x0800000c0d0e7389 */ /* 0x00006400000c000b */
[----:B01----:R-:W-:Y:S05]  /*2230*/  ENDCOLLECTIVE ;  /* 0x000000000000791b */ /* 0x003fea0003800000 */
.L_x_6138:
[----:B------:R-:W-:Y:S05]  /*2240*/  BRA `(.L_x_6139) ;  /* 0xffffffec00e87947 */ /* 0x000fea000383ffff */
.L_x_6108:
        /* <DEDUP_REMOVED lines=8> */
.L_x_6141:
[----:B------:R-:W-:Y:S05]  /*22d0*/  BSYNC B0 ;  /* 0x0000000000007941 */ /* 0x000fea0003800000 */
.L_x_6140:
        /* <DEDUP_REMOVED lines=8> */
.L_x_6142:
[----:B------:R-:W-:Y:S01]  /*2360*/  MOV R13, R5 ;  /* 0x00000005000d7202 */ /* 0x000fe20000000f00 */
[----:B------:R-:W-:-:S07]  /*2370*/  IMAD.MOV.U32 R7, RZ, RZ, R14 ;  /* 0x000000ffff077224 */ /* 0x000fce00078e000e */
[----:B------:R-:W-:Y:S05]  /*2380*/  WARPSYNC.COLLECTIVE R15, `(.L_x_6143) ;  /* 0x000000000f087348 */ /* 0x000fea0003c00000 */
[----:B------:R0:W1:Y:S02]  /*2390*/  SHFL.DOWN P6, R14, R13, R12, R11 ;  /* 0x0800000c0d0e7389 */ /* 0x00006400000c000b */
[----:B01----:R-:W-:Y:S05]  /*23a0*/  ENDCOLLECTIVE ;  /* 0x000000000000791b */ /* 0x003fea0003800000 */
.L_x_6143:
[----:B------:R-:W-:Y:S05]  /*23b0*/  BRA `(.L_x_6144) ;  /* 0xfffffff000087947 */ /* 0x000fea000383ffff */
.L_x_6113:
        /* <DEDUP_REMOVED lines=8> */
.L_x_6146:
[----:B------:R-:W-:Y:S05]  /*2440*/  BSYNC B0 ;  /* 0x0000000000007941 */ /* 0x000fea0003800000 */
.L_x_6145:
        /* <DEDUP_REMOVED lines=8> */
.L_x_6147:
[----:B------:R-:W-:Y:S01]  /*24d0*/  IMAD.MOV.U32 R13, RZ, RZ, R5 ;  /* 0x000000ffff0d7224 */ /* 0x000fe200078e0005 */
[----:B------:R-:W-:-:S07]  /*24e0*/  MOV R7, R14 ;  /* 0x0000000e00077202 */ /* 0x000fce0000000f00 */
[----:B------:R-:W-:Y:S05]  /*24f0*/  WARPSYNC.COLLECTIVE R15, `(.L_x_6148) ;  /* 0x000000000f087348 */ /* 0x000fea0003c00000 */
[----:B------:R0:W1:Y:S02]  /*2500*/  SHFL.DOWN P6, R14, R13, R12, R11 ;  /* 0x0800000c0d0e7389 */ /* 0x00006400000c000b */
[----:B01----:R-:W-:Y:S05]  /*2510*/  ENDCOLLECTIVE ;  /* 0x000000000000791b */ /* 0x003fea0003800000 */
.L_x_6148:
[----:B------:R-:W-:Y:S05]  /*2520*/  BRA `(.L_x_6149) ;  /* 0xfffffff000287947 */ /* 0x000fea000383ffff */
.L_x_6118:
        /* <DEDUP_REMOVED lines=8> */
.L_x_6151:
[----:B------:R-:W-:Y:S05]  /*25b0*/  BSYNC B0 ;  /* 0x0000000000007941 */ /* 0x000fea0003800000 */
.L_x_6150:
        /* <DEDUP_REMOVED lines=8> */
.L_x_6152:
[----:B------:R-:W-:Y:S02]  /*2640*/  MOV R13, R5 ;  /* 0x00000005000d7202 */ /* 0x000fe40000000f00 */
[----:B------:R-:W-:-:S07]  /*2650*/  MOV R0, R14 ;  /* 0x0000000e00007202 */ /* 0x000fce0000000f00 */
[----:B------:R-:W-:Y:S05]  /*2660*/  WARPSYNC.COLLECTIVE R15, `(.L_x_6153) ;  /* 0x000000000f087348 */ /* 0x000fea0003c00000 */
[----:B------:R0:W1:Y:S02]  /*2670*/  SHFL.IDX P6, R14, R13, R12, R11 ;  /* 0x0000000c0d0e7389 */ /* 0x00006400000c000b */
[----:B01----:R-:W-:Y:S05]  /*2680*/  ENDCOLLECTIVE ;  /* 0x000000000000791b */ /* 0x003fea0003800000 */
.L_x_6153:
[----:B------:R-:W-:Y:S05]  /*2690*/  BRA `(.L_x_6154) ;  /* 0xfffffff000487947 */ /* 0x000fea000383ffff */
        .weak           $__internal_63_$__cuda_sm3x_div_rn_noftz_f32_slowpath
        .type           $__internal_63_$__cuda_sm3x_div_rn_noftz_f32_slowpath,@function
        .size           $__internal_63_$__cuda_sm3x_div_rn_noftz_f32_slowpath,(.L_x_7686 - $__internal_63_$__cuda_sm3x_div_rn_noftz_f32_slowpath)
$__internal_63_$__cuda_sm3x_div_rn_noftz_f32_slowpath:
[----:B------:R-:W-:Y:S01]  /*26a0*/  SHF.R.U32.HI R15, RZ, 0x17, R14 ;  /* 0x00000017ff0f7819 */ /* 0x000fe2000001160e */
[----:B------:R-:W-:Y:S01]  /*26b0*/  BSSY B0, `(.L_x_6155) ;  /* 0x0000064000007945 */ /* 0x000fe20003800000 */
[----:B------:R-:W-:Y:S02]  /*26c0*/  SHF.R.U32.HI R37, RZ, 0x17, R6 ;  /* 0x00000017ff257819 */ /* 0x000fe40000011606 */
[----:B------:R-:W-:Y:S02]  /*26d0*/  LOP3.LUT R15, R15, 0xff, RZ, 0xc0, !PT ;  /* 0x000000ff0f0f7812 */ /* 0x000fe400078ec0ff */
[----:B------:R-:W-:-:S03]  /*26e0*/  LOP3.LUT R37, R37, 0xff, RZ, 0xc0, !PT ;  /* 0x000000ff25257812 */ /* 0x000fc600078ec0ff */
[----:B------:R-:W-:-:S05]  /*26f0*/  VIADD R11, R15, 0xffffffff ;  /* 0xffffffff0f0b7836 */ /* 0x000fca0000000000 */
[----:B------:R-:W-:Y:S02]  /*2700*/  ISETP.GT.U32.AND P2, PT, R11, 0xfd, PT ;  /* 0x000000fd0b00780c */ /* 0x000fe40003f44070 */
[----:B------:R-:W-:-:S04]  /*2710*/  IADD3 R11, PT, PT, R37, -0x1, RZ ;  /* 0xffffffff250b7810 */ /* 0x000fc80007ffe0ff */
        /* <DEDUP_REMOVED lines=19> */
[----:B------:R-:W-:-:S05]  /*2850*/  VIADD R11, R37, 0xffffffff ;  /* 0xffffffff250b7836 */ /* 0x000fca0000000000 */
[----:B------:R-:W-:Y:S02]  /*2860*/  ISETP.GE.AND P2, PT, R11, RZ, PT ;  /* 0x000000ff0b00720c */ /* 0x000fe40003f46270 */
[----:B------:R-:W-:-:S04]  /*2870*/  IADD3 R11, PT, PT, R15, -0x1, RZ ;  /* 0xffffffff0f0b7810 */ /* 0x000fc80007ffe0ff */
[----:B------:R-:W-:-:S07]  /*2880*/  ISETP.GE.AND P3, PT, R11, RZ, PT ;  /* 0x000000ff0b00720c */ /* 0x000fce0003f66270 */
[----:B------:R-:W-:Y:S01]  /*2890*/  @P2 MOV R11, RZ ;  /* 0x000000ff000b2202 */ /* 0x000fe20000000f00 */
[----:B------:R-:W-:Y:S02]  /*28a0*/  @!P2 IMAD.MOV.U32 R11, RZ, RZ, -0x40 ;  /* 0xffffffc0ff0ba424 */ /* 0x000fe400078e00ff */
[----:B------:R-:W-:-:S03]  /*28b0*/  @!P2 FFMA R6, R6, 1.84467440737095516160e+19, RZ ;  /* 0x5f8000000606a823 */ /* 0x000fc600000000ff */
[----:B------:R-:W-:Y:S01]  /*28c0*/  @!P3 FFMA R14, R14, 1.84467440737095516160e+19, RZ ;  /* 0x5f8000000e0eb823 */ /* 0x000fe200000000ff */
[----:B------:R-:W-:-:S07]  /*28d0*/  @!P3 IADD3 R11, PT, PT, R11, 0x40, RZ ;  /* 0x000000400b0bb810 */ /* 0x000fce0007ffe0ff */
.L_x_6156:
        /* <DEDUP_REMOVED lines=51> */
.L_x_6163:
[----:B------:R-:W-:-:S04]  /*2c10*/  LOP3.LUT R6, R6, 0x80000000, RZ, 0xc0, !PT ;  /* 0x8000000006067812 */ /* 0x000fc800078ec0ff */
[----:B------:R-:W-:Y:S01]  /*2c20*/  LOP3.LUT R6, R6, 0x7f800000, RZ, 0xfc, !PT ;  /* 0x7f80000006067812 */ /* 0x000fe200078efcff */
[----:B------:R-:W-:Y:S06]  /*2c30*/  BRA `(.L_x_6164) ;  /* 0x0000000000047947 */ /* 0x000fec0003800000 */
.L_x_6162:
[----:B------:R-:W-:-:S07]  /*2c40*/  LEA R6, R11, R6, 0x17 ;  /* 0x000000060b067211 */ /* 0x000fce00078eb8ff */
.L_x_6164:
[----:B------:R-:W-:Y:S05]  /*2c50*/  BSYNC B1 ;  /* 0x0000000000017941 */ /* 0x000fea0003800000 */
.L_x_6161:
[----:B------:R-:W-:Y:S05]  /*2c60*/  BRA `(.L_x_6165) ;  /* 0x0000000000207947 */ /* 0x000fea0003800000 */
.L_x_6160:
[----:B------:R-:W-:-:S04]  /*2c70*/  LOP3.LUT R6, R14, 0x80000000, R6, 0x48, !PT ;  /* 0x800000000e067812 */ /* 0x000fc800078e4806 */
[----:B------:R-:W-:Y:S01]  /*2c80*/  LOP3.LUT R6, R6, 0x7f800000, RZ, 0xfc, !PT ;  /* 0x7f80000006067812 */ /* 0x000fe200078efcff */
[----:B------:R-:W-:Y:S06]  /*2c90*/  BRA `(.L_x_6165) ;  /* 0x0000000000147947 */ /* 0x000fec0003800000 */
.L_x_6159:
[----:B------:R-:W-:Y:S01]  /*2ca0*/  LOP3.LUT R6, R14, 0x80000000, R6, 0x48, !PT ;  /* 0x800000000e067812 */ /* 0x000fe200078e4806 */
[----:B------:R-:W-:Y:S06]  /*2cb0*/  BRA `(.L_x_6165) ;  /* 0x00000000000c7947 */ /* 0x000fec0003800000 */
.L_x_6158:
[----:B------:R-:W0:Y:S01]  /*2cc0*/  MUFU.RSQ R6, -QNAN ;  /* 0xffc0000000067908 */ /* 0x000e220000001400 */
[----:B------:R-:W-:Y:S05]  /*2cd0*/  BRA `(.L_x_6165) ;  /* 0x0000000000047947 */ /* 0x000fea0003800000 */
.L_x_6157:
[----:B------:R-:W-:-:S07]  /*2ce0*/  FADD.FTZ R6, R6, R14 ;  /* 0x0000000e06067221 */ /* 0x000fce0000010000 */
.L_x_6165:
[----:B------:R-:W-:Y:S05]  /*2cf0*/  BSYNC B0 ;  /* 0x0000000000007941 */ /* 0x000fea0003800000 */
.L_x_6155:
[----:B------:R-:W-:-:S04]  /*2d00*/  HFMA2 R11, -RZ, RZ, 0, 0 ;  /* 0x00000000ff0b7431 */ /* 0x000fc800000001ff */
[----:B0-----:R-:W-:Y:S05]  /*2d10*/  RET.REL.NODEC R10 `(_Z17LayerNormWarpImplI10DirectLoadIffE11DirectStoreIffEfLi2ELi8ELi4ELi32ELi1ELb1EEvT_T0_lld) ;  /* 0xffffffd00ab87950 */ /* 0x001fea0003c3ffff */
.L_x_6166:
        /* <DEDUP_REMOVED lines=14> */
.L_x_7686:


//--------------------- .text._Z17LayerNormWarpImplI10DirectLoadIffE11DirectStoreIffEfLi2ELi8ELi8ELi32ELi1ELb0EEvT_T0_lld --------------------------
	.section	.text._Z17LayerNormWarpImplI10DirectLoadIffE11DirectStoreIffEfLi2ELi8ELi8ELi32ELi1ELb0EEvT_T0_lld,"ax",@progbits
	.align	128
        .global         _Z17LayerNormWarpImplI10DirectLoadIffE11DirectStoreIffEfLi2ELi8ELi8ELi32ELi1ELb0EEvT_T0_lld
        .type           _Z17LayerNormWarpImplI10DirectLoadIffE11DirectStoreIffEfLi2ELi8ELi8ELi32ELi1ELb0EEvT_T0_lld,@function
        .size           _Z17LayerNormWarpImplI10DirectLoadIffE11DirectStoreIffEfLi2ELi8ELi8ELi32ELi1ELb0EEvT_T0_lld,(.L_x_7687 - _Z17LayerNormWarpImplI10DirectLoadIffE11DirectStoreIffEfLi2ELi8ELi8ELi32ELi1ELb0EEvT_T0_lld)
        .other          _Z17LayerNormWarpImplI10DirectLoadIffE11DirectStoreIffEfLi2ELi8ELi8ELi32ELi1ELb0EEvT_T0_lld,@"STO_CUDA_ENTRY STV_DEFAULT"
_Z17LayerNormWarpImplI10DirectLoadIffE11DirectStoreIffEfLi2ELi8ELi8ELi32ELi1ELb0EEvT_T0_lld:
.text._Z17LayerNormWarpImplI10DirectLoadIffE11DirectStoreIffEfLi2ELi8ELi8ELi32ELi1ELb0EEvT_T0_lld:
        /* <DEDUP_REMOVED lines=26> */
.L_x_6167:
        /* <DEDUP_REMOVED lines=15> */
[C---:B0-----:R-:W-:Y:S01]  /*0290*/  IMAD.WIDE.U32 R4, R17.reuse, 0x8, R4 ;  /* 0x0000000811047825 */ /* 0x041fe200078e0004 */
[----:B-1----:R-:W0:Y:S03]  /*02a0*/  F2F.F32.F64 R41, UR4 ;  /* 0x0000000400297d10 */ /* 0x002e260008301000 */
[----:B------:R-:W-:Y:S01]  /*02b0*/  IMAD.MOV.U32 R44, RZ, RZ, RZ ;  /* 0x000000ffff2c7224 */ /* 0x000fe200078e00ff */
[----:B------:R-:W5:Y:S01]  /*02c0*/  LDG.E.64 R28, desc[UR36][R4.64] ;  /* 0x00000024041c7981 */ /* 0x000f62000c1e1b00 */
[----:B---3--:R-:W-:-:S03]  /*02d0*/  IMAD.WIDE.U32 R2, R17, 0x8, R2 ;  /* 0x0000000811027825 */ /* 0x008fc600078e0002 */
[----:B------:R-:W5:Y:S04]  /*02e0*/  LDG.E.64 R26, desc[UR36][R4.64+0x100] ;  /* 0x00010024041a7981 */ /* 0x000f68000c1e1b00 */
[----:B------:R-:W5:Y:S04]  /*02f0*/  LDG.E.64 R24, desc[UR36][R4.64+0x200] ;  /* 0x0002002404187981 */ /* 0x000f68000c1e1b00 */
[----:B------:R-:W5:Y:S01]  /*0300*/  LDG.E.64 R22, desc[UR36][R4.64+0x300] ;  /* 0x0003002404167981 */ /* 0x000f62000c1e1b00 */
[----:B------:R-:W-:Y:S01]  /*0310*/  SHF.L.U32 R16, R17, 0x1, RZ ;  /* 0x0000000111107819 */ /* 0x000fe200000006ff */
[----:B--2---:R-:W-:-:S02]  /*0320*/  IMAD R0, R44, UR6, RZ ;  /* 0x000000062c007c24 */ /* 0x004fc4000f8e02ff */
[----:B------:R-:W-:Y:S01]  /*0330*/  IMAD.MOV.U32 R17, RZ, RZ, RZ ;  /* 0x000000ffff117224 */ /* 0x000fe200078e00ff */
[----:B------:R-:W5:Y:S01]  /*0340*/  LDG.E.64 R36, desc[UR36][R2.64] ;  /* 0x0000002402247981 */ /* 0x000f62000c1e1b00 */
[----:B------:R-:W-:-:S03]  /*0350*/  IMAD.WIDE.U32 R42, R45, UR6, R16 ;  /* 0x000000062d2a7c25 */ /* 0x000fc6000f8e0010 */
[----:B------:R-:W5:Y:S04]  /*0360*/  LDG.E.64 R34, desc[UR36][R2.64+0x100] ;  /* 0x0001002402227981 */ /* 0x000f68000c1e1b00 */
[----:B------:R-:W5:Y:S04]  /*0370*/  LDG.E.64 R32, desc[UR36][R2.64+0x200] ;  /* 0x0002002402207981 */ /* 0x000f68000c1e1b00 */
[----:B------:R1:W5:Y:S01]  /*0380*/  LDG.E.64 R30, desc[UR36][R2.64+0x300] ;  /* 0x00030024021e7981 */ /* 0x000362000c1e1b00 */
[----:B------:R-:W-:Y:S01]  /*0390*/  BSSY B0, `(.L_x_6168) ;  /* 0x0000175000007945 */ /* 0x000fe20003800000 */
[----:B------:R-:W-:Y:S01]  /*03a0*/  IMAD.MOV.U32 R40, RZ, RZ, RZ ;  /* 0x000000ffff287224 */ /* 0x000fe200078e00ff */
[----:B------:R-:W-:Y:S01]  /*03b0*/  MOV R9, R45 ;  /* 0x0000002d00097202 */ /* 0x000fe20000000f00 */
[----:B-1----:R-:W-:-:S05]  /*03c0*/  IMAD R3, R45, UR7, R0 ;  /* 0x000000072d037c24 */ /* 0x002fca000f8e0200 */
[----:B0-----:R-:W-:-:S07]  /*03d0*/  IADD3 R43, PT, PT, R43, R3, RZ ;  /* 0x000000032b2b7210 */ /* 0x001fce0007ffe0ff */
.L_x_6194:
[----:B------:R-:W-:Y:S02]  /*03e0*/  LEA.HI R3, P0, R43, R42, RZ, 0x1 ;  /* 0x0000002a2b037211 */ /* 0x000fe400078108ff */
[----:B------:R-:W-:Y:S02]  /*03f0*/  IADD3 R0, P1, PT, R42, 0x40, RZ ;  /* 0x000000402a007810 */ /* 0x000fe40007f3e0ff */
[-C--:B------:R-:W-:Y:S01]  /*0400*/  IADD3.X R4, PT, PT, RZ, R43.reuse, RZ, P0, !PT ;  /* 0x0000002bff047210 */ /* 0x080fe200007fe4ff */
[C---:B------:R-:W-:Y:S01]  /*0410*/  IMAD.SHL.U32 R2, R3.reuse, 0x4, RZ ;  /* 0x0000000403027824 */ /* 0x040fe200078e00ff */
[----:B------:R-:W-:Y:S02]  /*0420*/  IADD3.X R5, PT, PT, RZ, R43, RZ, P1, !PT ;  /* 0x0000002bff057210 */ /* 0x000fe40000ffe4ff */
[----:B------:R-:W-:Y:S02]  /*0430*/  SHF.L.U64.HI R3, R3, 0x2, R4 ;  /* 0x0000000203037819 */ /* 0x000fe40000010204 */
[----:B------:R-:W-:-:S02]  /*0440*/  LOP3.LUT R2, R2, 0xfffffff8, RZ, 0xc0, !PT ;  /* 0xfffffff802027812 */ /* 0x000fc400078ec0ff */
[----:B------:R-:W-:Y:S02]  /*0450*/  LEA.HI R0, P1, R5, R0, RZ, 0x1 ;  /* 0x0000000005007211 */ /* 0x000fe400078308ff */
[----:B------:R-:W-:Y:S02]  /*0460*/  IADD3 R2, P0, PT, R2, UR38, RZ ;  /* 0x0000002602027c10 */ /* 0x000fe4000ff1e0ff */
[----:B------:R-:W-:Y:S01]  /*0470*/  IADD3.X R5, PT, PT, RZ, R5, RZ, P1, !PT ;  /* 0x00000005ff057210 */ /* 0x000fe20000ffe4ff */
[----:B------:R-:W-:Y:S01]  /*0480*/  IMAD.SHL.U32 R20, R0, 0x4, RZ ;  /* 0x0000000400147824 */ /* 0x000fe200078e00ff */
[----:B------:R-:W-:-:S04]  /*0490*/  IADD3.X R3, PT, PT, R3, UR39, RZ, P0, !PT ;  /* 0x0000002703037c10 */ /* 0x000fc800087fe4ff */
[----:B------:R-:W-:Y:S02]  /*04a0*/  LOP3.LUT R20, R20, 0xfffffff8, RZ, 0xc0, !PT ;  /* 0xfffffff814147812 */ /* 0x000fe400078ec0ff */
[----:B------:R-:W2:Y:S01]  /*04b0*/  LDG.E.64 R2, desc[UR36][R2.64] ;  /* 0x0000002402027981 */ /* 0x000ea2000c1e1b00 */
[----:B------:R-:W-:Y:S02]  /*04c0*/  SHF.L.U64.HI R0, R0, 0x2, R5 ;  /* 0x0000000200007819 */ /* 0x000fe40000010205 */
[----:B------:R-:W-:-:S04]  /*04d0*/  IADD3 R20, P0, PT, R20, UR38, RZ ;  /* 0x0000002614147c10 */ /* 0x000fc8000ff1e0ff */
[----:B------:R-:W-:-:S06]  /*04e0*/  IADD3.X R21, PT, PT, R0, UR39, RZ, P0, !PT ;  /* 0x0000002700157c10 */ /* 0x000fcc00087fe4ff */
[----:B------:R-:W3:Y:S01]  /*04f0*/  LDG.E.64 R20, desc[UR36][R20.64] ;  /* 0x0000002414147981 */ /* 0x000ee2000c1e1b00 */
[----:B------:R-:W-:Y:S02]  /*0500*/  HFMA2 R8, -RZ, RZ, 1.666015625, -0.052093505859375 ;  /* 0x3eaaaaabff087431 */ /* 0x000fe400000001ff */
[----:B------:R-:W-:Y:S01]  /*0510*/  IMAD.MOV.U32 R7, RZ, RZ, 0x40400000 ;  /* 0x40400000ff077424 */ /* 0x000fe200078e00ff */
[----:B------:R-:W-:Y:S03]  /*0520*/  BSSY.RECONVERGENT B1, `(.L_x_6169) ;  /* 0x0000015000017945 */ /* 0x000fe60003800200 */
[----:B------:R-:W-:-:S04]  /*0530*/  FFMA R7, R8, -R7, 1 ;  /* 0x3f80000008077423 */ /* 0x000fc80000000807 */
[----:B------:R-:W-:Y:S01]  /*0540*/  FFMA R11, R7, R8, 0.3333333432674407959 ;  /* 0x3eaaaaab070b7423 */ /* 0x000fe20000000008 */
[----:B--2---:R-:W-:-:S04]  /*0550*/  FADD R5, RZ, R2 ;  /* 0x00000002ff057221 */ /* 0x004fc80000000000 */
[----:B------:R-:W-:-:S04]  /*0560*/  FADD R6, R3, -R5 ;  /* 0x8000000503067221 */ /* 0x000fc80000000000 */
[--C-:B------:R-:W-:Y:S01]  /*0570*/  FFMA R4, R6, 0.5, R5.reuse ;  /* 0x3f00000006047823 */ /* 0x100fe20000000005 */
[----:B------:R-:W-:-:S03]  /*0580*/  FADD R5, R2, -R5 ;  /* 0x8000000502057221 */ /* 0x000fc60000000000 */
[----:B------:R-:W-:Y:S01]  /*0590*/  FADD R7, R3, -R4 ;  /* 0x8000000403077221 */ /* 0x000fe20000000000 */
[----:B---3--:R-:W-:Y:S01]  /*05a0*/  FADD R0, -R4, R20 ;  /* 0x0000001404007221 */ /* 0x008fe20000000100 */
[----:B------:R-:W-:-:S03]  /*05b0*/  FFMA R5, R2, R5, RZ ;  /* 0x0000000502057223 */ /* 0x000fc600000000ff */
        /* <DEDUP_REMOVED lines=9> */
[----:B-----5:R-:W-:Y:S05]  /*0650*/  CALL.REL.NOINC `($__internal_64_$__cuda_sm3x_div_rn_noftz_f32_slowpath) ;  /* 0x0000001c00547944 */ /* 0x020fea0003c00000 */
[----:B------:R-:W-:-:S07]  /*0660*/  IMAD.MOV.U32 R11, RZ, RZ, R7 ;  /* 0x000000ffff0b7224 */ /* 0x000fce00078e0007 */
.L_x_6170:
[----:B------:R-:W-:Y:S05]  /*0670*/  BSYNC.RECONVERGENT B1 ;  /* 0x0000000000017941 */ /* 0x000fea0003800200 */
.L_x_6169:
        /* <DEDUP_REMOVED lines=31> */
[----:B-----5:R-:W-:Y:S05]  /*0870*/  CALL.REL.NOINC `($__internal_64_$__cuda_sm3x_div_rn_noftz_f32_slowpath) ;  /* 0x0000001800cc7944 */ /* 0x020fea0003c00000 */
.L_x_6172:
[----:B------:R-:W-:Y:S05]  /*0880*/  BSYNC.RECONVERGENT B1 ;  /* 0x0000000000017941 */ /* 0x000fea0003800200 */
.L_x_6171:
        /* <DEDUP_REMOVED lines=17> */
[----:B-----5:R-:W-:Y:S05]  /*09a0*/  CALL.REL.NOINC `($__internal_64_$__cuda_sm3x_div_rn_noftz_f32_slowpath) ;  /* 0x0000001800807944 */ /* 0x020fea0003c00000 */
[----:B------:R-:W-:-:S07]  /*09b0*/  IMAD.MOV.U32 R11, RZ, RZ, R7 ;  /* 0x000000ffff0b7224 */ /* 0x000fce00078e0007 */
.L_x_6174:
[----:B------:R-:W-:Y:S05]  /*09c0*/  BSYNC.RECONVERGENT B1 ;  /* 0x0000000000017941 */ /* 0x000fea0003800200 */
.L_x_6173:
        /* <DEDUP_REMOVED lines=10> */
[----:B------:R-:W-:Y:S02]  /*0a70*/  HFMA2 R7, -RZ, RZ, 2.4375, 0 ;  /* 0x40e00000ff077431 */ /* 0x000fe400000001ff */
        /* <DEDUP_REMOVED lines=17> */
.L_x_6176:
[----:B------:R-:W-:Y:S05]  /*0b90*/  BSYNC.RECONVERGENT B1 ;  /* 0x0000000000017941 */ /* 0x000fea0003800200 */
.L_x_6175:
[----:B------:R-:W-:Y:S01]  /*0ba0*/  FADD R7, R6, R7 ;  /* 0x0000000706077221 */ /* 0x000fe20000000000 */
[----:B------:R-:W-:-:S03]  /*0bb0*/  UMOV UR4, 0xffffffff ;  /* 0xffffffff00047882 */ /* 0x000fc60000000000 */
[--C-:B------:R-:W-:Y:S01]  /*0bc0*/  FADD R6, R39, -R7.reuse ;  /* 0x8000000727067221 */ /* 0x100fe20000000000 */
[----:B------:R-:W-:-:S03]  /*0bd0*/  FADD R0, R38, -R7 ;  /* 0x8000000726007221 */ /* 0x000fc60000000000 */
[----:B------:R-:W-:Y:S01]  /*0be0*/  FFMA R5, R6, 0.125, R7 ;  /* 0x3e00000006057823 */ /* 0x000fe20000000007 */
[----:B------:R-:W-:-:S03]  /*0bf0*/  FFMA R4, R4, R0, R13 ;  /* 0x0000000004047223 */ /* 0x000fc6000000000d */
[----:B------:R-:W-:-:S04]  /*0c00*/  FADD R7, R39, -R5 ;  /* 0x8000000527077221 */ /* 0x000fc80000000000 */
[----:B------:R-:W-:Y:S01]  /*0c10*/  FFMA R4, R6, R7, R4 ;  /* 0x0000000706047223 */ /* 0x000fe20000000004 */
[----:B------:R-:W-:Y:S06]  /*0c20*/  BRA.DIV UR4, `(.L_x_6177) ;  /* 0x0000000e04b47947 */ /* 0x000fec000b800000 */
[----:B------:R-:W-:Y:S01]  /*0c30*/  HFMA2 R0, -RZ, RZ, 2.5, 0 ;  /* 0x41000000ff007431 */ /* 0x000fe200000001ff */
[----:B------:R0:W1:Y:S04]  /*0c40*/  SHFL.DOWN PT, R8, R5, 0x10, 0x1f ;  /* 0x0a001f0005087f89 */ /* 0x00006800000e0000 */
[----:B------:R0:W2:Y:S04]  /*0c50*/  SHFL.DOWN PT, R6, R4, 0x10, 0x1f ;  /* 0x0a001f0004067f89 */ /* 0x0000a800000e0000 */
[----:B------:R0:W3:Y:S02]  /*0c60*/  SHFL.DOWN PT, R14, R0, 0x10, 0x1f ;  /* 0x0a001f00000e7f89 */ /* 0x0000e400000e0000 */
.L_x_6199:
        /* <DEDUP_REMOVED lines=16> */
[----:B-12--5:R-:W-:Y:S05]  /*0d70*/  CALL.REL.NOINC `($__internal_64_$__cuda_sm3x_div_rn_noftz_f32_slowpath) ;  /* 0x00000014008c7944 */ /* 0x026fea0003c00000 */
.L_x_6179:
[----:B-1----:R-:W-:-:S04]  /*0d80*/  FADD R8, R8, -R5 ;  /* 0x8000000508087221 */ /* 0x002fc80000000000 */
[C---:B------:R-:W-:Y:S01]  /*0d90*/  FMUL.M8 R11, R8.reuse, R8 ;  /* 0x00000008080b7220 */ /* 0x040fe20000700000 */
[----:B------:R-:W-:-:S03]  /*0da0*/  FFMA R5, R8, R7, R5 ;  /* 0x0000000708057223 */ /* 0x000fc60000000005 */
[----:B--2---:R-:W-:-:S04]  /*0db0*/  FFMA R11, R11, R7, R6 ;  /* 0x000000070b0b7223 */ /* 0x004fc80000000006 */
[----:B------:R-:W-:-:S07]  /*0dc0*/  FADD R4, R4, R11 ;  /* 0x0000000b04047221 */ /* 0x000fce0000000000 */
.L_x_6178:
[----:B------:R-:W-:-:S03]  /*0dd0*/  UMOV UR4, 0xffffffff ;  /* 0xffffffff00047882 */ /* 0x000fc60000000000 */
[----:B------:R-:W-:Y:S05]  /*0de0*/  BRA.DIV UR4, `(.L_x_6180) ;  /* 0x0000000e04a47947 */ /* 0x000fea000b800000 */
[----:B-1----:R0:W1:Y:S04]  /*0df0*/  SHFL.DOWN PT, R8, R5, 0x8, 0x1f ;  /* 0x09001f0005087f89 */ /* 0x00206800000e0000 */
[----:B--2---:R0:W2:Y:S04]  /*0e00*/  SHFL.DOWN PT, R6, R4, 0x8, 0x1f ;  /* 0x09001f0004067f89 */ /* 0x0040a800000e0000 */
[----:B------:R0:W3:Y:S02]  /*0e10*/  SHFL.DOWN PT, R14, R0, 0x8, 0x1f ;  /* 0x09001f00000e7f89 */ /* 0x0000e400000e0000 */
.L_x_6204:
        /* <DEDUP_REMOVED lines=14> */
[----:B012--5:R-:W-:Y:S05]  /*0f00*/  CALL.REL.NOINC `($__internal_64_$__cuda_sm3x_div_rn_noftz_f32_slowpath) ;  /* 0x0000001400287944 */ /* 0x027fea0003c00000 */
.L_x_6182:
[----:B-1----:R-:W-:-:S04]  /*0f10*/  FADD R8, -R5, R8 ;  /* 0x0000000805087221 */ /* 0x002fc80000000100 */
[C---:B------:R-:W-:Y:S01]  /*0f20*/  FMUL R11, R8.reuse, R8 ;  /* 0x00000008080b7220 */ /* 0x040fe20000400000 */
[----:B0-----:R-:W-:-:S03]  /*0f30*/  FFMA R5, R8, R7, R5 ;  /* 0x0000000708057223 */ /* 0x001fc60000000005 */
[----:B------:R-:W-:Y:S01]  /*0f40*/  FMUL R11, R0, R11 ;  /* 0x0000000b000b7220 */ /* 0x000fe20000400000 */
[----:B------:R-:W-:-:S03]  /*0f50*/  IMAD.MOV.U32 R0, RZ, RZ, R13 ;  /* 0x000000ffff007224 */ /* 0x000fc600078e000d */
[----:B--2---:R-:W-:-:S04]  /*0f60*/  FFMA R11, R11, R7, R6 ;  /* 0x000000070b0b7223 */ /* 0x004fc80000000006 */
[----:B------:R-:W-:-:S07]  /*0f70*/  FADD R4, R4, R11 ;  /* 0x0000000b04047221 */ /* 0x000fce0000000000 */
.L_x_6181:
[----:B------:R-:W-:-:S03]  /*0f80*/  UMOV UR4, 0xffffffff ;  /* 0xffffffff00047882 */ /* 0x000fc60000000000 */
[----:B------:R-:W-:Y:S05]  /*0f90*/  BRA.DIV UR4, `(.L_x_6183) ;  /* 0x0000000e04947947 */ /* 0x000fea000b800000 */
[----:B-1----:R1:W3:Y:S04]  /*0fa0*/  SHFL.DOWN PT, R8, R5, 0x4, 0x1f ;  /* 0x08801f0005087f89 */ /* 0x0022e800000e0000 */
[----:B--2---:R1:W2:Y:S04]  /*0fb0*/  SHFL.DOWN PT, R6, R4, 0x4, 0x1f ;  /* 0x08801f0004067f89 */ /* 0x0042a800000e0000 */
[----:B------:R1:W4:Y:S02]  /*0fc0*/  SHFL.DOWN PT, R14, R0, 0x4, 0x1f ;  /* 0x08801f00000e7f89 */ /* 0x00032400000e0000 */
.L_x_6209:
        /* <DEDUP_REMOVED lines=14> */
[----:B-123-5:R-:W-:Y:S05]  /*10b0*/  CALL.REL.NOINC `($__internal_64_$__cuda_sm3x_div_rn_noftz_f32_slowpath) ;  /* 0x0000001000bc7944 */ /* 0x02efea0003c00000 */
.L_x_6185:
[----:B---3--:R-:W-:-:S04]  /*10c0*/  FADD R8, -R5, R8 ;  /* 0x0000000805087221 */ /* 0x008fc80000000100 */
[C---:B------:R-:W-:Y:S01]  /*10d0*/  FMUL R11, R8.reuse, R8 ;  /* 0x00000008080b7220 */ /* 0x040fe20000400000 */
[----:B-1----:R-:W-:-:S03]  /*10e0*/  FFMA R5, R8, R7, R5 ;  /* 0x0000000708057223 */ /* 0x002fc60000000005 */
[----:B------:R-:W-:Y:S01]  /*10f0*/  FMUL R11, R0, R11 ;  /* 0x0000000b000b7220 */ /* 0x000fe20000400000 */
[----:B------:R-:W-:-:S03]  /*1100*/  IMAD.MOV.U32 R0, RZ, RZ, R13 ;  /* 0x000000ffff007224 */ /* 0x000fc600078e000d */
[----:B--2---:R-:W-:-:S04]  /*1110*/  FFMA R11, R11, R7, R6 ;  /* 0x000000070b0b7223 */ /* 0x004fc80000000006 */
[----:B------:R-:W-:-:S07]  /*1120*/  FADD R4, R4, R11 ;  /* 0x0000000b04047221 */ /* 0x000fce0000000000 */
.L_x_6184:
[----:B------:R-:W-:-:S03]  /*1130*/  UMOV UR4, 0xffffffff ;  /* 0xffffffff00047882 */ /* 0x000fc60000000000 */
[----:B------:R-:W-:Y:S05]  /*1140*/  BRA.DIV UR4, `(.L_x_6186) ;  /* 0x0000000e04847947 */ /* 0x000fea000b800000 */
[----:B---3--:R3:W4:Y:S04]  /*1150*/  SHFL.DOWN PT, R8, R5, 0x2, 0x1f ;  /* 0x08401f0005087f89 */ /* 0x00872800000e0000 */
[----:B--2---:R3:W2:Y:S04]  /*1160*/  SHFL.DOWN PT, R6, R4, 0x2, 0x1f ;  /* 0x08401f0004067f89 */ /* 0x0046a800000e0000 */
[----:B------:R3:W0:Y:S02]  /*1170*/  SHFL.DOWN PT, R14, R0, 0x2, 0x1f ;  /* 0x08401f00000e7f89 */ /* 0x00062400000e0000 */
.L_x_6214:
        /* <DEDUP_REMOVED lines=14> */
[----:B--2345:R-:W-:Y:S05]  /*1260*/  CALL.REL.NOINC `($__internal_64_$__cuda_sm3x_div_rn_noftz_f32_slowpath) ;  /* 0x0000001000507944 */ /* 0x03cfea0003c00000 */
.L_x_6188:
[----:B----4-:R-:W-:-:S04]  /*1270*/  FADD R8, -R5, R8 ;  /* 0x0000000805087221 */ /* 0x010fc80000000100 */
[C---:B------:R-:W-:Y:S01]  /*1280*/  FMUL R11, R8.reuse, R8 ;  /* 0x00000008080b7220 */ /* 0x040fe20000400000 */
[----:B---3--:R-:W-:-:S03]  /*1290*/  FFMA R5, R8, R7, R5 ;  /* 0x0000000708057223 */ /* 0x008fc60000000005 */
[----:B------:R-:W-:Y:S01]  /*12a0*/  FMUL R11, R0, R11 ;  /* 0x0000000b000b7220 */ /* 0x000fe20000400000 */
[----:B------:R-:W-:-:S03]  /*12b0*/  IMAD.MOV.U32 R0, RZ, RZ, R13 ;  /* 0x000000ffff007224 */ /* 0x000fc600078e000d */
[----:B--2---:R-:W-:-:S04]  /*12c0*/  FFMA R11, R11, R7, R6 ;  /* 0x000000070b0b7223 */ /* 0x004fc80000000006 */
[----:B------:R-:W-:-:S07]  /*12d0*/  FADD R4, R4, R11 ;  /* 0x0000000b04047221 */ /* 0x000fce0000000000 */
.L_x_6187:
[----:B------:R-:W-:-:S03]  /*12e0*/  UMOV UR4, 0xffffffff ;  /* 0xffffffff00047882 */ /* 0x000fc60000000000 */
[----:B------:R-:W-:Y:S05]  /*12f0*/  BRA.DIV UR4, `(.L_x_6189) ;  /* 0x0000000e04747947 */ /* 0x000fea000b800000 */
[----:B----4-:R0:W4:Y:S04]  /*1300*/  SHFL.DOWN PT, R8, R5, 0x1, 0x1f ;  /* 0x08201f0005087f89 */ /* 0x01012800000e0000 */
[----:B--2---:R0:W2:Y:S04]  /*1310*/  SHFL.DOWN PT, R6, R4, 0x1, 0x1f ;  /* 0x08201f0004067f89 */ /* 0x0040a800000e0000 */
[----:B------:R0:W0:Y:S02]  /*1320*/  SHFL.DOWN PT, R14, R0, 0x1, 0x1f ;  /* 0x08201f00000e7f89 */ /* 0x00002400000e0000 */
.L_x_6219:
        /* <DEDUP_REMOVED lines=15> */
.L_x_6191:
[----:B----4-:R-:W-:-:S04]  /*1420*/  FADD R8, -R5, R8 ;  /* 0x0000000805087221 */ /* 0x010fc80000000100 */
[C---:B------:R-:W-:Y:S01]  /*1430*/  FMUL R11, R8.reuse, R8 ;  /* 0x00000008080b7220 */ /* 0x040fe20000400000 */
[----:B---3--:R-:W-:-:S03]  /*1440*/  FFMA R5, R8, R7, R5 ;  /* 0x0000000708057223 */ /* 0x008fc60000000005 */
[----:B------:R-:W-:Y:S01]  /*1450*/  FMUL R11, R0, R11 ;  /* 0x0000000b000b7220 */ /* 0x000fe20000400000 */
[----:B------:R-:W-:-:S03]  /*1460*/  IMAD.MOV.U32 R0, RZ, RZ, R13 ;  /* 0x000000ffff007224 */ /* 0x000fc600078e000d */
[----:B--2---:R-:W-:-:S04]  /*1470*/  FFMA R11, R11, R7, R6 ;  /* 0x000000070b0b7223 */ /* 0x004fc80000000006 */
[----:B------:R-:W-:-:S07]  /*1480*/  FADD R4, R4, R11 ;  /* 0x0000000b04047221 */ /* 0x000fce0000000000 */
.L_x_6190:
[----:B------:R-:W-:-:S03]  /*1490*/  UMOV UR4, 0xffffffff ;  /* 0xffffffff00047882 */ /* 0x000fc60000000000 */
[----:B------:R-:W-:Y:S05]  /*14a0*/  BRA.DIV UR4, `(.L_x_6192) ;  /* 0x0000000e04647947 */ /* 0x000fea000b800000 */
[----:B-1-3--:R-:W0:Y:S04]  /*14b0*/  SHFL.IDX PT, R5, R5, RZ, 0x1f ;  /* 0x00001fff05057589 */ /* 0x00ae2800000e0000 */
[----:B------:R-:W1:Y:S04]  /*14c0*/  SHFL.IDX PT, R4, R4, RZ, 0x1f ;  /* 0x00001fff04047589 */ /* 0x000e6800000e0000 */
[----:B------:R3:W0:Y:S02]  /*14d0*/  SHFL.IDX PT, R14, R0, RZ, 0x1f ;  /* 0x00001fff000e7589 */ /* 0x00062400000e0000 */
.L_x_6224:
        /* <DEDUP_REMOVED lines=8> */
[----:B------:R-:W-:Y:S02]  /*1560*/  MOV R7, R4 ;  /* 0x0000000400077202 */ /* 0x000fe40000000f00 */
[----:B------:R-:W-:-:S07]  /*1570*/  MOV R10, 0x1590 ;  /* 0x00001590000a7802 */ /* 0x000fce0000000f00 */
[----:B----45:R-:W-:Y:S05]  /*1580*/  CALL.REL.NOINC `($__internal_64_$__cuda_sm3x_div_rn_noftz_f32_slowpath) ;  /* 0x0000000c00887944 */ /* 0x030fea0003c00000 */
[----:B------:R-:W-:-:S07]  /*1590*/  MOV R0, R7 ;  /* 0x0000000700007202 */ /* 0x000fce0000000f00 */
.L_x_6193:
[----:B------:R-:W-:Y:S01]  /*15a0*/  FMNMX R0, RZ, R0, !PT ;  /* 0x00000000ff007209 */ /* 0x000fe20007800000 */
[----:B------:R-:W-:Y:S01]  /*15b0*/  FADD R11, R3, -R5 ;  /* 0x80000005030b7221 */ /* 0x000fe20000000000 */
[----:B------:R-:W-:Y:S01]  /*15c0*/  HFMA2 R3, -RZ, RZ, 0, 0 ;  /* 0x00000000ff037431 */ /* 0x000fe200000001ff */
[----:B------:R-:W-:Y:S01]  /*15d0*/  SHF.R.S32.HI R4, RZ, 0x1f, R9 ;  /* 0x0000001fff047819 */ /* 0x000fe20000011409 */
[--C-:B------:R-:W-:Y:S01]  /*15e0*/  FADD R7, R2, -R5.reuse ;  /* 0x8000000502077221 */ /* 0x100fe20000000000 */
        /* <DEDUP_REMOVED lines=11> */
[----:B------:R-:W-:Y:S01]  /*16a0*/  IMAD R49, R9, UR43, R4 ;  /* 0x0000002b09317c24 */ /* 0x000fe2000f8e0204 */
[----:B------:R-:W-:Y:S01]  /*16b0*/  IADD3 R18, P0, PT, R2, 0x40, RZ ;  /* 0x0000004002127810 */ /* 0x000fe20007f1e0ff */
[----:B------:R-:W-:Y:S01]  /*16c0*/  IMAD.WIDE.U32 R42, R46, UR44, R42 ;  /* 0x0000002c2e2a7c25 */ /* 0x000fe2000f8e002a */
[----:B------:R-:W-:Y:S02]  /*16d0*/  IADD3 R14, P2, PT, R2, 0x80, RZ ;  /* 0x00000080020e7810 */ /* 0x000fe40007f5e0ff */
[----:B------:R-:W-:Y:S01]  /*16e0*/  IADD3 R49, PT, PT, R3, R49, RZ ;  /* 0x0000003103317210 */ /* 0x000fe20007ffe0ff */
[----:B------:R-:W-:Y:S02]  /*16f0*/  IMAD R43, R46, UR45, R43 ;  /* 0x0000002d2e2b7c24 */ /* 0x000fe4000f8e022b */
[----:B------:R-:W-:Y:S01]  /*1700*/  @!P1 FMUL R0, R0, 16777216 ;  /* 0x4b80000000009820 */ /* 0x000fe20000400000 */
[----:B------:R-:W-:Y:S01]  /*1710*/  IADD3 R10, P3, PT, R2, 0xc0, RZ ;  /* 0x000000c0020a7810 */ /* 0x000fe20007f7e0ff */
[----:B------:R-:W-:-:S04]  /*1720*/  IMAD.X R3, RZ, RZ, R49, P0 ;  /* 0x000000ffff037224 */ /* 0x000fc800000e0631 */
[----:B------:R-:W0:Y:S01]  /*1730*/  MUFU.RSQ R0, R0 ;  /* 0x0000000000007308 */ /* 0x000e220000001400 */
[----:B------:R-:W-:-:S04]  /*1740*/  LEA.HI R18, P0, R3, R18, RZ, 0x1 ;  /* 0x0000001203127211 */ /* 0x000fc800078108ff */
[----:B------:R-:W-:-:S04]  /*1750*/  IADD3.X R3, PT, PT, RZ, R3, RZ, P0, !PT ;  /* 0x00000003ff037210 */ /* 0x000fc800007fe4ff */
[C---:B------:R-:W-:Y:S02]  /*1760*/  SHF.L.U64.HI R38, R18.reuse, 0x2, R3 ;  /* 0x0000000212267819 */ /* 0x040fe40000010203 */
[----:B------:R-:W-:Y:S01]  /*1770*/  SHF.L.U32 R18, R18, 0x2, RZ ;  /* 0x0000000212127819 */ /* 0x000fe200000006ff */
[----:B0-----:R-:W-:Y:S01]  /*1780*/  @!P1 FMUL R0, R0, 4096 ;  /* 0x4580000000009820 */ /* 0x001fe20000400000 */
[----:B------:R-:W-:-:S03]  /*1790*/  LEA.HI R2, P1, R49, R2, RZ, 0x1 ;  /* 0x0000000231027211 */ /* 0x000fc600078308ff */
[C---:B------:R-:W-:Y:S01]  /*17a0*/  FMUL R5, R0.reuse, R13 ;  /* 0x0000000d00057220 */ /* 0x040fe20000400000 */
[----:B------:R-:W-:Y:S01]  /*17b0*/  IADD3.X R13, PT, PT, RZ, R49, RZ, P1, !PT ;  /* 0x00000031ff0d7210 */ /* 0x000fe20000ffe4ff */
[C---:B------:R-:W-:Y:S01]  /*17c0*/  FMUL R4, R0.reuse, R11 ;  /* 0x0000000b00047220 */ /* 0x040fe20000400000 */
[----:B------:R-:W-:Y:S01]  /*17d0*/  FMUL R11, R0, R15 ;  /* 0x0000000f000b7220 */ /* 0x000fe20000400000 */
[----:B------:R-:W-:Y:S01]  /*17e0*/  IMAD.X R15, RZ, RZ, R49, P3 ;  /* 0x000000ffff0f7224 */ /* 0x000fe200018e0631 */
[----:B------:R-:W-:Y:S01]  /*17f0*/  SHF.L.U64.HI R13, R2, 0x2, R13 ;  /* 0x00000002020d7819 */ /* 0x000fe2000001020d */
[----:B------:R-:W-:Y:S01]  /*1800*/  FMUL R6, R0, R21 ;  /* 0x0000001500067220 */ /* 0x000fe20000400000 */
[----:B------:R-:W-:Y:S01]  /*1810*/  SHF.L.U32 R2, R2, 0x2, RZ ;  /* 0x0000000202027819 */ /* 0x000fe200000006ff */
[C---:B------:R-:W-:Y:S01]  /*1820*/  FMUL R7, R0.reuse, R7 ;  /* 0x0000000700077220 */ /* 0x040fe20000400000 */
[----:B------:R-:W-:Y:S01]  /*1830*/  IADD3.X R21, PT, PT, RZ, R49, RZ, P2, !PT ;  /* 0x00000031ff157210 */ /* 0x000fe200017fe4ff */
[----:B----4-:R-:W-:Y:S01]  /*1840*/  FMUL R8, R0, R19 ;  /* 0x0000001300087220 */ /* 0x010fe20000400000 */
[----:B------:R-:W-:Y:S01]  /*1850*/  LEA.HI R10, P2, R15, R10, RZ, 0x1 ;  /* 0x0000000a0f0a7211 */ /* 0x000fe200078508ff */
[----:B-----5:R-:W-:Y:S01]  /*1860*/  FFMA R12, R36, R7, R28 ;  /* 0x00000007240c7223 */ /* 0x020fe2000000001c */
[----:B------:R-:W-:Y:S01]  /*1870*/  LOP3.LUT R2, R2, 0xfffffff8, RZ, 0xc0, !PT ;  /* 0xfffffff802027812 */ /* 0x000fe200078ec0ff */
[C---:B------:R-:W-:Y:S01]  /*1880*/  FMUL R47, R0.reuse, R47 ;  /* 0x0000002f002f7220 */ /* 0x040fe20000400000 */
[----:B------:R-:W-:Y:S01]  /*1890*/  LEA.HI R14, P1, R21, R14, RZ, 0x1 ;  /* 0x0000000e150e7211 */ /* 0x000fe200078308ff */
[----:B------:R-:W-:Y:S01]  /*18a0*/  FMUL R0, R0, R39 ;  /* 0x0000002700007220 */ /* 0x000fe20000400000 */
[----:B------:R-:W-:Y:S01]  /*18b0*/  IADD3.X R15, PT, PT, RZ, R15, RZ, P2, !PT ;  /* 0x0000000fff0f7210 */ /* 0x000fe200017fe4ff */
[----:B------:R-:W-:Y:S01]  /*18c0*/  FFMA R19, R33, R8, R25 ;  /* 0x0000000821137223 */ /* 0x000fe20000000019 */
[----:B------:R-:W-:Y:S01]  /*18d0*/  IADD3 R2, P0, PT, R2, UR40, RZ ;  /* 0x0000002802027c10 */ /* 0x000fe2000ff1e0ff */
[----:B------:R-:W-:Y:S01]  /*18e0*/  IMAD.SHL.U32 R7, R14, 0x4, RZ ;  /* 0x000000040e077824 */ /* 0x000fe200078e00ff */
[C---:B------:R-:W-:Y:S01]  /*18f0*/  SHF.L.U64.HI R20, R10.reuse, 0x2, R15 ;  /* 0x000000020a147819 */ /* 0x040fe2000001020f */
[----:B------:R-:W-:Y:S01]  /*1900*/  IMAD.X R21, RZ, RZ, R21, P1 ;  /* 0x000000ffff157224 */ /* 0x000fe200008e0615 */
[----:B------:R-:W-:Y:S01]  /*1910*/  IADD3.X R3, PT, PT, R13, UR41, RZ, P0, !PT ;  /* 0x000000290d037c10 */ /* 0x000fe200087fe4ff */
[----:B------:R-:W-:Y:S01]  /*1920*/  FFMA R13, R37, R4, R29 ;  /* 0x00000004250d7223 */ /* 0x000fe2000000001d */
[----:B------:R-:W-:Y:S01]  /*1930*/  SHF.L.U32 R10, R10, 0x2, RZ ;  /* 0x000000020a0a7819 */ /* 0x000fe200000006ff */
[----:B------:R-:W-:Y:S01]  /*1940*/  FFMA R15, R35, R6, R27 ;  /* 0x00000006230f7223 */ /* 0x000fe2000000001b */
[----:B------:R-:W-:Y:S01]  /*1950*/  LOP3.LUT R4, R18, 0xfffffff8, RZ, 0xc0, !PT ;  /* 0xfffffff812047812 */ /* 0x000fe200078ec0ff */
[----:B------:R-:W-:Y:S01]  /*1960*/  FFMA R18, R32, R11, R24 ;  /* 0x0000000b20127223 */ /* 0x000fe20000000018 */
[----:B------:R-:W-:Y:S01]  /*1970*/  LOP3.LUT R7, R7, 0xfffffff8, RZ, 0xc0, !PT ;  /* 0xfffffff807077812 */ /* 0x000fe200078ec0ff */
[----:B------:R0:W-:Y:S01]  /*1980*/  STG.E.64 desc[UR36][R2.64], R12 ;  /* 0x0000000c02007986 */ /* 0x0001e2000c101b24 */
[----:B------:R-:W-:-:S02]  /*1990*/  LOP3.LUT R10, R10, 0xfffffff8, RZ, 0xc0, !PT ;  /* 0xfffffff80a0a7812 */ /* 0x000fc400078ec0ff */
[----:B------:R-:W-:Y:S02]  /*19a0*/  IADD3 R4, P0, PT, R4, UR40, RZ ;  /* 0x0000002804047c10 */ /* 0x000fe4000ff1e0ff */
[----:B------:R-:W-:Y:S01]  /*19b0*/  SHF.L.U64.HI R21, R14, 0x2, R21 ;  /* 0x000000020e157819 */ /* 0x000fe20000010215 */
[----:B------:R-:W-:Y:S01]  /*19c0*/  FFMA R14, R34, R5, R26 ;  /* 0x00000005220e7223 */ /* 0x000fe2000000001a */
[----:B------:R-:W-:Y:S02]  /*19d0*/  IADD3 R6, P1, PT, R7, UR40, RZ ;  /* 0x0000002807067c10 */ /* 0x000fe4000ff3e0ff */
[----:B------:R-:W-:Y:S02]  /*19e0*/  IADD3 R10, P2, PT, R10, UR40, RZ ;  /* 0x000000280a0a7c10 */ /* 0x000fe4000ff5e0ff */
[----:B------:R-:W-:Y:S02]  /*19f0*/  IADD3.X R5, PT, PT, R38, UR41, RZ, P0, !PT ;  /* 0x0000002926057c10 */ /* 0x000fe400087fe4ff */
[----:B------:R-:W-:Y:S01]  /*1a00*/  IADD3.X R7, PT, PT, R21, UR41, RZ, P1, !PT ;  /* 0x0000002915077c10 */ /* 0x000fe20008ffe4ff */
[----:B0-----:R-:W-:Y:S01]  /*1a10*/  FFMA R2, R30, R47, R22 ;  /* 0x0000002f1e027223 */ /* 0x001fe20000000016 */
[----:B------:R-:W-:Y:S01]  /*1a20*/  FFMA R3, R31, R0, R23 ;  /* 0x000000001f037223 */ /* 0x000fe20000000017 */
[----:B------:R-:W-:Y:S01]  /*1a30*/  IADD3.X R11, PT, PT, R20, UR41, RZ, P2, !PT ;  /* 0x00000029140b7c10 */ /* 0x000fe200097fe4ff */
[----:B------:R0:W-:Y:S01]  /*1a40*/  STG.E.64 desc[UR36][R4.64], R14 ;  /* 0x0000000e04007986 */ /* 0x0001e2000c101b24 */
[----:B------:R-:W-:-:S02]  /*1a50*/  IADD3 R45, P0, PT, R46, R45, RZ ;  /* 0x0000002d2e2d7210 */ /* 0x000fc40007f1e0ff */
[----:B------:R-:W-:Y:S01]  /*1a60*/  IADD3 R40, P1, PT, RZ, R40, RZ ;  /* 0x00000028ff287210 */ /* 0x000fe20007f3e0ff */
[----:B------:R0:W-:Y:S01]  /*1a70*/  STG.E.64 desc[UR36][R6.64], R18 ;  /* 0x0000001206007986 */ /* 0x0001e2000c101b24 */
[----:B------:R-:W-:Y:S02]  /*1a80*/  IADD3.X R44, PT, PT, RZ, R44, RZ, P0, !PT ;  /* 0x0000002cff2c7210 */ /* 0x000fe400007fe4ff */
[----:B------:R-:W-:Y:S01]  /*1a90*/  ISETP.GE.U32.AND P0, PT, R45, UR46, PT ;  /* 0x0000002e2d007c0c */ /* 0x000fe2000bf06070 */
[----:B------:R0:W-:Y:S01]  /*1aa0*/  STG.E.64 desc[UR36][R10.64], R2 ;  /* 0x000000020a007986 */ /* 0x0001e2000c101b24 */
[----:B------:R-:W-:Y:S02]  /*1ab0*/  IMAD.X R9, R46, 0x1, R9, P1 ;  /* 0x000000012e097824 */ /* 0x000fe400008e0609 */
[----:B------:R-:W-:-:S13]  /*1ac0*/  ISETP.GE.AND.EX P0, PT, R44, UR47, PT, P0 ;  /* 0x0000002f2c007c0c */ /* 0x000fda000bf06300 */
[----:B0-----:R-:W-:Y:S05]  /*1ad0*/  @!P0 BRA `(.L_x_6194) ;  /* 0xffffffe800408947 */ /* 0x001fea000383ffff */
[----:B------:R-:W-:Y:S05]  /*1ae0*/  BSYNC B0 ;  /* 0x0000000000007941 */ /* 0x000fea0003800000 */
.L_x_6168:
[----:B------:R-:W-:Y:S05]  /*1af0*/  EXIT ;  /* 0x000000000000794d */ /* 0x000fea0003800000 */
.L_x_6177:
[----:B------:R-:W-:Y:S01]  /*1b00*/  HFMA2 R11, -RZ, RZ, 0, 1.847743988037109375e-06 ;  /* 0x0000001fff0b7431 */ /* 0x000fe200000001ff */
[----:B------:R-:W-:Y:S01]  /*1b10*/  BSSY B1, `(.L_x_6195) ;  /* 0x0000008000017945 */ /* 0x000fe20003800000 */
[----:B------:R-:W-:Y:S01]  /*1b20*/  MOV R0, 0x41000000 ;  /* 0x4100000000007802 */ /* 0x000fe20000000f00 */
[----:B------:R-:W-:Y:S01]  /*1b30*/  IMAD.MOV.U32 R12, RZ, RZ, 0x10 ;  /* 0x00000010ff0c7424 */ /* 0x000fe200078e00ff */
[----:B------:R-:W-:Y:S02]  /*1b40*/  MOV R13, R5 ;  /* 0x00000005000d7202 */ /* 0x000fe40000000f00 */
[----:B------:R-:W-:-:S07]  /*1b50*/  MOV R15, 0xffffffff ;  /* 0xffffffff000f7802 */ /* 0x000fce0000000f00 */
[----:B-----5:R-:W-:Y:S05]  /*1b60*/  WARPSYNC.COLLECTIVE R15, `(.L_x_6196) ;  /* 0x000000000f087348 */ /* 0x020fea0003c00000 */
[----:B------:R0:W1:Y:S02]  /*1b70*/  SHFL.DOWN P6, R14, R13, R12, R11 ;  /* 0x0800000c0d0e7389 */ /* 0x00006400000c000b */
[----:B01---5:R-:W-:Y:S05]  /*1b80*/  ENDCOLLECTIVE ;  /* 0x000000000000791b */ /* 0x023fea0003800000 */
.L_x_6196:
[----:B------:R-:W-:Y:S05]  /*1b90*/  BSYNC B1 ;  /* 0x0000000000017941 */ /* 0x000fea0003800000 */
.L_x_6195:
        /* <DEDUP_REMOVED lines=8> */
.L_x_6197:
[----:B------:R-:W-:Y:S01]  /*1c20*/  IMAD.MOV.U32 R13, RZ, RZ, R0 ;  /* 0x000000ffff0d7224 */ /* 0x000fe200078e0000 */
[----:B------:R-:W-:-:S07]  /*1c30*/  MOV R6, R14 ;  /* 0x0000000e00067202 */ /* 0x000fce0000000f00 */
[----:B------:R-:W-:Y:S05]  /*1c40*/  WARPSYNC.COLLECTIVE R15, `(.L_x_6198) ;  /* 0x000000000f087348 */ /* 0x000fea0003c00000 */
[----:B------:R0:W1:Y:S02]  /*1c50*/  SHFL.DOWN P6, R14, R13, R12, R11 ;  /* 0x0800000c0d0e7389 */ /* 0x00006400000c000b */
[----:B01----:R-:W-:Y:S05]  /*1c60*/  ENDCOLLECTIVE ;  /* 0x000000000000791b */ /* 0x003fea0003800000 */
.L_x_6198:
[----:B------:R-:W-:Y:S05]  /*1c70*/  BRA `(.L_x_6199) ;  /* 0xffffffec00fc7947 */ /* 0x000fea000383ffff */
.L_x_6180:
        /* <DEDUP_REMOVED lines=8> */
.L_x_6201:
[----:B------:R-:W-:Y:S05]  /*1d00*/  BSYNC B1 ;  /* 0x0000000000017941 */ /* 0x000fea0003800000 */
.L_x_6200:
        /* <DEDUP_REMOVED lines=8> */
.L_x_6202:
[----:B------:R-:W-:Y:S02]  /*1d90*/  MOV R13, R0 ;  /* 0x00000000000d7202 */ /* 0x000fe40000000f00 */
[----:B------:R-:W-:-:S07]  /*1da0*/  MOV R6, R14 ;  /* 0x0000000e00067202 */ /* 0x000fce0000000f00 */
[----:B------:R-:W-:Y:S05]  /*1db0*/  WARPSYNC.COLLECTIVE R15, `(.L_x_6203) ;  /* 0x000000000f087348 */ /* 0x000fea0003c00000 */
[----:B------:R0:W1:Y:S02]  /*1dc0*/  SHFL.DOWN P6, R14, R13, R12, R11 ;  /* 0x0800000c0d0e7389 */ /* 0x00006400000c000b */
[----:B01----:R-:W-:Y:S05]  /*1dd0*/  ENDCOLLECTIVE ;  /* 0x000000000000791b */ /* 0x003fea0003800000 */
.L_x_6203:
[----:B------:R-:W-:Y:S05]  /*1de0*/  BRA `(.L_x_6204) ;  /* 0xfffffff0000c7947 */ /* 0x000fea000383ffff */
.L_x_6183:
[----:B------:R-:W-:Y:S01]  /*1df0*/  HFMA2 R12, -RZ, RZ, 0, 2.384185791015625e-07 ;  /* 0x00000004ff0c7431 */ /* 0x000fe200000001ff */
[----:B------:R-:W-:Y:S01]  /*1e00*/  BSSY B1, `(.L_x_6205) ;  /* 0x0000007000017945 */ /* 0x000fe20003800000 */
[----:B------:R-:W-:Y:S01]  /*1e10*/  IMAD.MOV.U32 R13, RZ, RZ, R5 ;  /* 0x000000ffff0d7224 */ /* 0x000fe200078e0005 */
[----:B------:R-:W-:Y:S01]  /*1e20*/  MOV R11, 0x1f ;  /* 0x0000001f000b7802 */ /* 0x000fe20000000f00 */
[----:B------:R-:W-:-:S07]  /*1e30*/  IMAD.MOV.U32 R15, RZ, RZ, -0x1 ;  /* 0xffffffffff0f7424 */ /* 0x000fce00078e00ff */
[----:B012--5:R-:W-:Y:S05]  /*1e40*/  WARPSYNC.COLLECTIVE R15, `(.L_x_6206) ;  /* 0x000000000f087348 */ /* 0x027fea0003c00000 */
[----:B------:R3:W4:Y:S02]  /*1e50*/  SHFL.DOWN P6, R14, R13, R12, R11 ;  /* 0x0800000c0d0e7389 */ /* 0x00072400000c000b */
[----:B012345:R-:W-:Y:S05]  /*1e60*/  ENDCOLLECTIVE ;  /* 0x000000000000791b */ /* 0x03ffea0003800000 */
.L_x_6206:
[----:B------:R-:W-:Y:S05]  /*1e70*/  BSYNC B1 ;  /* 0x0000000000017941 */ /* 0x000fea0003800000 */
.L_x_6205:
        /* <DEDUP_REMOVED lines=8> */
.L_x_6207:
[----:B------:R-:W-:Y:S01]  /*1f00*/  MOV R13, R0 ;  /* 0x00000000000d7202 */ /* 0x000fe20000000f00 */
[----:B------:R-:W-:-:S07]  /*1f10*/  IMAD.MOV.U32 R6, RZ, RZ, R14 ;  /* 0x000000ffff067224 */ /* 0x000fce00078e000e */
[----:B------:R-:W-:Y:S05]  /*1f20*/  WARPSYNC.COLLECTIVE R15, `(.L_x_6208) ;  /* 0x000000000f087348 */ /* 0x000fea0003c00000 */
[----:B------:R0:W1:Y:S02]  /*1f30*/  SHFL.DOWN P6, R14, R13, R12, R11 ;  /* 0x0800000c0d0e7389 */ /* 0x00006400000c000b */
[----:B01----:R-:W-:Y:S05]  /*1f40*/  ENDCOLLECTIVE ;  /* 0x000000000000791b */ /* 0x003fea0003800000 */
.L_x_6208:
[----:B------:R-:W-:Y:S05]  /*1f50*/  BRA `(.L_x_6209) ;  /* 0xfffffff0001c7947 */ /* 0x000fea000383ffff */
.L_x_6186:
        /* <DEDUP_REMOVED lines=8> */
.L_x_6211:
[----:B------:R-:W-:Y:S05]  /*1fe0*/  BSYNC B1 ;  /* 0x0000000000017941 */ /* 0x000fea0003800000 */
.L_x_6210:
        /* <DEDUP_REMOVED lines=8> */
.L_x_6212:
[----:B------:R-:W-:Y:S01]  /*2070*/  IMAD.MOV.U32 R13, RZ, RZ, R0 ;  /* 0x000000ffff0d7224 */ /* 0x000fe200078e0000 */
[----:B------:R-:W-:-:S07]  /*2080*/  MOV R6, R14 ;  /* 0x0000000e00067202 */ /* 0x000fce0000000f00 */
[----:B------:R-:W-:Y:S05]  /*2090*/  WARPSYNC.COLLECTIVE R15, `(.L_x_6213) ;  /* 0x000000000f087348 */ /* 0x000fea0003c00000 */
[----:B------:R0:W1:Y:S02]  /*20a0*/  SHFL.DOWN P6, R14, R13, R12, R11 ;  /* 0x0800000c0d0e7389 */ /* 0x00006400000c000b */
[----:B01----:R-:W-:Y:S05]  /*20b0*/  ENDCOLLECTIVE ;  /* 0x000000000000791b */ /* 0x003fea0003800000 */
.L_x_6213:
[----:B------:R-:W-:Y:S05]  /*20c0*/  BRA `(.L_x_6214) ;  /* 0xfffffff0002c7947 */ /* 0x000fea000383ffff */
.L_x_6189:
        /* <DEDUP_REMOVED lines=8> */
.L_x_6216:
[----:B------:R-:W-:Y:S05]  /*2150*/  BSYNC B1 ;  /* 0x0000000000017941 */ /* 0x000fea0003800000 */
.L_x_6215:
        /* <DEDUP_REMOVED lines=8> */
.L_x_6217:
[----:B------:R-:W-:Y:S02]  /*21e0*/  MOV R13, R0 ;  /* 0x00000000000d7202 */ /* 0x000fe40000000f00 */
[----:B------:R-:W-:-:S07]  /*21f0*/  MOV R6, R14 ;  /* 0x0000000e00067202 */ /* 0x000fce0000000f00 */
[----:B------:R-:W-:Y:S05]  /*2200*/  WARPSYNC.COLLECTIVE R15, `(.L_x_6218) ;  /* 0x000000000f087348 */ /* 0x000fea0003c00000 */
[----:B------:R0:W1:Y:S02]  /*2210*/  SHFL.DOWN P6, R14, R13, R12, R11 ;  /* 0x0800000c0d0e7389 */ /* 0x00006400000c000b */
[----:B01----:R-:W-:Y:S05]  /*2220*/  ENDCOLLECTIVE ;  /* 0x000000000000791b */ /* 0x003fea0003800000 */
.L_x_6218:
[----:B------:R-:W-:Y:S05]  /*2230*/  BRA `(.L_x_6219) ;  /* 0xfffffff0003c7947 */ /* 0x000fea000383ffff */
.L_x_6192:
        /* <DEDUP_REMOVED lines=8> */
.L_x_6221:
[----:B------:R-:W-:Y:S05]  /*22c0*/  BSYNC B1 ;  /* 0x0000000000017941 */ /* 0x000fea0003800000 */
.L_x_6220:
        /* <DEDUP_REMOVED lines=8> */
.L_x_6222:
[----:B------:R-:W-:Y:S01]  /*2350*/  MOV R13, R0 ;  /* 0x00000000000d7202 */ /* 0x000fe20000000f00 */
[----:B------:R-:W-:-:S07]  /*2360*/  IMAD.MOV.U32 R4, RZ, RZ, R14 ;  /* 0x000000ffff047224 */ /* 0x000fce00078e000e */
[----:B------:R-:W-:Y:S05]  /*2370*/  WARPSYNC.COLLECTIVE R15, `(.L_x_6223) ;  /* 0x000000000f087348 */ /* 0x000fea0003c00000 */
[----:B------:R0:W1:Y:S02]  /*2380*/  SHFL.IDX P6, R14, R13, R12, R11 ;  /* 0x0000000c0d0e7389 */ /* 0x00006400000c000b */
[----:B01----:R-:W-:Y:S05]  /*2390*/  ENDCOLLECTIVE ;  /* 0x000000000000791b */ /* 0x003fea0003800000 */
.L_x_6223:
[----:B------:R-:W-:Y:S05]  /*23a0*/  BRA `(.L_x_6224) ;  /* 0xfffffff0004c7947 */ /* 0x000fea000383ffff */
        .weak           $__internal_64_$__cuda_sm3x_div_rn_noftz_f32_slowpath
        .type           $__internal_64_$__cuda_sm3x_div_rn_noftz_f32_slowpath,@function
        .size           $__internal_64_$__cuda_sm3x_div_rn_noftz_f32_slowpath,(.L_x_7687 - $__internal_64_$__cuda_sm3x_div_rn_noftz_f32_slowpath)
$__internal_64_$__cuda_sm3x_div_rn_noftz_f32_slowpath:
        /* <DEDUP_REMOVED lines=34> */
.L_x_6226:
        /* <DEDUP_REMOVED lines=51> */
.L_x_6233:
[----:B------:R-:W-:-:S04]  /*2900*/  LOP3.LUT R7, R7, 0x80000000, RZ, 0xc0, !PT ;  /* 0x8000000007077812 */ /* 0x000fc800078ec0ff */
[----:B------:R-:W-:Y:S01]  /*2910*/  LOP3.LUT R7, R7, 0x7f800000, RZ, 0xfc, !PT ;  /* 0x7f80000007077812 */ /* 0x000fe200078efcff */
[----:B------:R-:W-:Y:S06]  /*2920*/  BRA `(.L_x_6234) ;  /* 0x0000000000047947 */ /* 0x000fec0003800000 */
.L_x_6232:
[----:B------:R-:W-:-:S07]  /*2930*/  LEA R7, R12, R7, 0x17 ;  /* 0x000000070c077211 */ /* 0x000fce00078eb8ff */
.L_x_6234:
[----:B------:R-:W-:Y:S05]  /*2940*/  BSYNC B3 ;  /* 0x0000000000037941 */ /* 0x000fea0003800000 */
.L_x_6231:
[----:B------:R-:W-:Y:S05]  /*2950*/  BRA `(.L_x_6235) ;  /* 0x0000000000207947 */ /* 0x000fea0003800000 */
.L_x_6230:
[----:B------:R-:W-:-:S04]  /*2960*/  LOP3.LUT R7, R14, 0x80000000, R7, 0x48, !PT ;  /* 0x800000000e077812 */ /* 0x000fc800078e4807 */
[----:B------:R-:W-:Y:S01]  /*2970*/  LOP3.LUT R7, R7, 0x7f800000, RZ, 0xfc, !PT ;  /* 0x7f80000007077812 */ /* 0x000fe200078efcff */
[----:B------:R-:W-:Y:S06]  /*2980*/  BRA `(.L_x_6235) ;  /* 0x0000000000147947 */ /* 0x000fec0003800000 */
.L_x_6229:
[----:B------:R-:W-:Y:S01]  /*2990*/  LOP3.LUT R7, R14, 0x80000000, R7, 0x48, !PT ;  /* 0x800000000e077812 */ /* 0x000fe200078e4807 */
[----:B------:R-:W-:Y:S06]  /*29a0*/  BRA `(.L_x_6235) ;  /* 0x00000000000c7947 */ /* 0x000fec0003800000 */
.L_x_6228:
[----:B------:R-:W0:Y:S01]  /*29b0*/  MUFU.RSQ R7, -QNAN ;  /* 0xffc0000000077908 */ /* 0x000e220000001400 */
[----:B------:R-:W-:Y:S05]  /*29c0*/  BRA `(.L_x_6235) ;  /* 0x0000000000047947 */ /* 0x000fea0003800000 */
.L_x_6227:
[----:B------:R-:W-:-:S07]  /*29d0*/  FADD.FTZ R7, R7, R14 ;  /* 0x0000000e07077221 */ /* 0x000fce0000010000 */
.L_x_6235:
[----:B------:R-:W-:Y:S05]  /*29e0*/  BSYNC B2 ;  /* 0x0000000000027941 */ /* 0x000fea0003800000 */
.L_x_6225:
[----:B------:R-:W-:-:S04]  /*29f0*/  HFMA2 R11, -RZ, RZ, 0, 0 ;  /* 0x00000000ff0b7431 */ /* 0x000fc800000001ff */
[----:B0-----:R-:W-:Y:S05]  /*2a00*/  RET.REL.NODEC R10 `(_Z17LayerNormWarpImplI10DirectLoadIffE11DirectStoreIffEfLi2ELi8ELi8ELi32ELi1ELb0EEvT_T0_lld) ;  /* 0xffffffd40a7c7950 */ /* 0x001fea0003c3ffff */
.L_x_6236:
        /* <DEDUP_REMOVED lines=15> */
.L_x_7687:


//--------------------- .text._Z17LayerNormWarpImplI10DirectLoadIffE11DirectStoreIffEfLi2ELi4ELi2ELi32ELi1ELb1EEvT_T0_lld --------------------------
	.section	.text._Z17LayerNormWarpImplI10DirectLoadIffE11DirectStoreIffEfLi2ELi4ELi2ELi32ELi1ELb1EEvT_T0_lld,"ax",@progbits
	.align	128
        .global         _Z17LayerNormWarpImplI10DirectLoadIffE11DirectStoreIffEfLi2ELi4ELi2ELi32ELi1ELb1EEvT_T0_lld
        .type           _Z17LayerNormWarpImplI10DirectLoadIffE11DirectStoreIffEfLi2ELi4ELi2ELi32ELi1ELb1EEvT_T0_lld,@function
        .size           _Z17LayerNormWarpImplI10DirectLoadIffE11DirectStoreIffEfLi2ELi4ELi2ELi32ELi1ELb1EEvT_T0_lld,(.L_x_7688 - _Z17LayerNormWarpImplI10DirectLoadIffE11DirectStoreIffEfLi2ELi4ELi2ELi32ELi1ELb1EEvT_T0_lld)
        .other          _Z17LayerNormWarpImplI10DirectLoadIffE11DirectStoreIffEfLi2ELi4ELi2ELi32ELi1ELb1EEvT_T0_lld,@"STO_CUDA_ENTRY STV_DEFAULT"
_Z17LayerNormWarpImplI10DirectLoadIffE11DirectStoreIffEfLi2ELi4ELi2ELi32ELi1ELb1EEvT_T0_lld:
.text._Z17LayerNormWarpImplI10DirectLoadIffE11DirectStoreIffEfLi2ELi4ELi2ELi32ELi1ELb1EEvT_T0_lld:
        /* <DEDUP_REMOVED lines=25> */
.L_x_6237:
        /* <DEDUP_REMOVED lines=15> */
[----:B0-----:R-:W-:-:S04]  /*0280*/  IMAD.WIDE.U32 R18, R9, 0x8, R18 ;  /* 0x0000000809127825 */ /* 0x001fc800078e0012 */
[C---:B---3--:R-:W-:Y:S02]  /*0290*/  IMAD.WIDE.U32 R16, R9.reuse, 0x8, R16 ;  /* 0x0000000809107825 */ /* 0x048fe400078e0010 */
[----:B------:R-:W5:Y:S04]  /*02a0*/  LDG.E.64 R18, desc[UR36][R18.64] ;  /* 0x0000002412127981 */ /* 0x000f68000c1e1b00 */
[----:B------:R-:W5:Y:S01]  /*02b0*/  LDG.E.64 R16, desc[UR36][R16.64] ;  /* 0x0000002410107981 */ /* 0x000f62000c1e1b00 */
[----:B------:R-:W-:Y:S01]  /*02c0*/  IMAD.MOV.U32 R24, RZ, RZ, RZ ;  /* 0x000000ffff187224 */ /* 0x000fe200078e00ff */
[----:B-1----:R-:W0:Y:S01]  /*02d0*/  F2F.F32.F64 R21, UR4 ;  /* 0x0000000400157d10 */ /* 0x002e220008301000 */
[----:B------:R-:W-:Y:S01]  /*02e0*/  SHF.L.U32 R8, R9, 0x1, RZ ;  /* 0x0000000109087819 */ /* 0x000fe200000006ff */
[----:B------:R-:W-:Y:S01]  /*02f0*/  IMAD.MOV.U32 R9, RZ, RZ, RZ ;  /* 0x000000ffff097224 */ /* 0x000fe200078e00ff */
[----:B------:R-:W-:Y:S01]  /*0300*/  MOV R20, R25 ;  /* 0x0000001900147202 */ /* 0x000fe20000000f00 */
[----:B--2---:R-:W-:-:S02]  /*0310*/  IMAD R0, R24, UR6, RZ ;  /* 0x0000000618007c24 */ /* 0x004fc4000f8e02ff */
[----:B------:R-:W-:-:S04]  /*0320*/  IMAD.WIDE.U32 R22, R25, UR6, R8 ;  /* 0x0000000619167c25 */ /* 0x000fc8000f8e0008 */
[----:B------:R-:W-:Y:S02]  /*0330*/  IMAD R3, R25, UR7, R0 ;  /* 0x0000000719037c24 */ /* 0x000fe4000f8e0200 */
[----:B------:R-:W-:Y:S02]  /*0340*/  IMAD.MOV.U32 R28, RZ, RZ, RZ ;  /* 0x000000ffff1c7224 */ /* 0x000fe400078e00ff */
[----:B------:R-:W-:Y:S01]  /*0350*/  VIADD R27, R8, 0x40 ;  /* 0x00000040081b7836 */ /* 0x000fe20000000000 */
[----:B0-----:R-:W-:-:S07]  /*0360*/  IADD3 R23, PT, PT, R23, R3, RZ ;  /* 0x0000000317177210 */ /* 0x001fce0007ffe0ff */
.L_x_6271:
[----:B01----:R-:W0:Y:S01]  /*0370*/  LDC.64 R6, c[0x0][0x380] ;  /* 0x0000e000ff067b82 */ /* 0x003e220000000a00 */
[----:B------:R-:W-:-:S04]  /*0380*/  LEA.HI R0, P0, R23, R22, RZ, 0x1 ;  /* 0x0000001617007211 */ /* 0x000fc800078108ff */
[----:B------:R-:W-:Y:S01]  /*0390*/  SHF.L.U32 R3, R0, 0x2, RZ ;  /* 0x0000000200037819 */ /* 0x000fe200000006ff */
[----:B------:R-:W-:-:S03]  /*03a0*/  IMAD.X R5, RZ, RZ, R23, P0 ;  /* 0x000000ffff057224 */ /* 0x000fc600000e0617 */
[----:B------:R-:W-:Y:S02]  /*03b0*/  LOP3.LUT R3, R3, 0xfffffff8, RZ, 0xc0, !PT ;  /* 0xfffffff803037812 */ /* 0x000fe400078ec0ff */
[----:B------:R-:W-:Y:S02]  /*03c0*/  SHF.L.U64.HI R0, R0, 0x2, R5 ;  /* 0x0000000200007819 */ /* 0x000fe40000010205 */
[----:B0-----:R-:W-:-:S04]  /*03d0*/  IADD3 R2, P0, PT, R3, R6, RZ ;  /* 0x0000000603027210 */ /* 0x001fc80007f1e0ff */
[----:B------:R-:W-:-:S06]  /*03e0*/  IADD3.X R3, PT, PT, R0, R7, RZ, P0, !PT ;  /* 0x0000000700037210 */ /* 0x000fcc00007fe4ff */
[----:B------:R-:W2:Y:S01]  /*03f0*/  LDG.E.64 R2, desc[UR36][R2.64] ;  /* 0x0000002402027981 */ /* 0x000ea2000c1e1b00 */
[----:B------:R-:W-:Y:S01]  /*0400*/  ISETP.GE.U32.AND P0, PT, R27, UR38, PT ;  /* 0x000000261b007c0c */ /* 0x000fe2000bf06070 */
[----:B------:R-:W-:Y:S03]  /*0410*/  BSSY.RECONVERGENT B2, `(.L_x_6238) ;  /* 0x000002e000027945 */ /* 0x000fe60003800200 */
[----:B------:R-:W-:Y:S01]  /*0420*/  ISETP.GE.AND.EX P0, PT, RZ, UR39, PT, P0 ;  /* 0x00000027ff007c0c */ /* 0x000fe2000bf06300 */
[----:B--2---:R-:W-:-:S04]  /*0430*/  FADD R4, RZ, R2 ;  /* 0x00000002ff047221 */ /* 0x004fc80000000000 */
[--C-:B------:R-:W-:Y:S01]  /*0440*/  FADD R11, R3, -R4.reuse ;  /* 0x80000004030b7221 */ /* 0x100fe20000000000 */
[----:B------:R-:W-:-:S03]  /*0450*/  FADD R5, R2, -R4 ;  /* 0x8000000402057221 */ /* 0x000fc60000000000 */
[----:B------:R-:W-:Y:S01]  /*0460*/  FFMA R4, R11, 0.5, R4 ;  /* 0x3f0000000b047823 */ /* 0x000fe20000000004 */
[----:B------:R-:W-:Y:S01]  /*0470*/  FFMA R0, R2, R5, RZ ;  /* 0x0000000502007223 */ /* 0x000fe200000000ff */
        /* <DEDUP_REMOVED lines=16> */
[----:B------:R-:W-:Y:S03]  /*0580*/  BSSY.RECONVERGENT B3, `(.L_x_6240) ;  /* 0x000000e000037945 */ /* 0x000fe60003800200 */
        /* <DEDUP_REMOVED lines=11> */
[----:B-----5:R-:W-:Y:S05]  /*0640*/  CALL.REL.NOINC `($__internal_65_$__cuda_sm3x_div_rn_noftz_f32_slowpath) ;  /* 0x0000001400f07944 */ /* 0x020fea0003c00000 */
[----:B------:R-:W-:-:S07]  /*0650*/  MOV R11, R13 ;  /* 0x0000000d000b7202 */ /* 0x000fce0000000f00 */
.L_x_6241:
[----:B------:R-:W-:Y:S05]  /*0660*/  BSYNC.RECONVERGENT B3 ;  /* 0x0000000000037941 */ /* 0x000fea0003800200 */
.L_x_6240:
[----:B------:R-:W-:-:S04]  /*0670*/  FADD R4, R4, R11 ;  /* 0x0000000b04047221 */ /* 0x000fc80000000000 */
[--C-:B------:R-:W-:Y:S01]  /*0680*/  FADD R11, R7, -R4.reuse ;  /* 0x80000004070b7221 */ /* 0x100fe20000000000 */
[----:B------:R-:W-:-:S03]  /*0690*/  FADD R6, R6, -R4 ;  /* 0x8000000406067221 */ /* 0x000fc60000000000 */
[----:B------:R-:W-:Y:S01]  /*06a0*/  FFMA R4, R11, 0.25, R4 ;  /* 0x3e8000000b047823 */ /* 0x000fe20000000004 */
[----:B------:R-:W-:Y:S01]  /*06b0*/  FFMA R0, R5, R6, R0 ;  /* 0x0000000605007223 */ /* 0x000fe20000000000 */
[----:B------:R-:W-:Y:S02]  /*06c0*/  IMAD.MOV.U32 R5, RZ, RZ, 0x40800000 ;  /* 0x40800000ff057424 */ /* 0x000fe400078e00ff */
[----:B------:R-:W-:-:S04]  /*06d0*/  FADD R7, R7, -R4 ;  /* 0x8000000407077221 */ /* 0x000fc80000000000 */
[----:B------:R-:W-:-:S07]  /*06e0*/  FFMA R0, R11, R7, R0 ;  /* 0x000000070b007223 */ /* 0x000fce0000000000 */
.L_x_6239:
[----:B------:R-:W-:Y:S05]  /*06f0*/  BSYNC.RECONVERGENT B2 ;  /* 0x0000000000027941 */ /* 0x000fea0003800200 */
.L_x_6238:
[----:B------:R-:W-:-:S03]  /*0700*/  UMOV UR4, 0xffffffff ;  /* 0xffffffff00047882 */ /* 0x000fc60000000000 */
[----:B------:R-:W-:Y:S05]  /*0710*/  BRA.DIV UR4, `(.L_x_6242) ;  /* 0x0000000e04947947 */ /* 0x000fea000b800000 */
[----:B------:R0:W1:Y:S04]  /*0720*/  SHFL.DOWN PT, R7, R4, 0x10, 0x1f ;  /* 0x0a001f0004077f89 */ /* 0x00006800000e0000 */
[----:B------:R0:W2:Y:S04]  /*0730*/  SHFL.DOWN PT, R6, R0, 0x10, 0x1f ;  /* 0x0a001f0000067f89 */ /* 0x0000a800000e0000 */
[----:B------:R0:W3:Y:S02]  /*0740*/  SHFL.DOWN PT, R14, R5, 0x10, 0x1f ;  /* 0x0a001f00050e7f89 */ /* 0x0000e400000e0000 */
.L_x_6276:
        /* <DEDUP_REMOVED lines=16> */
[----:B012--5:R-:W-:Y:S05]  /*0850*/  CALL.REL.NOINC `($__internal_65_$__cuda_sm3x_div_rn_noftz_f32_slowpath) ;  /* 0x00000014006c7944 */ /* 0x027fea0003c00000 */
[----:B------:R-:W-:-:S07]  /*0860*/  MOV R11, R13 ;  /* 0x0000000d000b7202 */ /* 0x000fce0000000f00 */
.L_x_6246:
[----:B------:R-:W-:Y:S05]  /*0870*/  BSYNC.RECONVERGENT B3 ;  /* 0x0000000000037941 */ /* 0x000fea0003800200 */
.L_x_6245:
[----:B-1----:R-:W-:-:S04]  /*0880*/  FADD R7, -R4, R7 ;  /* 0x0000000704077221 */ /* 0x002fc80000000100 */
[C---:B------:R-:W-:Y:S01]  /*0890*/  FMUL R10, R7.reuse, R7 ;  /* 0x00000007070a7220 */ /* 0x040fe20000400000 */
[----:B0-----:R-:W-:-:S03]  /*08a0*/  FFMA R4, R7, R11, R4 ;  /* 0x0000000b07047223 */ /* 0x001fc60000000004 */
[----:B------:R-:W-:-:S04]  /*08b0*/  FMUL R5, R5, R10 ;  /* 0x0000000a05057220 */ /* 0x000fc80000400000 */
[----:B--2---:R-:W-:Y:S01]  /*08c0*/  FFMA R13, R5, R11, R6 ;  /* 0x0000000b050d7223 */ /* 0x004fe20000000006 */
[----:B------:R-:W-:-:S03]  /*08d0*/  IMAD.MOV.U32 R5, RZ, RZ, R15 ;  /* 0x000000ffff057224 */ /* 0x000fc600078e000f */
[----:B------:R-:W-:-:S07]  /*08e0*/  FADD R0, R0, R13 ;  /* 0x0000000d00007221 */ /* 0x000fce0000000000 */
.L_x_6244:
[----:B------:R-:W-:Y:S05]  /*08f0*/  BSYNC.RECONVERGENT B2 ;  /* 0x0000000000027941 */ /* 0x000fea0003800200 */
.L_x_6243:
[----:B------:R-:W-:-:S03]  /*0900*/  UMOV UR4, 0xffffffff ;  /* 0xffffffff00047882 */ /* 0x000fc60000000000 */
[----:B------:R-:W-:Y:S05]  /*0910*/  BRA.DIV UR4, `(.L_x_6247) ;  /* 0x0000000e04707947 */ /* 0x000fea000b800000 */
[----:B-1----:R1:W3:Y:S04]  /*0920*/  SHFL.DOWN PT, R7, R4, 0x8, 0x1f ;  /* 0x09001f0004077f89 */ /* 0x0022e800000e0000 */
[----:B--2---:R1:W2:Y:S04]  /*0930*/  SHFL.DOWN PT, R6, R0, 0x8, 0x1f ;  /* 0x09001f0000067f89 */ /* 0x0042a800000e0000 */
[----:B------:R1:W4:Y:S02]  /*0940*/  SHFL.DOWN PT, R14, R5, 0x8, 0x1f ;  /* 0x09001f00050e7f89 */ /* 0x00032400000e0000 */
.L_x_6281:
        /* <DEDUP_REMOVED lines=16> */
[----:B-123-5:R-:W-:Y:S05]  /*0a50*/  CALL.REL.NOINC `($__internal_65_$__cuda_sm3x_div_rn_noftz_f32_slowpath) ;  /* 0x0000001000ec7944 */ /* 0x02efea0003c00000 */
[----:B------:R-:W-:-:S07]  /*0a60*/  MOV R11, R13 ;  /* 0x0000000d000b7202 */ /* 0x000fce0000000f00 */
.L_x_6251:
[----:B------:R-:W-:Y:S05]  /*0a70*/  BSYNC.RECONVERGENT B3 ;  /* 0x0000000000037941 */ /* 0x000fea0003800200 */
.L_x_6250:
[----:B---3--:R-:W-:-:S04]  /*0a80*/  FADD R7, -R4, R7 ;  /* 0x0000000704077221 */ /* 0x008fc80000000100 */
[C---:B------:R-:W-:Y:S01]  /*0a90*/  FMUL R10, R7.reuse, R7 ;  /* 0x00000007070a7220 */ /* 0x040fe20000400000 */
[----:B-1----:R-:W-:-:S03]  /*0aa0*/  FFMA R4, R7, R11, R4 ;  /* 0x0000000b07047223 */ /* 0x002fc60000000004 */
[----:B------:R-:W-:-:S04]  /*0ab0*/  FMUL R5, R5, R10 ;  /* 0x0000000a05057220 */ /* 0x000fc80000400000 */
[----:B--2---:R-:W-:Y:S01]  /*0ac0*/  FFMA R13, R5, R11, R6 ;  /* 0x0000000b050d7223 */ /* 0x004fe20000000006 */
[----:B------:R-:W-:-:S03]  /*0ad0*/  IMAD.MOV.U32 R5, RZ, RZ, R15 ;  /* 0x000000ffff057224 */ /* 0x000fc600078e000f */
[----:B------:R-:W-:-:S07]  /*0ae0*/  FADD R0, R0, R13 ;  /* 0x0000000d00007221 */ /* 0x000fce0000000000 */
.L_x_6249:
[----:B------:R-:W-:Y:S05]  /*0af0*/  BSYNC.RECONVERGENT B2 ;  /* 0x0000000000027941 */ /* 0x000fea0003800200 */
.L_x_6248:
[----:B------:R-:W-:-:S03]  /*0b00*/  UMOV UR4, 0xffffffff ;  /* 0xffffffff00047882 */ /* 0x000fc60000000000 */
[----:B------:R-:W-:Y:S05]  /*0b10*/  BRA.DIV UR4, `(.L_x_6252) ;  /* 0x0000000e044c7947 */ /* 0x000fea000b800000 */
[----:B---3--:R3:W4:Y:S04]  /*0b20*/  SHFL.DOWN PT, R7, R4, 0x4, 0x1f ;  /* 0x08801f0004077f89 */ /* 0x00872800000e0000 */
[----:B--2---:R3:W2:Y:S04]  /*0b30*/  SHFL.DOWN PT, R6, R0, 0x4, 0x1f ;  /* 0x08801f0000067f89 */ /* 0x0046a800000e0000 */
[----:B------:R3:W0:Y:S02]  /*0b40*/  SHFL.DOWN PT, R14, R5, 0x4, 0x1f ;  /* 0x08801f00050e7f89 */ /* 0x00062400000e0000 */
.L_x_6286:
        /* <DEDUP_REMOVED lines=16> */
[----:B--2345:R-:W-:Y:S05]  /*0c50*/  CALL.REL.NOINC `($__internal_65_$__cuda_sm3x_div_rn_noftz_f32_slowpath) ;  /* 0x00000010006c7944 */ /* 0x03cfea0003c00000 */
[----:B------:R-:W-:-:S07]  /*0c60*/  MOV R11, R13 ;  /* 0x0000000d000b7202 */ /* 0x000fce0000000f00 */
.L_x_6256:
[----:B------:R-:W-:Y:S05]  /*0c70*/  BSYNC.RECONVERGENT B3 ;  /* 0x0000000000037941 */ /* 0x000fea0003800200 */
.L_x_6255:
[----:B----4-:R-:W-:-:S04]  /*0c80*/  FADD R7, -R4, R7 ;  /* 0x0000000704077221 */ /* 0x010fc80000000100 */
[C---:B------:R-:W-:Y:S01]  /*0c90*/  FMUL R10, R7.reuse, R7 ;  /* 0x00000007070a7220 */ /* 0x040fe20000400000 */
[----:B---3--:R-:W-:-:S03]  /*0ca0*/  FFMA R4, R7, R11, R4 ;  /* 0x0000000b07047223 */ /* 0x008fc60000000004 */
[----:B------:R-:W-:-:S04]  /*0cb0*/  FMUL R5, R5, R10 ;  /* 0x0000000a05057220 */ /* 0x000fc80000400000 */
[----:B--2---:R-:W-:Y:S01]  /*0cc0*/  FFMA R13, R5, R11, R6 ;  /* 0x0000000b050d7223 */ /* 0x004fe20000000006 */
[----:B------:R-:W-:-:S03]  /*0cd0*/  IMAD.MOV.U32 R5, RZ, RZ, R15 ;  /* 0x000000ffff057224 */ /* 0x000fc600078e000f */
[----:B------:R-:W-:-:S07]  /*0ce0*/  FADD R0, R0, R13 ;  /* 0x0000000d00007221 */ /* 0x000fce0000000000 */
.L_x_6254:
[----:B------:R-:W-:Y:S05]  /*0cf0*/  BSYNC.RECONVERGENT B2 ;  /* 0x0000000000027941 */ /* 0x000fea0003800200 */
.L_x_6253:
[----:B------:R-:W-:-:S03]  /*0d00*/  UMOV UR4, 0xffffffff ;  /* 0xffffffff00047882 */ /* 0x000fc60000000000 */
[----:B------:R-:W-:Y:S05]  /*0d10*/  BRA.DIV UR4, `(.L_x_6257) ;  /* 0x0000000e04287947 */ /* 0x000fea000b800000 */
[----:B----4-:R0:W4:Y:S04]  /*0d20*/  SHFL.DOWN PT, R7, R4, 0x2, 0x1f ;  /* 0x08401f0004077f89 */ /* 0x01012800000e0000 */
[----:B--2---:R0:W2:Y:S04]  /*0d30*/  SHFL.DOWN PT, R6, R0, 0x2, 0x1f ;  /* 0x08401f0000067f89 */ /* 0x0040a800000e0000 */
[----:B------:R0:W0:Y:S02]  /*0d40*/  SHFL.DOWN PT, R14, R5, 0x2, 0x1f ;  /* 0x08401f00050e7f89 */ /* 0x00002400000e0000 */
.L_x_6291:
        /* <DEDUP_REMOVED lines=18> */
.L_x_6261:
[----:B------:R-:W-:Y:S05]  /*0e70*/  BSYNC.RECONVERGENT B3 ;  /* 0x0000000000037941 */ /* 0x000fea0003800200 */
.L_x_6260:
[----:B----4-:R-:W-:-:S04]  /*0e80*/  FADD R7, -R4, R7 ;  /* 0x0000000704077221 */ /* 0x010fc80000000100 */
[C---:B------:R-:W-:Y:S01]  /*0e90*/  FMUL R10, R7.reuse, R7 ;  /* 0x00000007070a7220 */ /* 0x040fe20000400000 */
[----:B---3--:R-:W-:-:S03]  /*0ea0*/  FFMA R4, R7, R11, R4 ;  /* 0x0000000b07047223 */ /* 0x008fc60000000004 */
[----:B------:R-:W-:-:S04]  /*0eb0*/  FMUL R5, R5, R10 ;  /* 0x0000000a05057220 */ /* 0x000fc80000400000 */
[----:B--2---:R-:W-:Y:S01]  /*0ec0*/  FFMA R13, R5, R11, R6 ;  /* 0x0000000b050d7223 */ /* 0x004fe20000000006 */
[----:B------:R-:W-:-:S03]  /*0ed0*/  IMAD.MOV.U32 R5, RZ, RZ, R15 ;  /* 0x000000ffff057224 */ /* 0x000fc600078e000f */
[----:B------:R-:W-:-:S07]  /*0ee0*/  FADD R0, R0, R13 ;  /* 0x0000000d00007221 */ /* 0x000fce0000000000 */
.L_x_6259:
[----:B------:R-:W-:Y:S05]  /*0ef0*/  BSYNC.RECONVERGENT B2 ;  /* 0x0000000000027941 */ /* 0x000fea0003800200 */
.L_x_6258:
[----:B------:R-:W-:-:S03]  /*0f00*/  UMOV UR4, 0xffffffff ;  /* 0xffffffff00047882 */ /* 0x000fc60000000000 */
[----:B------:R-:W-:Y:S05]  /*0f10*/  BRA.DIV UR4, `(.L_x_6262) ;  /* 0x0000000e04047947 */ /* 0x000fea000b800000 */
[----:B----4-:R0:W4:Y:S04]  /*0f20*/  SHFL.DOWN PT, R7, R4, 0x1, 0x1f ;  /* 0x08201f0004077f89 */ /* 0x01012800000e0000 */
[----:B--2---:R0:W2:Y:S04]  /*0f30*/  SHFL.DOWN PT, R6, R0, 0x1, 0x1f ;  /* 0x08201f0000067f89 */ /* 0x0040a800000e0000 */
[----:B------:R0:W0:Y:S02]  /*0f40*/  SHFL.DOWN PT, R14, R5, 0x1, 0x1f ;  /* 0x08201f00050e7f89 */ /* 0x00002400000e0000 */
.L_x_6296:
        /* <DEDUP_REMOVED lines=18> */
.L_x_6266:
[----:B------:R-:W-:Y:S05]  /*1070*/  BSYNC.RECONVERGENT B3 ;  /* 0x0000000000037941 */ /* 0x000fea0003800200 */
.L_x_6265:
[----:B----4-:R-:W-:-:S04]  /*1080*/  FADD R7, -R4, R7 ;  /* 0x0000000704077221 */ /* 0x010fc80000000100 */
[C---:B------:R-:W-:Y:S01]  /*1090*/  FMUL R10, R7.reuse, R7 ;  /* 0x00000007070a7220 */ /* 0x040fe20000400000 */
[----:B---3--:R-:W-:-:S03]  /*10a0*/  FFMA R4, R7, R11, R4 ;  /* 0x0000000b07047223 */ /* 0x008fc60000000004 */
[----:B------:R-:W-:-:S04]  /*10b0*/  FMUL R5, R5, R10 ;  /* 0x0000000a05057220 */ /* 0x000fc80000400000 */
[----:B--2---:R-:W-:Y:S01]  /*10c0*/  FFMA R13, R5, R11, R6 ;  /* 0x0000000b050d7223 */ /* 0x004fe20000000006 */
[----:B------:R-:W-:-:S03]  /*10d0*/  IMAD.MOV.U32 R5, RZ, RZ, R15 ;  /* 0x000000ffff057224 */ /* 0x000fc600078e000f */
[----:B------:R-:W-:-:S07]  /*10e0*/  FADD R0, R0, R13 ;  /* 0x0000000d00007221 */ /* 0x000fce0000000000 */
.L_x_6264:
[----:B------:R-:W-:Y:S05]  /*10f0*/  BSYNC.RECONVERGENT B2 ;  /* 0x0000000000027941 */ /* 0x000fea0003800200 */
.L_x_6263:
[----:B------:R-:W-:-:S03]  /*1100*/  UMOV UR4, 0xffffffff ;  /* 0xffffffff00047882 */ /* 0x000fc60000000000 */
[----:B------:R-:W-:Y:S05]  /*1110*/  BRA.DIV UR4, `(.L_x_6267) ;  /* 0x0000000a04e07947 */ /* 0x000fea000b800000 */
[----:B-1-3--:R-:W0:Y:S04]  /*1120*/  SHFL.IDX PT, R4, R4, RZ, 0x1f ;  /* 0x00001fff04047589 */ /* 0x00ae2800000e0000 */
[----:B------:R-:W1:Y:S04]  /*1130*/  SHFL.IDX PT, R0, R0, RZ, 0x1f ;  /* 0x00001fff00007589 */ /* 0x000e6800000e0000 */
[----:B------:R3:W0:Y:S02]  /*1140*/  SHFL.IDX PT, R14, R5, RZ, 0x1f ;  /* 0x00001fff050e7589 */ /* 0x00062400000e0000 */
.L_x_6301:
        /* <DEDUP_REMOVED lines=10> */
[----:B-----5:R-:W-:Y:S05]  /*11f0*/  CALL.REL.NOINC `($__internal_65_$__cuda_sm3x_div_rn_noftz_f32_slowpath) ;  /* 0x0000000c00047944 */ /* 0x020fea0003c00000 */
[----:B------:R-:W-:-:S07]  /*1200*/  IMAD.MOV.U32 R5, RZ, RZ, R13 ;  /* 0x000000ffff057224 */ /* 0x000fce00078e000d */
.L_x_6268:
[----:B------:R-:W0:Y:S01]  /*1210*/  LDC.64 R14, c[0x0][0x3a8] ;  /* 0x0000ea00ff0e7b82 */ /* 0x000e220000000a00 */
[----:B------:R-:W-:Y:S01]  /*1220*/  FMNMX R0, RZ, R5, !PT ;  /* 0x00000005ff007209 */ /* 0x000fe20007800000 */
[----:B------:R-:W-:Y:S01]  /*1230*/  IMAD.MOV.U32 R11, RZ, RZ, RZ ;  /* 0x000000ffff0b7224 */ /* 0x000fe200078e00ff */
[----:B------:R-:W-:Y:S01]  /*1240*/  SHF.R.S32.HI R5, RZ, 0x1f, R20 ;  /* 0x0000001fff057819 */ /* 0x000fe20000011414 */
[----:B------:R-:W-:Y:S01]  /*1250*/  FADD R2, R2, -R4 ;  /* 0x8000000402027221 */ /* 0x000fe20000000000 */
[----:B------:R-:W-:Y:S01]  /*1260*/  MOV R10, R8 ;  /* 0x00000008000a7202 */ /* 0x000fe20000000f00 */
[----:B------:R-:W-:Y:S01]  /*1270*/  FADD R0, R21, R0 ;  /* 0x0000000015007221 */ /* 0x000fe20000000000 */
[----:B------:R-:W-:Y:S01]  /*1280*/  FADD R4, R3, -R4 ;  /* 0x8000000403047221 */ /* 0x000fe20000000000 */
[----:B------:R-:W1:Y:S01]  /*1290*/  LDC.64 R6, c[0x0][0x3a0] ;  /* 0x0000e800ff067b82 */ /* 0x000e620000000a00 */
[----:B------:R-:W-:Y:S02]  /*12a0*/  BSSY.RECONVERGENT B0, `(.L_x_6269) ;  /* 0x0000022000007945 */ /* 0x000fe40003800200 */
[----:B------:R-:W-:Y:S01]  /*12b0*/  FSETP.GEU.AND P1, PT, |R0|, 1.175494350822287508e-38, PT ;  /* 0x008000000000780b */ /* 0x000fe20003f2e200 */
[----:B0-----:R-:W-:-:S12]  /*12c0*/  IMAD R12, R5, R14, RZ ;  /* 0x0000000e050c7224 */ /* 0x001fd800078e02ff */
[----:B------:R-:W-:Y:S01]  /*12d0*/  @!P1 FMUL R0, R0, 16777216 ;  /* 0x4b80000000009820 */ /* 0x000fe20000400000 */
[----:B------:R-:W-:-:S03]  /*12e0*/  IMAD.WIDE.U32 R10, R20, R14, R10 ;  /* 0x0000000e140a7225 */ /* 0x000fc600078e000a */
[----:B------:R-:W0:Y:S01]  /*12f0*/  MUFU.RSQ R5, R0 ;  /* 0x0000000000057308 */ /* 0x000e220000001400 */
[----:B------:R-:W-:-:S05]  /*1300*/  IMAD R13, R20, R15, R12 ;  /* 0x0000000f140d7224 */ /* 0x000fca00078e020c */
[----:B------:R-:W-:-:S04]  /*1310*/  IADD3 R29, PT, PT, R11, R13, RZ ;  /* 0x0000000d0b1d7210 */ /* 0x000fc80007ffe0ff */
[----:B------:R-:W-:-:S04]  /*1320*/  LEA.HI R12, P2, R29, R10, RZ, 0x1 ;  /* 0x0000000a1d0c7211 */ /* 0x000fc800078508ff */
[----:B------:R-:W-:Y:S01]  /*1330*/  IADD3.X R15, PT, PT, RZ, R29, RZ, P2, !PT ;  /* 0x0000001dff0f7210 */ /* 0x000fe200017fe4ff */
[C---:B------:R-:W-:Y:S02]  /*1340*/  IMAD.SHL.U32 R13, R12.reuse, 0x4, RZ ;  /* 0x000000040c0d7824 */ /* 0x040fe400078e00ff */
[----:B0-----:R-:W-:Y:S01]  /*1350*/  @!P1 FMUL R5, R5, 4096 ;  /* 0x4580000005059820 */ /* 0x001fe20000400000 */
[----:B------:R-:W-:Y:S02]  /*1360*/  SHF.L.U64.HI R12, R12, 0x2, R15 ;  /* 0x000000020c0c7819 */ /* 0x000fe4000001020f */
[----:B------:R-:W-:Y:S01]  /*1370*/  LOP3.LUT R13, R13, 0xfffffff8, RZ, 0xc0, !PT ;  /* 0xfffffff80d0d7812 */ /* 0x000fe200078ec0ff */
[C---:B------:R-:W-:Y:S01]  /*1380*/  FMUL R3, R5.reuse, R2 ;  /* 0x0000000205037220 */ /* 0x040fe20000400000 */
[----:B------:R-:W-:Y:S02]  /*1390*/  FMUL R0, R5, R4 ;  /* 0x0000000405007220 */ /* 0x000fe40000400000 */
[----:B-1----:R-:W-:Y:S01]  /*13a0*/  IADD3 R2, P1, PT, R13, R6, RZ ;  /* 0x000000060d027210 */ /* 0x002fe20007f3e0ff */
[----:B-----5:R-:W-:Y:S01]  /*13b0*/  FFMA R4, R18, R3, R16 ;  /* 0x0000000312047223 */ /* 0x020fe20000000010 */
[----:B------:R-:W-:-:S03]  /*13c0*/  FFMA R5, R19, R0, R17 ;  /* 0x0000000013057223 */ /* 0x000fc60000000011 */
[----:B------:R-:W-:-:S05]  /*13d0*/  IMAD.X R3, R12, 0x1, R7, P1 ;  /* 0x000000010c037824 */ /* 0x000fca00008e0607 */
[----:B------:R0:W-:Y:S01]  /*13e0*/  STG.E.64 desc[UR36][R2.64], R4 ;  /* 0x0000000402007986 */ /* 0x0001e2000c101b24 */
[----:B------:R-:W-:Y:S05]  /*13f0*/  @P0 BRA `(.L_x_6270) ;  /* 0x0000000000300947 */ /* 0x000fea0003800000 */
[----:B------:R-:W-:Y:S01]  /*1400*/  IADD3 R0, P0, PT, R10, 0x40, RZ ;  /* 0x000000400a007810 */ /* 0x000fe20007f1e0ff */
[----:B0-----:R-:W-:-:S03]  /*1410*/  IMAD.MOV.U32 R2, RZ, RZ, 0x7fc00000 ;  /* 0x7fc00000ff027424 */ /* 0x001fc600078e00ff */
[----:B------:R-:W-:-:S04]  /*1420*/  IADD3.X R5, PT, PT, RZ, R29, RZ, P0, !PT ;  /* 0x0000001dff057210 */ /* 0x000fc800007fe4ff */
[----:B------:R-:W-:-:S04]  /*1430*/  LEA.HI R0, P0, R5, R0, RZ, 0x1 ;  /* 0x0000000005007211 */ /* 0x000fc800078108ff */
[----:B------:R-:W-:Y:S01]  /*1440*/  IADD3.X R5, PT, PT, RZ, R5, RZ, P0, !PT ;  /* 0x00000005ff057210 */ /* 0x000fe200007fe4ff */
[----:B------:R-:W-:-:S03]  /*1450*/  IMAD.SHL.U32 R3, R0, 0x4, RZ ;  /* 0x0000000400037824 */ /* 0x000fc600078e00ff */
[----:B------:R-:W-:Y:S02]  /*1460*/  SHF.L.U64.HI R0, R0, 0x2, R5 ;  /* 0x0000000200007819 */ /* 0x000fe40000010205 */
[----:B------:R-:W-:-:S04]  /*1470*/  LOP3.LUT R3, R3, 0xfffffff8, RZ, 0xc0, !PT ;  /* 0xfffffff803037812 */ /* 0x000fc800078ec0ff */
[----:B------:R-:W-:Y:S01]  /*1480*/  IADD3 R6, P0, PT, R3, R6, RZ ;  /* 0x0000000603067210 */ /* 0x000fe20007f1e0ff */
[----:B------:R-:W-:-:S03]  /*1490*/  IMAD.MOV.U32 R3, RZ, RZ, 0x7fc00000 ;  /* 0x7fc00000ff037424 */ /* 0x000fc600078e00ff */
[----:B------:R-:W-:-:S05]  /*14a0*/  IADD3.X R7, PT, PT, R0, R7, RZ, P0, !PT ;  /* 0x0000000700077210 */ /* 0x000fca00007fe4ff */
[----:B------:R1:W-:Y:S04]  /*14b0*/  STG.E.64 desc[UR36][R6.64], R2 ;  /* 0x0000000206007986 */ /* 0x0003e8000c101b24 */
.L_x_6270:
[----:B------:R-:W-:Y:S05]  /*14c0*/  BSYNC.RECONVERGENT B0 ;  /* 0x0000000000007941 */ /* 0x000fea0003800200 */
.L_x_6269:
        /* <DEDUP_REMOVED lines=10> */
.L_x_6242:
        /* <DEDUP_REMOVED lines=8> */
.L_x_6273:
[----:B------:R-:W-:Y:S05]  /*15f0*/  BSYNC B0 ;  /* 0x0000000000007941 */ /* 0x000fea0003800000 */
.L_x_6272:
        /* <DEDUP_REMOVED lines=8> */
.L_x_6274:
[----:B------:R-:W-:Y:S01]  /*1680*/  MOV R13, R5 ;  /* 0x00000005000d7202 */ /* 0x000fe20000000f00 */
[----:B------:R-:W-:-:S07]  /*1690*/  IMAD.MOV.U32 R6, RZ, RZ, R14 ;  /* 0x000000ffff067224 */ /* 0x000fce00078e000e */
[----:B------:R-:W-:Y:S05]  /*16a0*/  WARPSYNC.COLLECTIVE R15, `(.L_x_6275) ;  /* 0x000000000f087348 */ /* 0x000fea0003c00000 */
[----:B------:R0:W1:Y:S02]  /*16b0*/  SHFL.DOWN P6, R14, R13, R12, R11 ;  /* 0x0800000c0d0e7389 */ /* 0x00006400000c000b */
[----:B01----:R-:W-:Y:S05]  /*16c0*/  ENDCOLLECTIVE ;  /* 0x000000000000791b */ /* 0x003fea0003800000 */
.L_x_6275:
[----:B------:R-:W-:Y:S05]  /*16d0*/  BRA `(.L_x_6276) ;  /* 0xfffffff0001c7947 */ /* 0x000fea000383ffff */
.L_x_6247:
        /* <DEDUP_REMOVED lines=8> */
.L_x_6278:
[----:B------:R-:W-:Y:S05]  /*1760*/  BSYNC B0 ;  /* 0x0000000000007941 */ /* 0x000fea0003800000 */
.L_x_6277:
        /* <DEDUP_REMOVED lines=8> */
.L_x_6279:
[----:B------:R-:W-:Y:S01]  /*17f0*/  IMAD.MOV.U32 R13, RZ, RZ, R5 ;  /* 0x000000ffff0d7224 */ /* 0x000fe200078e0005 */
[----:B------:R-:W-:-:S07]  /*1800*/  MOV R6, R14 ;  /* 0x0000000e00067202 */ /* 0x000fce0000000f00 */
[----:B------:R-:W-:Y:S05]  /*1810*/  WARPSYNC.COLLECTIVE R15, `(.L_x_6280) ;  /* 0x000000000f087348 */ /* 0x000fea0003c00000 */
[----:B------:R0:W1:Y:S02]  /*1820*/  SHFL.DOWN P6, R14, R13, R12, R11 ;  /* 0x0800000c0d0e7389 */ /* 0x00006400000c000b */
[----:B01----:R-:W-:Y:S05]  /*1830*/  ENDCOLLECTIVE ;  /* 0x000000000000791b */ /* 0x003fea0003800000 */
.L_x_6280:
[----:B------:R-:W-:Y:S05]  /*1840*/  BRA `(.L_x_6281) ;  /* 0xfffffff000407947 */ /* 0x000fea000383ffff */
.L_x_6252:
        /* <DEDUP_REMOVED lines=8> */
.L_x_6283:
[----:B------:R-:W-:Y:S05]  /*18d0*/  BSYNC B0 ;  /* 0x0000000000007941 */ /* 0x000fea0003800000 */
.L_x_6282:
        /* <DEDUP_REMOVED lines=8> */
.L_x_6284:
[----:B------:R-:W-:Y:S02]  /*1960*/  MOV R13, R5 ;  /* 0x00000005000d7202 */ /* 0x000fe40000000f00 */
[----:B------:R-:W-:-:S07]  /*1970*/  MOV R6, R14 ;  /* 0x0000000e00067202 */ /* 0x000fce0000000f00 */
[----:B------:R-:W-:Y:S05]  /*1980*/  WARPSYNC.COLLECTIVE R15, `(.L_x_6285) ;  /* 0x000000000f087348 */ /* 0x000fea0003c00000 */
[----:B------:R0:W1:Y:S02]  /*1990*/  SHFL.DOWN P6, R14, R13, R12, R11 ;  /* 0x0800000c0d0e7389 */ /* 0x00006400000c000b */
[----:B01----:R-:W-:Y:S05]  /*19a0*/  ENDCOLLECTIVE ;  /* 0x000000000000791b */ /* 0x003fea0003800000 */
.L_x_6285:
[----:B------:R-:W-:Y:S05]  /*19b0*/  BRA `(.L_x_6286) ;  /* 0xfffffff000647947 */ /* 0x000fea000383ffff */
.L_x_6257:
        /* <DEDUP_REMOVED lines=8> */
.L_x_6288:
[----:B------:R-:W-:Y:S05]  /*1a40*/  BSYNC B0 ;  /* 0x0000000000007941 */ /* 0x000fea0003800000 */
.L_x_6287:
        /* <DEDUP_REMOVED lines=8> */
.L_x_6289:
[----:B------:R-:W-:Y:S01]  /*1ad0*/  MOV R13, R5 ;  /* 0x00000005000d7202 */ /* 0x000fe20000000f00 */
[----:B------:R-:W-:-:S07]  /*1ae0*/  IMAD.MOV.U32 R6, RZ, RZ, R14 ;  /* 0x000000ffff067224 */ /* 0x000fce00078e000e */
[----:B------:R-:W-:Y:S05]  /*1af0*/  WARPSYNC.COLLECTIVE R15, `(.L_x_6290) ;  /* 0x000000000f087348 */ /* 0x000fea0003c00000 */
[----:B------:R0:W1:Y:S02]  /*1b00*/  SHFL.DOWN P6, R14, R13, R12, R11 ;  /* 0x0800000c0d0e7389 */ /* 0x00006400000c000b */
[----:B01----:R-:W-:Y:S05]  /*1b10*/  ENDCOLLECTIVE ;  /* 0x000000000000791b */ /* 0x003fea0003800000 */
.L_x_6290:
[----:B------:R-:W-:Y:S05]  /*1b20*/  BRA `(.L_x_6291) ;  /* 0xfffffff000887947 */ /* 0x000fea000383ffff */
.L_x_6262:
        /* <DEDUP_REMOVED lines=8> */
.L_x_6293:
[----:B------:R-:W-:Y:S05]  /*1bb0*/  BSYNC B0 ;  /* 0x0000000000007941 */ /* 0x000fea0003800000 */
.L_x_6292:
        /* <DEDUP_REMOVED lines=8> */
.L_x_6294:
[----:B------:R-:W-:Y:S01]  /*1c40*/  IMAD.MOV.U32 R13, RZ, RZ, R5 ;  /* 0x000000ffff0d7224 */ /* 0x000fe200078e0005 */
[----:B------:R-:W-:-:S07]  /*1c50*/  MOV R6, R14 ;  /* 0x0000000e00067202 */ /* 0x000fce0000000f00 */
[----:B------:R-:W-:Y:S05]  /*1c60*/  WARPSYNC.COLLECTIVE R15, `(.L_x_6295) ;  /* 0x000000000f087348 */ /* 0x000fea0003c00000 */
[----:B------:R0:W1:Y:S02]  /*1c70*/  SHFL.DOWN P6, R14, R13, R12, R11 ;  /* 0x0800000c0d0e7389 */ /* 0x00006400000c000b */
[----:B01----:R-:W-:Y:S05]  /*1c80*/  ENDCOLLECTIVE ;  /* 0x000000000000791b */ /* 0x003fea0003800000 */
.L_x_6295:
[----:B------:R-:W-:Y:S05]  /*1c90*/  BRA `(.L_x_6296) ;  /* 0xfffffff000ac7947 */ /* 0x000fea000383ffff */
.L_x_6267:
        /* <DEDUP_REMOVED lines=8> */
.L_x_6298:
[----:B------:R-:W-:Y:S05]  /*1d20*/  BSYNC B0 ;  /* 0x0000000000007941 */ /* 0x000fea0003800000 */
.L_x_6297:
        /* <DEDUP_REMOVED lines=8> */
.L_x_6299:
[----:B------:R-:W-:Y:S02]  /*1db0*/  MOV R13, R5 ;  /* 0x00000005000d7202 */ /* 0x000fe40000000f00 */
[----:B------:R-:W-:-:S07]  /*1dc0*/  MOV R0, R14 ;  /* 0x0000000e00007202 */ /* 0x000fce0000000f00 */
[----:B------:R-:W-:Y:S05]  /*1dd0*/  WARPSYNC.COLLECTIVE R15, `(.L_x_6300) ;  /* 0x000000000f087348 */ /* 0x000fea0003c00000 */
[----:B------:R0:W1:Y:S02]  /*1de0*/  SHFL.IDX P6, R14, R13, R12, R11 ;  /* 0x0000000c0d0e7389 */ /* 0x00006400000c000b */
[----:B01----:R-:W-:Y:S05]  /*1df0*/  ENDCOLLECTIVE ;  /* 0x000000000000791b */ /* 0x003fea0003800000 */
.L_x_6300:
[----:B------:R-:W-:Y:S05]  /*1e00*/  BRA `(.L_x_6301) ;  /* 0xfffffff000d07947 */ /* 0x000fea000383ffff */
        .weak           $__internal_65_$__cuda_sm3x_div_rn_noftz_f32_slowpath
        .type           $__internal_65_$__cuda_sm3x_div_rn_noftz_f32_slowpath,@function
        .size           $__internal_65_$__cuda_sm3x_div_rn_noftz_f32_slowpath,(.L_x_7688 - $__internal_65_$__cuda_sm3x_div_rn_noftz_f32_slowpath)
$__internal_65_$__cuda_sm3x_div_rn_noftz_f32_slowpath:
        /* <DEDUP_REMOVED lines=34> */
.L_x_6303:
        /* <DEDUP_REMOVED lines=51> */
.L_x_6310:
[----:B------:R-:W-:-:S04]  /*2360*/  LOP3.LUT R10, R10, 0x80000000, RZ, 0xc0, !PT ;  /* 0x800000000a0a7812 */ /* 0x000fc800078ec0ff */
[----:B------:R-:W-:Y:S01]  /*2370*/  LOP3.LUT R10, R10, 0x7f800000, RZ, 0xfc, !PT ;  /* 0x7f8000000a0a7812 */ /* 0x000fe200078efcff */
[----:B------:R-:W-:Y:S06]  /*2380*/  BRA `(.L_x_6311) ;  /* 0x0000000000047947 */ /* 0x000fec0003800000 */
.L_x_6309:
[----:B------:R-:W-:-:S07]  /*2390*/  LEA R10, R14, R10, 0x17 ;  /* 0x0000000a0e0a7211 */ /* 0x000fce00078eb8ff */
.L_x_6311:
[----:B------:R-:W-:Y:S05]  /*23a0*/  BSYNC B1 ;  /* 0x0000000000017941 */ /* 0x000fea0003800000 */
.L_x_6308:
[----:B------:R-:W-:Y:S05]  /*23b0*/  BRA `(.L_x_6312) ;  /* 0x0000000000207947 */ /* 0x000fea0003800000 */
.L_x_6307:
[----:B------:R-:W-:-:S04]  /*23c0*/  LOP3.LUT R10, R14, 0x80000000, R10, 0x48, !PT ;  /* 0x800000000e0a7812 */ /* 0x000fc800078e480a */
[----:B------:R-:W-:Y:S01]  /*23d0*/  LOP3.LUT R10, R10, 0x7f800000, RZ, 0xfc, !PT ;  /* 0x7f8000000a0a7812 */ /* 0x000fe200078efcff */
[----:B------:R-:W-:Y:S06]  /*23e0*/  BRA `(.L_x_6312) ;  /* 0x0000000000147947 */ /* 0x000fec0003800000 */
.L_x_6306:
[----:B------:R-:W-:Y:S01]  /*23f0*/  LOP3.LUT R10, R14, 0x80000000, R10, 0x48, !PT ;  /* 0x800000000e0a7812 */ /* 0x000fe200078e480a */
[----:B------:R-:W-:Y:S06]  /*2400*/  BRA `(.L_x_6312) ;  /* 0x00000000000c7947 */ /* 0x000fec0003800000 */
.L_x_6305:
[----:B------:R-:W0:Y:S01]  /*2410*/  MUFU.RSQ R10, -QNAN ;  /* 0xffc00000000a7908 */ /* 0x000e220000001400 */
[----:B------:R-:W-:Y:S05]  /*2420*/  BRA `(.L_x_6312) ;  /* 0x0000000000047947 */ /* 0x000fea0003800000 */
.L_x_6304:
[----:B------:R-:W-:-:S07]  /*2430*/  FADD.FTZ R10, R10, R14 ;  /* 0x0000000e0a0a7221 */ /* 0x000fce0000010000 */
.L_x_6312:
[----:B------:R-:W-:Y:S05]  /*2440*/  BSYNC B0 ;  /* 0x0000000000007941 */ /* 0x000fea0003800000 */
.L_x_6302:
[----:B------:R-:W-:Y:S02]  /*2450*/  HFMA2 R11, -RZ, RZ, 0, 0 ;  /* 0x00000000ff0b7431 */ /* 0x000fe400000001ff */
[----:B0-----:R-:W-:Y:S01]  /*2460*/  IMAD.MOV.U32 R13, RZ, RZ, R10 ;  /* 0x000000ffff0d7224 */ /* 0x001fe200078e000a */
[----:B------:R-:W-:-:S04]  /*2470*/  MOV R10, R12 ;  /* 0x0000000c000a7202 */ /* 0x000fc80000000f00 */
[----:B------:R-:W-:Y:S05]  /*2480*/  RET.REL.NODEC R10 `(_Z17LayerNormWarpImplI10DirectLoadIffE11DirectStoreIffEfLi2ELi4ELi2ELi32ELi1ELb1EEvT_T0_lld) ;  /* 0xffffffd80adc7950 */ /* 0x000fea0003c3ffff */
.L_x_6313:
        /* <DEDUP_REMOVED lines=15> */
.L_x_7688:


//--------------------- .text._Z17LayerNormWarpImplI10DirectLoadIffE11DirectStoreIffEfLi2ELi4ELi4ELi32ELi1ELb0EEvT_T0_lld --------------------------
	.section	.text._Z17LayerNormWarpImplI10DirectLoadIffE11DirectStoreIffEfLi2ELi4ELi4ELi32ELi1ELb0EEvT_T0_lld,"ax",@progbits
	.align	128
        .global         _Z17LayerNormWarpImplI10DirectLoadIffE11DirectStoreIffEfLi2ELi4ELi4ELi32ELi1ELb0EEvT_T0_lld
        .type           _Z17LayerNormWarpImplI10DirectLoadIffE11DirectStoreIffEfLi2ELi4ELi4ELi32ELi1ELb0EEvT_T0_lld,@function
        .size           _Z17LayerNormWarpImplI10DirectLoadIffE11DirectStoreIffEfLi2ELi4ELi4ELi32ELi1ELb0EEvT_T0_lld,(.L_x_7689 - _Z17LayerNormWarpImplI10DirectLoadIffE11DirectStoreIffEfLi2ELi4ELi4ELi32ELi1ELb0EEvT_T0_lld)
        .other          _Z17LayerNormWarpImplI10DirectLoadIffE11DirectStoreIffEfLi2ELi4ELi4ELi32ELi1ELb0EEvT_T0_lld,@"STO_CUDA_ENTRY STV_DEFAULT"
_Z17LayerNormWarpImplI10DirectLoadIffE11DirectStoreIffEfLi2ELi4ELi4ELi32ELi1ELb0EEvT_T0_lld:
.text._Z17LayerNormWarpImplI10DirectLoadIffE11DirectStoreIffEfLi2ELi4ELi4ELi32ELi1ELb0EEvT_T0_lld:
        /* <DEDUP_REMOVED lines=26> */
.L_x_6314:
        /* <DEDUP_REMOVED lines=24> */
[----:B------:R-:W-:Y:S01]  /*0320*/  IMAD.MOV.U32 R17, RZ, RZ, RZ ;  /* 0x000000ffff117224 */ /* 0x000fe200078e00ff */
[----:B------:R-:W-:Y:S01]  /*0330*/  BSSY B0, `(.L_x_6315) ;  /* 0x00000fe000007945 */ /* 0x000fe20003800000 */
[----:B--2---:R-:W-:Y:S01]  /*0340*/  IMAD R0, R34, UR6, RZ ;  /* 0x0000000622007c24 */ /* 0x004fe2000f8e02ff */
[----:B------:R-:W-:Y:S01]  /*0350*/  MOV R28, R33 ;  /* 0x00000021001c7202 */ /* 0x000fe20000000f00 */
[----:B------:R-:W-:-:S04]  /*0360*/  IMAD.WIDE.U32 R30, R33, UR6, R16 ;  /* 0x00000006211e7c25 */ /* 0x000fc8000f8e0010 */
[----:B------:R-:W-:Y:S02]  /*0370*/  IMAD R7, R33, UR7, R0 ;  /* 0x0000000721077c24 */ /* 0x000fe4000f8e0200 */
[----:B------:R-:W-:-:S03]  /*0380*/  IMAD.MOV.U32 R29, RZ, RZ, RZ ;  /* 0x000000ffff1d7224 */ /* 0x000fc600078e00ff */
[----:B01----:R-:W-:-:S07]  /*0390*/  IADD3 R31, PT, PT, R31, R7, RZ ;  /* 0x000000071f1f7210 */ /* 0x003fce0007ffe0ff */
.L_x_6335:
[----:B------:R-:W-:Y:S02]  /*03a0*/  LEA.HI R3, P0, R31, R30, RZ, 0x1 ;  /* 0x0000001e1f037211 */ /* 0x000fe400078108ff */
[----:B------:R-:W-:Y:S02]  /*03b0*/  IADD3 R0, P1, PT, R30, 0x40, RZ ;  /* 0x000000401e007810 */ /* 0x000fe40007f3e0ff */
[----:B------:R-:W-:Y:S01]  /*03c0*/  IADD3.X R4, PT, PT, RZ, R31, RZ, P0, !PT ;  /* 0x0000001fff047210 */ /* 0x000fe200007fe4ff */
        /* <DEDUP_REMOVED lines=36> */
[----:B-----5:R-:W-:Y:S05]  /*0610*/  CALL.REL.NOINC `($__internal_66_$__cuda_sm3x_div_rn_noftz_f32_slowpath) ;  /* 0x0000001400847944 */ /* 0x020fea0003c00000 */
.L_x_6317:
[----:B------:R-:W-:Y:S05]  /*0620*/  BSYNC.RECONVERGENT B1 ;  /* 0x0000000000017941 */ /* 0x000fea0003800200 */
.L_x_6316:
[----:B------:R-:W-:Y:S01]  /*0630*/  FADD R9, R4, R9 ;  /* 0x0000000904097221 */ /* 0x000fe20000000000 */
[----:B------:R-:W-:-:S03]  /*0640*/  UMOV UR4, 0xffffffff ;  /* 0xffffffff00047882 */ /* 0x000fc60000000000 */
[--C-:B------:R-:W-:Y:S01]  /*0650*/  FADD R6, R19, -R9.reuse ;  /* 0x8000000913067221 */ /* 0x100fe20000000000 */
[----:B------:R-:W-:-:S03]  /*0660*/  FADD R4, R18, -R9 ;  /* 0x8000000912047221 */ /* 0x000fc60000000000 */
[----:B------:R-:W-:Y:S01]  /*0670*/  FFMA R5, R6, 0.25, R9 ;  /* 0x3e80000006057823 */ /* 0x000fe20000000009 */
[----:B------:R-:W-:-:S03]  /*0680*/  FFMA R4, R0, R4, R7 ;  /* 0x0000000400047223 */ /* 0x000fc60000000007 */
[----:B------:R-:W-:-:S04]  /*0690*/  FADD R7, R19, -R5 ;  /* 0x8000000513077221 */ /* 0x000fc80000000000 */
[----:B------:R-:W-:Y:S01]  /*06a0*/  FFMA R4, R6, R7, R4 ;  /* 0x0000000706047223 */ /* 0x000fe20000000004 */
[----:B------:R-:W-:Y:S06]  /*06b0*/  BRA.DIV UR4, `(.L_x_6318) ;  /* 0x0000000e041c7947 */ /* 0x000fec000b800000 */
[----:B------:R-:W-:Y:S01]  /*06c0*/  HFMA2 R9, -RZ, RZ, 2.25, 0 ;  /* 0x40800000ff097431 */ /* 0x000fe200000001ff */
[----:B------:R0:W1:Y:S04]  /*06d0*/  SHFL.DOWN PT, R8, R5, 0x10, 0x1f ;  /* 0x0a001f0005087f89 */ /* 0x00006800000e0000 */
[----:B------:R0:W2:Y:S04]  /*06e0*/  SHFL.DOWN PT, R6, R4, 0x10, 0x1f ;  /* 0x0a001f0004067f89 */ /* 0x0000a800000e0000 */
[----:B------:R-:W3:Y:S02]  /*06f0*/  SHFL.DOWN PT, R9, R9, 0x10, 0x1f ;  /* 0x0a001f0009097f89 */ /* 0x000ee400000e0000 */
.L_x_6340:
        /* <DEDUP_REMOVED lines=14> */
[----:B012--5:R-:W-:Y:S05]  /*07e0*/  CALL.REL.NOINC `($__internal_66_$__cuda_sm3x_div_rn_noftz_f32_slowpath) ;  /* 0x0000001400107944 */ /* 0x027fea0003c00000 */
[----:B------:R-:W-:-:S07]  /*07f0*/  IMAD.MOV.U32 R7, RZ, RZ, R9 ;  /* 0x000000ffff077224 */ /* 0x000fce00078e0009 */
.L_x_6320:
[----:B-1----:R-:W-:-:S04]  /*0800*/  FADD R8, R8, -R5 ;  /* 0x8000000508087221 */ /* 0x002fc80000000000 */
[C---:B------:R-:W-:Y:S01]  /*0810*/  FMUL.M4 R9, R8.reuse, R8 ;  /* 0x0000000808097220 */ /* 0x040fe20000600000 */
[----:B0-----:R-:W-:-:S03]  /*0820*/  FFMA R5, R8, R7, R5 ;  /* 0x0000000708057223 */ /* 0x001fc60000000005 */
[----:B--2---:R-:W-:-:S04]  /*0830*/  FFMA R9, R9, R7, R6 ;  /* 0x0000000709097223 */ /* 0x004fc80000000006 */
[----:B------:R-:W-:-:S07]  /*0840*/  FADD R4, R4, R9 ;  /* 0x0000000904047221 */ /* 0x000fce0000000000 */
.L_x_6319:
[----:B------:R-:W-:-:S03]  /*0850*/  UMOV UR4, 0xffffffff ;  /* 0xffffffff00047882 */ /* 0x000fc60000000000 */
[----:B------:R-:W-:Y:S05]  /*0860*/  BRA.DIV UR4, `(.L_x_6321) ;  /* 0x0000000e04147947 */ /* 0x000fea000b800000 */
[----:B--2---:R2:W3:Y:S04]  /*0870*/  SHFL.DOWN PT, R6, R5, 0x8, 0x1f ;  /* 0x09001f0005067f89 */ /* 0x0044e800000e0000 */
[----:B------:R2:W4:Y:S04]  /*0880*/  SHFL.DOWN PT, R7, R4, 0x8, 0x1f ;  /* 0x09001f0004077f89 */ /* 0x00052800000e0000 */
[----:B------:R2:W0:Y:S02]  /*0890*/  SHFL.DOWN PT, R9, R0, 0x8, 0x1f ;  /* 0x09001f0000097f89 */ /* 0x00042400000e0000 */
.L_x_6345:
[----:B0-----:R-:W-:-:S13]  /*08a0*/  FSETP.NEU.AND P0, PT, R9, RZ, PT ;  /* 0x000000ff0900720b */ /* 0x001fda0003f0d000 */
[----:B------:R-:W-:Y:S05]  /*08b0*/  @!P0 BRA `(.L_x_6322) ;  /* 0x00000000004c8947 */ /* 0x000fea0003800000 */
[----:B------:R-:W-:-:S04]  /*08c0*/  FADD R14, R0, R9 ;  /* 0x00000009000e7221 */ /* 0x000fc80000000000 */
[----:B------:R-:W1:Y:S08]  /*08d0*/  MUFU.RCP R11, R14 ;  /* 0x0000000e000b7308 */ /* 0x000e700000001000 */
[----:B------:R-:W0:Y:S01]  /*08e0*/  FCHK P0, R9, R14 ;  /* 0x0000000e09007302 */ /* 0x000e220000000000 */
[----:B-1----:R-:W-:-:S04]  /*08f0*/  FFMA R8, -R14, R11, 1 ;  /* 0x3f8000000e087423 */ /* 0x002fc8000000010b */
[----:B------:R-:W-:-:S04]  /*0900*/  FFMA R8, R11, R8, R11 ;  /* 0x000000080b087223 */ /* 0x000fc8000000000b */
[----:B------:R-:W-:-:S04]  /*0910*/  FFMA R11, R9, R8, RZ ;  /* 0x00000008090b7223 */ /* 0x000fc800000000ff */
[----:B------:R-:W-:-:S04]  /*0920*/  FFMA R10, -R14, R11, R9 ;  /* 0x0000000b0e0a7223 */ /* 0x000fc80000000109 */
[----:B------:R-:W-:Y:S01]  /*0930*/  FFMA R8, R8, R10, R11 ;  /* 0x0000000a08087223 */ /* 0x000fe2000000000b */
[----:B0-----:R-:W-:Y:S06]  /*0940*/  @!P0 BRA `(.L_x_6323) ;  /* 0x00000000000c8947 */ /* 0x001fec0003800000 */
[----:B------:R-:W-:-:S07]  /*0950*/  MOV R10, 0x970 ;  /* 0x00000970000a7802 */ /* 0x000fce0000000f00 */
[----:B--2345:R-:W-:Y:S05]  /*0960*/  CALL.REL.NOINC `($__internal_66_$__cuda_sm3x_div_rn_noftz_f32_slowpath) ;  /* 0x0000001000b07944 */ /* 0x03cfea0003c00000 */
[----:B------:R-:W-:-:S07]  /*0970*/  MOV R8, R9 ;  /* 0x0000000900087202 */ /* 0x000fce0000000f00 */
.L_x_6323:
[----:B---3--:R-:W-:-:S04]  /*0980*/  FADD R6, -R5, R6 ;  /* 0x0000000605067221 */ /* 0x008fc80000000100 */
[C---:B------:R-:W-:Y:S01]  /*0990*/  FMUL R9, R6.reuse, R6 ;  /* 0x0000000606097220 */ /* 0x040fe20000400000 */
[----:B--2---:R-:W-:-:S03]  /*09a0*/  FFMA R5, R6, R8, R5 ;  /* 0x0000000806057223 */ /* 0x004fc60000000005 */
[----:B------:R-:W-:-:S04]  /*09b0*/  FMUL R0, R0, R9 ;  /* 0x0000000900007220 */ /* 0x000fc80000400000 */
[----:B----4-:R-:W-:Y:S01]  /*09c0*/  FFMA R7, R0, R8, R7 ;  /* 0x0000000800077223 */ /* 0x010fe20000000007 */
[----:B------:R-:W-:-:S03]  /*09d0*/  IMAD.MOV.U32 R0, RZ, RZ, R14 ;  /* 0x000000ffff007224 */ /* 0x000fc600078e000e */
[----:B------:R-:W-:-:S07]  /*09e0*/  FADD R4, R4, R7 ;  /* 0x0000000704047221 */ /* 0x000fce0000000000 */
.L_x_6322:
[----:B------:R-:W-:-:S03]  /*09f0*/  UMOV UR4, 0xffffffff ;  /* 0xffffffff00047882 */ /* 0x000fc60000000000 */
[----:B------:R-:W-:Y:S05]  /*0a00*/  BRA.DIV UR4, `(.L_x_6324) ;  /* 0x0000000e040c7947 */ /* 0x000fea000b800000 */
[----:B---3--:R0:W3:Y:S04]  /*0a10*/  SHFL.DOWN PT, R6, R5, 0x4, 0x1f ;  /* 0x08801f0005067f89 */ /* 0x0080e800000e0000 */
[----:B----4-:R0:W4:Y:S04]  /*0a20*/  SHFL.DOWN PT, R7, R4, 0x4, 0x1f ;  /* 0x08801f0004077f89 */ /* 0x01012800000e0000 */
[----:B------:R0:W0:Y:S02]  /*0a30*/  SHFL.DOWN PT, R9, R0, 0x4, 0x1f ;  /* 0x08801f0000097f89 */ /* 0x00002400000e0000 */
.L_x_6350:
        /* <DEDUP_REMOVED lines=14> */
.L_x_6326:
[----:B---3--:R-:W-:-:S04]  /*0b20*/  FADD R6, -R5, R6 ;  /* 0x0000000605067221 */ /* 0x008fc80000000100 */
[C---:B------:R-:W-:Y:S01]  /*0b30*/  FMUL R9, R6.reuse, R6 ;  /* 0x0000000606097220 */ /* 0x040fe20000400000 */
[----:B--2---:R-:W-:-:S03]  /*0b40*/  FFMA R5, R6, R8, R5 ;  /* 0x0000000806057223 */ /* 0x004fc60000000005 */
[----:B------:R-:W-:-:S04]  /*0b50*/  FMUL R0, R0, R9 ;  /* 0x0000000900007220 */ /* 0x000fc80000400000 */
[----:B----4-:R-:W-:Y:S01]  /*0b60*/  FFMA R7, R0, R8, R7 ;  /* 0x0000000800077223 */ /* 0x010fe20000000007 */
[----:B------:R-:W-:-:S03]  /*0b70*/  IMAD.MOV.U32 R0, RZ, RZ, R14 ;  /* 0x000000ffff007224 */ /* 0x000fc600078e000e */
[----:B------:R-:W-:-:S07]  /*0b80*/  FADD R4, R4, R7 ;  /* 0x0000000704047221 */ /* 0x000fce0000000000 */
.L_x_6325:
[----:B------:R-:W-:-:S03]  /*0b90*/  UMOV UR4, 0xffffffff ;  /* 0xffffffff00047882 */ /* 0x000fc60000000000 */
[----:B------:R-:W-:Y:S05]  /*0ba0*/  BRA.DIV UR4, `(.L_x_6327) ;  /* 0x0000000e04047947 */ /* 0x000fea000b800000 */
[----:B---3--:R0:W3:Y:S04]  /*0bb0*/  SHFL.DOWN PT, R6, R5, 0x2, 0x1f ;  /* 0x08401f0005067f89 */ /* 0x0080e800000e0000 */
[----:B----4-:R0:W4:Y:S04]  /*0bc0*/  SHFL.DOWN PT, R7, R4, 0x2, 0x1f ;  /* 0x08401f0004077f89 */ /* 0x01012800000e0000 */
[----:B------:R0:W0:Y:S02]  /*0bd0*/  SHFL.DOWN PT, R9, R0, 0x2, 0x1f ;  /* 0x08401f0000097f89 */ /* 0x00002400000e0000 */
.L_x_6355:
        /* <DEDUP_REMOVED lines=14> */
.L_x_6329:
[----:B---3--:R-:W-:-:S04]  /*0cc0*/  FADD R6, -R5, R6 ;  /* 0x0000000605067221 */ /* 0x008fc80000000100 */
[C---:B------:R-:W-:Y:S01]  /*0cd0*/  FMUL R9, R6.reuse, R6 ;  /* 0x0000000606097220 */ /* 0x040fe20000400000 */
[----:B--2---:R-:W-:-:S03]  /*0ce0*/  FFMA R5, R6, R8, R5 ;  /* 0x0000000806057223 */ /* 0x004fc60000000005 */
[----:B------:R-:W-:-:S04]  /*0cf0*/  FMUL R0, R0, R9 ;  /* 0x0000000900007220 */ /* 0x000fc80000400000 */
[----:B----4-:R-:W-:Y:S01]  /*0d00*/  FFMA R7, R0, R8, R7 ;  /* 0x0000000800077223 */ /* 0x010fe20000000007 */
[----:B------:R-:W-:-:S03]  /*0d10*/  IMAD.MOV.U32 R0, RZ, RZ, R14 ;  /* 0x000000ffff007224 */ /* 0x000fc600078e000e */
[----:B------:R-:W-:-:S07]  /*0d20*/  FADD R4, R4, R7 ;  /* 0x0000000704047221 */ /* 0x000fce0000000000 */
.L_x_6328:
[----:B------:R-:W-:-:S03]  /*0d30*/  UMOV UR4, 0xffffffff ;  /* 0xffffffff00047882 */ /* 0x000fc60000000000 */
[----:B------:R-:W-:Y:S05]  /*0d40*/  BRA.DIV UR4, `(.L_x_6330) ;  /* 0x0000000a04fc7947 */ /* 0x000fea000b800000 */
[----:B---3--:R0:W3:Y:S04]  /*0d50*/  SHFL.DOWN PT, R6, R5, 0x1, 0x1f ;  /* 0x08201f0005067f89 */ /* 0x0080e800000e0000 */
[----:B----4-:R0:W4:Y:S04]  /*0d60*/  SHFL.DOWN PT, R7, R4, 0x1, 0x1f ;  /* 0x08201f0004077f89 */ /* 0x01012800000e0000 */
[----:B------:R0:W0:Y:S02]  /*0d70*/  SHFL.DOWN PT, R9, R0, 0x1, 0x1f ;  /* 0x08201f0000097f89 */ /* 0x00002400000e0000 */
.L_x_6360:
        /* <DEDUP_REMOVED lines=14> */
.L_x_6332:
[----:B---3--:R-:W-:-:S04]  /*0e60*/  FADD R6, -R5, R6 ;  /* 0x0000000605067221 */ /* 0x008fc80000000100 */
[C---:B------:R-:W-:Y:S01]  /*0e70*/  FMUL R9, R6.reuse, R6 ;  /* 0x0000000606097220 */ /* 0x040fe20000400000 */
[----:B--2---:R-:W-:-:S03]  /*0e80*/  FFMA R5, R6, R8, R5 ;  /* 0x0000000806057223 */ /* 0x004fc60000000005 */
[----:B------:R-:W-:-:S04]  /*0e90*/  FMUL R0, R0, R9 ;  /* 0x0000000900007220 */ /* 0x000fc80000400000 */
[----:B----4-:R-:W-:Y:S01]  /*0ea0*/  FFMA R7, R0, R8, R7 ;  /* 0x0000000800077223 */ /* 0x010fe20000000007 */
[----:B------:R-:W-:-:S03]  /*0eb0*/  IMAD.MOV.U32 R0, RZ, RZ, R14 ;  /* 0x000000ffff007224 */ /* 0x000fc600078e000e */
[----:B------:R-:W-:-:S07]  /*0ec0*/  FADD R4, R4, R7 ;  /* 0x0000000704047221 */ /* 0x000fce0000000000 */
.L_x_6331:
[----:B------:R-:W-:-:S03]  /*0ed0*/  UMOV UR4, 0xffffffff ;  /* 0xffffffff00047882 */ /* 0x000fc60000000000 */
[----:B------:R-:W-:Y:S05]  /*0ee0*/  BRA.DIV UR4, `(.L_x_6333) ;  /* 0x0000000a04f47947 */ /* 0x000fea000b800000 */
[----:B--2---:R-:W0:Y:S04]  /*0ef0*/  SHFL.IDX PT, R5, R5, RZ, 0x1f ;  /* 0x00001fff05057589 */ /* 0x004e2800000e0000 */
[----:B------:R2:W0:Y:S04]  /*0f00*/  SHFL.IDX PT, R9, R4, RZ, 0x1f ;  /* 0x00001fff04097589 */ /* 0x00042800000e0000 */
[----:B------:R2:W0:Y:S02]  /*0f10*/  SHFL.IDX PT, R14, R0, RZ, 0x1f ;  /* 0x00001fff000e7589 */ /* 0x00042400000e0000 */
.L_x_6365:
[----:B0---4-:R-:W2:Y:S08]  /*0f20*/  MUFU.RCP R7, R14 ;  /* 0x0000000e00077308 */ /* 0x011eb00000001000 */
[----:B------:R-:W0:Y:S01]  /*0f30*/  FCHK P0, R9, R14 ;  /* 0x0000000e09007302 */ /* 0x000e220000000000 */
[----:B--2---:R-:W-:-:S04]  /*0f40*/  FFMA R0, -R14, R7, 1 ;  /* 0x3f8000000e007423 */ /* 0x004fc80000000107 */
[----:B------:R-:W-:-:S04]  /*0f50*/  FFMA R0, R7, R0, R7 ;  /* 0x0000000007007223 */ /* 0x000fc80000000007 */
[----:B------:R-:W-:-:S04]  /*0f60*/  FFMA R7, R9, R0, RZ ;  /* 0x0000000009077223 */ /* 0x000fc800000000ff */
[----:B------:R-:W-:-:S04]  /*0f70*/  FFMA R4, -R14, R7, R9 ;  /* 0x000000070e047223 */ /* 0x000fc80000000109 */
[----:B------:R-:W-:Y:S01]  /*0f80*/  FFMA R0, R0, R4, R7 ;  /* 0x0000000400007223 */ /* 0x000fe20000000007 */
[----:B0-----:R-:W-:Y:S06]  /*0f90*/  @!P0 BRA `(.L_x_6334) ;  /* 0x00000000000c8947 */ /* 0x001fec0003800000 */
[----:B------:R-:W-:-:S07]  /*0fa0*/  MOV R10, 0xfc0 ;  /* 0x00000fc0000a7802 */ /* 0x000fce0000000f00 */
[----:B-1-3-5:R-:W-:Y:S05]  /*0fb0*/  CALL.REL.NOINC `($__internal_66_$__cuda_sm3x_div_rn_noftz_f32_slowpath) ;  /* 0x0000000c001c7944 */ /* 0x02afea0003c00000 */
[----:B------:R-:W-:-:S07]  /*0fc0*/  MOV R0, R9 ;  /* 0x0000000900007202 */ /* 0x000fce0000000f00 */
.L_x_6334:
[----:B------:R-:W-:Y:S01]  /*0fd0*/  FMNMX R7, RZ, R0, !PT ;  /* 0x00000000ff077209 */ /* 0x000fe20007800000 */
[----:B---3--:R-:W-:Y:S01]  /*0fe0*/  IMAD.MOV.U32 R6, RZ, RZ, R16 ;  /* 0x000000ffff067224 */ /* 0x008fe200078e0010 */
[----:B------:R-:W-:Y:S01]  /*0ff0*/  SHF.R.S32.HI R4, RZ, 0x1f, R28 ;  /* 0x0000001fff047819 */ /* 0x000fe2000001141c */
[----:B------:R-:W-:Y:S01]  /*1000*/  FADD R3, R3, -R5 ;  /* 0x8000000503037221 */ /* 0x000fe20000000000 */
[----:B------:R-:W-:-:S04]  /*1010*/  IMAD.WIDE.U32 R30, R35, UR38, R30 ;  /* 0x00000026231e7c25 */ /* 0x000fc8000f8e001e */
[----:B------:R-:W-:Y:S01]  /*1020*/  FADD R0, R32, R7 ;  /* 0x0000000720007221 */ /* 0x000fe20000000000 */
[----:B------:R-:W-:Y:S02]  /*1030*/  HFMA2 R7, -RZ, RZ, 0, 0 ;  /* 0x00000000ff077431 */ /* 0x000fe400000001ff */
[----:B------:R-:W-:Y:S02]  /*1040*/  IMAD R9, R4, UR42, RZ ;  /* 0x0000002a04097c24 */ /* 0x000fe4000f8e02ff */
[----:B------:R-:W-:Y:S01]  /*1050*/  FSETP.GEU.AND P0, PT, |R0|, 1.175494350822287508e-38, PT ;  /* 0x008000000000780b */ /* 0x000fe20003f0e200 */
[----:B------:R-:W-:Y:S02]  /*1060*/  IMAD R31, R35, UR39, R31 ;  /* 0x00000027231f7c24 */ /* 0x000fe4000f8e021f */
[C---:B------:R-:W-:Y:S02]  /*1070*/  IMAD R9, R28.reuse, UR43, R9 ;  /* 0x0000002b1c097c24 */ /* 0x040fe4000f8e0209 */
[----:B------:R-:W-:-:S03]  /*1080*/  IMAD.WIDE.U32 R6, R28, UR42, R6 ;  /* 0x0000002a1c067c25 */ /* 0x000fc6000f8e0006 */
[----:B------:R-:W-:-:S05]  /*1090*/  IADD3 R4, P1, PT, R6, 0x40, RZ ;  /* 0x0000004006047810 */ /* 0x000fca0007f3e0ff */
[----:B------:R-:W-:Y:S01]  /*10a0*/  @!P0 FMUL R0, R0, 16777216 ;  /* 0x4b80000000008820 */ /* 0x000fe20000400000 */
[----:B------:R-:W-:Y:S01]  /*10b0*/  IADD3 R13, PT, PT, R7, R9, RZ ;  /* 0x00000009070d7210 */ /* 0x000fe20007ffe0ff */
[--C-:B------:R-:W-:Y:S01]  /*10c0*/  FADD R7, R2, -R5.reuse ;  /* 0x8000000502077221 */ /* 0x100fe20000000000 */
[--C-:B------:R-:W-:Y:S01]  /*10d0*/  FADD R9, R18, -R5.reuse ;  /* 0x8000000512097221 */ /* 0x100fe20000000000 */
[----:B------:R-:W-:Y:S02]  /*10e0*/  FADD R5, R19, -R5 ;  /* 0x8000000513057221 */ /* 0x000fe40000000000 */
[----:B------:R-:W0:Y:S01]  /*10f0*/  MUFU.RSQ R0, R0 ;  /* 0x0000000000007308 */ /* 0x000e220000001400 */
[----:B------:R-:W-:-:S05]  /*1100*/  IMAD.X R11, RZ, RZ, R13, P1 ;  /* 0x000000ffff0b7224 */ /* 0x000fca00008e060d */
[----:B------:R-:W-:-:S05]  /*1110*/  LEA.HI R2, P1, R11, R4, RZ, 0x1 ;  /* 0x000000040b027211 */ /* 0x000fca00078308ff */
[----:B------:R-:W-:-:S05]  /*1120*/  IMAD.SHL.U32 R4, R2, 0x4, RZ ;  /* 0x0000000402047824 */ /* 0x000fca00078e00ff */
[----:B------:R-:W-:Y:S01]  /*1130*/  LOP3.LUT R4, R4, 0xfffffff8, RZ, 0xc0, !PT ;  /* 0xfffffff804047812 */ /* 0x000fe200078ec0ff */
[----:B0-----:R-:W-:Y:S01]  /*1140*/  @!P0 FMUL R0, R0, 4096 ;  /* 0x4580000000008820 */ /* 0x001fe20000400000 */
[----:B------:R-:W-:-:S03]  /*1150*/  LEA.HI R6, P0, R13, R6, RZ, 0x1 ;  /* 0x000000060d067211 */ /* 0x000fc600078108ff */
[----:B-1----:R-:W-:Y:S01]  /*1160*/  FMUL R8, R0, R3 ;  /* 0x0000000300087220 */ /* 0x002fe20000400000 */
[----:B------:R-:W-:Y:S01]  /*1170*/  SHF.L.U32 R3, R6, 0x2, RZ ;  /* 0x0000000206037819 */ /* 0x000fe200000006ff */
[C---:B------:R-:W-:Y:S01]  /*1180*/  FMUL R7, R0.reuse, R7 ;  /* 0x0000000700077220 */ /* 0x040fe20000400000 */
[C---:B------:R-:W-:Y:S01]  /*1190*/  FMUL R9, R0.reuse, R9 ;  /* 0x0000000900097220 */ /* 0x040fe20000400000 */
[----:B------:R-:W-:Y:S01]  /*11a0*/  FMUL R0, R0, R5 ;  /* 0x0000000500007220 */ /* 0x000fe20000400000 */
[----:B------:R-:W-:Y:S02]  /*11b0*/  IADD3.X R5, PT, PT, RZ, R11, RZ, P1, !PT ;  /* 0x0000000bff057210 */ /* 0x000fe40000ffe4ff */
[----:B------:R-:W-:Y:S02]  /*11c0*/  IADD3.X R13, PT, PT, RZ, R13, RZ, P0, !PT ;  /* 0x0000000dff0d7210 */ /* 0x000fe400007fe4ff */
[----:B------:R-:W-:Y:S02]  /*11d0*/  LOP3.LUT R3, R3, 0xfffffff8, RZ, 0xc0, !PT ;  /* 0xfffffff803037812 */ /* 0x000fe400078ec0ff */
[----:B------:R-:W-:-:S02]  /*11e0*/  SHF.L.U64.HI R5, R2, 0x2, R5 ;  /* 0x0000000202057819 */ /* 0x000fc40000010205 */
[----:B------:R-:W-:Y:S01]  /*11f0*/  SHF.L.U64.HI R10, R6, 0x2, R13 ;  /* 0x00000002060a7819 */ /* 0x000fe2000001020d */
[----:B-----5:R-:W-:Y:S01]  /*1200*/  FFMA R6, R26, R7, R22 ;  /* 0x000000071a067223 */ /* 0x020fe20000000016 */
[----:B------:R-:W-:Y:S01]  /*1210*/  IADD3 R2, P0, PT, R3, UR40, RZ ;  /* 0x0000002803027c10 */ /* 0x000fe2000ff1e0ff */
[----:B------:R-:W-:Y:S01]  /*1220*/  FFMA R7, R27, R8, R23 ;  /* 0x000000081b077223 */ /* 0x000fe20000000017 */
[----:B------:R-:W-:Y:S01]  /*1230*/  IADD3 R4, P1, PT, R4, UR40, RZ ;  /* 0x0000002804047c10 */ /* 0x000fe2000ff3e0ff */
[----:B------:R-:W-:Y:S01]  /*1240*/  FFMA R8, R24, R9, R20 ;  /* 0x0000000918087223 */ /* 0x000fe20000000014 */
[----:B------:R-:W-:Y:S01]  /*1250*/  IADD3.X R3, PT, PT, R10, UR41, RZ, P0, !PT ;  /* 0x000000290a037c10 */ /* 0x000fe200087fe4ff */
[----:B------:R-:W-:Y:S01]  /*1260*/  FFMA R9, R25, R0, R21 ;  /* 0x0000000019097223 */ /* 0x000fe20000000015 */
[----:B------:R-:W-:Y:S02]  /*1270*/  IADD3.X R5, PT, PT, R5, UR41, RZ, P1, !PT ;  /* 0x0000002905057c10 */ /* 0x000fe40008ffe4ff */
[----:B------:R-:W-:Y:S01]  /*1280*/  IADD3 R33, P0, PT, R35, R33, RZ ;  /* 0x0000002123217210 */ /* 0x000fe20007f1e0ff */
[----:B------:R0:W-:Y:S01]  /*1290*/  STG.E.64 desc[UR36][R2.64], R6 ;  /* 0x0000000602007986 */ /* 0x0001e2000c101b24 */
[----:B------:R-:W-:-:S02]  /*12a0*/  IADD3 R29, P1, PT, RZ, R29, RZ ;  /* 0x0000001dff1d7210 */ /* 0x000fc40007f3e0ff */
[----:B------:R-:W-:Y:S01]  /*12b0*/  IADD3.X R34, PT, PT, RZ, R34, RZ, P0, !PT ;  /* 0x00000022ff227210 */ /* 0x000fe200007fe4ff */
[----:B------:R0:W-:Y:S01]  /*12c0*/  STG.E.64 desc[UR36][R4.64], R8 ;  /* 0x0000000804007986 */ /* 0x0001e2000c101b24 */
[----:B------:R-:W-:Y:S01]  /*12d0*/  ISETP.GE.U32.AND P0, PT, R33, UR44, PT ;  /* 0x0000002c21007c0c */ /* 0x000fe2000bf06070 */
[----:B------:R-:W-:-:S03]  /*12e0*/  IMAD.X R28, R35, 0x1, R28, P1 ;  /* 0x00000001231c7824 */ /* 0x000fc600008e061c */
[----:B------:R-:W-:-:S13]  /*12f0*/  ISETP.GE.AND.EX P0, PT, R34, UR45, PT, P0 ;  /* 0x0000002d22007c0c */ /* 0x000fda000bf06300 */
[----:B0-----:R-:W-:Y:S05]  /*1300*/  @!P0 BRA `(.L_x_6335) ;  /* 0xfffffff000248947 */ /* 0x001fea000383ffff */
[----:B------:R-:W-:Y:S05]  /*1310*/  BSYNC B0 ;  /* 0x0000000000007941 */ /* 0x000fea0003800000 */
.L_x_6315:
[----:B------:R-:W-:Y:S05]  /*1320*/  EXIT ;  /* 0x000000000000794d */ /* 0x000fea0003800000 */
.L_x_6318:
        /* <DEDUP_REMOVED lines=9> */
.L_x_6337:
[----:B------:R-:W-:Y:S05]  /*13c0*/  BSYNC B1 ;  /* 0x0000000000017941 */ /* 0x000fea0003800000 */
.L_x_6336:
        /* <DEDUP_REMOVED lines=8> */
.L_x_6338:
[----:B------:R-:W-:Y:S01]  /*1450*/  IMAD.MOV.U32 R13, RZ, RZ, R9 ;  /* 0x000000ffff0d7224 */ /* 0x000fe200078e0009 */
[----:B------:R-:W-:-:S07]  /*1460*/  MOV R6, R14 ;  /* 0x0000000e00067202 */ /* 0x000fce0000000f00 */
[----:B------:R-:W-:Y:S05]  /*1470*/  WARPSYNC.COLLECTIVE R15, `(.L_x_6339) ;  /* 0x000000000f087348 */ /* 0x000fea0003c00000 */
[----:B------:R0:W1:Y:S02]  /*1480*/  SHFL.DOWN P6, R14, R13, R12, R11 ;  /* 0x0800000c0d0e7389 */ /* 0x00006400000c000b */
[----:B01----:R-:W-:Y:S05]  /*1490*/  ENDCOLLECTIVE ;  /* 0x000000000000791b */ /* 0x003fea0003800000 */
.L_x_6339:
[----:B------:R-:W-:Y:S01]  /*14a0*/  MOV R9, R14 ;  /* 0x0000000e00097202 */ /* 0x000fe20000000f00 */
[----:B------:R-:W-:Y:S06]  /*14b0*/  BRA `(.L_x_6340) ;  /* 0xfffffff000907947 */ /* 0x000fec000383ffff */
.L_x_6321:
        /* <DEDUP_REMOVED lines=8> */
.L_x_6342:
[----:B------:R-:W-:Y:S05]  /*1540*/  BSYNC B1 ;  /* 0x0000000000017941 */ /* 0x000fea0003800000 */
.L_x_6341:
        /* <DEDUP_REMOVED lines=8> */
.L_x_6343:
[----:B------:R-:W-:Y:S01]  /*15d0*/  IMAD.MOV.U32 R13, RZ, RZ, R0 ;  /* 0x000000ffff0d7224 */ /* 0x000fe200078e0000 */
[----:B------:R-:W-:-:S07]  /*15e0*/  MOV R7, R14 ;  /* 0x0000000e00077202 */ /* 0x000fce0000000f00 */
[----:B------:R-:W-:Y:S05]  /*15f0*/  WARPSYNC.COLLECTIVE R15, `(.L_x_6344) ;  /* 0x000000000f087348 */ /* 0x000fea0003c00000 */
[----:B------:R0:W1:Y:S02]  /*1600*/  SHFL.DOWN P6, R14, R13, R12, R11 ;  /* 0x0800000c0d0e7389 */ /* 0x00006400000c000b */
[----:B01----:R-:W-:Y:S05]  /*1610*/  ENDCOLLECTIVE ;  /* 0x000000000000791b */ /* 0x003fea0003800000 */
.L_x_6344:
[----:B------:R-:W-:Y:S01]  /*1620*/  MOV R9, R14 ;  /* 0x0000000e00097202 */ /* 0x000fe20000000f00 */
[----:B------:R-:W-:Y:S06]  /*1630*/  BRA `(.L_x_6345) ;  /* 0xfffffff000987947 */ /* 0x000fec000383ffff */
.L_x_6324:
        /* <DEDUP_REMOVED lines=8> */
.L_x_6347:
[----:B------:R-:W-:Y:S05]  /*16c0*/  BSYNC B1 ;  /* 0x0000000000017941 */ /* 0x000fea0003800000 */
.L_x_6346:
        /* <DEDUP_REMOVED lines=8> */
.L_x_6348:
[----:B------:R-:W-:Y:S01]  /*1750*/  IMAD.MOV.U32 R13, RZ, RZ, R0 ;  /* 0x000000ffff0d7224 */ /* 0x000fe200078e0000 */
[----:B------:R-:W-:-:S07]  /*1760*/  MOV R7, R14 ;  /* 0x0000000e00077202 */ /* 0x000fce0000000f00 */
[----:B------:R-:W-:Y:S05]  /*1770*/  WARPSYNC.COLLECTIVE R15, `(.L_x_6349) ;  /* 0x000000000f087348 */ /* 0x000fea0003c00000 */
[----:B------:R0:W1:Y:S02]  /*1780*/  SHFL.DOWN P6, R14, R13, R12, R11 ;  /* 0x0800000c0d0e7389 */ /* 0x00006400000c000b */
[----:B01----:R-:W-:Y:S05]  /*1790*/  ENDCOLLECTIVE ;  /* 0x000000000000791b */ /* 0x003fea0003800000 */
.L_x_6349:
[----:B------:R-:W-:Y:S01]  /*17a0*/  MOV R9, R14 ;  /* 0x0000000e00097202 */ /* 0x000fe20000000f00 */
[----:B------:R-:W-:Y:S06]  /*17b0*/  BRA `(.L_x_6350) ;  /* 0xfffffff000a07947 */ /* 0x000fec000383ffff */
.L_x_6327:
        /* <DEDUP_REMOVED lines=8> */
.L_x_6352:
[----:B------:R-:W-:Y:S05]  /*1840*/  BSYNC B1 ;  /* 0x0000000000017941 */ /* 0x000fea0003800000 */
.L_x_6351:
        /* <DEDUP_REMOVED lines=8> */
.L_x_6353:
[----:B------:R-:W-:Y:S01]  /*18d0*/  IMAD.MOV.U32 R13, RZ, RZ, R0 ;  /* 0x000000ffff0d7224 */ /* 0x000fe200078e0000 */
[----:B------:R-:W-:-:S07]  /*18e0*/  MOV R7, R14 ;  /* 0x0000000e00077202 */ /* 0x000fce0000000f00 */
[----:B------:R-:W-:Y:S05]  /*18f0*/  WARPSYNC.COLLECTIVE R15, `(.L_x_6354) ;  /* 0x000000000f087348 */ /* 0x000fea0003c00000 */
[----:B------:R0:W1:Y:S02]  /*1900*/  SHFL.DOWN P6, R14, R13, R12, R11 ;  /* 0x0800000c0d0e7389 */ /* 0x00006400000c000b */
[----:B01----:R-:W-:Y:S05]  /*1910*/  ENDCOLLECTIVE ;  /* 0x000000000000791b */ /* 0x003fea0003800000 */
.L_x_6354:
[----:B------:R-:W-:Y:S01]  /*1920*/  MOV R9, R14 ;  /* 0x0000000e00097202 */ /* 0x000fe20000000f00 */
[----:B------:R-:W-:Y:S06]  /*1930*/  BRA `(.L_x_6355) ;  /* 0xfffffff000a87947 */ /* 0x000fec000383ffff */
.L_x_6330:
        /* <DEDUP_REMOVED lines=8> */
.L_x_6357:
[----:B------:R-:W-:Y:S05]  /*19c0*/  BSYNC B1 ;  /* 0x0000000000017941 */ /* 0x000fea0003800000 */
.L_x_6356:
        /* <DEDUP_REMOVED lines=8> */
.L_x_6358:
[----:B------:R-:W-:Y:S01]  /*1a50*/  IMAD.MOV.U32 R13, RZ, RZ, R0 ;  /* 0x000000ffff0d7224 */ /* 0x000fe200078e0000 */
[----:B------:R-:W-:-:S07]  /*1a60*/  MOV R7, R14 ;  /* 0x0000000e00077202 */ /* 0x000fce0000000f00 */
[----:B------:R-:W-:Y:S05]  /*1a70*/  WARPSYNC.COLLECTIVE R15, `(.L_x_6359) ;  /* 0x000000000f087348 */ /* 0x000fea0003c00000 */
[----:B------:R0:W1:Y:S02]  /*1a80*/  SHFL.DOWN P6, R14, R13, R12, R11 ;  /* 0x0800000c0d0e7389 */ /* 0x00006400000c000b */
[----:B01----:R-:W-:Y:S05]  /*1a90*/  ENDCOLLECTIVE ;  /* 0x000000000000791b */ /* 0x003fea0003800000 */
.L_x_6359:
[----:B------:R-:W-:Y:S01]  /*1aa0*/  MOV R9, R14 ;  /* 0x0000000e00097202 */ /* 0x000fe20000000f00 */
[----:B------:R-:W-:Y:S06]  /*1ab0*/  BRA `(.L_x_6360) ;  /* 0xfffffff000b07947 */ /* 0x000fec000383ffff */
.L_x_6333:
        /* <DEDUP_REMOVED lines=8> */
.L_x_6362:
[----:B------:R-:W-:Y:S05]  /*1b40*/  BSYNC B1 ;  /* 0x0000000000017941 */ /* 0x000fea0003800000 */
.L_x_6361:
        /* <DEDUP_REMOVED lines=8> */
.L_x_6363:
[----:B------:R-:W-:Y:S01]  /*1bd0*/  IMAD.MOV.U32 R13, RZ, RZ, R0 ;  /* 0x000000ffff0d7224 */ /* 0x000fe200078e0000 */
[----:B------:R-:W-:-:S07]  /*1be0*/  MOV R9, R14 ;  /* 0x0000000e00097202 */ /* 0x000fce0000000f00 */
[----:B------:R-:W-:Y:S05]  /*1bf0*/  WARPSYNC.COLLECTIVE R15, `(.L_x_6364) ;  /* 0x000000000f087348 */ /* 0x000fea0003c00000 */
[----:B------:R0:W1:Y:S02]  /*1c00*/  SHFL.IDX P6, R14, R13, R12, R11 ;  /* 0x0000000c0d0e7389 */ /* 0x00006400000c000b */
[----:B01----:R-:W-:Y:S05]  /*1c10*/  ENDCOLLECTIVE ;  /* 0x000000000000791b */ /* 0x003fea0003800000 */
.L_x_6364:
[----:B------:R-:W-:Y:S05]  /*1c20*/  BRA `(.L_x_6365) ;  /* 0xfffffff000bc7947 */ /* 0x000fea000383ffff */
        .weak           $__internal_66_$__cuda_sm3x_div_rn_noftz_f32_slowpath
        .type           $__internal_66_$__cuda_sm3x_div_rn_noftz_f32_slowpath,@function
        .size           $__internal_66_$__cuda_sm3x_div_rn_noftz_f32_slowpath,(.L_x_7689 - $__internal_66_$__cuda_sm3x_div_rn_noftz_f32_slowpath)
$__internal_66_$__cuda_sm3x_div_rn_noftz_f32_slowpath:
        /* <DEDUP_REMOVED lines=35> */
.L_x_6367:
        /* <DEDUP_REMOVED lines=51> */
.L_x_6374:
[----:B------:R-:W-:-:S04]  /*2190*/  LOP3.LUT R9, R9, 0x80000000, RZ, 0xc0, !PT ;  /* 0x8000000009097812 */ /* 0x000fc800078ec0ff */
[----:B------:R-:W-:Y:S01]  /*21a0*/  LOP3.LUT R9, R9, 0x7f800000, RZ, 0xfc, !PT ;  /* 0x7f80000009097812 */ /* 0x000fe200078efcff */
[----:B------:R-:W-:Y:S06]  /*21b0*/  BRA `(.L_x_6375) ;  /* 0x0000000000047947 */ /* 0x000fec0003800000 */
.L_x_6373:
[----:B------:R-:W-:-:S07]  /*21c0*/  LEA R9, R38, R9, 0x17 ;  /* 0x0000000926097211 */ /* 0x000fce00078eb8ff */
.L_x_6375:
[----:B------:R-:W-:Y:S05]  /*21d0*/  BSYNC B3 ;  /* 0x0000000000037941 */ /* 0x000fea0003800000 */
.L_x_6372:
[----:B------:R-:W-:Y:S05]  /*21e0*/  BRA `(.L_x_6376) ;  /* 0x0000000000207947 */ /* 0x000fea0003800000 */
.L_x_6371:
[----:B------:R-:W-:-:S04]  /*21f0*/  LOP3.LUT R9, R36, 0x80000000, R9, 0x48, !PT ;  /* 0x8000000024097812 */ /* 0x000fc800078e4809 */
[----:B------:R-:W-:Y:S01]  /*2200*/  LOP3.LUT R9, R9, 0x7f800000, RZ, 0xfc, !PT ;  /* 0x7f80000009097812 */ /* 0x000fe200078efcff */
[----:B------:R-:W-:Y:S06]  /*2210*/  BRA `(.L_x_6376) ;  /* 0x0000000000147947 */ /* 0x000fec0003800000 */
.L_x_6370:
[----:B------:R-:W-:Y:S01]  /*2220*/  LOP3.LUT R9, R36, 0x80000000, R9, 0x48, !PT ;  /* 0x8000000024097812 */ /* 0x000fe200078e4809 */
[----:B------:R-:W-:Y:S06]  /*2230*/  BRA `(.L_x_6376) ;  /* 0x00000000000c7947 */ /* 0x000fec0003800000 */
.L_x_6369:
[----:B------:R-:W0:Y:S01]  /*2240*/  MUFU.RSQ R9, -QNAN ;  /* 0xffc0000000097908 */ /* 0x000e220000001400 */
[----:B------:R-:W-:Y:S05]  /*2250*/  BRA `(.L_x_6376) ;  /* 0x0000000000047947 */ /* 0x000fea0003800000 */
.L_x_6368:
[----:B------:R-:W-:-:S07]  /*2260*/  FADD.FTZ R9, R9, R14 ;  /* 0x0000000e09097221 */ /* 0x000fce0000010000 */
.L_x_6376:
[----:B------:R-:W-:Y:S05]  /*2270*/  BSYNC B2 ;  /* 0x0000000000027941 */ /* 0x000fea0003800000 */
.L_x_6366:
[----:B------:R-:W-:-:S04]  /*2280*/  HFMA2 R11, -RZ, RZ, 0, 0 ;  /* 0x00000000ff0b7431 */ /* 0x000fc800000001ff */
[----:B0-----:R-:W-:Y:S05]  /*2290*/  RET.REL.NODEC R10 `(_Z17LayerNormWarpImplI10DirectLoadIffE11DirectStoreIffEfLi2ELi4ELi4ELi32ELi1ELb0EEvT_T0_lld) ;  /* 0xffffffdc0a587950 */ /* 0x001fea0003c3ffff */
.L_x_6377:
        /* <DEDUP_REMOVED lines=14> */
.L_x_7689:


//--------------------- .text._Z17LayerNormWarpImplI10DirectLoadIffE11DirectStoreIffEfLi2ELi2ELi0ELi32ELi1ELb1EEvT_T0_lld --------------------------
	.section	.text._Z17LayerNormWarpImplI10DirectLoadIffE11DirectStoreIffEfLi2ELi2ELi0ELi32ELi1ELb1EEvT_T0_lld,"ax",@progbits
	.align	128
        .global         _Z17LayerNormWarpImplI10DirectLoadIffE11DirectStoreIffEfLi2ELi2ELi0ELi32ELi1ELb1EEvT_T0_lld
        .type           _Z17LayerNormWarpImplI10DirectLoadIffE11DirectStoreIffEfLi2ELi2ELi0ELi32ELi1ELb1EEvT_T0_lld,@function
        .size           _Z17LayerNormWarpImplI10DirectLoadIffE11DirectStoreIffEfLi2ELi2ELi0ELi32ELi1ELb1EEvT_T0_lld,(.L_x_7690 - _Z17LayerNormWarpImplI10DirectLoadIffE11DirectStoreIffEfLi2ELi2ELi0ELi32ELi1ELb1EEvT_T0_lld)
        .other          _Z17LayerNormWarpImplI10DirectLoadIffE11DirectStoreIffEfLi2ELi2ELi0ELi32ELi1ELb1EEvT_T0_lld,@"STO_CUDA_ENTRY STV_DEFAULT"
_Z17LayerNormWarpImplI10DirectLoadIffE11DirectStoreIffEfLi2ELi2ELi0ELi32ELi1ELb1EEvT_T0_lld:
.text._Z17LayerNormWarpImplI10DirectLoadIffE11DirectStoreIffEfLi2ELi2ELi0ELi32ELi1ELb1EEvT_T0_lld:
        /* <DEDUP_REMOVED lines=25> */
.L_x_6378:
        /* <DEDUP_REMOVED lines=11> */
[----:B------:R-:W1:Y:S01]  /*0240*/  LDCU.64 UR4, c[0x0][0x398] ;  /* 0x00007300ff0477ac */ /* 0x000e620008000a00 */
[----:B------:R-:W2:Y:S01]  /*0250*/  LDC.64 R8, c[0x0][0x358] ;  /* 0x0000d600ff087b82 */ /* 0x000ea20000000a00 */
[----:B------:R-:W-:Y:S01]  /*0260*/  IMAD.MOV.U32 R22, RZ, RZ, RZ ;  /* 0x000000ffff167224 */ /* 0x000fe200078e00ff */
[----:B------:R-:W-:Y:S01]  /*0270*/  MOV R16, R17 ;  /* 0x0000001100107202 */ /* 0x000fe20000000f00 */
[----:B------:R-:W-:Y:S02]  /*0280*/  IMAD.MOV.U32 R7, RZ, RZ, RZ ;  /* 0x000000ffff077224 */ /* 0x000fe400078e00ff */
[----:B------:R-:W-:Y:S02]  /*0290*/  IMAD.MOV.U32 R21, RZ, RZ, RZ ;  /* 0x000000ffff157224 */ /* 0x000fe400078e00ff */
[----:B-1----:R-:W-:-:S04]  /*02a0*/  IMAD R0, R22, UR4, RZ ;  /* 0x0000000416007c24 */ /* 0x002fc8000f8e02ff */
[----:B------:R-:W-:Y:S01]  /*02b0*/  IMAD R3, R17, UR5, R0 ;  /* 0x0000000511037c24 */ /* 0x000fe2000f8e0200 */
[----:B0-----:R-:W-:-:S05]  /*02c0*/  SHF.L.U32 R6, R6, 0x1, RZ ;  /* 0x0000000106067819 */ /* 0x001fca00000006ff */
[----:B------:R-:W-:-:S05]  /*02d0*/  IMAD.WIDE.U32 R18, R17, UR4, R6 ;  /* 0x0000000411127c25 */ /* 0x000fca000f8e0006 */
[----:B------:R-:W-:-:S07]  /*02e0*/  IADD3 R19, PT, PT, R19, R3, RZ ;  /* 0x0000000313137210 */ /* 0x000fce0007ffe0ff */
.L_x_6409:
[----:B------:R-:W-:-:S04]  /*02f0*/  ISETP.GE.U32.AND P0, PT, R6, UR40, PT ;  /* 0x0000002806007c0c */ /* 0x000fc8000bf06070 */
[----:B------:R-:W-:-:S13]  /*0300*/  ISETP.GE.AND.EX P0, PT, RZ, UR41, PT, P0 ;  /* 0x00000029ff007c0c */ /* 0x000fda000bf06300 */
[----:B0-----:R-:W0:Y:S01]  /*0310*/  @!P0 LDC.64 R10, c[0x0][0x380] ;  /* 0x0000e000ff0a8b82 */ /* 0x001e220000000a00 */
[----:B-1-3--:R-:W-:Y:S02]  /*0320*/  @!P0 LEA.HI R0, P1, R19, R18, RZ, 0x1 ;  /* 0x0000001213008211 */ /* 0x00afe400078308ff */
[----:B--2---:R-:W-:Y:S02]  /*0330*/  @!P0 R2UR UR4, R8 ;  /* 0x00000000080482ca */ /* 0x004fe400000e0000 */
[----:B------:R-:W-:Y:S01]  /*0340*/  @!P0 IADD3.X R3, PT, PT, RZ, R19, RZ, P1, !PT ;  /* 0x00000013ff038210 */ /* 0x000fe20000ffe4ff */
[C---:B----4-:R-:W-:Y:S01]  /*0350*/  @!P0 IMAD.SHL.U32 R5, R0.reuse, 0x4, RZ ;  /* 0x0000000400058824 */ /* 0x050fe200078e00ff */
[----:B------:R-:W-:Y:S02]  /*0360*/  @!P0 R2UR UR5, R9 ;  /* 0x00000000090582ca */ /* 0x000fe400000e0000 */
[----:B------:R-:W-:Y:S02]  /*0370*/  @!P0 SHF.L.U64.HI R0, R0, 0x2, R3 ;  /* 0x0000000200008819 */ /* 0x000fe40000010203 */
[----:B------:R-:W-:-:S04]  /*0380*/  @!P0 LOP3.LUT R5, R5, 0xfffffff8, RZ, 0xc0, !PT ;  /* 0xfffffff805058812 */ /* 0x000fc800078ec0ff */
[----:B0-----:R-:W-:-:S05]  /*0390*/  @!P0 IADD3 R4, P1, PT, R5, R10, RZ ;  /* 0x0000000a05048210 */ /* 0x001fca0007f3e0ff */
[----:B------:R-:W-:-:S06]  /*03a0*/  @!P0 IMAD.X R5, R0, 0x1, R11, P1 ;  /* 0x0000000100058824 */ /* 0x000fcc00008e060b */
[----:B------:R-:W2:Y:S01]  /*03b0*/  @!P0 LDG.E.64 R4, desc[UR4][R4.64] ;  /* 0x0000000404048981 */ /* 0x000ea2000c1e1b00 */
[----:B------:R-:W-:Y:S01]  /*03c0*/  HFMA2 R2, -RZ, RZ, 0, 0 ;  /* 0x00000000ff027431 */ /* 0x000fe200000001ff */
[----:B------:R-:W-:Y:S01]  /*03d0*/  UMOV UR4, 0xffffffff ;  /* 0xffffffff00047882 */ /* 0x000fe20000000000 */
[----:B--2---:R-:W-:-:S04]  /*03e0*/  @!P0 FADD R0, RZ, R4 ;  /* 0x00000004ff008221 */ /* 0x004fc80000000000 */
[--C-:B------:R-:W-:Y:S01]  /*03f0*/  @!P0 FADD R11, R5, -R0.reuse ;  /* 0x80000000050b8221 */ /* 0x100fe20000000000 */
[----:B------:R-:W-:-:S03]  /*0400*/  @!P0 FADD R3, R4, -R0 ;  /* 0x8000000004038221 */ /* 0x000fc60000000000 */
[----:B------:R-:W-:Y:S01]  /*0410*/  @!P0 FFMA R2, R11, 0.5, R0 ;  /* 0x3f0000000b028823 */ /* 0x000fe20000000000 */
[----:B------:R-:W-:Y:S01]  /*0420*/  @!P0 FFMA R10, R4, R3, RZ ;  /* 0x00000003040a8223 */ /* 0x000fe200000000ff */
[----:B------:R-:W-:Y:S01]  /*0430*/  IMAD.MOV.U32 R0, RZ, RZ, RZ ;  /* 0x000000ffff007224 */ /* 0x000fe200078e00ff */
[----:B------:R-:W-:Y:S01]  /*0440*/  MOV R3, RZ ;  /* 0x000000ff00037202 */ /* 0x000fe20000000f00 */
[----:B------:R-:W-:Y:S01]  /*0450*/  @!P0 FADD R12, R5, -R2 ;  /* 0x80000002050c8221 */ /* 0x000fe20000000000 */
[----:B------:R-:W-:-:S03]  /*0460*/  @!P0 IMAD.MOV.U32 R3, RZ, RZ, 0x40000000 ;  /* 0x40000000ff038424 */ /* 0x000fc600078e00ff */
[----:B------:R-:W-:Y:S01]  /*0470*/  @!P0 FFMA R0, R11, R12, R10 ;  /* 0x0000000c0b008223 */ /* 0x000fe2000000000a */
[----:B------:R-:W-:Y:S06]  /*0480*/  BRA.DIV UR4, `(.L_x_6379) ;  /* 0x0000000a04fc7947 */ /* 0x000fec000b800000 */
[----:B------:R0:W1:Y:S04]  /*0490*/  SHFL.DOWN PT, R5, R2, 0x10, 0x1f ;  /* 0x0a001f0002057f89 */ /* 0x00006800000e0000 */
[----:B------:R0:W2:Y:S04]  /*04a0*/  SHFL.DOWN PT, R4, R0, 0x10, 0x1f ;  /* 0x0a001f0000047f89 */ /* 0x0000a800000e0000 */
[----:B------:R0:W3:Y:S02]  /*04b0*/  SHFL.DOWN PT, R14, R3, 0x10, 0x1f ;  /* 0x0a001f00030e7f89 */ /* 0x0000e400000e0000 */
.L_x_6414:
        /* <DEDUP_REMOVED lines=14> */
[----:B------:R-:W-:-:S07]  /*05a0*/  MOV R12, 0x5c0 ;  /* 0x000005c0000c7802 */ /* 0x000fce0000000f00 */
[----:B012---:R-:W-:Y:S05]  /*05b0*/  CALL.REL.NOINC `($__internal_67_$__cuda_sm3x_div_rn_noftz_f32_slowpath) ;  /* 0x0000001000f47944 */ /* 0x007fea0003c00000 */
[----:B------:R-:W-:-:S07]  /*05c0*/  IMAD.MOV.U32 R11, RZ, RZ, R14 ;  /* 0x000000ffff0b7224 */ /* 0x000fce00078e000e */
.L_x_6383:
[----:B------:R-:W-:Y:S05]  /*05d0*/  BSYNC.RECONVERGENT B1 ;  /* 0x0000000000017941 */ /* 0x000fea0003800200 */
.L_x_6382:
[----:B-1----:R-:W-:-:S04]  /*05e0*/  FADD R5, -R2, R5 ;  /* 0x0000000502057221 */ /* 0x002fc80000000100 */
[C---:B------:R-:W-:Y:S01]  /*05f0*/  FMUL R10, R5.reuse, R5 ;  /* 0x00000005050a7220 */ /* 0x040fe20000400000 */
[----:B0-----:R-:W-:-:S03]  /*0600*/  FFMA R2, R5, R11, R2 ;  /* 0x0000000b05027223 */ /* 0x001fc60000000002 */
[----:B------:R-:W-:-:S04]  /*0610*/  FMUL R3, R3, R10 ;  /* 0x0000000a03037220 */ /* 0x000fc80000400000 */
[----:B--2---:R-:W-:Y:S01]  /*0620*/  FFMA R15, R3, R11, R4 ;  /* 0x0000000b030f7223 */ /* 0x004fe20000000004 */
[----:B------:R-:W-:-:S03]  /*0630*/  MOV R3, R13 ;  /* 0x0000000d00037202 */ /* 0x000fc60000000f00 */
[----:B------:R-:W-:-:S07]  /*0640*/  FADD R0, R0, R15 ;  /* 0x0000000f00007221 */ /* 0x000fce0000000000 */
.L_x_6381:
[----:B------:R-:W-:Y:S05]  /*0650*/  BSYNC.RECONVERGENT B0 ;  /* 0x0000000000007941 */ /* 0x000fea0003800200 */
.L_x_6380:
[----:B------:R-:W-:-:S03]  /*0660*/  UMOV UR4, 0xffffffff ;  /* 0xffffffff00047882 */ /* 0x000fc60000000000 */
[----:B------:R-:W-:Y:S05]  /*0670*/  BRA.DIV UR4, `(.L_x_6384) ;  /* 0x0000000a04dc7947 */ /* 0x000fea000b800000 */
[----:B-1----:R1:W3:Y:S04]  /*0680*/  SHFL.DOWN PT, R5, R2, 0x8, 0x1f ;  /* 0x09001f0002057f89 */ /* 0x0022e800000e0000 */
[----:B--2---:R1:W2:Y:S04]  /*0690*/  SHFL.DOWN PT, R4, R0, 0x8, 0x1f ;  /* 0x09001f0000047f89 */ /* 0x0042a800000e0000 */
[----:B------:R1:W4:Y:S02]  /*06a0*/  SHFL.DOWN PT, R14, R3, 0x8, 0x1f ;  /* 0x09001f00030e7f89 */ /* 0x00032400000e0000 */
.L_x_6419:
        /* <DEDUP_REMOVED lines=15> */
[----:B0123--:R-:W-:Y:S05]  /*07a0*/  CALL.REL.NOINC `($__internal_67_$__cuda_sm3x_div_rn_noftz_f32_slowpath) ;  /* 0x0000001000787944 */ /* 0x00ffea0003c00000 */
[----:B------:R-:W-:-:S07]  /*07b0*/  MOV R11, R14 ;  /* 0x0000000e000b7202 */ /* 0x000fce0000000f00 */
.L_x_6388:
[----:B------:R-:W-:Y:S05]  /*07c0*/  BSYNC.RECONVERGENT B1 ;  /* 0x0000000000017941 */ /* 0x000fea0003800200 */
.L_x_6387:
[----:B---3--:R-:W-:-:S04]  /*07d0*/  FADD R5, -R2, R5 ;  /* 0x0000000502057221 */ /* 0x008fc80000000100 */
[C---:B------:R-:W-:Y:S01]  /*07e0*/  FMUL R10, R5.reuse, R5 ;  /* 0x00000005050a7220 */ /* 0x040fe20000400000 */
[----:B01----:R-:W-:-:S03]  /*07f0*/  FFMA R2, R5, R11, R2 ;  /* 0x0000000b05027223 */ /* 0x003fc60000000002 */
[----:B------:R-:W-:-:S04]  /*0800*/  FMUL R3, R3, R10 ;  /* 0x0000000a03037220 */ /* 0x000fc80000400000 */
[----:B--2---:R-:W-:Y:S01]  /*0810*/  FFMA R15, R3, R11, R4 ;  /* 0x0000000b030f7223 */ /* 0x004fe20000000004 */
[----:B------:R-:W-:-:S03]  /*0820*/  IMAD.MOV.U32 R3, RZ, RZ, R13 ;  /* 0x000000ffff037224 */ /* 0x000fc600078e000d */
[----:B------:R-:W-:-:S07]  /*0830*/  FADD R0, R0, R15 ;  /* 0x0000000f00007221 */ /* 0x000fce0000000000 */
.L_x_6386:
[----:B------:R-:W-:Y:S05]  /*0840*/  BSYNC.RECONVERGENT B0 ;  /* 0x0000000000007941 */ /* 0x000fea0003800200 */
.L_x_6385:
[----:B------:R-:W-:-:S03]  /*0850*/  UMOV UR4, 0xffffffff ;  /* 0xffffffff00047882 */ /* 0x000fc60000000000 */
[----:B------:R-:W-:Y:S05]  /*0860*/  BRA.DIV UR4, `(.L_x_6389) ;  /* 0x0000000a04bc7947 */ /* 0x000fea000b800000 */
[----:B---3--:R3:W4:Y:S04]  /*0870*/  SHFL.DOWN PT, R5, R2, 0x4, 0x1f ;  /* 0x08801f0002057f89 */ /* 0x00872800000e0000 */
[----:B--2---:R3:W2:Y:S04]  /*0880*/  SHFL.DOWN PT, R4, R0, 0x4, 0x1f ;  /* 0x08801f0000047f89 */ /* 0x0046a800000e0000 */
[----:B------:R3:W0:Y:S02]  /*0890*/  SHFL.DOWN PT, R14, R3, 0x4, 0x1f ;  /* 0x08801f00030e7f89 */ /* 0x00062400000e0000 */
.L_x_6424:
        /* <DEDUP_REMOVED lines=15> */
[----:B-1234-:R-:W-:Y:S05]  /*0990*/  CALL.REL.NOINC `($__internal_67_$__cuda_sm3x_div_rn_noftz_f32_slowpath) ;  /* 0x0000000c00fc7944 */ /* 0x01efea0003c00000 */
[----:B------:R-:W-:-:S07]  /*09a0*/  IMAD.MOV.U32 R11, RZ, RZ, R14 ;  /* 0x000000ffff0b7224 */ /* 0x000fce00078e000e */
.L_x_6393:
[----:B------:R-:W-:Y:S05]  /*09b0*/  BSYNC.RECONVERGENT B1 ;  /* 0x0000000000017941 */ /* 0x000fea0003800200 */
.L_x_6392:
[----:B----4-:R-:W-:-:S04]  /*09c0*/  FADD R5, -R2, R5 ;  /* 0x0000000502057221 */ /* 0x010fc80000000100 */
[C---:B------:R-:W-:Y:S01]  /*09d0*/  FMUL R10, R5.reuse, R5 ;  /* 0x00000005050a7220 */ /* 0x040fe20000400000 */
[----:B-1-3--:R-:W-:-:S03]  /*09e0*/  FFMA R2, R5, R11, R2 ;  /* 0x0000000b05027223 */ /* 0x00afc60000000002 */
[----:B------:R-:W-:-:S04]  /*09f0*/  FMUL R3, R3, R10 ;  /* 0x0000000a03037220 */ /* 0x000fc80000400000 */
[----:B--2---:R-:W-:Y:S01]  /*0a00*/  FFMA R15, R3, R11, R4 ;  /* 0x0000000b030f7223 */ /* 0x004fe20000000004 */
[----:B------:R-:W-:-:S03]  /*0a10*/  MOV R3, R13 ;  /* 0x0000000d00037202 */ /* 0x000fc60000000f00 */
[----:B------:R-:W-:-:S07]  /*0a20*/  FADD R0, R0, R15 ;  /* 0x0000000f00007221 */ /* 0x000fce0000000000 */
.L_x_6391:
[----:B------:R-:W-:Y:S05]  /*0a30*/  BSYNC.RECONVERGENT B0 ;  /* 0x0000000000007941 */ /* 0x000fea0003800200 */
.L_x_6390:
[----:B------:R-:W-:-:S03]  /*0a40*/  UMOV UR4, 0xffffffff ;  /* 0xffffffff00047882 */ /* 0x000fc60000000000 */
[----:B------:R-:W-:Y:S05]  /*0a50*/  BRA.DIV UR4, `(.L_x_6394) ;  /* 0x0000000a049c7947 */ /* 0x000fea000b800000 */
[----:B----4-:R0:W4:Y:S04]  /*0a60*/  SHFL.DOWN PT, R5, R2, 0x2, 0x1f ;  /* 0x08401f0002057f89 */ /* 0x01012800000e0000 */
[----:B--2---:R0:W2:Y:S04]  /*0a70*/  SHFL.DOWN PT, R4, R0, 0x2, 0x1f ;  /* 0x08401f0000047f89 */ /* 0x0040a800000e0000 */
[----:B------:R0:W0:Y:S02]  /*0a80*/  SHFL.DOWN PT, R14, R3, 0x2, 0x1f ;  /* 0x08401f00030e7f89 */ /* 0x00002400000e0000 */
.L_x_6429:
        /* <DEDUP_REMOVED lines=15> */
[----:B-1234-:R-:W-:Y:S05]  /*0b80*/  CALL.REL.NOINC `($__internal_67_$__cuda_sm3x_div_rn_noftz_f32_slowpath) ;  /* 0x0000000c00807944 */ /* 0x01efea0003c00000 */
[----:B------:R-:W-:-:S07]  /*0b90*/  MOV R11, R14 ;  /* 0x0000000e000b7202 */ /* 0x000fce0000000f00 */
.L_x_6398:
[----:B------:R-:W-:Y:S05]  /*0ba0*/  BSYNC.RECONVERGENT B1 ;  /* 0x0000000000017941 */ /* 0x000fea0003800200 */
.L_x_6397:
[----:B----4-:R-:W-:-:S04]  /*0bb0*/  FADD R5, -R2, R5 ;  /* 0x0000000502057221 */ /* 0x010fc80000000100 */
[C---:B------:R-:W-:Y:S01]  /*0bc0*/  FMUL R10, R5.reuse, R5 ;  /* 0x00000005050a7220 */ /* 0x040fe20000400000 */
[----:B-1-3--:R-:W-:-:S03]  /*0bd0*/  FFMA R2, R5, R11, R2 ;  /* 0x0000000b05027223 */ /* 0x00afc60000000002 */
[----:B------:R-:W-:-:S04]  /*0be0*/  FMUL R3, R3, R10 ;  /* 0x0000000a03037220 */ /* 0x000fc80000400000 */
[----:B--2---:R-:W-:Y:S01]  /*0bf0*/  FFMA R15, R3, R11, R4 ;  /* 0x0000000b030f7223 */ /* 0x004fe20000000004 */
[----:B------:R-:W-:-:S03]  /*0c00*/  IMAD.MOV.U32 R3, RZ, RZ, R13 ;  /* 0x000000ffff037224 */ /* 0x000fc600078e000d */
[----:B------:R-:W-:-:S07]  /*0c10*/  FADD R0, R0, R15 ;  /* 0x0000000f00007221 */ /* 0x000fce0000000000 */
.L_x_6396:
[----:B------:R-:W-:Y:S05]  /*0c20*/  BSYNC.RECONVERGENT B0 ;  /* 0x0000000000007941 */ /* 0x000fea0003800200 */
.L_x_6395:
[----:B------:R-:W-:-:S03]  /*0c30*/  UMOV UR4, 0xffffffff ;  /* 0xffffffff00047882 */ /* 0x000fc60000000000 */
[----:B------:R-:W-:Y:S05]  /*0c40*/  BRA.DIV UR4, `(.L_x_6399) ;  /* 0x0000000a047c7947 */ /* 0x000fea000b800000 */
[----:B----4-:R0:W4:Y:S04]  /*0c50*/  SHFL.DOWN PT, R5, R2, 0x1, 0x1f ;  /* 0x08201f0002057f89 */ /* 0x01012800000e0000 */
[----:B--2---:R0:W2:Y:S04]  /*0c60*/  SHFL.DOWN PT, R4, R0, 0x1, 0x1f ;  /* 0x08201f0000047f89 */ /* 0x0040a800000e0000 */
[----:B------:R0:W0:Y:S02]  /*0c70*/  SHFL.DOWN PT, R14, R3, 0x1, 0x1f ;  /* 0x08201f00030e7f89 */ /* 0x00002400000e0000 */
.L_x_6434:
        /* <DEDUP_REMOVED lines=17> */
.L_x_6403:
[----:B------:R-:W-:Y:S05]  /*0d90*/  BSYNC.RECONVERGENT B1 ;  /* 0x0000000000017941 */ /* 0x000fea0003800200 */
.L_x_6402:
[----:B----4-:R-:W-:-:S04]  /*0da0*/  FADD R5, -R2, R5 ;  /* 0x0000000502057221 */ /* 0x010fc80000000100 */
[C---:B------:R-:W-:Y:S01]  /*0db0*/  FMUL R10, R5.reuse, R5 ;  /* 0x00000005050a7220 */ /* 0x040fe20000400000 */
[----:B-1-3--:R-:W-:-:S03]  /*0dc0*/  FFMA R2, R5, R11, R2 ;  /* 0x0000000b05027223 */ /* 0x00afc60000000002 */
[----:B------:R-:W-:-:S04]  /*0dd0*/  FMUL R3, R3, R10 ;  /* 0x0000000a03037220 */ /* 0x000fc80000400000 */
[----:B--2---:R-:W-:Y:S01]  /*0de0*/  FFMA R15, R3, R11, R4 ;  /* 0x0000000b030f7223 */ /* 0x004fe20000000004 */
[----:B------:R-:W-:-:S03]  /*0df0*/  MOV R3, R13 ;  /* 0x0000000d00037202 */ /* 0x000fc60000000f00 */
[----:B------:R-:W-:-:S07]  /*0e00*/  FADD R0, R0, R15 ;  /* 0x0000000f00007221 */ /* 0x000fce0000000000 */
.L_x_6401:
[----:B------:R-:W-:Y:S05]  /*0e10*/  BSYNC.RECONVERGENT B0 ;  /* 0x0000000000007941 */ /* 0x000fea0003800200 */
.L_x_6400:
[----:B------:R-:W-:-:S03]  /*0e20*/  UMOV UR4, 0xffffffff ;  /* 0xffffffff00047882 */ /* 0x000fc60000000000 */
[----:B------:R-:W-:Y:S05]  /*0e30*/  BRA.DIV UR4, `(.L_x_6404) ;  /* 0x0000000a045c7947 */ /* 0x000fea000b800000 */
.L_x_6437:
[----:B------:R-:W-:-:S03]  /*0e40*/  UMOV UR4, 0xffffffff ;  /* 0xffffffff00047882 */ /* 0x000fc60000000000 */
[----:B------:R-:W-:Y:S05]  /*0e50*/  BRA.DIV UR4, `(.L_x_6405) ;  /* 0x0000000a047c7947 */ /* 0x000fea000b800000 */
.L_x_6440:
[----:B------:R-:W-:-:S03]  /*0e60*/  UMOV UR4, 0xffffffff ;  /* 0xffffffff00047882 */ /* 0x000fc60000000000 */
[----:B------:R-:W-:Y:S05]  /*0e70*/  BRA.DIV UR4, `(.L_x_6406) ;  /* 0x0000000a049c7947 */ /* 0x000fea000b800000 */
.L_x_6443:
[----:B------:R-:W-:Y:S04]  /*0e80*/  BSSY.RECONVERGENT B0, `(.L_x_6407) ;  /* 0x0000015000007945 */ /* 0x000fe80003800200 */
[----:B------:R-:W-:Y:S05]  /*0e90*/  @P0 BRA `(.L_x_6408) ;  /* 0x00000000004c0947 */ /* 0x000fea0003800000 */
[----:B-1-3--:R-:W-:Y:S01]  /*0ea0*/  HFMA2 R3, -RZ, RZ, 0, 0 ;  /* 0x00000000ff037431 */ /* 0x00afe200000001ff */
[----:B------:R-:W-:Y:S01]  /*0eb0*/  SHF.R.S32.HI R0, RZ, 0x1f, R16 ;  /* 0x0000001fff007819 */ /* 0x000fe20000011410 */
[----:B------:R-:W-:Y:S01]  /*0ec0*/  IMAD.MOV.U32 R2, RZ, RZ, R6 ;  /* 0x000000ffff027224 */ /* 0x000fe200078e0006 */
[----:B------:R-:W-:Y:S02]  /*0ed0*/  R2UR UR4, R8 ;  /* 0x00000000080472ca */ /* 0x000fe400000e0000 */
[----:B------:R-:W-:Y:S01]  /*0ee0*/  R2UR UR5, R9 ;  /* 0x00000000090572ca */ /* 0x000fe200000e0000 */
[----:B----4-:R-:W-:Y:S01]  /*0ef0*/  IMAD R5, R0, UR38, RZ ;  /* 0x0000002600057c24 */ /* 0x010fe2000f8e02ff */
[----:B--2---:R-:W-:Y:S01]  /*0f00*/  MOV R4, 0x7fc00000 ;  /* 0x7fc0000000047802 */ /* 0x004fe20000000f00 */
[----:B------:R-:W-:-:S04]  /*0f10*/  IMAD.WIDE.U32 R2, R16, UR38, R2 ;  /* 0x0000002610027c25 */ /* 0x000fc8000f8e0002 */
[----:B------:R-:W-:-:S04]  /*0f20*/  IMAD R5, R16, UR39, R5 ;  /* 0x0000002710057c24 */ /* 0x000fc8000f8e0205 */
[----:B------:R-:W-:Y:S02]  /*0f30*/  IMAD.IADD R3, R3, 0x1, R5 ;  /* 0x0000000103037824 */ /* 0x000fe400078e0205 */
[----:B------:R-:W-:-:S03]  /*0f40*/  IMAD.MOV.U32 R5, RZ, RZ, 0x7fc00000 ;  /* 0x7fc00000ff057424 */ /* 0x000fc600078e00ff */
[----:B------:R-:W-:-:S04]  /*0f50*/  LEA.HI R0, P0, R3, R2, RZ, 0x1 ;  /* 0x0000000203007211 */ /* 0x000fc800078108ff */
[----:B------:R-:W-:Y:S01]  /*0f60*/  SHF.L.U32 R2, R0, 0x2, RZ ;  /* 0x0000000200027819 */ /* 0x000fe200000006ff */
[----:B------:R-:W-:-:S03]  /*0f70*/  IMAD.X R3, RZ, RZ, R3, P0 ;  /* 0x000000ffff037224 */ /* 0x000fc600000e0603 */
[----:B------:R-:W-:Y:S02]  /*0f80*/  LOP3.LUT R2, R2, 0xfffffff8, RZ, 0xc0, !PT ;  /* 0xfffffff802027812 */ /* 0x000fe400078ec0ff */
[----:B------:R-:W-:Y:S02]  /*0f90*/  SHF.L.U64.HI R0, R0, 0x2, R3 ;  /* 0x0000000200007819 */ /* 0x000fe40000010203 */
[----:B------:R-:W-:-:S04]  /*0fa0*/  IADD3 R2, P0, PT, R2, UR36, RZ ;  /* 0x0000002402027c10 */ /* 0x000fc8000ff1e0ff */
[----:B------:R-:W-:-:S05]  /*0fb0*/  IADD3.X R3, PT, PT, R0, UR37, RZ, P0, !PT ;  /* 0x0000002500037c10 */ /* 0x000fca00087fe4ff */
[----:B------:R0:W-:Y:S04]  /*0fc0*/  STG.E.64 desc[UR4][R2.64], R4 ;  /* 0x0000000402007986 */ /* 0x0001e8000c101b04 */
.L_x_6408:
[----:B------:R-:W-:Y:S05]  /*0fd0*/  BSYNC.RECONVERGENT B0 ;  /* 0x0000000000007941 */ /* 0x000fea0003800200 */
.L_x_6407:
[C---:B------:R-:W-:Y:S01]  /*0fe0*/  IADD3 R17, P0, PT, R20.reuse, R17, RZ ;  /* 0x0000001114117210 */ /* 0x040fe20007f1e0ff */
[C---:B------:R-:W-:Y:S01]  /*0ff0*/  IMAD.WIDE.U32 R18, R20.reuse, UR42, R18 ;  /* 0x0000002a14127c25 */ /* 0x040fe2000f8e0012 */
[----:B------:R-:W-:Y:S02]  /*1000*/  IADD3 R21, P1, PT, RZ, R21, RZ ;  /* 0x00000015ff157210 */ /* 0x000fe40007f3e0ff */
[----:B------:R-:W-:Y:S01]  /*1010*/  IADD3.X R22, PT, PT, RZ, R22, RZ, P0, !PT ;  /* 0x00000016ff167210 */ /* 0x000fe200007fe4ff */
[C---:B------:R-:W-:Y:S01]  /*1020*/  IMAD R19, R20.reuse, UR43, R19 ;  /* 0x0000002b14137c24 */ /* 0x040fe2000f8e0213 */
[----:B------:R-:W-:Y:S01]  /*1030*/  ISETP.GE.U32.AND P0, PT, R17, UR44, PT ;  /* 0x0000002c11007c0c */ /* 0x000fe2000bf06070 */
[----:B------:R-:W-:-:S03]  /*1040*/  IMAD.X R16, R20, 0x1, R16, P1 ;  /* 0x0000000114107824 */ /* 0x000fc600008e0610 */
[----:B------:R-:W-:-:S13]  /*1050*/  ISETP.GE.AND.EX P0, PT, R22, UR45, PT, P0 ;  /* 0x0000002d16007c0c */ /* 0x000fda000bf06300 */
[----:B------:R-:W-:Y:S05]  /*1060*/  @!P0 BRA `(.L_x_6409) ;  /* 0xfffffff000a08947 */ /* 0x000fea000383ffff */
[----:B------:R-:W-:Y:S05]  /*1070*/  EXIT ;  /* 0x000000000000794d */ /* 0x000fea0003800000 */
.L_x_6379:
[----:B------:R-:W-:Y:S01]  /*1080*/  BSSY B0, `(.L_x_6410) ;  /* 0x0000008000007945 */ /* 0x000fe20003800000 */
[----:B------:R-:W-:Y:S01]  /*1090*/  MOV R13, R2 ;  /* 0x00000002000d7202 */ /* 0x000fe20000000f00 */
[----:B------:R-:W-:Y:S01]  /*10a0*/  IMAD.MOV.U32 R12, RZ, RZ, 0x10 ;  /* 0x00000010ff0c7424 */ /* 0x000fe200078e00ff */
[----:B------:R-:W-:Y:S01]  /*10b0*/  MOV R11, 0x1f ;  /* 0x0000001f000b7802 */ /* 0x000fe20000000f00 */
[----:B------:R-:W-:-:S07]  /*10c0*/  IMAD.MOV.U32 R15, RZ, RZ, -0x1 ;  /* 0xffffffffff0f7424 */ /* 0x000fce00078e00ff */
[----:B------:R-:W-:Y:S05]  /*10d0*/  WARPSYNC.COLLECTIVE R15, `(.L_x_6411) ;  /* 0x000000000f087348 */ /* 0x000fea0003c00000 */
[----:B------:R0:W1:Y:S02]  /*10e0*/  SHFL.DOWN P6, R14, R13, R12, R11 ;  /* 0x0800000c0d0e7389 */ /* 0x00006400000c000b */
[----:B01----:R-:W-:Y:S05]  /*10f0*/  ENDCOLLECTIVE ;  /* 0x000000000000791b */ /* 0x003fea0003800000 */
.L_x_6411:
[----:B------:R-:W-:Y:S05]  /*1100*/  BSYNC B0 ;  /* 0x0000000000007941 */ /* 0x000fea0003800000 */
.L_x_6410:
        /* <DEDUP_REMOVED lines=8> */
.L_x_6412:
[----:B------:R-:W-:Y:S01]  /*1190*/  MOV R13, R3 ;  /* 0x00000003000d7202 */ /* 0x000fe20000000f00 */
[----:B------:R-:W-:-:S07]  /*11a0*/  IMAD.MOV.U32 R4, RZ, RZ, R14 ;  /* 0x000000ffff047224 */ /* 0x000fce00078e000e */
[----:B------:R-:W-:Y:S05]  /*11b0*/  WARPSYNC.COLLECTIVE R15, `(.L_x_6413) ;  /* 0x000000000f087348 */ /* 0x000fea0003c00000 */
[----:B------:R0:W1:Y:S02]  /*11c0*/  SHFL.DOWN P6, R14, R13, R12, R11 ;  /* 0x0800000c0d0e7389 */ /* 0x00006400000c000b */
[----:B01----:R-:W-:Y:S05]  /*11d0*/  ENDCOLLECTIVE ;  /* 0x000000000000791b */ /* 0x003fea0003800000 */
.L_x_6413:
[----:B------:R-:W-:Y:S05]  /*11e0*/  BRA `(.L_x_6414) ;  /* 0xfffffff000b47947 */ /* 0x000fea000383ffff */
.L_x_6384:
[----:B------:R-:W-:Y:S01]  /*11f0*/  HFMA2 R12, -RZ, RZ, 0, 4.76837158203125e-07 ;  /* 0x00000008ff0c7431 */ /* 0x000fe200000001ff */
[----:B------:R-:W-:Y:S01]  /*1200*/  BSSY B0, `(.L_x_6415) ;  /* 0x0000007000007945 */ /* 0x000fe20003800000 */
[----:B------:R-:W-:Y:S01]  /*1210*/  IMAD.MOV.U32 R13, RZ, RZ, R2 ;  /* 0x000000ffff0d7224 */ /* 0x000fe200078e0002 */
[----:B------:R-:W-:Y:S01]  /*1220*/  MOV R15, 0xffffffff ;  /* 0xffffffff000f7802 */ /* 0x000fe20000000f00 */
[----:B------:R-:W-:-:S07]  /*1230*/  IMAD.MOV.U32 R11, RZ, RZ, 0x1f ;  /* 0x0000001fff0b7424 */ /* 0x000fce00078e00ff */
[----:B012---:R-:W-:Y:S05]  /*1240*/  WARPSYNC.COLLECTIVE R15, `(.L_x_6416) ;  /* 0x000000000f087348 */ /* 0x007fea0003c00000 */
[----:B------:R3:W4:Y:S02]  /*1250*/  SHFL.DOWN P6, R14, R13, R12, R11 ;  /* 0x0800000c0d0e7389 */ /* 0x00072400000c000b */
[----:B01234-:R-:W-:Y:S05]  /*1260*/  ENDCOLLECTIVE ;  /* 0x000000000000791b */ /* 0x01ffea0003800000 */
.L_x_6416:
[----:B------:R-:W-:Y:S05]  /*1270*/  BSYNC B0 ;  /* 0x0000000000007941 */ /* 0x000fea0003800000 */
.L_x_6415:
        /* <DEDUP_REMOVED lines=8> */
.L_x_6417:
[----:B------:R-:W-:Y:S01]  /*1300*/  IMAD.MOV.U32 R13, RZ, RZ, R3 ;  /* 0x000000ffff0d7224 */ /* 0x000fe200078e0003 */
[----:B------:R-:W-:-:S07]  /*1310*/  MOV R4, R14 ;  /* 0x0000000e00047202 */ /* 0x000fce0000000f00 */
[----:B------:R-:W-:Y:S05]  /*1320*/  WARPSYNC.COLLECTIVE R15, `(.L_x_6418) ;  /* 0x000000000f087348 */ /* 0x000fea0003c00000 */
[----:B------:R0:W1:Y:S02]  /*1330*/  SHFL.DOWN P6, R14, R13, R12, R11 ;  /* 0x0800000c0d0e7389 */ /* 0x00006400000c000b */
[----:B01----:R-:W-:Y:S05]  /*1340*/  ENDCOLLECTIVE ;  /* 0x000000000000791b */ /* 0x003fea0003800000 */
.L_x_6418:
[----:B------:R-:W-:Y:S05]  /*1350*/  BRA `(.L_x_6419) ;  /* 0xfffffff000d47947 */ /* 0x000fea000383ffff */
.L_x_6389:
[----:B------:R-:W-:Y:S01]  /*1360*/  HFMA2 R11, -RZ, RZ, 0, 1.847743988037109375e-06 ;  /* 0x0000001fff0b7431 */ /* 0x000fe200000001ff */
[----:B------:R-:W-:Y:S01]  /*1370*/  BSSY B0, `(.L_x_6420) ;  /* 0x0000007000007945 */ /* 0x000fe20003800000 */
[----:B------:R-:W-:Y:S01]  /*1380*/  MOV R13, R2 ;  /* 0x00000002000d7202 */ /* 0x000fe20000000f00 */
[----:B------:R-:W-:Y:S02]  /*1390*/  IMAD.MOV.U32 R12, RZ, RZ, 0x4 ;  /* 0x00000004ff0c7424 */ /* 0x000fe400078e00ff */
[----:B------:R-:W-:-:S07]  /*13a0*/  IMAD.MOV.U32 R15, RZ, RZ, -0x1 ;  /* 0xffffffffff0f7424 */ /* 0x000fce00078e00ff */
[----:B0123--:R-:W-:Y:S05]  /*13b0*/  WARPSYNC.COLLECTIVE R15, `(.L_x_6421) ;  /* 0x000000000f087348 */ /* 0x00ffea0003c00000 */
[----:B------:R4:W0:Y:S02]  /*13c0*/  SHFL.DOWN P6, R14, R13, R12, R11 ;  /* 0x0800000c0d0e7389 */ /* 0x00082400000c000b */
[----:B01234-:R-:W-:Y:S05]  /*13d0*/  ENDCOLLECTIVE ;  /* 0x000000000000791b */ /* 0x01ffea0003800000 */
.L_x_6421:
[----:B------:R-:W-:Y:S05]  /*13e0*/  BSYNC B0 ;  /* 0x0000000000007941 */ /* 0x000fea0003800000 */
.L_x_6420:
        /* <DEDUP_REMOVED lines=8> */
.L_x_6422:
[----:B------:R-:W-:Y:S01]  /*1470*/  MOV R13, R3 ;  /* 0x00000003000d7202 */ /* 0x000fe20000000f00 */
[----:B------:R-:W-:-:S07]  /*1480*/  IMAD.MOV.U32 R4, RZ, RZ, R14 ;  /* 0x000000ffff047224 */ /* 0x000fce00078e000e */
[----:B------:R-:W-:Y:S05]  /*1490*/  WARPSYNC.COLLECTIVE R15, `(.L_x_6423) ;  /* 0x000000000f087348 */ /* 0x000fea0003c00000 */
[----:B------:R0:W1:Y:S02]  /*14a0*/  SHFL.DOWN P6, R14, R13, R12, R11 ;  /* 0x0800000c0d0e7389 */ /* 0x00006400000c000b */
[----:B01----:R-:W-:Y:S05]  /*14b0*/  ENDCOLLECTIVE ;  /* 0x000000000000791b */ /* 0x003fea0003800000 */
.L_x_6423:
[----:B------:R-:W-:Y:S05]  /*14c0*/  BRA `(.L_x_6424) ;  /* 0xfffffff000f47947 */ /* 0x000fea000383ffff */
.L_x_6394:
        /* <DEDUP_REMOVED lines=8> */
.L_x_6426:
[----:B------:R-:W-:Y:S05]  /*1550*/  BSYNC B0 ;  /* 0x0000000000007941 */ /* 0x000fea0003800000 */
.L_x_6425:
        /* <DEDUP_REMOVED lines=8> */
.L_x_6427:
[----:B------:R-:W-:Y:S01]  /*15e0*/  IMAD.MOV.U32 R13, RZ, RZ, R3 ;  /* 0x000000ffff0d7224 */ /* 0x000fe200078e0003 */
[----:B------:R-:W-:-:S07]  /*15f0*/  MOV R4, R14 ;  /* 0x0000000e00047202 */ /* 0x000fce0000000f00 */
[----:B------:R-:W-:Y:S05]  /*1600*/  WARPSYNC.COLLECTIVE R15, `(.L_x_6428) ;  /* 0x000000000f087348 */ /* 0x000fea0003c00000 */
[----:B------:R0:W1:Y:S02]  /*1610*/  SHFL.DOWN P6, R14, R13, R12, R11 ;  /* 0x0800000c0d0e7389 */ /* 0x00006400000c000b */
[----:B01----:R-:W-:Y:S05]  /*1620*/  ENDCOLLECTIVE ;  /* 0x000000000000791b */ /* 0x003fea0003800000 */
.L_x_6428:
[----:B------:R-:W-:Y:S05]  /*1630*/  BRA `(.L_x_6429) ;  /* 0xfffffff400147947 */ /* 0x000fea000383ffff */
.L_x_6399:
        /* <DEDUP_REMOVED lines=8> */
.L_x_6431:
[----:B------:R-:W-:Y:S05]  /*16c0*/  BSYNC B0 ;  /* 0x0000000000007941 */ /* 0x000fea0003800000 */
.L_x_6430:
        /* <DEDUP_REMOVED lines=8> */
.L_x_6432:
[----:B------:R-:W-:Y:S01]  /*1750*/  MOV R13, R3 ;  /* 0x00000003000d7202 */ /* 0x000fe20000000f00 */
[----:B------:R-:W-:-:S07]  /*1760*/  IMAD.MOV.U32 R4, RZ, RZ, R14 ;  /* 0x000000ffff047224 */ /* 0x000fce00078e000e */
[----:B------:R-:W-:Y:S05]  /*1770*/  WARPSYNC.COLLECTIVE R15, `(.L_x_6433) ;  /* 0x000000000f087348 */ /* 0x000fea0003c00000 */
[----:B------:R0:W1:Y:S02]  /*1780*/  SHFL.DOWN P6, R14, R13, R12, R11 ;  /* 0x0800000c0d0e7389 */ /* 0x00006400000c000b */
[----:B01----:R-:W-:Y:S05]  /*1790*/  ENDCOLLECTIVE ;  /* 0x000000000000791b */ /* 0x003fea0003800000 */
.L_x_6433:
[----:B------:R-:W-:Y:S05]  /*17a0*/  BRA `(.L_x_6434) ;  /* 0xfffffff400347947 */ /* 0x000fea000383ffff */
.L_x_6404:
        /* <DEDUP_REMOVED lines=8> */
.L_x_6436:
[----:B------:R-:W-:Y:S05]  /*1830*/  BSYNC B0 ;  /* 0x0000000000007941 */ /* 0x000fea0003800000 */
.L_x_6435:
[----:B------:R-:W-:Y:S05]  /*1840*/  BRA `(.L_x_6437) ;  /* 0xfffffff4007c7947 */ /* 0x000fea000383ffff */
.L_x_6405:
        /* <DEDUP_REMOVED lines=8> */
.L_x_6439:
[----:B------:R-:W-:Y:S05]  /*18d0*/  BSYNC B0 ;  /* 0x0000000000007941 */ /* 0x000fea0003800000 */
.L_x_6438:
[----:B------:R-:W-:Y:S05]  /*18e0*/  BRA `(.L_x_6440) ;  /* 0xfffffff4005c7947 */ /* 0x000fea000383ffff */
.L_x_6406:
        /* <DEDUP_REMOVED lines=8> */
.L_x_6442:
[----:B------:R-:W-:Y:S05]  /*1970*/  BSYNC B0 ;  /* 0x0000000000007941 */ /* 0x000fea0003800000 */
.L_x_6441:
[----:B------:R-:W-:Y:S05]  /*1980*/  BRA `(.L_x_6443) ;  /* 0xfffffff4003c7947 */ /* 0x000fea000383ffff */
        .weak           $__internal_67_$__cuda_sm3x_div_rn_noftz_f32_slowpath
        .type           $__internal_67_$__cuda_sm3x_div_rn_noftz_f32_slowpath,@function
        .size           $__internal_67_$__cuda_sm3x_div_rn_noftz_f32_slowpath,(.L_x_7690 - $__internal_67_$__cuda_sm3x_div_rn_noftz_f32_slowpath)
$__internal_67_$__cuda_sm3x_div_rn_noftz_f32_slowpath:
        /* <DEDUP_REMOVED lines=34> */
.L_x_6445:
[----:B------:R-:W-:Y:S01]  /*1bb0*/  LEA R10, R15, 0xc0800000, 0x17 ;  /* 0xc08000000f0a7811 */ /* 0x000fe200078eb8ff */
[----:B------:R-:W-:Y:S01]  /*1bc0*/  BSSY.RECONVERGENT B3, `(.L_x_6450) ;  /* 0x0000036000037945 */ /* 0x000fe20003800200 */
        /* <DEDUP_REMOVED lines=49> */
.L_x_6452:
[----:B------:R-:W-:-:S04]  /*1ee0*/  LOP3.LUT R10, R10, 0x80000000, RZ, 0xc0, !PT ;  /* 0x800000000a0a7812 */ /* 0x000fc800078ec0ff */
[----:B------:R-:W-:Y:S01]  /*1ef0*/  LOP3.LUT R10, R10, 0x7f800000, RZ, 0xfc, !PT ;  /* 0x7f8000000a0a7812 */ /* 0x000fe200078efcff */
[----:B------:R-:W-:Y:S06]  /*1f00*/  BRA `(.L_x_6453) ;  /* 0x0000000000047947 */ /* 0x000fec0003800000 */
.L_x_6451:
[----:B------:R-:W-:-:S07]  /*1f10*/  LEA R10, R24, R10, 0x17 ;  /* 0x0000000a180a7211 */ /* 0x000fce00078eb8ff */
.L_x_6453:
[----:B------:R-:W-:Y:S05]  /*1f20*/  BSYNC.RECONVERGENT B3 ;  /* 0x0000000000037941 */ /* 0x000fea0003800200 */
.L_x_6450:
[----:B------:R-:W-:Y:S05]  /*1f30*/  BRA `(.L_x_6454) ;  /* 0x0000000000207947 */ /* 0x000fea0003800000 */
.L_x_6449:
[----:B------:R-:W-:-:S04]  /*1f40*/  LOP3.LUT R10, R11, 0x80000000, R14, 0x48, !PT ;  /* 0x800000000b0a7812 */ /* 0x000fc800078e480e */
[----:B------:R-:W-:Y:S01]  /*1f50*/  LOP3.LUT R10, R10, 0x7f800000, RZ, 0xfc, !PT ;  /* 0x7f8000000a0a7812 */ /* 0x000fe200078efcff */
[----:B------:R-:W-:Y:S06]  /*1f60*/  BRA `(.L_x_6454) ;  /* 0x0000000000147947 */ /* 0x000fec0003800000 */
.L_x_6448:
[----:B------:R-:W-:Y:S01]  /*1f70*/  LOP3.LUT R10, R11, 0x80000000, R14, 0x48, !PT ;  /* 0x800000000b0a7812 */ /* 0x000fe200078e480e */
[----:B------:R-:W-:Y:S06]  /*1f80*/  BRA `(.L_x_6454) ;  /* 0x00000000000c7947 */ /* 0x000fec0003800000 */
.L_x_6447:
[----:B------:R-:W0:Y:S01]  /*1f90*/  MUFU.RSQ R10, -QNAN ;  /* 0xffc00000000a7908 */ /* 0x000e220000001400 */
[----:B------:R-:W-:Y:S05]  /*1fa0*/  BRA `(.L_x_6454) ;  /* 0x0000000000047947 */ /* 0x000fea0003800000 */
.L_x_6446:
[----:B------:R-:W-:-:S07]  /*1fb0*/  FADD.FTZ R10, R14, R11 ;  /* 0x0000000b0e0a7221 */ /* 0x000fce0000010000 */
.L_x_6454:
[----:B------:R-:W-:Y:S05]  /*1fc0*/  BSYNC.RECONVERGENT B2 ;  /* 0x0000000000027941 */ /* 0x000fea0003800200 */
.L_x_6444:
[----:B------:R-:W-:Y:S02]  /*1fd0*/  HFMA2 R11, -RZ, RZ, 0, 0 ;  /* 0x00000000ff0b7431 */ /* 0x000fe400000001ff */
[----:B0-----:R-:W-:Y:S01]  /*1fe0*/  IMAD.MOV.U32 R14, RZ, RZ, R10 ;  /* 0x000000ffff0e7224 */ /* 0x001fe200078e000a */
[----:B------:R-:W-:-:S04]  /*1ff0*/  MOV R10, R12 ;  /* 0x0000000c000a7202 */ /* 0x000fc80000000f00 */
[----:B------:R-:W-:Y:S05]  /*2000*/  RET.REL.NODEC R10 `(_Z17LayerNormWarpImplI10DirectLoadIffE11DirectStoreIffEfLi2ELi2ELi0ELi32ELi1ELb1EEvT_T0_lld) ;  /* 0xffffffdc0afc7950 */ /* 0x000fea0003c3ffff */
.L_x_6455:
        /* <DEDUP_REMOVED lines=15> */
.L_x_7690:


//--------------------- .text._Z17LayerNormWarpImplI10DirectLoadIffE11DirectStoreIffEfLi2ELi2ELi2ELi32ELi1ELb0EEvT_T0_lld --------------------------
	.section	.text._Z17LayerNormWarpImplI10DirectLoadIffE11DirectStoreIffEfLi2ELi2ELi2ELi32ELi1ELb0EEvT_T0_lld,"ax",@progbits
	.align	128
        .global         _Z17LayerNormWarpImplI10DirectLoadIffE11DirectStoreIffEfLi2ELi2ELi2ELi32ELi1ELb0EEvT_T0_lld
        .type           _Z17LayerNormWarpImplI10DirectLoadIffE11DirectStoreIffEfLi2ELi2ELi2ELi32ELi1ELb0EEvT_T0_lld,@function
        .size           _Z17LayerNormWarpImplI10DirectLoadIffE11DirectStoreIffEfLi2ELi2ELi2ELi32ELi1ELb0EEvT_T0_lld,(.L_x_7691 - _Z17LayerNormWarpImplI10DirectLoadIffE11DirectStoreIffEfLi2ELi2ELi2ELi32ELi1ELb0EEvT_T0_lld)
        .other          _Z17LayerNormWarpImplI10DirectLoadIffE11DirectStoreIffEfLi2ELi2ELi2ELi32ELi1ELb0EEvT_T0_lld,@"STO_CUDA_ENTRY STV_DEFAULT"
_Z17LayerNormWarpImplI10DirectLoadIffE11DirectStoreIffEfLi2ELi2ELi2ELi32ELi1ELb0EEvT_T0_lld:
.text._Z17LayerNormWarpImplI10DirectLoadIffE11DirectStoreIffEfLi2ELi2ELi2ELi32ELi1ELb0EEvT_T0_lld:
        /* <DEDUP_REMOVED lines=26> */
.L_x_6456:
        /* <DEDUP_REMOVED lines=29> */
[----:B0-----:R-:W-:-:S07]  /*0370*/  IADD3 R25, PT, PT, R25, R3, RZ ;  /* 0x0000000319197210 */ /* 0x001fce0007ffe0ff */
.L_x_6475:
        /* <DEDUP_REMOVED lines=8> */
[----:B------:R-:W-:Y:S01]  /*0400*/  UMOV UR4, 0xffffffff ;  /* 0xffffffff00047882 */ /* 0x000fe20000000000 */
[----:B--2---:R-:W-:-:S04]  /*0410*/  FADD R4, RZ, R2 ;  /* 0x00000002ff047221 */ /* 0x004fc80000000000 */
[--C-:B------:R-:W-:Y:S01]  /*0420*/  FADD R7, R3, -R4.reuse ;  /* 0x8000000403077221 */ /* 0x100fe20000000000 */
[----:B------:R-:W-:-:S03]  /*0430*/  FADD R5, R2, -R4 ;  /* 0x8000000402057221 */ /* 0x000fc60000000000 */
[----:B------:R-:W-:Y:S01]  /*0440*/  FFMA R4, R7, 0.5, R4 ;  /* 0x3f00000007047823 */ /* 0x000fe20000000004 */
[----:B------:R-:W-:-:S03]  /*0450*/  FFMA R5, R2, R5, RZ ;  /* 0x0000000502057223 */ /* 0x000fc600000000ff */
[----:B------:R-:W-:-:S04]  /*0460*/  FADD R0, R3, -R4 ;  /* 0x8000000403007221 */ /* 0x000fc80000000000 */
[----:B------:R-:W-:Y:S01]  /*0470*/  FFMA R5, R7, R0, R5 ;  /* 0x0000000007057223 */ /* 0x000fe20000000005 */
[----:B------:R-:W-:Y:S06]  /*0480*/  BRA.DIV UR4, `(.L_x_6458) ;  /* 0x0000000a04f07947 */ /* 0x000fec000b800000 */
[----:B------:R-:W-:Y:S01]  /*0490*/  IMAD.MOV.U32 R8, RZ, RZ, 0x40000000 ;  /* 0x40000000ff087424 */ /* 0x000fe200078e00ff */
[----:B------:R0:W1:Y:S04]  /*04a0*/  SHFL.DOWN PT, R7, R4, 0x10, 0x1f ;  /* 0x0a001f0004077f89 */ /* 0x00006800000e0000 */
[----:B------:R0:W2:Y:S04]  /*04b0*/  SHFL.DOWN PT, R6, R5, 0x10, 0x1f ;  /* 0x0a001f0005067f89 */ /* 0x0000a800000e0000 */
[----:B------:R-:W3:Y:S02]  /*04c0*/  SHFL.DOWN PT, R8, R8, 0x10, 0x1f ;  /* 0x0a001f0008087f89 */ /* 0x000ee400000e0000 */
.L_x_6480:
[----:B---3--:R-:W-:Y:S01]  /*04d0*/  FSETP.NEU.AND P0, PT, R8, RZ, PT ;  /* 0x000000ff0800720b */ /* 0x008fe20003f0d000 */
[----:B------:R-:W-:-:S12]  /*04e0*/  HFMA2 R0, -RZ, RZ, 2, 0 ;  /* 0x40000000ff007431 */ /* 0x000fd800000001ff */
[----:B------:R-:W-:Y:S05]  /*04f0*/  @!P0 BRA `(.L_x_6459) ;  /* 0x00000000004c8947 */ /* 0x000fea0003800000 */
[----:B------:R-:W-:-:S04]  /*0500*/  FADD R14, R8, 2 ;  /* 0x40000000080e7421 */ /* 0x000fc80000000000 */
[----:B------:R-:W3:Y:S08]  /*0510*/  MUFU.RCP R9, R14 ;  /* 0x0000000e00097308 */ /* 0x000ef00000001000 */
[----:B------:R-:W4:Y:S01]  /*0520*/  FCHK P0, R8, R14 ;  /* 0x0000000e08007302 */ /* 0x000f220000000000 */
[----:B---3--:R-:W-:-:S04]  /*0530*/  FFMA R0, -R14, R9, 1 ;  /* 0x3f8000000e007423 */ /* 0x008fc80000000109 */
[----:B------:R-:W-:Y:S01]  /*0540*/  FFMA R9, R9, R0, R9 ;  /* 0x0000000009097223 */ /* 0x000fe20000000009 */
[----:B------:R-:W-:-:S03]  /*0550*/  IMAD.MOV.U32 R0, RZ, RZ, R14 ;  /* 0x000000ffff007224 */ /* 0x000fc600078e000e */
[----:B------:R-:W-:-:S04]  /*0560*/  FFMA R12, R8, R9, RZ ;  /* 0x00000009080c7223 */ /* 0x000fc800000000ff */
[----:B------:R-:W-:-:S04]  /*0570*/  FFMA R11, -R14, R12, R8 ;  /* 0x0000000c0e0b7223 */ /* 0x000fc80000000108 */
[----:B------:R-:W-:Y:S01]  /*0580*/  FFMA R9, R9, R11, R12 ;  /* 0x0000000b09097223 */ /* 0x000fe2000000000c */
[----:B----4-:R-:W-:Y:S06]  /*0590*/  @!P0 BRA `(.L_x_6460) ;  /* 0x00000000000c8947 */ /* 0x010fec0003800000 */
[----:B------:R-:W-:-:S07]  /*05a0*/  MOV R11, 0x5c0 ;  /* 0x000005c0000b7802 */ /* 0x000fce0000000f00 */
[----:B012--5:R-:W-:Y:S05]  /*05b0*/  CALL.REL.NOINC `($__internal_68_$__cuda_sm3x_div_rn_noftz_f32_slowpath) ;  /* 0x0000001000e47944 */ /* 0x027fea0003c00000 */
[----:B------:R-:W-:-:S07]  /*05c0*/  MOV R9, R12 ;  /* 0x0000000c00097202 */ /* 0x000fce0000000f00 */
.L_x_6460:
[----:B-1----:R-:W-:-:S04]  /*05d0*/  FADD R7, R7, -R4 ;  /* 0x8000000407077221 */ /* 0x002fc80000000000 */
[C---:B------:R-:W-:Y:S01]  /*05e0*/  FMUL R8, R7.reuse, R7 ;  /* 0x0000000707087220 */ /* 0x040fe20000400000 */
[----:B0-----:R-:W-:-:S03]  /*05f0*/  FFMA R4, R7, R9, R4 ;  /* 0x0000000907047223 */ /* 0x001fc60000000004 */
[----:B------:R-:W-:-:S04]  /*0600*/  FFMA R11, R7, R7, R8 ;  /* 0x00000007070b7223 */ /* 0x000fc80000000008 */
[----:B--2---:R-:W-:-:S04]  /*0610*/  FFMA R6, R11, R9, R6 ;  /* 0x000000090b067223 */ /* 0x004fc80000000006 */
[----:B------:R-:W-:-:S07]  /*0620*/  FADD R5, R5, R6 ;  /* 0x0000000605057221 */ /* 0x000fce0000000000 */
.L_x_6459:
[----:B------:R-:W-:-:S03]  /*0630*/  UMOV UR4, 0xffffffff ;  /* 0xffffffff00047882 */ /* 0x000fc60000000000 */
[----:B------:R-:W-:Y:S05]  /*0640*/  BRA.DIV UR4, `(.L_x_6461) ;  /* 0x0000000a04e47947 */ /* 0x000fea000b800000 */
[----:B-1----:R1:W3:Y:S04]  /*0650*/  SHFL.DOWN PT, R7, R4, 0x8, 0x1f ;  /* 0x09001f0004077f89 */ /* 0x0022e800000e0000 */
[----:B--2---:R1:W2:Y:S04]  /*0660*/  SHFL.DOWN PT, R6, R5, 0x8, 0x1f ;  /* 0x09001f0005067f89 */ /* 0x0042a800000e0000 */
[----:B------:R1:W4:Y:S02]  /*0670*/  SHFL.DOWN PT, R8, R0, 0x8, 0x1f ;  /* 0x09001f0000087f89 */ /* 0x00032400000e0000 */
.L_x_6485:
        /* <DEDUP_REMOVED lines=13> */
[----:B-123-5:R-:W-:Y:S05]  /*0750*/  CALL.REL.NOINC `($__internal_68_$__cuda_sm3x_div_rn_noftz_f32_slowpath) ;  /* 0x00000010007c7944 */ /* 0x02efea0003c00000 */
[----:B------:R-:W-:-:S07]  /*0760*/  MOV R9, R12 ;  /* 0x0000000c00097202 */ /* 0x000fce0000000f00 */
.L_x_6463:
[----:B---3--:R-:W-:-:S04]  /*0770*/  FADD R7, -R4, R7 ;  /* 0x0000000704077221 */ /* 0x008fc80000000100 */
[C---:B------:R-:W-:Y:S01]  /*0780*/  FMUL R11, R7.reuse, R7 ;  /* 0x00000007070b7220 */ /* 0x040fe20000400000 */
[----:B-1----:R-:W-:-:S03]  /*0790*/  FFMA R4, R7, R9, R4 ;  /* 0x0000000907047223 */ /* 0x002fc60000000004 */
[----:B------:R-:W-:Y:S01]  /*07a0*/  FMUL R11, R0, R11 ;  /* 0x0000000b000b7220 */ /* 0x000fe20000400000 */
[----:B------:R-:W-:-:S03]  /*07b0*/  IMAD.MOV.U32 R0, RZ, RZ, R15 ;  /* 0x000000ffff007224 */ /* 0x000fc600078e000f */
[----:B--2---:R-:W-:-:S04]  /*07c0*/  FFMA R6, R11, R9, R6 ;  /* 0x000000090b067223 */ /* 0x004fc80000000006 */
[----:B------:R-:W-:-:S07]  /*07d0*/  FADD R5, R5, R6 ;  /* 0x0000000605057221 */ /* 0x000fce0000000000 */
.L_x_6462:
[----:B------:R-:W-:-:S03]  /*07e0*/  UMOV UR4, 0xffffffff ;  /* 0xffffffff00047882 */ /* 0x000fc60000000000 */
[----:B------:R-:W-:Y:S05]  /*07f0*/  BRA.DIV UR4, `(.L_x_6464) ;  /* 0x0000000a04d87947 */ /* 0x000fea000b800000 */
[----:B---3--:R3:W4:Y:S04]  /*0800*/  SHFL.DOWN PT, R7, R4, 0x4, 0x1f ;  /* 0x08801f0004077f89 */ /* 0x00872800000e0000 */
[----:B--2---:R3:W2:Y:S04]  /*0810*/  SHFL.DOWN PT, R6, R5, 0x4, 0x1f ;  /* 0x08801f0005067f89 */ /* 0x0046a800000e0000 */
[----:B------:R3:W0:Y:S02]  /*0820*/  SHFL.DOWN PT, R8, R0, 0x4, 0x1f ;  /* 0x08801f0000087f89 */ /* 0x00062400000e0000 */
.L_x_6490:
        /* <DEDUP_REMOVED lines=13> */
[----:B--2345:R-:W-:Y:S05]  /*0900*/  CALL.REL.NOINC `($__internal_68_$__cuda_sm3x_div_rn_noftz_f32_slowpath) ;  /* 0x0000001000107944 */ /* 0x03cfea0003c00000 */
[----:B------:R-:W-:-:S07]  /*0910*/  IMAD.MOV.U32 R9, RZ, RZ, R12 ;  /* 0x000000ffff097224 */ /* 0x000fce00078e000c */
.L_x_6466:
[----:B----4-:R-:W-:-:S04]  /*0920*/  FADD R7, -R4, R7 ;  /* 0x0000000704077221 */ /* 0x010fc80000000100 */
[C---:B------:R-:W-:Y:S01]  /*0930*/  FMUL R11, R7.reuse, R7 ;  /* 0x00000007070b7220 */ /* 0x040fe20000400000 */
[----:B---3--:R-:W-:-:S03]  /*0940*/  FFMA R4, R7, R9, R4 ;  /* 0x0000000907047223 */ /* 0x008fc60000000004 */
[----:B------:R-:W-:Y:S01]  /*0950*/  FMUL R11, R0, R11 ;  /* 0x0000000b000b7220 */ /* 0x000fe20000400000 */
[----:B------:R-:W-:-:S03]  /*0960*/  MOV R0, R15 ;  /* 0x0000000f00007202 */ /* 0x000fc60000000f00 */
[----:B--2---:R-:W-:-:S04]  /*0970*/  FFMA R6, R11, R9, R6 ;  /* 0x000000090b067223 */ /* 0x004fc80000000006 */
[----:B------:R-:W-:-:S07]  /*0980*/  FADD R5, R5, R6 ;  /* 0x0000000605057221 */ /* 0x000fce0000000000 */
.L_x_6465:
[----:B------:R-:W-:-:S03]  /*0990*/  UMOV UR4, 0xffffffff ;  /* 0xffffffff00047882 */ /* 0x000fc60000000000 */
[----:B------:R-:W-:Y:S05]  /*09a0*/  BRA.DIV UR4, `(.L_x_6467) ;  /* 0x0000000a04cc7947 */ /* 0x000fea000b800000 */
[----:B----4-:R0:W4:Y:S04]  /*09b0*/  SHFL.DOWN PT, R7, R4, 0x2, 0x1f ;  /* 0x08401f0004077f89 */ /* 0x01012800000e0000 */
[----:B--2---:R0:W2:Y:S04]  /*09c0*/  SHFL.DOWN PT, R6, R5, 0x2, 0x1f ;  /* 0x08401f0005067f89 */ /* 0x0040a800000e0000 */
[----:B------:R0:W0:Y:S02]  /*09d0*/  SHFL.DOWN PT, R8, R0, 0x2, 0x1f ;  /* 0x08401f0000087f89 */ /* 0x00002400000e0000 */
.L_x_6495:
        /* <DEDUP_REMOVED lines=13> */
[----:B--2345:R-:W-:Y:S05]  /*0ab0*/  CALL.REL.NOINC `($__internal_68_$__cuda_sm3x_div_rn_noftz_f32_slowpath) ;  /* 0x0000000c00a47944 */ /* 0x03cfea0003c00000 */
[----:B------:R-:W-:-:S07]  /*0ac0*/  MOV R9, R12 ;  /* 0x0000000c00097202 */ /* 0x000fce0000000f00 */
.L_x_6469:
[----:B----4-:R-:W-:-:S04]  /*0ad0*/  FADD R7, -R4, R7 ;  /* 0x0000000704077221 */ /* 0x010fc80000000100 */
[C---:B------:R-:W-:Y:S01]  /*0ae0*/  FMUL R11, R7.reuse, R7 ;  /* 0x00000007070b7220 */ /* 0x040fe20000400000 */
[----:B---3--:R-:W-:-:S03]  /*0af0*/  FFMA R4, R7, R9, R4 ;  /* 0x0000000907047223 */ /* 0x008fc60000000004 */
[----:B------:R-:W-:Y:S01]  /*0b00*/  FMUL R11, R0, R11 ;  /* 0x0000000b000b7220 */ /* 0x000fe20000400000 */
[----:B------:R-:W-:-:S03]  /*0b10*/  IMAD.MOV.U32 R0, RZ, RZ, R15 ;  /* 0x000000ffff007224 */ /* 0x000fc600078e000f */
[----:B--2---:R-:W-:-:S04]  /*0b20*/  FFMA R6, R11, R9, R6 ;  /* 0x000000090b067223 */ /* 0x004fc80000000006 */
[----:B------:R-:W-:-:S07]  /*0b30*/  FADD R5, R5, R6 ;  /* 0x0000000605057221 */ /* 0x000fce0000000000 */
.L_x_6468:
[----:B------:R-:W-:-:S03]  /*0b40*/  UMOV UR4, 0xffffffff ;  /* 0xffffffff00047882 */ /* 0x000fc60000000000 */
[----:B------:R-:W-:Y:S05]  /*0b50*/  BRA.DIV UR4, `(.L_x_6470) ;  /* 0x0000000a04c07947 */ /* 0x000fea000b800000 */
[----:B----4-:R0:W4:Y:S04]  /*0b60*/  SHFL.DOWN PT, R7, R4, 0x1, 0x1f ;  /* 0x08201f0004077f89 */ /* 0x01012800000e0000 */
[----:B--2---:R0:W2:Y:S04]  /*0b70*/  SHFL.DOWN PT, R6, R5, 0x1, 0x1f ;  /* 0x08201f0005067f89 */ /* 0x0040a800000e0000 */
[----:B------:R0:W0:Y:S02]  /*0b80*/  SHFL.DOWN PT, R8, R0, 0x1, 0x1f ;  /* 0x08201f0000087f89 */ /* 0x00002400000e0000 */
.L_x_6500:
        /* <DEDUP_REMOVED lines=15> */
.L_x_6472:
[----:B----4-:R-:W-:-:S04]  /*0c80*/  FADD R7, -R4, R7 ;  /* 0x0000000704077221 */ /* 0x010fc80000000100 */
[C---:B------:R-:W-:Y:S01]  /*0c90*/  FMUL R11, R7.reuse, R7 ;  /* 0x00000007070b7220 */ /* 0x040fe20000400000 */
[----:B---3--:R-:W-:-:S03]  /*0ca0*/  FFMA R4, R7, R9, R4 ;  /* 0x0000000907047223 */ /* 0x008fc60000000004 */
[----:B------:R-:W-:Y:S01]  /*0cb0*/  FMUL R11, R0, R11 ;  /* 0x0000000b000b7220 */ /* 0x000fe20000400000 */
[----:B------:R-:W-:-:S03]  /*0cc0*/  MOV R0, R15 ;  /* 0x0000000f00007202 */ /* 0x000fc60000000f00 */
[----:B--2---:R-:W-:-:S04]  /*0cd0*/  FFMA R6, R11, R9, R6 ;  /* 0x000000090b067223 */ /* 0x004fc80000000006 */
[----:B------:R-:W-:-:S07]  /*0ce0*/  FADD R5, R5, R6 ;  /* 0x0000000605057221 */ /* 0x000fce0000000000 */
.L_x_6471:
[----:B------:R-:W-:-:S03]  /*0cf0*/  UMOV UR4, 0xffffffff ;  /* 0xffffffff00047882 */ /* 0x000fc60000000000 */
[----:B------:R-:W-:Y:S05]  /*0d00*/  BRA.DIV UR4, `(.L_x_6473) ;  /* 0x0000000a04b47947 */ /* 0x000fea000b800000 */
[----:B-1-3--:R-:W0:Y:S04]  /*0d10*/  SHFL.IDX PT, R4, R4, RZ, 0x1f ;  /* 0x00001fff04047589 */ /* 0x00ae2800000e0000 */
[----:B------:R1:W3:Y:S04]  /*0d20*/  SHFL.IDX PT, R8, R5, RZ, 0x1f ;  /* 0x00001fff05087589 */ /* 0x0002e800000e0000 */
[----:B------:R1:W0:Y:S02]  /*0d30*/  SHFL.IDX PT, R14, R0, RZ, 0x1f ;  /* 0x00001fff000e7589 */ /* 0x00022400000e0000 */
.L_x_6505:
[----:B01----:R-:W0:Y:S08]  /*0d40*/  MUFU.RCP R5, R14 ;  /* 0x0000000e00057308 */ /* 0x003e300000001000 */
[----:B---3--:R-:W1:Y:S01]  /*0d50*/  FCHK P0, R8, R14 ;  /* 0x0000000e08007302 */ /* 0x008e620000000000 */
[----:B0-----:R-:W-:-:S04]  /*0d60*/  FFMA R0, -R14, R5, 1 ;  /* 0x3f8000000e007423 */ /* 0x001fc80000000105 */
[----:B------:R-:W-:-:S04]  /*0d70*/  FFMA R5, R5, R0, R5 ;  /* 0x0000000005057223 */ /* 0x000fc80000000005 */
[----:B------:R-:W-:-:S04]  /*0d80*/  FFMA R0, R8, R5, RZ ;  /* 0x0000000508007223 */ /* 0x000fc800000000ff */
[----:B--2---:R-:W-:-:S04]  /*0d90*/  FFMA R6, -R14, R0, R8 ;  /* 0x000000000e067223 */ /* 0x004fc80000000108 */
[----:B------:R-:W-:Y:S01]  /*0da0*/  FFMA R0, R5, R6, R0 ;  /* 0x0000000605007223 */ /* 0x000fe20000000000 */
[----:B-1----:R-:W-:Y:S06]  /*0db0*/  @!P0 BRA `(.L_x_6474) ;  /* 0x00000000000c8947 */ /* 0x002fec0003800000 */
[----:B------:R-:W-:-:S07]  /*0dc0*/  MOV R11, 0xde0 ;  /* 0x00000de0000b7802 */ /* 0x000fce0000000f00 */
[----:B----45:R-:W-:Y:S05]  /*0dd0*/  CALL.REL.NOINC `($__internal_68_$__cuda_sm3x_div_rn_noftz_f32_slowpath) ;  /* 0x0000000800dc7944 */ /* 0x030fea0003c00000 */
[----:B------:R-:W-:-:S07]  /*0de0*/  IMAD.MOV.U32 R0, RZ, RZ, R12 ;  /* 0x000000ffff007224 */ /* 0x000fce00078e000c */
.L_x_6474:
[----:B------:R-:W-:Y:S01]  /*0df0*/  FMNMX R0, RZ, R0, !PT ;  /* 0x00000000ff007209 */ /* 0x000fe20007800000 */
[----:B----4-:R-:W-:Y:S01]  /*0e00*/  IMAD.MOV.U32 R7, RZ, RZ, RZ ;  /* 0x000000ffff077224 */ /* 0x010fe200078e00ff */
[----:B------:R-:W-:Y:S01]  /*0e10*/  SHF.R.S32.HI R5, RZ, 0x1f, R10 ;  /* 0x0000001fff057819 */ /* 0x000fe2000001140a */
[----:B------:R-:W-:Y:S01]  /*0e20*/  FADD R2, R2, -R4 ;  /* 0x8000000402027221 */ /* 0x000fe20000000000 */
[----:B------:R-:W-:Y:S01]  /*0e30*/  MOV R6, R16 ;  /* 0x0000001000067202 */ /* 0x000fe20000000f00 */
[----:B------:R-:W-:Y:S01]  /*0e40*/  FADD R0, R23, R0 ;  /* 0x0000000017007221 */ /* 0x000fe20000000000 */
[----:B------:R-:W-:Y:S01]  /*0e50*/  FADD R4, R3, -R4 ;  /* 0x8000000403047221 */ /* 0x000fe20000000000 */
[----:B------:R-:W-:Y:S02]  /*0e60*/  IMAD R9, R5, UR42, RZ ;  /* 0x0000002a05097c24 */ /* 0x000fe4000f8e02ff */
[----:B------:R-:W-:Y:S01]  /*0e70*/  IMAD.WIDE.U32 R6, R10, UR42, R6 ;  /* 0x0000002a0a067c25 */ /* 0x000fe2000f8e0006 */
[----:B------:R-:W-:-:S03]  /*0e80*/  FSETP.GEU.AND P0, PT, |R0|, 1.175494350822287508e-38, PT ;  /* 0x008000000000780b */ /* 0x000fc60003f0e200 */
[----:B------:R-:W-:Y:S02]  /*0e90*/  IMAD R9, R10, UR43, R9 ;  /* 0x0000002b0a097c24 */ /* 0x000fe4000f8e0209 */
[----:B------:R-:W-:-:S03]  /*0ea0*/  IMAD.WIDE.U32 R24, R28, UR38, R24 ;  /* 0x000000261c187c25 */ /* 0x000fc6000f8e0018 */
[----:B------:R-:W-:Y:S01]  /*0eb0*/  IADD3 R9, PT, PT, R7, R9, RZ ;  /* 0x0000000907097210 */ /* 0x000fe20007ffe0ff */
[----:B------:R-:W-:-:S03]  /*0ec0*/  IMAD R25, R28, UR39, R25 ;  /* 0x000000271c197c24 */ /* 0x000fc6000f8e0219 */
[----:B------:R-:W-:Y:S01]  /*0ed0*/  LEA.HI R7, P1, R9, R6, RZ, 0x1 ;  /* 0x0000000609077211 */ /* 0x000fe200078308ff */
[----:B------:R-:W-:-:S03]  /*0ee0*/  @!P0 FMUL R0, R0, 16777216 ;  /* 0x4b80000000008820 */ /* 0x000fc60000400000 */
[----:B------:R-:W-:Y:S01]  /*0ef0*/  IADD3.X R8, PT, PT, RZ, R9, RZ, P1, !PT ;  /* 0x00000009ff087210 */ /* 0x000fe20000ffe4ff */
[----:B------:R-:W0:Y:S01]  /*0f00*/  MUFU.RSQ R5, R0 ;  /* 0x0000000000057308 */ /* 0x000e220000001400 */
[C---:B------:R-:W-:Y:S01]  /*0f10*/  IMAD.SHL.U32 R6, R7.reuse, 0x4, RZ ;  /* 0x0000000407067824 */ /* 0x040fe200078e00ff */
[----:B------:R-:W-:Y:S02]  /*0f20*/  IADD3 R22, P1, PT, RZ, R22, RZ ;  /* 0x00000016ff167210 */ /* 0x000fe40007f3e0ff */
[----:B------:R-:W-:Y:S02]  /*0f30*/  SHF.L.U64.HI R7, R7, 0x2, R8 ;  /* 0x0000000207077819 */ /* 0x000fe40000010208 */
[----:B------:R-:W-:Y:S02]  /*0f40*/  LOP3.LUT R6, R6, 0xfffffff8, RZ, 0xc0, !PT ;  /* 0xfffffff806067812 */ /* 0x000fe400078ec0ff */
[----:B------:R-:W-:Y:S01]  /*0f50*/  IADD3.X R10, PT, PT, R28, R10, RZ, P1, !PT ;  /* 0x0000000a1c0a7210 */ /* 0x000fe20000ffe4ff */
[----:B0-----:R-:W-:-:S04]  /*0f60*/  @!P0 FMUL R5, R5, 4096 ;  /* 0x4580000005058820 */ /* 0x001fc80000400000 */
[C---:B------:R-:W-:Y:S01]  /*0f70*/  FMUL R3, R5.reuse, R2 ;  /* 0x0000000205037220 */ /* 0x040fe20000400000 */
[----:B------:R-:W-:Y:S01]  /*0f80*/  IADD3 R2, P0, PT, R6, UR40, RZ ;  /* 0x0000002806027c10 */ /* 0x000fe2000ff1e0ff */
[----:B------:R-:W-:Y:S02]  /*0f90*/  FMUL R0, R5, R4 ;  /* 0x0000000405007220 */ /* 0x000fe40000400000 */
[----:B-----5:R-:W-:Y:S01]  /*0fa0*/  FFMA R4, R20, R3, R18 ;  /* 0x0000000314047223 */ /* 0x020fe20000000012 */
[----:B------:R-:W-:Y:S01]  /*0fb0*/  IADD3.X R3, PT, PT, R7, UR41, RZ, P0, !PT ;  /* 0x0000002907037c10 */ /* 0x000fe200087fe4ff */
[----:B------:R-:W-:Y:S01]  /*0fc0*/  FFMA R5, R21, R0, R19 ;  /* 0x0000000015057223 */ /* 0x000fe20000000013 */
[----:B------:R-:W-:-:S04]  /*0fd0*/  IADD3 R27, P0, PT, R28, R27, RZ ;  /* 0x0000001b1c1b7210 */ /* 0x000fc80007f1e0ff */
[----:B------:R0:W-:Y:S01]  /*0fe0*/  STG.E.64 desc[UR36][R2.64], R4 ;  /* 0x0000000402007986 */ /* 0x0001e2000c101b24 */
[----:B------:R-:W-:Y:S01]  /*0ff0*/  IMAD.X R26, RZ, RZ, R26, P0 ;  /* 0x000000ffff1a7224 */ /* 0x000fe200000e061a */
[----:B------:R-:W-:-:S04]  /*1000*/  ISETP.GE.U32.AND P0, PT, R27, UR44, PT ;  /* 0x0000002c1b007c0c */ /* 0x000fc8000bf06070 */
[----:B------:R-:W-:-:S13]  /*1010*/  ISETP.GE.AND.EX P0, PT, R26, UR45, PT, P0 ;  /* 0x0000002d1a007c0c */ /* 0x000fda000bf06300 */
[----:B0-----:R-:W-:Y:S05]  /*1020*/  @!P0 BRA `(.L_x_6475) ;  /* 0xfffffff000d48947 */ /* 0x001fea000383ffff */
[----:B------:R-:W-:Y:S05]  /*1030*/  BSYNC B0 ;  /* 0x0000000000007941 */ /* 0x000fea0003800000 */
.L_x_6457:
[----:B------:R-:W-:Y:S05]  /*1040*/  EXIT ;  /* 0x000000000000794d */ /* 0x000fea0003800000 */
.L_x_6458:
        /* <DEDUP_REMOVED lines=9> */
.L_x_6477:
[----:B------:R-:W-:Y:S05]  /*10e0*/  BSYNC B1 ;  /* 0x0000000000017941 */ /* 0x000fea0003800000 */
.L_x_6476:
        /* <DEDUP_REMOVED lines=8> */
.L_x_6478:
[----:B------:R-:W-:Y:S02]  /*1170*/  MOV R13, R8 ;  /* 0x00000008000d7202 */ /* 0x000fe40000000f00 */
[----:B------:R-:W-:-:S07]  /*1180*/  MOV R6, R14 ;  /* 0x0000000e00067202 */ /* 0x000fce0000000f00 */
[----:B------:R-:W-:Y:S05]  /*1190*/  WARPSYNC.COLLECTIVE R15, `(.L_x_6479) ;  /* 0x000000000f087348 */ /* 0x000fea0003c00000 */
[----:B------:R0:W1:Y:S02]  /*11a0*/  SHFL.DOWN P6, R14, R13, R12, R11 ;  /* 0x0800000c0d0e7389 */ /* 0x00006400000c000b */
[----:B01----:R-:W-:Y:S05]  /*11b0*/  ENDCOLLECTIVE ;  /* 0x000000000000791b */ /* 0x003fea0003800000 */
.L_x_6479:
[----:B------:R-:W-:Y:S01]  /*11c0*/  IMAD.MOV.U32 R8, RZ, RZ, R14 ;  /* 0x000000ffff087224 */ /* 0x000fe200078e000e */
[----:B------:R-:W-:Y:S06]  /*11d0*/  BRA `(.L_x_6480) ;  /* 0xfffffff000bc7947 */ /* 0x000fec000383ffff */
.L_x_6461:
        /* <DEDUP_REMOVED lines=8> */
.L_x_6482:
[----:B------:R-:W-:Y:S05]  /*1260*/  BSYNC B1 ;  /* 0x0000000000017941 */ /* 0x000fea0003800000 */
.L_x_6481:
        /* <DEDUP_REMOVED lines=8> */
.L_x_6483:
[----:B------:R-:W-:Y:S02]  /*12f0*/  MOV R13, R0 ;  /* 0x00000000000d7202 */ /* 0x000fe40000000f00 */
[----:B------:R-:W-:-:S07]  /*1300*/  MOV R6, R14 ;  /* 0x0000000e00067202 */ /* 0x000fce0000000f00 */
[----:B------:R-:W-:Y:S05]  /*1310*/  WARPSYNC.COLLECTIVE R15, `(.L_x_6484) ;  /* 0x000000000f087348 */ /* 0x000fea0003c00000 */
[----:B------:R0:W1:Y:S02]  /*1320*/  SHFL.DOWN P6, R14, R13, R12, R11 ;  /* 0x0800000c0d0e7389 */ /* 0x00006400000c000b */
[----:B01----:R-:W-:Y:S05]  /*1330*/  ENDCOLLECTIVE ;  /* 0x000000000000791b */ /* 0x003fea0003800000 */
.L_x_6484:
[----:B------:R-:W-:Y:S01]  /*1340*/  IMAD.MOV.U32 R8, RZ, RZ, R14 ;  /* 0x000000ffff087224 */ /* 0x000fe200078e000e */
[----:B------:R-:W-:Y:S06]  /*1350*/  BRA `(.L_x_6485) ;  /* 0xfffffff000c87947 */ /* 0x000fec000383ffff */
.L_x_6464:
        /* <DEDUP_REMOVED lines=8> */
.L_x_6487:
[----:B------:R-:W-:Y:S05]  /*13e0*/  BSYNC B1 ;  /* 0x0000000000017941 */ /* 0x000fea0003800000 */
.L_x_6486:
        /* <DEDUP_REMOVED lines=8> */
.L_x_6488:
[----:B------:R-:W-:Y:S02]  /*1470*/  MOV R13, R0 ;  /* 0x00000000000d7202 */ /* 0x000fe40000000f00 */
[----:B------:R-:W-:-:S07]  /*1480*/  MOV R6, R14 ;  /* 0x0000000e00067202 */ /* 0x000fce0000000f00 */
[----:B------:R-:W-:Y:S05]  /*1490*/  WARPSYNC.COLLECTIVE R15, `(.L_x_6489) ;  /* 0x000000000f087348 */ /* 0x000fea0003c00000 */
[----:B------:R0:W1:Y:S02]  /*14a0*/  SHFL.DOWN P6, R14, R13, R12, R11 ;  /* 0x0800000c0d0e7389 */ /* 0x00006400000c000b */
[----:B01----:R-:W-:Y:S05]  /*14b0*/  ENDCOLLECTIVE ;  /* 0x000000000000791b */ /* 0x003fea0003800000 */
.L_x_6489:
[----:B------:R-:W-:Y:S01]  /*14c0*/  IMAD.MOV.U32 R8, RZ, RZ, R14 ;  /* 0x000000ffff087224 */ /* 0x000fe200078e000e */
[----:B------:R-:W-:Y:S06]  /*14d0*/  BRA `(.L_x_6490) ;  /* 0xfffffff000d47947 */ /* 0x000fec000383ffff */
.L_x_6467:
        /* <DEDUP_REMOVED lines=8> */
.L_x_6492:
[----:B------:R-:W-:Y:S05]  /*1560*/  BSYNC B1 ;  /* 0x0000000000017941 */ /* 0x000fea0003800000 */
.L_x_6491:
        /* <DEDUP_REMOVED lines=8> */
.L_x_6493:
[----:B------:R-:W-:Y:S02]  /*15f0*/  MOV R13, R0 ;  /* 0x00000000000d7202 */ /* 0x000fe40000000f00 */
[----:B------:R-:W-:-:S07]  /*1600*/  MOV R6, R14 ;  /* 0x0000000e00067202 */ /* 0x000fce0000000f00 */
[----:B------:R-:W-:Y:S05]  /*1610*/  WARPSYNC.COLLECTIVE R15, `(.L_x_6494) ;  /* 0x000000000f087348 */ /* 0x000fea0003c00000 */
[----:B------:R0:W1:Y:S02]  /*1620*/  SHFL.DOWN P6, R14, R13, R12, R11 ;  /* 0x0800000c0d0e7389 */ /* 0x00006400000c000b */
[----:B01----:R-:W-:Y:S05]  /*1630*/  ENDCOLLECTIVE ;  /* 0x000000000000791b */ /* 0x003fea0003800000 */
.L_x_6494:
[----:B------:R-:W-:Y:S01]  /*1640*/  IMAD.MOV.U32 R8, RZ, RZ, R14 ;  /* 0x000000ffff087224 */ /* 0x000fe200078e000e */
[----:B------:R-:W-:Y:S06]  /*1650*/  BRA `(.L_x_6495) ;  /* 0xfffffff000e07947 */ /* 0x000fec000383ffff */
.L_x_6470:
        /* <DEDUP_REMOVED lines=8> */
.L_x_6497:
[----:B------:R-:W-:Y:S05]  /*16e0*/  BSYNC B1 ;  /* 0x0000000000017941 */ /* 0x000fea0003800000 */
.L_x_6496:
        /* <DEDUP_REMOVED lines=8> */
.L_x_6498:
[----:B------:R-:W-:Y:S02]  /*1770*/  MOV R13, R0 ;  /* 0x00000000000d7202 */ /* 0x000fe40000000f00 */
[----:B------:R-:W-:-:S07]  /*1780*/  MOV R6, R14 ;  /* 0x0000000e00067202 */ /* 0x000fce0000000f00 */
[----:B------:R-:W-:Y:S05]  /*1790*/  WARPSYNC.COLLECTIVE R15, `(.L_x_6499) ;  /* 0x000000000f087348 */ /* 0x000fea0003c00000 */
[----:B------:R0:W1:Y:S02]  /*17a0*/  SHFL.DOWN P6, R14, R13, R12, R11 ;  /* 0x0800000c0d0e7389 */ /* 0x00006400000c000b */
[----:B01----:R-:W-:Y:S05]  /*17b0*/  ENDCOLLECTIVE ;  /* 0x000000000000791b */ /* 0x003fea0003800000 */
.L_x_6499:
[----:B------:R-:W-:Y:S01]  /*17c0*/  IMAD.MOV.U32 R8, RZ, RZ, R14 ;  /* 0x000000ffff087224 */ /* 0x000fe200078e000e */
[----:B------:R-:W-:Y:S06]  /*17d0*/  BRA `(.L_x_6500) ;  /* 0xfffffff000ec7947 */ /* 0x000fec000383ffff */
.L_x_6473:
        /* <DEDUP_REMOVED lines=8> */
.L_x_6502:
[----:B------:R-:W-:Y:S05]  /*1860*/  BSYNC B1 ;  /* 0x0000000000017941 */ /* 0x000fea0003800000 */
.L_x_6501:
        /* <DEDUP_REMOVED lines=8> */
.L_x_6503:
[----:B------:R-:W-:Y:S02]  /*18f0*/  MOV R13, R0 ;  /* 0x00000000000d7202 */ /* 0x000fe40000000f00 */
[----:B------:R-:W-:-:S07]  /*1900*/  MOV R8, R14 ;  /* 0x0000000e00087202 */ /* 0x000fce0000000f00 */
[----:B------:R-:W-:Y:S05]  /*1910*/  WARPSYNC.COLLECTIVE R15, `(.L_x_6504) ;  /* 0x000000000f087348 */ /* 0x000fea0003c00000 */
[----:B------:R0:W1:Y:S02]  /*1920*/  SHFL.IDX P6, R14, R13, R12, R11 ;  /* 0x0000000c0d0e7389 */ /* 0x00006400000c000b */
[----:B01----:R-:W-:Y:S05]  /*1930*/  ENDCOLLECTIVE ;  /* 0x000000000000791b */ /* 0x003fea0003800000 */
.L_x_6504:
[----:B------:R-:W-:Y:S05]  /*1940*/  BRA `(.L_x_6505) ;  /* 0xfffffff000fc7947 */ /* 0x000fea000383ffff */
        .weak           $__internal_68_$__cuda_sm3x_div_rn_noftz_f32_slowpath
        .type           $__internal_68_$__cuda_sm3x_div_rn_noftz_f32_slowpath,@function
        .size           $__internal_68_$__cuda_sm3x_div_rn_noftz_f32_slowpath,(.L_x_7691 - $__internal_68_$__cuda_sm3x_div_rn_noftz_f32_slowpath)
$__internal_68_$__cuda_sm3x_div_rn_noftz_f32_slowpath:
        /* <DEDUP_REMOVED lines=34> */
.L_x_6507:
        /* <DEDUP_REMOVED lines=51> */
.L_x_6514:
[----:B------:R-:W-:-:S04]  /*1ea0*/  LOP3.LUT R8, R8, 0x80000000, RZ, 0xc0, !PT ;  /* 0x8000000008087812 */ /* 0x000fc800078ec0ff */
[----:B------:R-:W-:Y:S01]  /*1eb0*/  LOP3.LUT R8, R8, 0x7f800000, RZ, 0xfc, !PT ;  /* 0x7f80000008087812 */ /* 0x000fe200078efcff */
[----:B------:R-:W-:Y:S06]  /*1ec0*/  BRA `(.L_x_6515) ;  /* 0x0000000000047947 */ /* 0x000fec0003800000 */
.L_x_6513:
[----:B------:R-:W-:-:S07]  /*1ed0*/  LEA R8, R29, R8, 0x17 ;  /* 0x000000081d087211 */ /* 0x000fce00078eb8ff */
.L_x_6515:
[----:B------:R-:W-:Y:S05]  /*1ee0*/  BSYNC B2 ;  /* 0x0000000000027941 */ /* 0x000fea0003800000 */
.L_x_6512:
[----:B------:R-:W-:Y:S05]  /*1ef0*/  BRA `(.L_x_6516) ;  /* 0x0000000000207947 */ /* 0x000fea0003800000 */
.L_x_6511:
[----:B------:R-:W-:-:S04]  /*1f00*/  LOP3.LUT R8, R14, 0x80000000, R8, 0x48, !PT ;  /* 0x800000000e087812 */ /* 0x000fc800078e4808 */
[----:B------:R-:W-:Y:S01]  /*1f10*/  LOP3.LUT R8, R8, 0x7f800000, RZ, 0xfc, !PT ;  /* 0x7f80000008087812 */ /* 0x000fe200078efcff */
[----:B------:R-:W-:Y:S06]  /*1f20*/  BRA `(.L_x_6516) ;  /* 0x0000000000147947 */ /* 0x000fec0003800000 */
.L_x_6510:
[----:B------:R-:W-:Y:S01]  /*1f30*/  LOP3.LUT R8, R14, 0x80000000, R8, 0x48, !PT ;  /* 0x800000000e087812 */ /* 0x000fe200078e4808 */
[----:B------:R-:W-:Y:S06]  /*1f40*/  BRA `(.L_x_6516) ;  /* 0x00000000000c7947 */ /* 0x000fec0003800000 */
.L_x_6509:
[----:B------:R-:W0:Y:S01]  /*1f50*/  MUFU.RSQ R8, -QNAN ;  /* 0xffc0000000087908 */ /* 0x000e220000001400 */
[----:B------:R-:W-:Y:S05]  /*1f60*/  BRA `(.L_x_6516) ;  /* 0x0000000000047947 */ /* 0x000fea0003800000 */
.L_x_6508:
[----:B------:R-:W-:-:S07]  /*1f70*/  FADD.FTZ R8, R8, R14 ;  /* 0x0000000e08087221 */ /* 0x000fce0000010000 */
.L_x_6516:
[----:B------:R-:W-:Y:S05]  /*1f80*/  BSYNC B1 ;  /* 0x0000000000017941 */ /* 0x000fea0003800000 */
.L_x_6506:
[----:B------:R-:W-:Y:S02]  /*1f90*/  HFMA2 R9, -RZ, RZ, 0, 0 ;  /* 0x00000000ff097431 */ /* 0x000fe400000001ff */
[----:B0-----:R-:W-:Y:S01]  /*1fa0*/  IMAD.MOV.U32 R12, RZ, RZ, R8 ;  /* 0x000000ffff0c7224 */ /* 0x001fe200078e0008 */
[----:B------:R-:W-:-:S04]  /*1fb0*/  MOV R8, R11 ;  /* 0x0000000b00087202 */ /* 0x000fc80000000f00 */
[----:B------:R-:W-:Y:S05]  /*1fc0*/  RET.REL.NODEC R8 `(_Z17LayerNormWarpImplI10DirectLoadIffE11DirectStoreIffEfLi2ELi2ELi2ELi32ELi1ELb0EEvT_T0_lld) ;  /* 0xffffffe0080c7950 */ /* 0x000fea0003c3ffff */
.L_x_6517:
        /* <DEDUP_REMOVED lines=11> */
.L_x_7691:


//--------------------- .text._Z17LayerNormWarpImplI10DirectLoadIffE11DirectStoreIffEfLi2ELi2ELi0ELi32ELi2ELb1EEvT_T0_lld --------------------------
	.section	.text._Z17LayerNormWarpImplI10DirectLoadIffE11DirectStoreIffEfLi2ELi2ELi0ELi32ELi2ELb1EEvT_T0_lld,"ax",@progbits
	.align	128
        .global         _Z17LayerNormWarpImplI10DirectLoadIffE11DirectStoreIffEfLi2ELi2ELi0ELi32ELi2ELb1EEvT_T0_lld
        .type           _Z17LayerNormWarpImplI10DirectLoadIffE11DirectStoreIffEfLi2ELi2ELi0ELi32ELi2ELb1EEvT_T0_lld,@function
        .size           _Z17LayerNormWarpImplI10DirectLoadIffE11DirectStoreIffEfLi2ELi2ELi0ELi32ELi2ELb1EEvT_T0_lld,(.L_x_7692 - _Z17LayerNormWarpImplI10DirectLoadIffE11DirectStoreIffEfLi2ELi2ELi0ELi32ELi2ELb1EEvT_T0_lld)
        .other          _Z17LayerNormWarpImplI10DirectLoadIffE11DirectStoreIffEfLi2ELi2ELi0ELi32ELi2ELb1EEvT_T0_lld,@"STO_CUDA_ENTRY STV_DEFAULT"
_Z17LayerNormWarpImplI10DirectLoadIffE11DirectStoreIffEfLi2ELi2ELi0ELi32ELi2ELb1EEvT_T0_lld:
.text._Z17LayerNormWarpImplI10DirectLoadIffE11DirectStoreIffEfLi2ELi2ELi0ELi32ELi2ELb1EEvT_T0_lld:
        /* <DEDUP_REMOVED lines=23> */
.L_x_6518:
        /* <DEDUP_REMOVED lines=11> */
[----:B------:R-:W1:Y:S01]  /*0220*/  S2R R24, SR_TID.X ;  /* 0x0000000000187919 */ /* 0x000e620000002100 */
[----:B------:R-:W2:Y:S01]  /*0230*/  LDC.64 R16, c[0x0][0x398] ;  /* 0x0000e600ff107b82 */ /* 0x000ea20000000a00 */
[----:B------:R-:W3:Y:S01]  /*0240*/  LDCU.64 UR4, c[0x0][0x398] ;  /* 0x00007300ff0477ac */ /* 0x000ee20008000a00 */
[----:B------:R-:W-:Y:S01]  /*0250*/  HFMA2 R29, -RZ, RZ, 0, 0 ;  /* 0x00000000ff1d7431 */ /* 0x000fe200000001ff */
[----:B------:R-:W-:Y:S01]  /*0260*/  SHF.L.U32 R28, R3, 0x1, RZ ;  /* 0x00000001031c7819 */ /* 0x000fe200000006ff */
[----:B------:R-:W-:-:S04]  /*0270*/  IMAD.MOV.U32 R33, RZ, RZ, RZ ;  /* 0x000000ffff217224 */ /* 0x000fc800078e00ff */
[----:B------:R-:W4:Y:S01]  /*0280*/  LDC.64 R22, c[0x0][0x358] ;  /* 0x0000d600ff167b82 */ /* 0x000f220000000a00 */
[----:B---3--:R-:W-:Y:S02]  /*0290*/  IMAD R5, R27, UR4, RZ ;  /* 0x000000041b057c24 */ /* 0x008fe4000f8e02ff */
[----:B------:R-:W-:-:S04]  /*02a0*/  IMAD.WIDE.U32 R20, R3, UR4, RZ ;  /* 0x0000000403147c25 */ /* 0x000fc8000f8e00ff */
[----:B------:R-:W-:-:S04]  /*02b0*/  IMAD.WIDE.U32 R18, R25, UR4, RZ ;  /* 0x0000000419127c25 */ /* 0x000fc8000f8e00ff */
[C---:B------:R-:W-:Y:S02]  /*02c0*/  IMAD R9, R26.reuse, UR5, R5 ;  /* 0x000000051a097c24 */ /* 0x040fe4000f8e0205 */
[----:B------:R-:W-:Y:S02]  /*02d0*/  IMAD R7, R3, UR5, R21 ;  /* 0x0000000503077c24 */ /* 0x000fe4000f8e0215 */
[----:B------:R-:W-:Y:S02]  /*02e0*/  IMAD R5, R25, UR5, R19 ;  /* 0x0000000519057c24 */ /* 0x000fe4000f8e0213 */
[----:B--2---:R-:W-:Y:S01]  /*02f0*/  IMAD.WIDE.U32 R16, R26, UR4, R16 ;  /* 0x000000041a107c25 */ /* 0x004fe2000f8e0010 */
[----:B------:R-:W-:Y:S02]  /*0300*/  SHF.L.U64.HI R30, R20, 0x1, R7 ;  /* 0x00000001141e7819 */ /* 0x000fe40000010207 */
[----:B------:R-:W-:Y:S01]  /*0310*/  SHF.L.U64.HI R32, R18, 0x1, R5 ;  /* 0x0000000112207819 */ /* 0x000fe20000010205 */
[----:B-1----:R-:W-:Y:S01]  /*0320*/  IMAD.SHL.U32 R24, R24, 0x2, RZ ;  /* 0x0000000218187824 */ /* 0x002fe200078e00ff */
[----:B------:R-:W-:-:S03]  /*0330*/  IADD3 R34, PT, PT, R17, R9, RZ ;  /* 0x0000000911227210 */ /* 0x000fc60007ffe0ff */
[----:B----4-:R-:W-:-:S07]  /*0340*/  IMAD.MOV.U32 R31, RZ, RZ, R24 ;  /* 0x000000ffff1f7224 */ /* 0x010fce00078e0018 */
.L_x_6579:
[----:B------:R-:W-:-:S04]  /*0350*/  ISETP.GE.U32.AND P1, PT, R24, UR42, PT ;  /* 0x0000002a18007c0c */ /* 0x000fc8000bf26070 */
[----:B------:R-:W-:-:S13]  /*0360*/  ISETP.GE.AND.EX P1, PT, RZ, UR43, PT, P1 ;  /* 0x0000002bff007c0c */ /* 0x000fda000bf26310 */
[----:B-1----:R-:W1:Y:S01]  /*0370*/  @!P1 LDC.64 R10, c[0x0][0x380] ;  /* 0x0000e000ff0a9b82 */ /* 0x002e620000000a00 */
[----:B------:R-:W-:Y:S02]  /*0380*/  @!P1 IADD3 R0, P0, PT, R31, R16, RZ ;  /* 0x000000101f009210 */ /* 0x000fe40007f1e0ff */
[----:B------:R-:W-:Y:S02]  /*0390*/  @!P1 R2UR UR4, R22 ;  /* 0x00000000160492ca */ /* 0x000fe400000e0000 */
[----:B------:R-:W-:Y:S01]  /*03a0*/  @!P1 R2UR UR5, R23 ;  /* 0x00000000170592ca */ /* 0x000fe200000e0000 */
[----:B0-----:R-:W-:Y:S01]  /*03b0*/  @!P1 IMAD.X R3, R29, 0x1, R34, P0 ;  /* 0x000000011d039824 */ /* 0x001fe200000e0622 */
[----:B------:R-:W-:Y:S01]  /*03c0*/  @!P1 LEA R4, P0, R20, R31, 0x1 ;  /* 0x0000001f14049211 */ /* 0x000fe200078008ff */
[----:B--2-4-:R-:W2:Y:S01]  /*03d0*/  @!P1 LDC.64 R8, c[0x0][0x380] ;  /* 0x0000e000ff089b82 */ /* 0x014ea20000000a00 */
[----:B------:R-:W-:Y:S02]  /*03e0*/  @!P1 R2UR UR6, R22 ;  /* 0x00000000160692ca */ /* 0x000fe400000e0000 */
[----:B------:R-:W-:-:S02]  /*03f0*/  @!P1 LEA.HI R0, P2, R3, R0, RZ, 0x1 ;  /* 0x0000000003009211 */ /* 0x000fc400078508ff */
[----:B------:R-:W-:Y:S02]  /*0400*/  @!P1 R2UR UR7, R23 ;  /* 0x00000000170792ca */ /* 0x000fe400000e0000 */
[C---:B---3--:R-:W-:Y:S01]  /*0410*/  @!P1 SHF.L.U32 R7, R0.reuse, 0x2, RZ ;  /* 0x0000000200079819 */ /* 0x048fe200000006ff */
[----:B------:R-:W-:Y:S01]  /*0420*/  @!P1 IMAD.X R3, RZ, RZ, R3, P2 ;  /* 0x000000ffff039224 */ /* 0x000fe200010e0603 */
[----:B------:R-:W-:Y:S02]  /*0430*/  @!P1 IADD3.X R5, PT, PT, R29, R30, RZ, P0, !PT ;  /* 0x0000001e1d059210 */ /* 0x000fe400007fe4ff */
[----:B------:R-:W-:Y:S02]  /*0440*/  @!P1 LOP3.LUT R7, R7, 0xfffffff8, RZ, 0xc0, !PT ;  /* 0xfffffff807079812 */ /* 0x000fe400078ec0ff */
[----:B------:R-:W-:Y:S02]  /*0450*/  @!P1 SHF.L.U64.HI R0, R0, 0x2, R3 ;  /* 0x0000000200009819 */ /* 0x000fe40000010203 */
[----:B-1----:R-:W-:-:S05]  /*0460*/  @!P1 IADD3 R6, P2, PT, R7, R10, RZ ;  /* 0x0000000a07069210 */ /* 0x002fca0007f5e0ff */
[----:B------:R-:W-:Y:S01]  /*0470*/  @!P1 IMAD.X R7, R0, 0x1, R11, P2 ;  /* 0x0000000100079824 */ /* 0x000fe200010e060b */
[----:B--2---:R-:W-:-:S05]  /*0480*/  @!P1 LEA R2, P0, R4, R8, 0x2 ;  /* 0x0000000804029211 */ /* 0x004fca00078010ff */
[----:B------:R-:W2:Y:S01]  /*0490*/  @!P1 LDG.E.64 R6, desc[UR6][R6.64] ;  /* 0x0000000606069981 */ /* 0x000ea2000c1e1b00 */
[----:B------:R-:W-:-:S06]  /*04a0*/  @!P1 LEA.HI.X R3, R4, R9, R5, 0x2, P0 ;  /* 0x0000000904039211 */ /* 0x000fcc00000f1405 */
[----:B------:R-:W3:Y:S01]  /*04b0*/  @!P1 LDG.E.64 R2, desc[UR4][R2.64] ;  /* 0x0000000402029981 */ /* 0x000ee2000c1e1b00 */
[----:B------:R-:W-:-:S03]  /*04c0*/  IMAD.WIDE.U32 R4, R25, 0x2, R26 ;  /* 0x0000000219047825 */ /* 0x000fc600078e001a */
[----:B------:R-:W-:Y:S01]  /*04d0*/  ISETP.GE.U32.AND P0, PT, R4, UR40, PT ;  /* 0x0000002804007c0c */ /* 0x000fe2000bf06070 */
[----:B------:R-:W-:-:S03]  /*04e0*/  IMAD.MOV.U32 R27, RZ, RZ, R5 ;  /* 0x000000ffff1b7224 */ /* 0x000fc600078e0005 */
[----:B------:R-:W-:Y:S01]  /*04f0*/  ISETP.GE.AND.EX P0, PT, R5, UR41, PT, P0 ;  /* 0x0000002905007c0c */ /* 0x000fe2000bf06300 */
[----:B------:R-:W-:Y:S01]  /*0500*/  IMAD.MOV.U32 R0, RZ, RZ, RZ ;  /* 0x000000ffff007224 */ /* 0x000fe200078e00ff */
[----:B------:R-:W-:Y:S02]  /*0510*/  MOV R26, R4 ;  /* 0x00000004001a7202 */ /* 0x000fe40000000f00 */
[----:B------:R-:W-:Y:S01]  /*0520*/  MOV R4, RZ ;  /* 0x000000ff00047202 */ /* 0x000fe20000000f00 */
[----:B------:R-:W-:Y:S01]  /*0530*/  UMOV UR4, 0xffffffff ;  /* 0xffffffff00047882 */ /* 0x000fe20000000000 */
[----:B--2---:R-:W-:Y:S01]  /*0540*/  @!P1 FADD R10, RZ, R6 ;  /* 0x00000006ff0a9221 */ /* 0x004fe20000000000 */
[----:B---3--:R-:W-:-:S03]  /*0550*/  @!P1 FADD R5, RZ, R2 ;  /* 0x00000002ff059221 */ /* 0x008fc60000000000 */
[--C-:B------:R-:W-:Y:S01]  /*0560*/  @!P1 FADD R12, R7, -R10.reuse ;  /* 0x8000000a070c9221 */ /* 0x100fe20000000000 */
[--C-:B------:R-:W-:Y:S01]  /*0570*/  @!P1 FADD R8, R3, -R5.reuse ;  /* 0x8000000503089221 */ /* 0x100fe20000000000 */
[--C-:B------:R-:W-:Y:S01]  /*0580*/  @!P1 FADD R9, R2, -R5.reuse ;  /* 0x8000000502099221 */ /* 0x100fe20000000000 */
[--C-:B------:R-:W-:Y:S01]  /*0590*/  @!P1 FADD R11, R6, -R10.reuse ;  /* 0x8000000a060b9221 */ /* 0x100fe20000000000 */
[----:B------:R-:W-:Y:S01]  /*05a0*/  @!P1 FFMA R0, R12, 0.5, R10 ;  /* 0x3f0000000c009823 */ /* 0x000fe2000000000a */
[----:B------:R-:W-:Y:S01]  /*05b0*/  @!P1 FFMA R4, R8, 0.5, R5 ;  /* 0x3f00000008049823 */ /* 0x000fe20000000005 */
[----:B------:R-:W-:Y:S01]  /*05c0*/  @!P1 FFMA R9, R2, R9, RZ ;  /* 0x0000000902099223 */ /* 0x000fe200000000ff */
[----:B------:R-:W-:Y:S01]  /*05d0*/  @!P1 FFMA R11, R6, R11, RZ ;  /* 0x0000000b060b9223 */ /* 0x000fe200000000ff */
[----:B------:R-:W-:Y:S01]  /*05e0*/  @!P1 FADD R7, R7, -R0 ;  /* 0x8000000007079221 */ /* 0x000fe20000000000 */
[----:B------:R-:W-:Y:S01]  /*05f0*/  @!P1 FADD R10, R3, -R4 ;  /* 0x80000004030a9221 */ /* 0x000fe20000000000 */
[----:B------:R-:W-:-:S02]  /*0600*/  CS2R R2, SRZ ;  /* 0x0000000000027805 */ /* 0x000fc4000001ff00 */
[----:B------:R-:W-:Y:S01]  /*0610*/  MOV R5, RZ ;  /* 0x000000ff00057202 */ /* 0x000fe20000000f00 */
[----:B------:R-:W-:Y:S02]  /*0620*/  IMAD.MOV.U32 R6, RZ, RZ, RZ ;  /* 0x000000ffff067224 */ /* 0x000fe400078e00ff */
[----:B------:R-:W-:Y:S01]  /*0630*/  @!P1 FFMA R5, R8, R10, R9 ;  /* 0x0000000a08059223 */ /* 0x000fe20000000009 */
[----:B------:R-:W-:Y:S01]  /*0640*/  @!P1 FFMA R2, R12, R7, R11 ;  /* 0x000000070c029223 */ /* 0x000fe2000000000b */
[----:B------:R-:W-:Y:S01]  /*0650*/  @!P1 MOV R6, 0x40000000 ;  /* 0x4000000000069802 */ /* 0x000fe20000000f00 */
[----:B------:R-:W-:Y:S01]  /*0660*/  @!P1 IMAD.MOV.U32 R3, RZ, RZ, 0x40000000 ;  /* 0x40000000ff039424 */ /* 0x000fe200078e00ff */
[----:B------:R-:W-:Y:S06]  /*0670*/  BRA.DIV UR4, `(.L_x_6519) ;  /* 0x0000001604a87947 */ /* 0x000fec000b800000 */
[----:B------:R1:W2:Y:S04]  /*0680*/  SHFL.DOWN PT, R9, R4, 0x10, 0x1f ;  /* 0x0a001f0004097f89 */ /* 0x0002a800000e0000 */
[----:B------:R1:W3:Y:S04]  /*0690*/  SHFL.DOWN PT, R7, R5, 0x10, 0x1f ;  /* 0x0a001f0005077f89 */ /* 0x0002e800000e0000 */
[----:B------:R1:W4:Y:S02]  /*06a0*/  SHFL.DOWN PT, R14, R6, 0x10, 0x1f ;  /* 0x0a001f00060e7f89 */ /* 0x00032400000e0000 */
.L_x_6584:
        /* <DEDUP_REMOVED lines=15> */
[----:B0123--:R-:W-:Y:S05]  /*07a0*/  CALL.REL.NOINC `($__internal_69_$__cuda_sm3x_div_rn_noftz_f32_slowpath) ;  /* 0x0000002400e47944 */ /* 0x00ffea0003c00000 */
.L_x_6523:
[----:B------:R-:W-:Y:S05]  /*07b0*/  BSYNC.RECONVERGENT B3 ;  /* 0x0000000000037941 */ /* 0x000fea0003800200 */
.L_x_6522:
[----:B--2---:R-:W-:-:S04]  /*07c0*/  FADD R9, -R4, R9 ;  /* 0x0000000904097221 */ /* 0x004fc80000000100 */
[C---:B------:R-:W-:Y:S01]  /*07d0*/  FMUL R11, R9.reuse, R9 ;  /* 0x00000009090b7220 */ /* 0x040fe20000400000 */
[----:B-1----:R-:W-:-:S03]  /*07e0*/  FFMA R4, R9, R8, R4 ;  /* 0x0000000809047223 */ /* 0x002fc60000000004 */
[----:B------:R-:W-:-:S04]  /*07f0*/  FMUL R6, R6, R11 ;  /* 0x0000000b06067220 */ /* 0x000fc80000400000 */
[----:B---3--:R-:W-:Y:S01]  /*0800*/  FFMA R10, R6, R8, R7 ;  /* 0x00000008060a7223 */ /* 0x008fe20000000007 */
[----:B------:R-:W-:-:S03]  /*0810*/  IMAD.MOV.U32 R6, RZ, RZ, R13 ;  /* 0x000000ffff067224 */ /* 0x000fc600078e000d */
[----:B------:R-:W-:-:S07]  /*0820*/  FADD R5, R5, R10 ;  /* 0x0000000a05057221 */ /* 0x000fce0000000000 */
.L_x_6521:
[----:B------:R-:W-:Y:S05]  /*0830*/  BSYNC.RECONVERGENT B2 ;  /* 0x0000000000027941 */ /* 0x000fea0003800200 */
.L_x_6520:
[----:B------:R-:W-:-:S03]  /*0840*/  UMOV UR4, 0xffffffff ;  /* 0xffffffff00047882 */ /* 0x000fc60000000000 */
[----:B------:R-:W-:Y:S05]  /*0850*/  BRA.DIV UR4, `(.L_x_6524) ;  /* 0x00000016048c7947 */ /* 0x000fea000b800000 */
[----:B--2---:R2:W4:Y:S04]  /*0860*/  SHFL.DOWN PT, R9, R4, 0x8, 0x1f ;  /* 0x09001f0004097f89 */ /* 0x00452800000e0000 */
[----:B---3--:R2:W3:Y:S04]  /*0870*/  SHFL.DOWN PT, R7, R5, 0x8, 0x1f ;  /* 0x09001f0005077f89 */ /* 0x0084e800000e0000 */
[----:B------:R2:W0:Y:S02]  /*0880*/  SHFL.DOWN PT, R14, R6, 0x8, 0x1f ;  /* 0x09001f00060e7f89 */ /* 0x00042400000e0000 */
.L_x_6589:
        /* <DEDUP_REMOVED lines=15> */
[----:B-1234-:R-:W-:Y:S05]  /*0980*/  CALL.REL.NOINC `($__internal_69_$__cuda_sm3x_div_rn_noftz_f32_slowpath) ;  /* 0x00000024006c7944 */ /* 0x01efea0003c00000 */
.L_x_6528:
[----:B------:R-:W-:Y:S05]  /*0990*/  BSYNC.RECONVERGENT B3 ;  /* 0x0000000000037941 */ /* 0x000fea0003800200 */
.L_x_6527:
[----:B----4-:R-:W-:-:S04]  /*09a0*/  FADD R9, -R4, R9 ;  /* 0x0000000904097221 */ /* 0x010fc80000000100 */
[C---:B------:R-:W-:Y:S01]  /*09b0*/  FMUL R11, R9.reuse, R9 ;  /* 0x00000009090b7220 */ /* 0x040fe20000400000 */
[----:B-12---:R-:W-:-:S03]  /*09c0*/  FFMA R4, R9, R8, R4 ;  /* 0x0000000809047223 */ /* 0x006fc60000000004 */
[----:B------:R-:W-:-:S04]  /*09d0*/  FMUL R6, R6, R11 ;  /* 0x0000000b06067220 */ /* 0x000fc80000400000 */
[----:B---3--:R-:W-:Y:S01]  /*09e0*/  FFMA R10, R6, R8, R7 ;  /* 0x00000008060a7223 */ /* 0x008fe20000000007 */
[----:B------:R-:W-:-:S03]  /*09f0*/  IMAD.MOV.U32 R6, RZ, RZ, R13 ;  /* 0x000000ffff067224 */ /* 0x000fc600078e000d */
[----:B------:R-:W-:-:S07]  /*0a00*/  FADD R5, R5, R10 ;  /* 0x0000000a05057221 */ /* 0x000fce0000000000 */
.L_x_6526:
[----:B------:R-:W-:Y:S05]  /*0a10*/  BSYNC.RECONVERGENT B2 ;  /* 0x0000000000027941 */ /* 0x000fea0003800200 */
.L_x_6525:
[----:B------:R-:W-:-:S03]  /*0a20*/  UMOV UR4, 0xffffffff ;  /* 0xffffffff00047882 */ /* 0x000fc60000000000 */
[----:B------:R-:W-:Y:S05]  /*0a30*/  BRA.DIV UR4, `(.L_x_6529) ;  /* 0x0000001604707947 */ /* 0x000fea000b800000 */
[----:B----4-:R0:W4:Y:S04]  /*0a40*/  SHFL.DOWN PT, R9, R4, 0x4, 0x1f ;  /* 0x08801f0004097f89 */ /* 0x01012800000e0000 */
[----:B---3--:R0:W3:Y:S04]  /*0a50*/  SHFL.DOWN PT, R7, R5, 0x4, 0x1f ;  /* 0x08801f0005077f89 */ /* 0x0080e800000e0000 */
[----:B------:R0:W0:Y:S02]  /*0a60*/  SHFL.DOWN PT, R14, R6, 0x4, 0x1f ;  /* 0x08801f00060e7f89 */ /* 0x00002400000e0000 */
.L_x_6594:
        /* <DEDUP_REMOVED lines=16> */
.L_x_6533:
[----:B------:R-:W-:Y:S05]  /*0b70*/  BSYNC.RECONVERGENT B3 ;  /* 0x0000000000037941 */ /* 0x000fea0003800200 */
.L_x_6532:
[----:B----4-:R-:W-:-:S04]  /*0b80*/  FADD R9, -R4, R9 ;  /* 0x0000000904097221 */ /* 0x010fc80000000100 */
[C---:B------:R-:W-:Y:S01]  /*0b90*/  FMUL R11, R9.reuse, R9 ;  /* 0x00000009090b7220 */ /* 0x040fe20000400000 */
[----:B-12---:R-:W-:-:S03]  /*0ba0*/  FFMA R4, R9, R8, R4 ;  /* 0x0000000809047223 */ /* 0x006fc60000000004 */
[----:B------:R-:W-:-:S04]  /*0bb0*/  FMUL R6, R6, R11 ;  /* 0x0000000b06067220 */ /* 0x000fc80000400000 */
[----:B---3--:R-:W-:Y:S01]  /*0bc0*/  FFMA R10, R6, R8, R7 ;  /* 0x00000008060a7223 */ /* 0x008fe20000000007 */
[----:B------:R-:W-:-:S03]  /*0bd0*/  IMAD.MOV.U32 R6, RZ, RZ, R13 ;  /* 0x000000ffff067224 */ /* 0x000fc600078e000d */
[----:B------:R-:W-:-:S07]  /*0be0*/  FADD R5, R5, R10 ;  /* 0x0000000a05057221 */ /* 0x000fce0000000000 */
.L_x_6531:
[----:B------:R-:W-:Y:S05]  /*0bf0*/  BSYNC.RECONVERGENT B2 ;  /* 0x0000000000027941 */ /* 0x000fea0003800200 */
.L_x_6530:
[----:B------:R-:W-:-:S03]  /*0c00*/  UMOV UR4, 0xffffffff ;  /* 0xffffffff00047882 */ /* 0x000fc60000000000 */
[----:B------:R-:W-:Y:S05]  /*0c10*/  BRA.DIV UR4, `(.L_x_6534) ;  /* 0x0000001604547947 */ /* 0x000fea000b800000 */
[----:B----4-:R0:W4:Y:S04]  /*0c20*/  SHFL.DOWN PT, R9, R4, 0x2, 0x1f ;  /* 0x08401f0004097f89 */ /* 0x01012800000e0000 */
[----:B---3--:R0:W3:Y:S04]  /*0c30*/  SHFL.DOWN PT, R7, R5, 0x2, 0x1f ;  /* 0x08401f0005077f89 */ /* 0x0080e800000e0000 */
[----:B------:R0:W0:Y:S02]  /*0c40*/  SHFL.DOWN PT, R14, R6, 0x2, 0x1f ;  /* 0x08401f00060e7f89 */ /* 0x00002400000e0000 */
.L_x_6599:
        /* <DEDUP_REMOVED lines=16> */
.L_x_6538:
[----:B------:R-:W-:Y:S05]  /*0d50*/  BSYNC.RECONVERGENT B3 ;  /* 0x0000000000037941 */ /* 0x000fea0003800200 */
.L_x_6537:
[----:B----4-:R-:W-:-:S04]  /*0d60*/  FADD R9, -R4, R9 ;  /* 0x0000000904097221 */ /* 0x010fc80000000100 */
[C---:B------:R-:W-:Y:S01]  /*0d70*/  FMUL R11, R9.reuse, R9 ;  /* 0x00000009090b7220 */ /* 0x040fe20000400000 */
[----:B-12---:R-:W-:-:S03]  /*0d80*/  FFMA R4, R9, R8, R4 ;  /* 0x0000000809047223 */ /* 0x006fc60000000004 */
[----:B------:R-:W-:-:S04]  /*0d90*/  FMUL R6, R6, R11 ;  /* 0x0000000b06067220 */ /* 0x000fc80000400000 */
[----:B---3--:R-:W-:Y:S01]  /*0da0*/  FFMA R10, R6, R8, R7 ;  /* 0x00000008060a7223 */ /* 0x008fe20000000007 */
[----:B------:R-:W-:-:S03]  /*0db0*/  IMAD.MOV.U32 R6, RZ, RZ, R13 ;  /* 0x000000ffff067224 */ /* 0x000fc600078e000d */
[----:B------:R-:W-:-:S07]  /*0dc0*/  FADD R5, R5, R10 ;  /* 0x0000000a05057221 */ /* 0x000fce0000000000 */
.L_x_6536:
[----:B------:R-:W-:Y:S05]  /*0dd0*/  BSYNC.RECONVERGENT B2 ;  /* 0x0000000000027941 */ /* 0x000fea0003800200 */
.L_x_6535:
[----:B------:R-:W-:-:S03]  /*0de0*/  UMOV UR4, 0xffffffff ;  /* 0xffffffff00047882 */ /* 0x000fc60000000000 */
[----:B------:R-:W-:Y:S05]  /*0df0*/  BRA.DIV UR4, `(.L_x_6539) ;  /* 0x0000001604387947 */ /* 0x000fea000b800000 */
[----:B----4-:R0:W4:Y:S04]  /*0e00*/  SHFL.DOWN PT, R9, R4, 0x1, 0x1f ;  /* 0x08201f0004097f89 */ /* 0x01012800000e0000 */
[----:B---3--:R0:W3:Y:S04]  /*0e10*/  SHFL.DOWN PT, R7, R5, 0x1, 0x1f ;  /* 0x08201f0005077f89 */ /* 0x0080e800000e0000 */
[----:B------:R0:W0:Y:S02]  /*0e20*/  SHFL.DOWN PT, R14, R6, 0x1, 0x1f ;  /* 0x08201f00060e7f89 */ /* 0x00002400000e0000 */
.L_x_6604:
        /* <DEDUP_REMOVED lines=16> */
.L_x_6543:
[----:B------:R-:W-:Y:S05]  /*0f30*/  BSYNC.RECONVERGENT B3 ;  /* 0x0000000000037941 */ /* 0x000fea0003800200 */
.L_x_6542:
[----:B----4-:R-:W-:-:S04]  /*0f40*/  FADD R9, -R4, R9 ;  /* 0x0000000904097221 */ /* 0x010fc80000000100 */
[C---:B------:R-:W-:Y:S01]  /*0f50*/  FMUL R11, R9.reuse, R9 ;  /* 0x00000009090b7220 */ /* 0x040fe20000400000 */
[----:B-12---:R-:W-:-:S03]  /*0f60*/  FFMA R4, R9, R8, R4 ;  /* 0x0000000809047223 */ /* 0x006fc60000000004 */
[----:B------:R-:W-:-:S04]  /*0f70*/  FMUL R6, R6, R11 ;  /* 0x0000000b06067220 */ /* 0x000fc80000400000 */
[----:B---3--:R-:W-:Y:S01]  /*0f80*/  FFMA R10, R6, R8, R7 ;  /* 0x00000008060a7223 */ /* 0x008fe20000000007 */
[----:B------:R-:W-:-:S03]  /*0f90*/  IMAD.MOV.U32 R6, RZ, RZ, R13 ;  /* 0x000000ffff067224 */ /* 0x000fc600078e000d */
[----:B------:R-:W-:-:S07]  /*0fa0*/  FADD R5, R5, R10 ;  /* 0x0000000a05057221 */ /* 0x000fce0000000000 */
.L_x_6541:
[----:B------:R-:W-:Y:S05]  /*0fb0*/  BSYNC.RECONVERGENT B2 ;  /* 0x0000000000027941 */ /* 0x000fea0003800200 */
.L_x_6540:
[----:B------:R-:W-:-:S03]  /*0fc0*/  UMOV UR4, 0xffffffff ;  /* 0xffffffff00047882 */ /* 0x000fc60000000000 */
[----:B------:R-:W-:Y:S05]  /*0fd0*/  BRA.DIV UR4, `(.L_x_6544) ;  /* 0x00000016041c7947 */ /* 0x000fea000b800000 */
.L_x_6607:
[----:B------:R-:W-:-:S03]  /*0fe0*/  UMOV UR4, 0xffffffff ;  /* 0xffffffff00047882 */ /* 0x000fc60000000000 */
[----:B------:R-:W-:Y:S05]  /*0ff0*/  BRA.DIV UR4, `(.L_x_6545) ;  /* 0x00000016043c7947 */ /* 0x000fea000b800000 */
.L_x_6610:
[----:B------:R-:W-:-:S03]  /*1000*/  UMOV UR4, 0xffffffff ;  /* 0xffffffff00047882 */ /* 0x000fc60000000000 */
[----:B------:R-:W-:Y:S05]  /*1010*/  BRA.DIV UR4, `(.L_x_6546) ;  /* 0x00000016045c7947 */ /* 0x000fea000b800000 */
.L_x_6613:
[----:B------:R-:W-:Y:S04]  /*1020*/  BSSY.RECONVERGENT B0, `(.L_x_6547) ;  /* 0x0000010000007945 */ /* 0x000fe80003800200 */
[----:B------:R-:W-:Y:S05]  /*1030*/  @P1 BRA `(.L_x_6548) ;  /* 0x0000000000381947 */ /* 0x000fea0003800000 */
[----:B-12---:R-:W-:Y:S01]  /*1040*/  SHF.R.S32.HI R4, RZ, 0x1f, R28 ;  /* 0x0000001fff047819 */ /* 0x006fe2000001141c */
[----:B------:R-:W-:Y:S01]  /*1050*/  IMAD.MOV.U32 R5, RZ, RZ, RZ ;  /* 0x000000ffff057224 */ /* 0x000fe200078e00ff */
[----:B------:R-:W-:Y:S01]  /*1060*/  R2UR UR4, R22 ;  /* 0x00000000160472ca */ /* 0x000fe200000e0000 */
[----:B------:R-:W-:Y:S01]  /*1070*/  IMAD.MOV.U32 R8, RZ, RZ, 0x7fc00000 ;  /* 0x7fc00000ff087424 */ /* 0x000fe200078e00ff */
[----:B------:R-:W-:Y:S01]  /*1080*/  R2UR UR5, R23 ;  /* 0x00000000170572ca */ /* 0x000fe200000e0000 */
[----:B---3--:R-:W-:Y:S01]  /*1090*/  IMAD R7, R4, UR38, RZ ;  /* 0x0000002604077c24 */ /* 0x008fe2000f8e02ff */
[----:B------:R-:W-:Y:S02]  /*10a0*/  MOV R4, R24 ;  /* 0x0000001800047202 */ /* 0x000fe40000000f00 */
[----:B----4-:R-:W-:Y:S01]  /*10b0*/  MOV R9, 0x7fc00000 ;  /* 0x7fc0000000097802 */ /* 0x010fe20000000f00 */
[C---:B------:R-:W-:Y:S02]  /*10c0*/  IMAD R7, R28.reuse, UR39, R7 ;  /* 0x000000271c077c24 */ /* 0x040fe4000f8e0207 */
[----:B------:R-:W-:-:S03]  /*10d0*/  IMAD.WIDE.U32 R4, R28, UR38, R4 ;  /* 0x000000261c047c25 */ /* 0x000fc6000f8e0004 */
[----:B------:R-:W-:Y:S02]  /*10e0*/  LEA R6, P2, R4, UR36, 0x2 ;  /* 0x0000002404067c11 */ /* 0x000fe4000f8410ff */
[----:B------:R-:W-:-:S04]  /*10f0*/  IADD3 R5, PT, PT, R5, R7, RZ ;  /* 0x0000000705057210 */ /* 0x000fc80007ffe0ff */
[----:B------:R-:W-:-:S05]  /*1100*/  LEA.HI.X R7, R4, UR37, R5, 0x2, P2 ;  /* 0x0000002504077c11 */ /* 0x000fca00090f1405 */
[----:B------:R0:W-:Y:S02]  /*1110*/  STG.E.64 desc[UR4][R6.64], R8 ;  /* 0x0000000806007986 */ /* 0x0001e4000c101b04 */
.L_x_6548:
[----:B------:R-:W-:Y:S05]  /*1120*/  BSYNC.RECONVERGENT B0 ;  /* 0x0000000000007941 */ /* 0x000fea0003800200 */
.L_x_6547:
[----:B------:R-:W-:-:S03]  /*1130*/  UMOV UR4, 0xffffffff ;  /* 0xffffffff00047882 */ /* 0x000fc60000000000 */
[----:B------:R-:W-:Y:S05]  /*1140*/  BRA.DIV UR4, `(.L_x_6549) ;  /* 0x0000001604387947 */ /* 0x000fea000b800000 */
[----:B-12---:R1:W2:Y:S04]  /*1150*/  SHFL.DOWN PT, R5, R0, 0x10, 0x1f ;  /* 0x0a001f0000057f89 */ /* 0x0062a800000e0000 */
[----:B------:R1:W0:Y:S04]  /*1160*/  SHFL.DOWN PT, R4, R2, 0x10, 0x1f ;  /* 0x0a001f0002047f89 */ /* 0x00022800000e0000 */
[----:B------:R1:W0:Y:S02]  /*1170*/  SHFL.DOWN PT, R14, R3, 0x10, 0x1f ;  /* 0x0a001f00030e7f89 */ /* 0x00022400000e0000 */
.L_x_6618:
[----:B0-----:R-:W-:Y:S01]  /*1180*/  FSETP.NEU.AND P2, PT, R14, RZ, PT ;  /* 0x000000ff0e00720b */ /* 0x001fe20003f4d000 */
[----:B------:R-:W-:-:S12]  /*1190*/  BSSY.RECONVERGENT B2, `(.L_x_6550) ;  /* 0x0000018000027945 */ /* 0x000fd80003800200 */
[----:B------:R-:W-:Y:S05]  /*11a0*/  @!P2 BRA `(.L_x_6551) ;  /* 0x000000000058a947 */ /* 0x000fea0003800000 */
[----:B---3--:R-:W-:Y:S01]  /*11b0*/  FADD R7, R3, R14 ;  /* 0x0000000e03077221 */ /* 0x008fe20000000000 */
        /* <DEDUP_REMOVED lines=11> */
[----:B-12---:R-:W-:Y:S05]  /*1270*/  CALL.REL.NOINC `($__internal_69_$__cuda_sm3x_div_rn_noftz_f32_slowpath) ;  /* 0x0000001c00307944 */ /* 0x006fea0003c00000 */
[----:B------:R-:W-:-:S07]  /*1280*/  MOV R9, R8 ;  /* 0x0000000800097202 */ /* 0x000fce0000000f00 */
.L_x_6553:
[----:B------:R-:W-:Y:S05]  /*1290*/  BSYNC.RECONVERGENT B3 ;  /* 0x0000000000037941 */ /* 0x000fea0003800200 */
.L_x_6552:
[----:B--2---:R-:W-:-:S04]  /*12a0*/  FADD R5, -R0, R5 ;  /* 0x0000000500057221 */ /* 0x004fc80000000100 */
[C---:B------:R-:W-:Y:S01]  /*12b0*/  FMUL R6, R5.reuse, R5 ;  /* 0x0000000505067220 */ /* 0x040fe20000400000 */
[----:B-1----:R-:W-:-:S03]  /*12c0*/  FFMA R0, R5, R9, R0 ;  /* 0x0000000905007223 */ /* 0x002fc60000000000 */
[----:B------:R-:W-:-:S04]  /*12d0*/  FMUL R3, R3, R6 ;  /* 0x0000000603037220 */ /* 0x000fc80000400000 */
[----:B------:R-:W-:Y:S01]  /*12e0*/  FFMA R11, R3, R9, R4 ;  /* 0x00000009030b7223 */ /* 0x000fe20000000004 */
[----:B------:R-:W-:-:S03]  /*12f0*/  MOV R3, R7 ;  /* 0x0000000700037202 */ /* 0x000fc60000000f00 */
[----:B------:R-:W-:-:S07]  /*1300*/  FADD R2, R2, R11 ;  /* 0x0000000b02027221 */ /* 0x000fce0000000000 */
.L_x_6551:
[----:B------:R-:W-:Y:S05]  /*1310*/  BSYNC.RECONVERGENT B2 ;  /* 0x0000000000027941 */ /* 0x000fea0003800200 */
.L_x_6550:
[----:B------:R-:W-:-:S03]  /*1320*/  UMOV UR4, 0xffffffff ;  /* 0xffffffff00047882 */ /* 0x000fc60000000000 */
[----:B------:R-:W-:Y:S05]  /*1330*/  BRA.DIV UR4, `(.L_x_6554) ;  /* 0x0000001604187947 */ /* 0x000fea000b800000 */
[----:B--2---:R0:W2:Y:S04]  /*1340*/  SHFL.DOWN PT, R5, R0, 0x8, 0x1f ;  /* 0x09001f0000057f89 */ /* 0x0040a800000e0000 */
[----:B------:R0:W0:Y:S04]  /*1350*/  SHFL.DOWN PT, R4, R2, 0x8, 0x1f ;  /* 0x09001f0002047f89 */ /* 0x00002800000e0000 */
[----:B------:R0:W0:Y:S02]  /*1360*/  SHFL.DOWN PT, R14, R3, 0x8, 0x1f ;  /* 0x09001f00030e7f89 */ /* 0x00002400000e0000 */
.L_x_6623:
        /* <DEDUP_REMOVED lines=17> */
.L_x_6558:
[----:B------:R-:W-:Y:S05]  /*1480*/  BSYNC.RECONVERGENT B3 ;  /* 0x0000000000037941 */ /* 0x000fea0003800200 */
.L_x_6557:
[----:B--2---:R-:W-:-:S04]  /*1490*/  FADD R5, -R0, R5 ;  /* 0x0000000500057221 */ /* 0x004fc80000000100 */
[C---:B------:R-:W-:Y:S01]  /*14a0*/  FMUL R6, R5.reuse, R5 ;  /* 0x0000000505067220 */ /* 0x040fe20000400000 */
[----:B-1----:R-:W-:-:S03]  /*14b0*/  FFMA R0, R5, R9, R0 ;  /* 0x0000000905007223 */ /* 0x002fc60000000000 */
[----:B------:R-:W-:-:S04]  /*14c0*/  FMUL R3, R3, R6 ;  /* 0x0000000603037220 */ /* 0x000fc80000400000 */
[----:B------:R-:W-:Y:S01]  /*14d0*/  FFMA R11, R3, R9, R4 ;  /* 0x00000009030b7223 */ /* 0x000fe20000000004 */
[----:B------:R-:W-:-:S03]  /*14e0*/  MOV R3, R7 ;  /* 0x0000000700037202 */ /* 0x000fc60000000f00 */
[----:B------:R-:W-:-:S07]  /*14f0*/  FADD R2, R2, R11 ;  /* 0x0000000b02027221 */ /* 0x000fce0000000000 */
.L_x_6556:
[----:B------:R-:W-:Y:S05]  /*1500*/  BSYNC.RECONVERGENT B2 ;  /* 0x0000000000027941 */ /* 0x000fea0003800200 */
.L_x_6555:
[----:B------:R-:W-:-:S03]  /*1510*/  UMOV UR4, 0xffffffff ;  /* 0xffffffff00047882 */ /* 0x000fc60000000000 */
[----:B------:R-:W-:Y:S05]  /*1520*/  BRA.DIV UR4, `(.L_x_6559) ;  /* 0x0000001204f87947 */ /* 0x000fea000b800000 */
[----:B--2---:R0:W2:Y:S04]  /*1530*/  SHFL.DOWN PT, R5, R0, 0x4, 0x1f ;  /* 0x08801f0000057f89 */ /* 0x0040a800000e0000 */
[----:B------:R0:W0:Y:S04]  /*1540*/  SHFL.DOWN PT, R4, R2, 0x4, 0x1f ;  /* 0x08801f0002047f89 */ /* 0x00002800000e0000 */
[----:B------:R0:W0:Y:S02]  /*1550*/  SHFL.DOWN PT, R14, R3, 0x4, 0x1f ;  /* 0x08801f00030e7f89 */ /* 0x00002400000e0000 */
.L_x_6628:
        /* <DEDUP_REMOVED lines=17> */
.L_x_6563:
[----:B------:R-:W-:Y:S05]  /*1670*/  BSYNC.RECONVERGENT B3 ;  /* 0x0000000000037941 */ /* 0x000fea0003800200 */
.L_x_6562:
[----:B--2---:R-:W-:-:S04]  /*1680*/  FADD R5, -R0, R5 ;  /* 0x0000000500057221 */ /* 0x004fc80000000100 */
[C---:B------:R-:W-:Y:S01]  /*1690*/  FMUL R6, R5.reuse, R5 ;  /* 0x0000000505067220 */ /* 0x040fe20000400000 */
[----:B-1----:R-:W-:-:S03]  /*16a0*/  FFMA R0, R5, R9, R0 ;  /* 0x0000000905007223 */ /* 0x002fc60000000000 */
[----:B------:R-:W-:-:S04]  /*16b0*/  FMUL R3, R3, R6 ;  /* 0x0000000603037220 */ /* 0x000fc80000400000 */
[----:B------:R-:W-:Y:S01]  /*16c0*/  FFMA R11, R3, R9, R4 ;  /* 0x00000009030b7223 */ /* 0x000fe20000000004 */
[----:B------:R-:W-:-:S03]  /*16d0*/  MOV R3, R7 ;  /* 0x0000000700037202 */ /* 0x000fc60000000f00 */
[----:B------:R-:W-:-:S07]  /*16e0*/  FADD R2, R2, R11 ;  /* 0x0000000b02027221 */ /* 0x000fce0000000000 */
.L_x_6561:
[----:B------:R-:W-:Y:S05]  /*16f0*/  BSYNC.RECONVERGENT B2 ;  /* 0x0000000000027941 */ /* 0x000fea0003800200 */
.L_x_6560:
[----:B------:R-:W-:-:S03]  /*1700*/  UMOV UR4, 0xffffffff ;  /* 0xffffffff00047882 */ /* 0x000fc60000000000 */
[----:B------:R-:W-:Y:S05]  /*1710*/  BRA.DIV UR4, `(.L_x_6564) ;  /* 0x0000001204d87947 */ /* 0x000fea000b800000 */
[----:B--2---:R0:W2:Y:S04]  /*1720*/  SHFL.DOWN PT, R5, R0, 0x2, 0x1f ;  /* 0x08401f0000057f89 */ /* 0x0040a800000e0000 */
[----:B------:R0:W0:Y:S04]  /*1730*/  SHFL.DOWN PT, R4, R2, 0x2, 0x1f ;  /* 0x08401f0002047f89 */ /* 0x00002800000e0000 */
[----:B------:R0:W0:Y:S02]  /*1740*/  SHFL.DOWN PT, R14, R3, 0x2, 0x1f ;  /* 0x08401f00030e7f89 */ /* 0x00002400000e0000 */
.L_x_6633:
        /* <DEDUP_REMOVED lines=17> */
.L_x_6568:
[----:B------:R-:W-:Y:S05]  /*1860*/  BSYNC.RECONVERGENT B3 ;  /* 0x0000000000037941 */ /* 0x000fea0003800200 */
.L_x_6567:
[----:B--2---:R-:W-:-:S04]  /*1870*/  FADD R5, -R0, R5 ;  /* 0x0000000500057221 */ /* 0x004fc80000000100 */
[C---:B------:R-:W-:Y:S01]  /*1880*/  FMUL R6, R5.reuse, R5 ;  /* 0x0000000505067220 */ /* 0x040fe20000400000 */
[----:B-1----:R-:W-:-:S03]  /*1890*/  FFMA R0, R5, R9, R0 ;  /* 0x0000000905007223 */ /* 0x002fc60000000000 */
[----:B------:R-:W-:-:S04]  /*18a0*/  FMUL R3, R3, R6 ;  /* 0x0000000603037220 */ /* 0x000fc80000400000 */
[----:B------:R-:W-:Y:S01]  /*18b0*/  FFMA R11, R3, R9, R4 ;  /* 0x00000009030b7223 */ /* 0x000fe20000000004 */
[----:B------:R-:W-:-:S03]  /*18c0*/  MOV R3, R7 ;  /* 0x0000000700037202 */ /* 0x000fc60000000f00 */
[----:B------:R-:W-:-:S07]  /*18d0*/  FADD R2, R2, R11 ;  /* 0x0000000b02027221 */ /* 0x000fce0000000000 */
.L_x_6566:
[----:B------:R-:W-:Y:S05]  /*18e0*/  BSYNC.RECONVERGENT B2 ;  /* 0x0000000000027941 */ /* 0x000fea0003800200 */
.L_x_6565:
[----:B------:R-:W-:-:S03]  /*18f0*/  UMOV UR4, 0xffffffff ;  /* 0xffffffff00047882 */ /* 0x000fc60000000000 */
[----:B------:R-:W-:Y:S05]  /*1900*/  BRA.DIV UR4, `(.L_x_6569) ;  /* 0x0000001204b87947 */ /* 0x000fea000b800000 */
[----:B--2---:R0:W2:Y:S04]  /*1910*/  SHFL.DOWN PT, R5, R0, 0x1, 0x1f ;  /* 0x08201f0000057f89 */ /* 0x0040a800000e0000 */
[----:B------:R0:W0:Y:S04]  /*1920*/  SHFL.DOWN PT, R4, R2, 0x1, 0x1f ;  /* 0x08201f0002047f89 */ /* 0x00002800000e0000 */
[----:B------:R0:W0:Y:S02]  /*1930*/  SHFL.DOWN PT, R14, R3, 0x1, 0x1f ;  /* 0x08201f00030e7f89 */ /* 0x00002400000e0000 */
.L_x_6638:
        /* <DEDUP_REMOVED lines=17> */
.L_x_6573:
[----:B------:R-:W-:Y:S05]  /*1a50*/  BSYNC.RECONVERGENT B3 ;  /* 0x0000000000037941 */ /* 0x000fea0003800200 */
.L_x_6572:
[----:B--2---:R-:W-:-:S04]  /*1a60*/  FADD R5, -R0, R5 ;  /* 0x0000000500057221 */ /* 0x004fc80000000100 */
[C---:B------:R-:W-:Y:S01]  /*1a70*/  FMUL R6, R5.reuse, R5 ;  /* 0x0000000505067220 */ /* 0x040fe20000400000 */
[----:B-1----:R-:W-:-:S03]  /*1a80*/  FFMA R0, R5, R9, R0 ;  /* 0x0000000905007223 */ /* 0x002fc60000000000 */
[----:B------:R-:W-:-:S04]  /*1a90*/  FMUL R3, R3, R6 ;  /* 0x0000000603037220 */ /* 0x000fc80000400000 */
[----:B------:R-:W-:Y:S01]  /*1aa0*/  FFMA R11, R3, R9, R4 ;  /* 0x00000009030b7223 */ /* 0x000fe20000000004 */
[----:B------:R-:W-:-:S03]  /*1ab0*/  MOV R3, R7 ;  /* 0x0000000700037202 */ /* 0x000fc60000000f00 */
[----:B------:R-:W-:-:S07]  /*1ac0*/  FADD R2, R2, R11 ;  /* 0x0000000b02027221 */ /* 0x000fce0000000000 */
.L_x_6571:
[----:B------:R-:W-:Y:S05]  /*1ad0*/  BSYNC.RECONVERGENT B2 ;  /* 0x0000000000027941 */ /* 0x000fea0003800200 */
.L_x_6570:
[----:B------:R-:W-:-:S03]  /*1ae0*/  UMOV UR4, 0xffffffff ;  /* 0xffffffff00047882 */ /* 0x000fc60000000000 */
[----:B------:R-:W-:Y:S05]  /*1af0*/  BRA.DIV UR4, `(.L_x_6574) ;  /* 0x0000001204987947 */ /* 0x000fea000b800000 */
.L_x_6641:
[----:B------:R-:W-:-:S03]  /*1b00*/  UMOV UR4, 0xffffffff ;  /* 0xffffffff00047882 */ /* 0x000fc60000000000 */
[----:B------:R-:W-:Y:S05]  /*1b10*/  BRA.DIV UR4, `(.L_x_6575) ;  /* 0x0000001204b87947 */ /* 0x000fea000b800000 */
.L_x_6644:
[----:B------:R-:W-:-:S03]  /*1b20*/  UMOV UR4, 0xffffffff ;  /* 0xffffffff00047882 */ /* 0x000fc60000000000 */
[----:B------:R-:W-:Y:S05]  /*1b30*/  BRA.DIV UR4, `(.L_x_6576) ;  /* 0x0000001204d87947 */ /* 0x000fea000b800000 */
.L_x_6647:
[----:B------:R-:W-:Y:S04]  /*1b40*/  BSSY.RECONVERGENT B0, `(.L_x_6577) ;  /* 0x0000017000007945 */ /* 0x000fe80003800200 */
[----:B------:R-:W-:Y:S05]  /*1b50*/  @P1 BRA `(.L_x_6578) ;  /* 0x0000000000541947 */ /* 0x000fea0003800000 */
[----:B------:R-:W-:Y:S01]  /*1b60*/  IADD3 RZ, P1, PT, RZ, R33, RZ ;  /* 0x00000021ffff7210 */ /* 0x000fe20007f3e0ff */
[----:B-1----:R-:W-:Y:S02]  /*1b70*/  HFMA2 R3, -RZ, RZ, 0, 0 ;  /* 0x00000000ff037431 */ /* 0x002fe400000001ff */
[----:B------:R-:W-:Y:S01]  /*1b80*/  IMAD.MOV.U32 R2, RZ, RZ, R24 ;  /* 0x000000ffff027224 */ /* 0x000fe200078e0018 */
[----:B------:R-:W-:Y:S02]  /*1b90*/  R2UR UR4, R22 ;  /* 0x00000000160472ca */ /* 0x000fe400000e0000 */
[----:B--2---:R-:W-:Y:S02]  /*1ba0*/  IADD3.X R5, PT, PT, R28, 0x1, RZ, P1, !PT ;  /* 0x000000011c057810 */ /* 0x004fe40000ffe4ff */
[----:B------:R-:W-:Y:S02]  /*1bb0*/  R2UR UR5, R23 ;  /* 0x00000000170572ca */ /* 0x000fe400000e0000 */
[----:B------:R-:W-:Y:S01]  /*1bc0*/  SHF.R.S32.HI R0, RZ, 0x1f, R5 ;  /* 0x0000001fff007819 */ /* 0x000fe20000011405 */
[----:B------:R-:W-:Y:S01]  /*1bd0*/  IMAD.WIDE.U32 R2, R5, UR38, R2 ;  /* 0x0000002605027c25 */ /* 0x000fe2000f8e0002 */
[----:B------:R-:W-:-:S03]  /*1be0*/  MOV R4, 0x7fc00000 ;  /* 0x7fc0000000047802 */ /* 0x000fc60000000f00 */
[----:B------:R-:W-:-:S04]  /*1bf0*/  IMAD R0, R0, UR38, RZ ;  /* 0x0000002600007c24 */ /* 0x000fc8000f8e02ff */
[----:B------:R-:W-:-:S05]  /*1c00*/  IMAD R5, R5, UR39, R0 ;  /* 0x0000002705057c24 */ /* 0x000fca000f8e0200 */
[----:B------:R-:W-:Y:S01]  /*1c10*/  IADD3 R3, PT, PT, R3, R5, RZ ;  /* 0x0000000503037210 */ /* 0x000fe20007ffe0ff */
[----:B------:R-:W-:-:S03]  /*1c20*/  IMAD.MOV.U32 R5, RZ, RZ, 0x7fc00000 ;  /* 0x7fc00000ff057424 */ /* 0x000fc600078e00ff */
[----:B------:R-:W-:-:S04]  /*1c30*/  LEA.HI R0, P1, R3, R2, RZ, 0x1 ;  /* 0x0000000203007211 */ /* 0x000fc800078308ff */
[----:B------:R-:W-:Y:S01]  /*1c40*/  IADD3.X R3, PT, PT, RZ, R3, RZ, P1, !PT ;  /* 0x00000003ff037210 */ /* 0x000fe20000ffe4ff */
[----:B------:R-:W-:-:S03]  /*1c50*/  IMAD.SHL.U32 R2, R0, 0x4, RZ ;  /* 0x0000000400027824 */ /* 0x000fc600078e00ff */
[----:B------:R-:W-:Y:S02]  /*1c60*/  SHF.L.U64.HI R0, R0, 0x2, R3 ;  /* 0x0000000200007819 */ /* 0x000fe40000010203 */
[----:B------:R-:W-:-:S04]  /*1c70*/  LOP3.LUT R2, R2, 0xfffffff8, RZ, 0xc0, !PT ;  /* 0xfffffff802027812 */ /* 0x000fc800078ec0ff */
[----:B------:R-:W-:-:S04]  /*1c80*/  IADD3 R2, P1, PT, R2, UR36, RZ ;  /* 0x0000002402027c10 */ /* 0x000fc8000ff3e0ff */
[----:B------:R-:W-:-:S05]  /*1c90*/  IADD3.X R3, PT, PT, R0, UR37, RZ, P1, !PT ;  /* 0x0000002500037c10 */ /* 0x000fca0008ffe4ff */
[----:B------:R0:W-:Y:S04]  /*1ca0*/  STG.E.64 desc[UR4][R2.64], R4 ;  /* 0x0000000402007986 */ /* 0x0001e8000c101b04 */
.L_x_6578:
[----:B------:R-:W-:Y:S05]  /*1cb0*/  BSYNC.RECONVERGENT B0 ;  /* 0x0000000000007941 */ /* 0x000fea0003800200 */
.L_x_6577:
[----:B------:R-:W-:Y:S02]  /*1cc0*/  IADD3 R33, P2, PT, RZ, R33, RZ ;  /* 0x00000021ff217210 */ /* 0x000fe40007f5e0ff */
[----:B------:R-:W-:Y:S02]  /*1cd0*/  LEA R31, P1, R18, R31, 0x1 ;  /* 0x0000001f121f7211 */ /* 0x000fe400078208ff */
[----:B------:R-:W-:Y:S02]  /*1ce0*/  LEA.X R28, R25, R28, 0x1, P2 ;  /* 0x0000001c191c7211 */ /* 0x000fe400010e0cff */
[----:B------:R-:W-:Y:S01]  /*1cf0*/  IADD3.X R29, PT, PT, R29, R32, RZ, P1, !PT ;  /* 0x000000201d1d7210 */ /* 0x000fe20000ffe4ff */
[----:B------:R-:W-:Y:S08]  /*1d00*/  @!P0 BRA `(.L_x_6579) ;  /* 0xffffffe400908947 */ /* 0x000ff0000383ffff */
[----:B------:R-:W-:Y:S05]  /*1d10*/  EXIT ;  /* 0x000000000000794d */ /* 0x000fea0003800000 */
.L_x_6519:
[----:B------:R-:W-:Y:S01]  /*1d20*/  HFMA2 R12, -RZ, RZ, 0, 9.5367431640625e-07 ;  /* 0x00000010ff0c7431 */ /* 0x000fe200000001ff */
[----:B------:R-:W-:Y:S01]  /*1d30*/  BSSY B0, `(.L_x_6580) ;  /* 0x0000007000007945 */ /* 0x000fe20003800000 */
[----:B------:R-:W-:Y:S01]  /*1d40*/  IMAD.MOV.U32 R13, RZ, RZ, R4 ;  /* 0x000000ffff0d7224 */ /* 0x000fe200078e0004 */
[----:B------:R-:W-:Y:S01]  /*1d50*/  MOV R11, 0x1f ;  /* 0x0000001f000b7802 */ /* 0x000fe20000000f00 */
[----:B------:R-:W-:-:S07]  /*1d60*/  IMAD.MOV.U32 R15, RZ, RZ, -0x1 ;  /* 0xffffffffff0f7424 */ /* 0x000fce00078e00ff */
[----:B0-----:R-:W-:Y:S05]  /*1d70*/  WARPSYNC.COLLECTIVE R15, `(.L_x_6581) ;  /* 0x000000000f087348 */ /* 0x001fea0003c00000 */
[----:B------:R1:W2:Y:S02]  /*1d80*/  SHFL.DOWN P6, R14, R13, R12, R11 ;  /* 0x0800000c0d0e7389 */ /* 0x0002a400000c000b */
[----:B012---:R-:W-:Y:S05]  /*1d90*/  ENDCOLLECTIVE ;  /* 0x000000000000791b */ /* 0x007fea0003800000 */
.L_x_6581:
[----:B------:R-:W-:Y:S05]  /*1da0*/  BSYNC B0 ;  /* 0x0000000000007941 */ /* 0x000fea0003800000 */
.L_x_6580:
        /* <DEDUP_REMOVED lines=8> */
.L_x_6582:
[----:B------:R-:W-:Y:S01]  /*1e30*/  MOV R13, R6 ;  /* 0x00000006000d7202 */ /* 0x000fe20000000f00 */
[----:B------:R-:W-:-:S07]  /*1e40*/  IMAD.MOV.U32 R7, RZ, RZ, R14 ;  /* 0x000000ffff077224 */ /* 0x000fce00078e000e */
[----:B------:R-:W-:Y:S05]  /*1e50*/  WARPSYNC.COLLECTIVE R15, `(.L_x_6583) ;  /* 0x000000000f087348 */ /* 0x000fea0003c00000 */
[----:B------:R0:W1:Y:S02]  /*1e60*/  SHFL.DOWN P6, R14, R13, R12, R11 ;  /* 0x0800000c0d0e7389 */ /* 0x00006400000c000b */
[----:B01----:R-:W-:Y:S05]  /*1e70*/  ENDCOLLECTIVE ;  /* 0x000000000000791b */ /* 0x003fea0003800000 */
.L_x_6583:
[----:B------:R-:W-:Y:S05]  /*1e80*/  BRA `(.L_x_6584) ;  /* 0xffffffe800087947 */ /* 0x000fea000383ffff */
.L_x_6524:
        /* <DEDUP_REMOVED lines=8> */
.L_x_6586:
[----:B------:R-:W-:Y:S05]  /*1f10*/  BSYNC B0 ;  /* 0x0000000000007941 */ /* 0x000fea0003800000 */
.L_x_6585:
        /* <DEDUP_REMOVED lines=8> */
.L_x_6587:
[----:B------:R-:W-:Y:S01]  /*1fa0*/  IMAD.MOV.U32 R13, RZ, RZ, R6 ;  /* 0x000000ffff0d7224 */ /* 0x000fe200078e0006 */
[----:B------:R-:W-:-:S07]  /*1fb0*/  MOV R7, R14 ;  /* 0x0000000e00077202 */ /* 0x000fce0000000f00 */
[----:B------:R-:W-:Y:S05]  /*1fc0*/  WARPSYNC.COLLECTIVE R15, `(.L_x_6588) ;  /* 0x000000000f087348 */ /* 0x000fea0003c00000 */
[----:B------:R0:W1:Y:S02]  /*1fd0*/  SHFL.DOWN P6, R14, R13, R12, R11 ;  /* 0x0800000c0d0e7389 */ /* 0x00006400000c000b */
[----:B01----:R-:W-:Y:S05]  /*1fe0*/  ENDCOLLECTIVE ;  /* 0x000000000000791b */ /* 0x003fea0003800000 */
.L_x_6588:
[----:B------:R-:W-:Y:S05]  /*1ff0*/  BRA `(.L_x_6589) ;  /* 0xffffffe800247947 */ /* 0x000fea000383ffff */
.L_x_6529:
        /* <DEDUP_REMOVED lines=8> */
.L_x_6591:
[----:B------:R-:W-:Y:S05]  /*2080*/  BSYNC B0 ;  /* 0x0000000000007941 */ /* 0x000fea0003800000 */
.L_x_6590:
        /* <DEDUP_REMOVED lines=8> */
.L_x_6592:
[----:B------:R-:W-:Y:S02]  /*2110*/  MOV R13, R6 ;  /* 0x00000006000d7202 */ /* 0x000fe40000000f00 */
[----:B------:R-:W-:-:S07]  /*2120*/  MOV R7, R14 ;  /* 0x0000000e00077202 */ /* 0x000fce0000000f00 */
[----:B------:R-:W-:Y:S05]  /*2130*/  WARPSYNC.COLLECTIVE R15, `(.L_x_6593) ;  /* 0x000000000f087348 */ /* 0x000fea0003c00000 */
[----:B------:R0:W1:Y:S02]  /*2140*/  SHFL.DOWN P6, R14, R13, R12, R11 ;  /* 0x0800000c0d0e7389 */ /* 0x00006400000c000b */
[----:B01----:R-:W-:Y:S05]  /*2150*/  ENDCOLLECTIVE ;  /* 0x000000000000791b */ /* 0x003fea0003800000 */
.L_x_6593:
[----:B------:R-:W-:Y:S05]  /*2160*/  BRA `(.L_x_6594) ;  /* 0xffffffe800407947 */ /* 0x000fea000383ffff */
.L_x_6534:
        /* <DEDUP_REMOVED lines=8> */
.L_x_6596:
[----:B------:R-:W-:Y:S05]  /*21f0*/  BSYNC B0 ;  /* 0x0000000000007941 */ /* 0x000fea0003800000 */
.L_x_6595:
        /* <DEDUP_REMOVED lines=8> */
.L_x_6597:
[----:B------:R-:W-:Y:S01]  /*2280*/  MOV R13, R6 ;  /* 0x00000006000d7202 */ /* 0x000fe20000000f00 */
[----:B------:R-:W-:-:S07]  /*2290*/  IMAD.MOV.U32 R7, RZ, RZ, R14 ;  /* 0x000000ffff077224 */ /* 0x000fce00078e000e */
[----:B------:R-:W-:Y:S05]  /*22a0*/  WARPSYNC.COLLECTIVE R15, `(.L_x_6598) ;  /* 0x000000000f087348 */ /* 0x000fea0003c00000 */
[----:B------:R0:W1:Y:S02]  /*22b0*/  SHFL.DOWN P6, R14, R13, R12, R11 ;  /* 0x0800000c0d0e7389 */ /* 0x00006400000c000b */
[----:B01----:R-:W-:Y:S05]  /*22c0*/  ENDCOLLECTIVE ;  /* 0x000000000000791b */ /* 0x003fea0003800000 */
.L_x_6598:
[----:B------:R-:W-:Y:S05]  /*22d0*/  BRA `(.L_x_6599) ;  /* 0xffffffe8005c7947 */ /* 0x000fea000383ffff */
.L_x_6539:
        /* <DEDUP_REMOVED lines=8> */
.L_x_6601:
[----:B------:R-:W-:Y:S05]  /*2360*/  BSYNC B0 ;  /* 0x0000000000007941 */ /* 0x000fea0003800000 */
.L_x_6600:
        /* <DEDUP_REMOVED lines=8> */
.L_x_6602:
[----:B------:R-:W-:Y:S01]  /*23f0*/  IMAD.MOV.U32 R13, RZ, RZ, R6 ;  /* 0x000000ffff0d7224 */ /* 0x000fe200078e0006 */
[----:B------:R-:W-:-:S07]  /*2400*/  MOV R7, R14 ;  /* 0x0000000e00077202 */ /* 0x000fce0000000f00 */
[----:B------:R-:W-:Y:S05]  /*2410*/  WARPSYNC.COLLECTIVE R15, `(.L_x_6603) ;  /* 0x000000000f087348 */ /* 0x000fea0003c00000 */
[----:B------:R0:W1:Y:S02]  /*2420*/  SHFL.DOWN P6, R14, R13, R12, R11 ;  /* 0x0800000c0d0e7389 */ /* 0x00006400000c000b */
[----:B01----:R-:W-:Y:S05]  /*2430*/  ENDCOLLECTIVE ;  /* 0x000000000000791b */ /* 0x003fea0003800000 */
.L_x_6603:
[----:B------:R-:W-:Y:S05]  /*2440*/  BRA `(.L_x_6604) ;  /* 0xffffffe800787947 */ /* 0x000fea000383ffff */
.L_x_6544:
        /* <DEDUP_REMOVED lines=8> */
.L_x_6606:
[----:B------:R-:W-:Y:S05]  /*24d0*/  BSYNC B0 ;  /* 0x0000000000007941 */ /* 0x000fea0003800000 */
.L_x_6605:
[----:B------:R-:W-:Y:S05]  /*24e0*/  BRA `(.L_x_6607) ;  /* 0xffffffe800bc7947 */ /* 0x000fea000383ffff */
.L_x_6545:
        /* <DEDUP_REMOVED lines=8> */
.L_x_6609:
[----:B------:R-:W-:Y:S05]  /*2570*/  BSYNC B0 ;  /* 0x0000000000007941 */ /* 0x000fea0003800000 */
.L_x_6608:
[----:B------:R-:W-:Y:S05]  /*2580*/  BRA `(.L_x_6610) ;  /* 0xffffffe8009c7947 */ /* 0x000fea000383ffff */
.L_x_6546:
        /* <DEDUP_REMOVED lines=8> */
.L_x_6612:
[----:B------:R-:W-:Y:S05]  /*2610*/  BSYNC B0 ;  /* 0x0000000000007941 */ /* 0x000fea0003800000 */
.L_x_6611:
[----:B------:R-:W-:Y:S05]  /*2620*/  BRA `(.L_x_6613) ;  /* 0xffffffe8007c7947 */ /* 0x000fea000383ffff */
.L_x_6549:
        /* <DEDUP_REMOVED lines=8> */
.L_x_6615:
[----:B------:R-:W-:Y:S05]  /*26b0*/  BSYNC B0 ;  /* 0x0000000000007941 */ /* 0x000fea0003800000 */
.L_x_6614:
        /* <DEDUP_REMOVED lines=8> */
.L_x_6616:
[----:B------:R-:W-:Y:S02]  /*2740*/  MOV R13, R3 ;  /* 0x00000003000d7202 */ /* 0x000fe40000000f00 */
[----:B------:R-:W-:-:S07]  /*2750*/  MOV R4, R14 ;  /* 0x0000000e00047202 */ /* 0x000fce0000000f00 */
[----:B------:R-:W-:Y:S05]  /*2760*/  WARPSYNC.COLLECTIVE R15, `(.L_x_6617) ;  /* 0x000000000f087348 */ /* 0x000fea0003c00000 */
[----:B------:R0:W1:Y:S02]  /*2770*/  SHFL.DOWN P6, R14, R13, R12, R11 ;  /* 0x0800000c0d0e7389 */ /* 0x00006400000c000b */
[----:B01----:R-:W-:Y:S05]  /*2780*/  ENDCOLLECTIVE ;  /* 0x000000000000791b */ /* 0x003fea0003800000 */
.L_x_6617:
[----:B------:R-:W-:Y:S05]  /*2790*/  BRA `(.L_x_6618) ;  /* 0xffffffe800787947 */ /* 0x000fea000383ffff */
.L_x_6554:
        /* <DEDUP_REMOVED lines=8> */
.L_x_6620:
[----:B------:R-:W-:Y:S05]  /*2820*/  BSYNC B0 ;  /* 0x0000000000007941 */ /* 0x000fea0003800000 */
.L_x_6619:
        /* <DEDUP_REMOVED lines=8> */
.L_x_6621:
[----:B------:R-:W-:Y:S01]  /*28b0*/  MOV R13, R3 ;  /* 0x00000003000d7202 */ /* 0x000fe20000000f00 */
[----:B------:R-:W-:-:S07]  /*28c0*/  IMAD.MOV.U32 R4, RZ, RZ, R14 ;  /* 0x000000ffff047224 */ /* 0x000fce00078e000e */
[----:B------:R-:W-:Y:S05]  /*28d0*/  WARPSYNC.COLLECTIVE R15, `(.L_x_6622) ;  /* 0x000000000f087348 */ /* 0x000fea0003c00000 */
[----:B------:R0:W1:Y:S02]  /*28e0*/  SHFL.DOWN P6, R14, R13, R12, R11 ;  /* 0x0800000c0d0e7389 */ /* 0x00006400000c000b */
[----:B01----:R-:W-:Y:S05]  /*28f0*/  ENDCOLLECTIVE ;  /* 0x000000000000791b */ /* 0x003fea0003800000 */
.L_x_6622:
[----:B------:R-:W-:Y:S05]  /*2900*/  BRA `(.L_x_6623) ;  /* 0xffffffe800987947 */ /* 0x000fea000383ffff */
.L_x_6559:
        /* <DEDUP_REMOVED lines=8> */
.L_x_6625:
[----:B------:R-:W-:Y:S05]  /*2990*/  BSYNC B0 ;  /* 0x0000000000007941 */ /* 0x000fea0003800000 */
.L_x_6624:
        /* <DEDUP_REMOVED lines=8> */
.L_x_6626:
[----:B------:R-:W-:Y:S01]  /*2a20*/  IMAD.MOV.U32 R13, RZ, RZ, R3 ;  /* 0x000000ffff0d7224 */ /* 0x000fe200078e0003 */
[----:B------:R-:W-:-:S07]  /*2a30*/  MOV R4, R14 ;  /* 0x0000000e00047202 */ /* 0x000fce0000000f00 */
[----:B------:R-:W-:Y:S05]  /*2a40*/  WARPSYNC.COLLECTIVE R15, `(.L_x_6627) ;  /* 0x000000000f087348 */ /* 0x000fea0003c00000 */
[----:B------:R0:W1:Y:S02]  /*2a50*/  SHFL.DOWN P6, R14, R13, R12, R11 ;  /* 0x0800000c0d0e7389 */ /* 0x00006400000c000b */
[----:B01----:R-:W-:Y:S05]  /*2a60*/  ENDCOLLECTIVE ;  /* 0x000000000000791b */ /* 0x003fea0003800000 */
.L_x_6627:
[----:B------:R-:W-:Y:S05]  /*2a70*/  BRA `(.L_x_6628) ;  /* 0xffffffe800b87947 */ /* 0x000fea000383ffff */
.L_x_6564:
        /* <DEDUP_REMOVED lines=8> */
.L_x_6630:
[----:B------:R-:W-:Y:S05]  /*2b00*/  BSYNC B0 ;  /* 0x0000000000007941 */ /* 0x000fea0003800000 */
.L_x_6629:
        /* <DEDUP_REMOVED lines=8> */
.L_x_6631:
[----:B------:R-:W-:Y:S02]  /*2b90*/  MOV R13, R3 ;  /* 0x00000003000d7202 */ /* 0x000fe40000000f00 */
[----:B------:R-:W-:-:S07]  /*2ba0*/  MOV R4, R14 ;  /* 0x0000000e00047202 */ /* 0x000fce0000000f00 */
[----:B------:R-:W-:Y:S05]  /*2bb0*/  WARPSYNC.COLLECTIVE R15, `(.L_x_6632) ;  /* 0x000000000f087348 */ /* 0x000fea0003c00000 */
[----:B------:R0:W1:Y:S02]  /*2bc0*/  SHFL.DOWN P6, R14, R13, R12, R11 ;  /* 0x0800000c0d0e7389 */ /* 0x00006400000c000b */
[----:B01----:R-:W-:Y:S05]  /*2bd0*/  ENDCOLLECTIVE ;  /* 0x000000000000791b */ /* 0x003fea0003800000 */
.L_x_6632:
[----:B------:R-:W-:Y:S05]  /*2be0*/  BRA `(.L_x_6633) ;  /* 0xffffffe800d87947 */ /* 0x000fea000383ffff */
.L_x_6569:
        /* <DEDUP_REMOVED lines=8> */
.L_x_6635:
[----:B------:R-:W-:Y:S05]  /*2c70*/  BSYNC B0 ;  /* 0x0000000000007941 */ /* 0x000fea0003800000 */
.L_x_6634:
        /* <DEDUP_REMOVED lines=8> */
.L_x_6636:
[----:B------:R-:W-:Y:S01]  /*2d00*/  MOV R13, R3 ;  /* 0x00000003000d7202 */ /* 0x000fe20000000f00 */
[----:B------:R-:W-:-:S07]  /*2d10*/  IMAD.MOV.U32 R4, RZ, RZ, R14 ;  /* 0x000000ffff047224 */ /* 0x000fce00078e000e */
[----:B------:R-:W-:Y:S05]  /*2d20*/  WARPSYNC.COLLECTIVE R15, `(.L_x_6637) ;  /* 0x000000000f087348 */ /* 0x000fea0003c00000 */
[----:B------:R0:W1:Y:S02]  /*2d30*/  SHFL.DOWN P6, R14, R13, R12, R11 ;  /* 0x0800000c0d0e7389 */ /* 0x00006400000c000b */
[----:B01----:R-:W-:Y:S05]  /*2d40*/  ENDCOLLECTIVE ;  /* 0x000000000000791b */ /* 0x003fea0003800000 */
.L_x_6637:
[----:B------:R-:W-:Y:S05]  /*2d50*/  BRA `(.L_x_6638) ;  /* 0xffffffe800f87947 */ /* 0x000fea000383ffff */
.L_x_6574:
        /* <DEDUP_REMOVED lines=8> */
.L_x_6640:
[----:B------:R-:W-:Y:S05]  /*2de0*/  BSYNC B0 ;  /* 0x0000000000007941 */ /* 0x000fea0003800000 */
.L_x_6639:
[----:B------:R-:W-:Y:S05]  /*2df0*/  BRA `(.L_x_6641) ;  /* 0xffffffec00407947 */ /* 0x000fea000383ffff */
.L_x_6575:
        /* <DEDUP_REMOVED lines=8> */
.L_x_6643:
[----:B------:R-:W-:Y:S05]  /*2e80*/  BSYNC B0 ;  /* 0x0000000000007941 */ /* 0x000fea0003800000 */
.L_x_6642:
[----:B------:R-:W-:Y:S05]  /*2e90*/  BRA `(.L_x_6644) ;  /* 0xffffffec00207947 */ /* 0x000fea000383ffff */
.L_x_6576:
        /* <DEDUP_REMOVED lines=8> */
.L_x_6646:
[----:B------:R-:W-:Y:S05]  /*2f20*/  BSYNC B0 ;  /* 0x0000000000007941 */ /* 0x000fea0003800000 */
.L_x_6645:
[----:B------:R-:W-:Y:S05]  /*2f30*/  BRA `(.L_x_6647) ;  /* 0xffffffec00007947 */ /* 0x000fea000383ffff */
        .weak           $__internal_69_$__cuda_sm3x_div_rn_noftz_f32_slowpath
        .type           $__internal_69_$__cuda_sm3x_div_rn_noftz_f32_slowpath,@function
        .size           $__internal_69_$__cuda_sm3x_div_rn_noftz_f32_slowpath,(.L_x_7692 - $__internal_69_$__cuda_sm3x_div_rn_noftz_f32_slowpath)
$__internal_69_$__cuda_sm3x_div_rn_noftz_f32_slowpath:
        /* <DEDUP_REMOVED lines=34> */
.L_x_6649:
        /* <DEDUP_REMOVED lines=51> */
.L_x_6656:
[----:B------:R-:W-:-:S04]  /*3490*/  LOP3.LUT R8, R8, 0x80000000, RZ, 0xc0, !PT ;  /* 0x8000000008087812 */ /* 0x000fc800078ec0ff */
[----:B------:R-:W-:Y:S01]  /*34a0*/  LOP3.LUT R8, R8, 0x7f800000, RZ, 0xfc, !PT ;  /* 0x7f80000008087812 */ /* 0x000fe200078efcff */
[----:B------:R-:W-:Y:S06]  /*34b0*/  BRA `(.L_x_6657) ;  /* 0x0000000000047947 */ /* 0x000fec0003800000 */
.L_x_6655:
[----:B------:R-:W-:-:S07]  /*34c0*/  LEA R8, R15, R8, 0x17 ;  /* 0x000000080f087211 */ /* 0x000fce00078eb8ff */
.L_x_6657:
[----:B------:R-:W-:Y:S05]  /*34d0*/  BSYNC.RECONVERGENT B1 ;  /* 0x0000000000017941 */ /* 0x000fea0003800200 */
.L_x_6654:
[----:B------:R-:W-:Y:S05]  /*34e0*/  BRA `(.L_x_6658) ;  /* 0x0000000000207947 */ /* 0x000fea0003800000 */
.L_x_6653:
[----:B------:R-:W-:-:S04]  /*34f0*/  LOP3.LUT R8, R11, 0x80000000, R14, 0x48, !PT ;  /* 0x800000000b087812 */ /* 0x000fc800078e480e */
[----:B------:R-:W-:Y:S01]  /*3500*/  LOP3.LUT R8, R8, 0x7f800000, RZ, 0xfc, !PT ;  /* 0x7f80000008087812 */ /* 0x000fe200078efcff */
[----:B------:R-:W-:Y:S06]  /*3510*/  BRA `(.L_x_6658) ;  /* 0x0000000000147947 */ /* 0x000fec0003800000 */
.L_x_6652:
[----:B------:R-:W-:Y:S01]  /*3520*/  LOP3.LUT R8, R11, 0x80000000, R14, 0x48, !PT ;  /* 0x800000000b087812 */ /* 0x000fe200078e480e */
[----:B------:R-:W-:Y:S06]  /*3530*/  BRA `(.L_x_6658) ;  /* 0x00000000000c7947 */ /* 0x000fec0003800000 */
.L_x_6651:
[----:B------:R-:W0:Y:S01]  /*3540*/  MUFU.RSQ R8, -QNAN ;  /* 0xffc0000000087908 */ /* 0x000e220000001400 */
[----:B------:R-:W-:Y:S05]  /*3550*/  BRA `(.L_x_6658) ;  /* 0x0000000000047947 */ /* 0x000fea0003800000 */
.L_x_6650:
[----:B------:R-:W-:-:S07]  /*3560*/  FADD.FTZ R8, R14, R11 ;  /* 0x0000000b0e087221 */ /* 0x000fce0000010000 */
.L_x_6658:
[----:B------:R-:W-:Y:S05]  /*3570*/  BSYNC.RECONVERGENT B0 ;  /* 0x0000000000007941 */ /* 0x000fea0003800200 */
.L_x_6648:
[----:B------:R-:W-:-:S04]  /*3580*/  HFMA2 R11, -RZ, RZ, 0, 0 ;  /* 0x00000000ff0b7431 */ /* 0x000fc800000001ff */
[----:B0-----:R-:W-:Y:S05]  /*3590*/  RET.REL.NODEC R10 `(_Z17LayerNormWarpImplI10DirectLoadIffE11DirectStoreIffEfLi2ELi2ELi0ELi32ELi2ELb1EEvT_T0_lld) ;  /* 0xffffffc80a987950 */ /* 0x001fea0003c3ffff */
.L_x_6659:
        /* <DEDUP_REMOVED lines=14> */
.L_x_7692:


//--------------------- .text._Z17LayerNormWarpImplI10DirectLoadIffE11DirectStoreIffEfLi2ELi2ELi2ELi32ELi2ELb0EEvT_T0_lld --------------------------
	.section	.text._Z17LayerNormWarpImplI10DirectLoadIffE11DirectStoreIffEfLi2ELi2ELi2ELi32ELi2ELb0EEvT_T0_lld,"ax",@progbits
	.align	128
        .global         _Z17LayerNormWarpImplI10DirectLoadIffE11DirectStoreIffEfLi2ELi2ELi2ELi32ELi2ELb0EEvT_T0_lld
        .type           _Z17LayerNormWarpImplI10DirectLoadIffE11DirectStoreIffEfLi2ELi2ELi2ELi32ELi2ELb0EEvT_T0_lld,@function
        .size           _Z17LayerNormWarpImplI10DirectLoadIffE11DirectStoreIffEfLi2ELi2ELi2ELi32ELi2ELb0EEvT_T0_lld,(.L_x_7693 - _Z17LayerNormWarpImplI10DirectLoadIffE11DirectStoreIffEfLi2ELi2ELi2ELi32ELi2ELb0EEvT_T0_lld)
        .other          _Z17LayerNormWarpImplI10DirectLoadIffE11DirectStoreIffEfLi2ELi2ELi2ELi32ELi2ELb0EEvT_T0_lld,@"STO_CUDA_ENTRY STV_DEFAULT"
_Z17LayerNormWarpImplI10DirectLoadIffE11DirectStoreIffEfLi2ELi2ELi2ELi32ELi2ELb0EEvT_T0_lld:
.text._Z17LayerNormWarpImplI10DirectLoadIffE11DirectStoreIffEfLi2ELi2ELi2ELi32ELi2ELb0EEvT_T0_lld:
        /* <DEDUP_REMOVED lines=25> */
.L_x_6660:
        /* <DEDUP_REMOVED lines=15> */
[----:B------:R-:W3:Y:S08]  /*0280*/  LDC.64 R26, c[0x0][0x390] ;  /* 0x0000e400ff1a7b82 */ /* 0x000ef00000000a00 */
[----:B------:R-:W4:Y:S01]  /*0290*/  LDC.64 R22, c[0x0][0x398] ;  /* 0x0000e600ff167b82 */ /* 0x000f220000000a00 */
[----:B0-----:R-:W-:-:S04]  /*02a0*/  IMAD.WIDE.U32 R28, R7, 0x8, R28 ;  /* 0x00000008071c7825 */ /* 0x001fc800078e001c */
[----:B---3--:R-:W-:Y:S02]  /*02b0*/  IMAD.WIDE.U32 R26, R7, 0x8, R26 ;  /* 0x00000008071a7825 */ /* 0x008fe400078e001a */
[----:B------:R-:W5:Y:S04]  /*02c0*/  LDG.E.64 R28, desc[UR36][R28.64] ;  /* 0x000000241c1c7981 */ /* 0x000f68000c1e1b00 */
[----:B------:R-:W5:Y:S01]  /*02d0*/  LDG.E.64 R26, desc[UR36][R26.64] ;  /* 0x000000241a1a7981 */ /* 0x000f62000c1e1b00 */
[----:B------:R-:W-:Y:S01]  /*02e0*/  MOV R25, R3 ;  /* 0x0000000300197202 */ /* 0x000fe20000000f00 */
[----:B-1----:R-:W0:Y:S01]  /*02f0*/  F2F.F32.F64 R30, UR4 ;  /* 0x00000004001e7d10 */ /* 0x002e220008301000 */
[----:B------:R-:W-:Y:S01]  /*0300*/  MOV R24, R2 ;  /* 0x0000000200187202 */ /* 0x000fe20000000f00 */
[----:B--2---:R-:W-:-:S04]  /*0310*/  IMAD.WIDE.U32 R18, R5, UR6, RZ ;  /* 0x0000000605127c25 */ /* 0x004fc8000f8e00ff */
[----:B------:R-:W-:Y:S01]  /*0320*/  HFMA2 R35, -RZ, RZ, 0, 0 ;  /* 0x00000000ff237431 */ /* 0x000fe200000001ff */
[----:B------:R-:W-:Y:S01]  /*0330*/  SHF.L.U32 R34, R5, 0x1, RZ ;  /* 0x0000000105227819 */ /* 0x000fe200000006ff */
[----:B------:R-:W-:Y:S02]  /*0340*/  IMAD R3, R25, UR6, RZ ;  /* 0x0000000619037c24 */ /* 0x000fe4000f8e02ff */
[----:B------:R-:W-:-:S04]  /*0350*/  IMAD.WIDE.U32 R20, R17, UR6, RZ ;  /* 0x0000000611147c25 */ /* 0x000fc8000f8e00ff */
[C---:B------:R-:W-:Y:S02]  /*0360*/  IMAD R11, R24.reuse, UR7, R3 ;  /* 0x00000007180b7c24 */ /* 0x040fe4000f8e0203 */
[----:B------:R-:W-:Y:S02]  /*0370*/  IMAD R3, R5, UR7, R19 ;  /* 0x0000000705037c24 */ /* 0x000fe4000f8e0213 */
[----:B------:R-:W-:Y:S02]  /*0380*/  IMAD R9, R17, UR7, R21 ;  /* 0x0000000711097c24 */ /* 0x000fe4000f8e0215 */
[----:B----4-:R-:W-:Y:S01]  /*0390*/  IMAD.WIDE.U32 R22, R24, UR6, R22 ;  /* 0x0000000618167c25 */ /* 0x010fe2000f8e0016 */
[----:B------:R-:W-:Y:S02]  /*03a0*/  SHF.L.U64.HI R36, R18, 0x1, R3 ;  /* 0x0000000112247819 */ /* 0x000fe40000010203 */
[----:B------:R-:W-:Y:S01]  /*03b0*/  SHF.L.U64.HI R38, R20, 0x1, R9 ;  /* 0x0000000114267819 */ /* 0x000fe20000010209 */
[----:B------:R-:W-:Y:S01]  /*03c0*/  IMAD.SHL.U32 R32, R7, 0x2, RZ ;  /* 0x0000000207207824 */ /* 0x000fe200078e00ff */
[----:B------:R-:W-:Y:S01]  /*03d0*/  IADD3 R40, PT, PT, R23, R11, RZ ;  /* 0x0000000b17287210 */ /* 0x000fe20007ffe0ff */
[----:B------:R-:W-:-:S03]  /*03e0*/  IMAD.MOV.U32 R31, RZ, RZ, RZ ;  /* 0x000000ffff1f7224 */ /* 0x000fc600078e00ff */
[----:B0-----:R-:W-:-:S07]  /*03f0*/  MOV R33, R32 ;  /* 0x0000002000217202 */ /* 0x001fce0000000f00 */
.L_x_6695:
[----:B------:R-:W-:-:S05]  /*0400*/  IADD3 R0, P0, PT, R33, R22, RZ ;  /* 0x0000001621007210 */ /* 0x000fca0007f1e0ff */
[----:B------:R-:W-:Y:S01]  /*0410*/  IMAD.X R3, R31, 0x1, R40, P0 ;  /* 0x000000011f037824 */ /* 0x000fe200000e0628 */
[----:B------:R-:W-:-:S04]  /*0420*/  LEA R5, P0, R18, R33, 0x1 ;  /* 0x0000002112057211 */ /* 0x000fc800078008ff */
[----:B------:R-:W-:Y:S01]  /*0430*/  LEA.HI R0, P1, R3, R0, RZ, 0x1 ;  /* 0x0000000003007211 */ /* 0x000fe200078308ff */
[----:B------:R-:W-:Y:S01]  /*0440*/  IMAD.X R6, R31, 0x1, R36, P0 ;  /* 0x000000011f067824 */ /* 0x000fe200000e0624 */
[----:B------:R-:W-:Y:S02]  /*0450*/  LEA R4, P0, R5, UR44, 0x2 ;  /* 0x0000002c05047c11 */ /* 0x000fe4000f8010ff */
[----:B------:R-:W-:Y:S02]  /*0460*/  SHF.L.U32 R2, R0, 0x2, RZ ;  /* 0x0000000200027819 */ /* 0x000fe400000006ff */
[----:B------:R-:W-:Y:S02]  /*0470*/  IADD3.X R3, PT, PT, RZ, R3, RZ, P1, !PT ;  /* 0x00000003ff037210 */ /* 0x000fe40000ffe4ff */
[----:B------:R-:W-:Y:S02]  /*0480*/  LOP3.LUT R2, R2, 0xfffffff8, RZ, 0xc0, !PT ;  /* 0xfffffff802027812 */ /* 0x000fe400078ec0ff */
[----:B------:R-:W-:-:S02]  /*0490*/  SHF.L.U64.HI R0, R0, 0x2, R3 ;  /* 0x0000000200007819 */ /* 0x000fc40000010203 */
[----:B------:R-:W-:Y:S02]  /*04a0*/  IADD3 R2, P1, PT, R2, UR44, RZ ;  /* 0x0000002c02027c10 */ /* 0x000fe4000ff3e0ff */
[----:B------:R-:W-:Y:S02]  /*04b0*/  LEA.HI.X R5, R5, UR45, R6, 0x2, P0 ;  /* 0x0000002d05057c11 */ /* 0x000fe400080f1406 */
[----:B------:R-:W-:-:S04]  /*04c0*/  IADD3.X R3, PT, PT, R0, UR45, RZ, P1, !PT ;  /* 0x0000002d00037c10 */ /* 0x000fc80008ffe4ff */
[----:B------:R-:W2:Y:S04]  /*04d0*/  LDG.E.64 R4, desc[UR36][R4.64] ;  /* 0x0000002404047981 */ /* 0x000ea8000c1e1b00 */
[----:B------:R-:W3:Y:S01]  /*04e0*/  LDG.E.64 R2, desc[UR36][R2.64] ;  /* 0x0000002402027981 */ /* 0x000ee2000c1e1b00 */
[----:B------:R-:W-:Y:S01]  /*04f0*/  UMOV UR4, 0xffffffff ;  /* 0xffffffff00047882 */ /* 0x000fe20000000000 */
[----:B--2---:R-:W-:Y:S01]  /*0500*/  FADD R7, RZ, R4 ;  /* 0x00000004ff077221 */ /* 0x004fe20000000000 */
[----:B---3--:R-:W-:-:S03]  /*0510*/  FADD R6, RZ, R2 ;  /* 0x00000002ff067221 */ /* 0x008fc60000000000 */
[--C-:B------:R-:W-:Y:S01]  /*0520*/  FADD R0, R5, -R7.reuse ;  /* 0x8000000705007221 */ /* 0x100fe20000000000 */
[--C-:B------:R-:W-:Y:S01]  /*0530*/  FADD R9, R4, -R7.reuse ;  /* 0x8000000704097221 */ /* 0x100fe20000000000 */
[--C-:B------:R-:W-:Y:S02]  /*0540*/  FADD R10, R3, -R6.reuse ;  /* 0x80000006030a7221 */ /* 0x100fe40000000000 */
[----:B------:R-:W-:Y:S01]  /*0550*/  FFMA R7, R0, 0.5, R7 ;  /* 0x3f00000000077823 */ /* 0x000fe20000000007 */
[--C-:B------:R-:W-:Y:S01]  /*0560*/  FADD R11, R2, -R6.reuse ;  /* 0x80000006020b7221 */ /* 0x100fe20000000000 */
[----:B------:R-:W-:Y:S01]  /*0570*/  FFMA R8, R4, R9, RZ ;  /* 0x0000000904087223 */ /* 0x000fe200000000ff */
[----:B------:R-:W-:Y:S01]  /*0580*/  FFMA R6, R10, 0.5, R6 ;  /* 0x3f0000000a067823 */ /* 0x000fe20000000006 */
[----:B------:R-:W-:Y:S01]  /*0590*/  FADD R9, R5, -R7 ;  /* 0x8000000705097221 */ /* 0x000fe20000000000 */
[----:B------:R-:W-:Y:S02]  /*05a0*/  FFMA R11, R2, R11, RZ ;  /* 0x0000000b020b7223 */ /* 0x000fe400000000ff */
[----:B------:R-:W-:Y:S01]  /*05b0*/  FADD R12, R3, -R6 ;  /* 0x80000006030c7221 */ /* 0x000fe20000000000 */
[----:B------:R-:W-:-:S03]  /*05c0*/  FFMA R8, R0, R9, R8 ;  /* 0x0000000900087223 */ /* 0x000fc60000000008 */
[----:B------:R-:W-:Y:S01]  /*05d0*/  FFMA R0, R10, R12, R11 ;  /* 0x0000000c0a007223 */ /* 0x000fe2000000000b */
[----:B----4-:R-:W-:Y:S06]  /*05e0*/  BRA.DIV UR4, `(.L_x_6661) ;  /* 0x0000001604c87947 */ /* 0x010fec000b800000 */
[----:B------:R-:W-:Y:S01]  /*05f0*/  HFMA2 R9, -RZ, RZ, 2, 0 ;  /* 0x40000000ff097431 */ /* 0x000fe200000001ff */
[----:B------:R0:W1:Y:S04]  /*0600*/  SHFL.DOWN PT, R16, R7, 0x10, 0x1f ;  /* 0x0a001f0007107f89 */ /* 0x00006800000e0000 */
[----:B------:R0:W2:Y:S04]  /*0610*/  SHFL.DOWN PT, R10, R8, 0x10, 0x1f ;  /* 0x0a001f00080a7f89 */ /* 0x0000a800000e0000 */
[----:B------:R0:W3:Y:S02]  /*0620*/  SHFL.DOWN PT, R14, R9, 0x10, 0x1f ;  /* 0x0a001f00090e7f89 */ /* 0x0000e400000e0000 */
.L_x_6700:
        /* <DEDUP_REMOVED lines=16> */
[----:B-12--5:R-:W-:Y:S05]  /*0730*/  CALL.REL.NOINC `($__internal_70_$__cuda_sm3x_div_rn_noftz_f32_slowpath) ;  /* 0x0000002400cc7944 */ /* 0x026fea0003c00000 */
.L_x_6663:
[----:B-1----:R-:W-:-:S04]  /*0740*/  FADD R16, R16, -R7 ;  /* 0x8000000710107221 */ /* 0x002fc80000000000 */
[C---:B------:R-:W-:Y:S01]  /*0750*/  FMUL R13, R16.reuse, R16 ;  /* 0x00000010100d7220 */ /* 0x040fe20000400000 */
[----:B------:R-:W-:-:S03]  /*0760*/  FFMA R7, R16, R11, R7 ;  /* 0x0000000b10077223 */ /* 0x000fc60000000007 */
[----:B------:R-:W-:-:S04]  /*0770*/  FFMA R13, R16, R16, R13 ;  /* 0x00000010100d7223 */ /* 0x000fc8000000000d */
[----:B--2---:R-:W-:-:S04]  /*0780*/  FFMA R13, R13, R11, R10 ;  /* 0x0000000b0d0d7223 */ /* 0x004fc8000000000a */
[----:B------:R-:W-:-:S07]  /*0790*/  FADD R8, R8, R13 ;  /* 0x0000000d08087221 */ /* 0x000fce0000000000 */
.L_x_6662:
[----:B------:R-:W-:-:S03]  /*07a0*/  UMOV UR4, 0xffffffff ;  /* 0xffffffff00047882 */ /* 0x000fc60000000000 */
[----:B------:R-:W-:Y:S05]  /*07b0*/  BRA.DIV UR4, `(.L_x_6664) ;  /* 0x0000001604b47947 */ /* 0x000fea000b800000 */
[----:B-1----:R0:W1:Y:S04]  /*07c0*/  SHFL.DOWN PT, R16, R7, 0x8, 0x1f ;  /* 0x09001f0007107f89 */ /* 0x00206800000e0000 */
[----:B--2---:R0:W2:Y:S04]  /*07d0*/  SHFL.DOWN PT, R10, R8, 0x8, 0x1f ;  /* 0x09001f00080a7f89 */ /* 0x0040a800000e0000 */
[----:B------:R0:W3:Y:S02]  /*07e0*/  SHFL.DOWN PT, R14, R9, 0x8, 0x1f ;  /* 0x09001f00090e7f89 */ /* 0x0000e400000e0000 */
.L_x_6705:
        /* <DEDUP_REMOVED lines=14> */
[----:B012--5:R-:W-:Y:S05]  /*08d0*/  CALL.REL.NOINC `($__internal_70_$__cuda_sm3x_div_rn_noftz_f32_slowpath) ;  /* 0x0000002400647944 */ /* 0x027fea0003c00000 */
.L_x_6666:
[----:B-1----:R-:W-:-:S04]  /*08e0*/  FADD R16, -R7, R16 ;  /* 0x0000001007107221 */ /* 0x002fc80000000100 */
[C---:B------:R-:W-:Y:S01]  /*08f0*/  FMUL R12, R16.reuse, R16 ;  /* 0x00000010100c7220 */ /* 0x040fe20000400000 */
[----:B0-----:R-:W-:-:S03]  /*0900*/  FFMA R7, R16, R11, R7 ;  /* 0x0000000b10077223 */ /* 0x001fc60000000007 */
[----:B------:R-:W-:-:S04]  /*0910*/  FMUL R9, R9, R12 ;  /* 0x0000000c09097220 */ /* 0x000fc80000400000 */
[----:B--2---:R-:W-:Y:S01]  /*0920*/  FFMA R13, R9, R11, R10 ;  /* 0x0000000b090d7223 */ /* 0x004fe2000000000a */
[----:B------:R-:W-:-:S03]  /*0930*/  MOV R9, R37 ;  /* 0x0000002500097202 */ /* 0x000fc60000000f00 */
[----:B------:R-:W-:-:S07]  /*0940*/  FADD R8, R8, R13 ;  /* 0x0000000d08087221 */ /* 0x000fce0000000000 */
.L_x_6665:
[----:B------:R-:W-:-:S03]  /*0950*/  UMOV UR4, 0xffffffff ;  /* 0xffffffff00047882 */ /* 0x000fc60000000000 */
[----:B------:R-:W-:Y:S05]  /*0960*/  BRA.DIV UR4, `(.L_x_6667) ;  /* 0x0000001604a47947 */ /* 0x000fea000b800000 */
[----:B-1----:R1:W3:Y:S04]  /*0970*/  SHFL.DOWN PT, R16, R7, 0x4, 0x1f ;  /* 0x08801f0007107f89 */ /* 0x0022e800000e0000 */
[----:B--2---:R1:W2:Y:S04]  /*0980*/  SHFL.DOWN PT, R10, R8, 0x4, 0x1f ;  /* 0x08801f00080a7f89 */ /* 0x0042a800000e0000 */
[----:B------:R1:W4:Y:S02]  /*0990*/  SHFL.DOWN PT, R14, R9, 0x4, 0x1f ;  /* 0x08801f00090e7f89 */ /* 0x00032400000e0000 */
.L_x_6710:
        /* <DEDUP_REMOVED lines=14> */
[----:B-123-5:R-:W-:Y:S05]  /*0a80*/  CALL.REL.NOINC `($__internal_70_$__cuda_sm3x_div_rn_noftz_f32_slowpath) ;  /* 0x0000002000f87944 */ /* 0x02efea0003c00000 */
.L_x_6669:
[----:B---3--:R-:W-:-:S04]  /*0a90*/  FADD R16, -R7, R16 ;  /* 0x0000001007107221 */ /* 0x008fc80000000100 */
[C---:B------:R-:W-:Y:S01]  /*0aa0*/  FMUL R12, R16.reuse, R16 ;  /* 0x00000010100c7220 */ /* 0x040fe20000400000 */
[----:B-1----:R-:W-:-:S03]  /*0ab0*/  FFMA R7, R16, R11, R7 ;  /* 0x0000000b10077223 */ /* 0x002fc60000000007 */
[----:B------:R-:W-:-:S04]  /*0ac0*/  FMUL R9, R9, R12 ;  /* 0x0000000c09097220 */ /* 0x000fc80000400000 */
[----:B--2---:R-:W-:Y:S01]  /*0ad0*/  FFMA R13, R9, R11, R10 ;  /* 0x0000000b090d7223 */ /* 0x004fe2000000000a */
[----:B------:R-:W-:-:S03]  /*0ae0*/  MOV R9, R37 ;  /* 0x0000002500097202 */ /* 0x000fc60000000f00 */
[----:B------:R-:W-:-:S07]  /*0af0*/  FADD R8, R8, R13 ;  /* 0x0000000d08087221 */ /* 0x000fce0000000000 */
.L_x_6668:
[----:B------:R-:W-:-:S03]  /*0b00*/  UMOV UR4, 0xffffffff ;  /* 0xffffffff00047882 */ /* 0x000fc60000000000 */
[----:B------:R-:W-:Y:S05]  /*0b10*/  BRA.DIV UR4, `(.L_x_6670) ;  /* 0x0000001604947947 */ /* 0x000fea000b800000 */
[----:B---3--:R3:W4:Y:S04]  /*0b20*/  SHFL.DOWN PT, R16, R7, 0x2, 0x1f ;  /* 0x08401f0007107f89 */ /* 0x00872800000e0000 */
[----:B--2---:R3:W2:Y:S04]  /*0b30*/  SHFL.DOWN PT, R10, R8, 0x2, 0x1f ;  /* 0x08401f00080a7f89 */ /* 0x0046a800000e0000 */
[----:B------:R3:W0:Y:S02]  /*0b40*/  SHFL.DOWN PT, R14, R9, 0x2, 0x1f ;  /* 0x08401f00090e7f89 */ /* 0x00062400000e0000 */
.L_x_6715:
        /* <DEDUP_REMOVED lines=14> */
[----:B--2345:R-:W-:Y:S05]  /*0c30*/  CALL.REL.NOINC `($__internal_70_$__cuda_sm3x_div_rn_noftz_f32_slowpath) ;  /* 0x00000020008c7944 */ /* 0x03cfea0003c00000 */
.L_x_6672:
[----:B----4-:R-:W-:-:S04]  /*0c40*/  FADD R16, -R7, R16 ;  /* 0x0000001007107221 */ /* 0x010fc80000000100 */
[C---:B------:R-:W-:Y:S01]  /*0c50*/  FMUL R12, R16.reuse, R16 ;  /* 0x00000010100c7220 */ /* 0x040fe20000400000 */
[----:B---3--:R-:W-:-:S03]  /*0c60*/  FFMA R7, R16, R11, R7 ;  /* 0x0000000b10077223 */ /* 0x008fc60000000007 */
[----:B------:R-:W-:-:S04]  /*0c70*/  FMUL R9, R9, R12 ;  /* 0x0000000c09097220 */ /* 0x000fc80000400000 */
[----:B--2---:R-:W-:Y:S01]  /*0c80*/  FFMA R13, R9, R11, R10 ;  /* 0x0000000b090d7223 */ /* 0x004fe2000000000a */
[----:B------:R-:W-:-:S03]  /*0c90*/  MOV R9, R37 ;  /* 0x0000002500097202 */ /* 0x000fc60000000f00 */
[----:B------:R-:W-:-:S07]  /*0ca0*/  FADD R8, R8, R13 ;  /* 0x0000000d08087221 */ /* 0x000fce0000000000 */
.L_x_6671:
[----:B------:R-:W-:-:S03]  /*0cb0*/  UMOV UR4, 0xffffffff ;  /* 0xffffffff00047882 */ /* 0x000fc60000000000 */
[----:B------:R-:W-:Y:S05]  /*0cc0*/  BRA.DIV UR4, `(.L_x_6673) ;  /* 0x0000001604847947 */ /* 0x000fea000b800000 */
[----:B----4-:R0:W4:Y:S04]  /*0cd0*/  SHFL.DOWN PT, R16, R7, 0x1, 0x1f ;  /* 0x08201f0007107f89 */ /* 0x01012800000e0000 */
[----:B--2---:R0:W2:Y:S04]  /*0ce0*/  SHFL.DOWN PT, R10, R8, 0x1, 0x1f ;  /* 0x08201f00080a7f89 */ /* 0x0040a800000e0000 */
[----:B------:R0:W0:Y:S02]  /*0cf0*/  SHFL.DOWN PT, R14, R9, 0x1, 0x1f ;  /* 0x08201f00090e7f89 */ /* 0x00002400000e0000 */
.L_x_6720:
        /* <DEDUP_REMOVED lines=15> */
.L_x_6675:
[----:B----4-:R-:W-:-:S04]  /*0df0*/  FADD R16, -R7, R16 ;  /* 0x0000001007107221 */ /* 0x010fc80000000100 */
[C---:B------:R-:W-:Y:S01]  /*0e00*/  FMUL R12, R16.reuse, R16 ;  /* 0x00000010100c7220 */ /* 0x040fe20000400000 */
[----:B---3--:R-:W-:-:S03]  /*0e10*/  FFMA R7, R16, R11, R7 ;  /* 0x0000000b10077223 */ /* 0x008fc60000000007 */
[----:B------:R-:W-:-:S04]  /*0e20*/  FMUL R9, R9, R12 ;  /* 0x0000000c09097220 */ /* 0x000fc80000400000 */
[----:B--2---:R-:W-:Y:S01]  /*0e30*/  FFMA R13, R9, R11, R10 ;  /* 0x0000000b090d7223 */ /* 0x004fe2000000000a */
[----:B------:R-:W-:-:S03]  /*0e40*/  MOV R9, R37 ;  /* 0x0000002500097202 */ /* 0x000fc60000000f00 */
[----:B------:R-:W-:-:S07]  /*0e50*/  FADD R8, R8, R13 ;  /* 0x0000000d08087221 */ /* 0x000fce0000000000 */
.L_x_6674:
[----:B------:R-:W-:-:S03]  /*0e60*/  UMOV UR4, 0xffffffff ;  /* 0xffffffff00047882 */ /* 0x000fc60000000000 */
[----:B------:R-:W-:Y:S05]  /*0e70*/  BRA.DIV UR4, `(.L_x_6676) ;  /* 0x0000001604747947 */ /* 0x000fea000b800000 */
[----:B-1-3--:R-:W0:Y:S04]  /*0e80*/  SHFL.IDX PT, R7, R7, RZ, 0x1f ;  /* 0x00001fff07077589 */ /* 0x00ae2800000e0000 */
[----:B------:R-:W1:Y:S04]  /*0e90*/  SHFL.IDX PT, R8, R8, RZ, 0x1f ;  /* 0x00001fff08087589 */ /* 0x000e6800000e0000 */
[----:B------:R3:W0:Y:S02]  /*0ea0*/  SHFL.IDX PT, R14, R9, RZ, 0x1f ;  /* 0x00001fff090e7589 */ /* 0x00062400000e0000 */
.L_x_6725:
[----:B0--3--:R-:W2:Y:S08]  /*0eb0*/  MUFU.RCP R9, R14 ;  /* 0x0000000e00097308 */ /* 0x009eb00000001000 */
[----:B-1----:R-:W0:Y:S01]  /*0ec0*/  FCHK P0, R8, R14 ;  /* 0x0000000e08007302 */ /* 0x002e220000000000 */
        /* <DEDUP_REMOVED lines=8> */
[----:B----45:R-:W-:Y:S05]  /*0f50*/  CALL.REL.NOINC `($__internal_70_$__cuda_sm3x_div_rn_noftz_f32_slowpath) ;  /* 0x0000001c00c47944 */ /* 0x030fea0003c00000 */
[----:B------:R-:W-:-:S07]  /*0f60*/  MOV R9, R11 ;  /* 0x0000000b00097202 */ /* 0x000fce0000000f00 */
.L_x_6677:
[----:B------:R-:W-:Y:S01]  /*0f70*/  FMNMX R9, RZ, R9, !PT ;  /* 0x00000009ff097209 */ /* 0x000fe20007800000 */
[--C-:B------:R-:W-:Y:S01]  /*0f80*/  FADD R12, R4, -R7.reuse ;  /* 0x80000007040c7221 */ /* 0x100fe20000000000 */
[----:B------:R-:W-:Y:S01]  /*0f90*/  SHF.R.S32.HI R8, RZ, 0x1f, R34 ;  /* 0x0000001fff087819 */ /* 0x000fe20000011422 */
[----:B------:R-:W-:Y:S01]  /*0fa0*/  FADD R14, R5, -R7 ;  /* 0x80000007050e7221 */ /* 0x000fe20000000000 */
[----:B------:R-:W-:Y:S01]  /*0fb0*/  UMOV UR4, 0xffffffff ;  /* 0xffffffff00047882 */ /* 0x000fe20000000000 */
[----:B------:R-:W-:Y:S01]  /*0fc0*/  FADD R10, R30, R9 ;  /* 0x000000091e0a7221 */ /* 0x000fe20000000000 */
        /* <DEDUP_REMOVED lines=11> */
[C---:B------:R-:W-:Y:S01]  /*1080*/  FMUL R7, R11.reuse, R12 ;  /* 0x0000000c0b077220 */ /* 0x040fe20000400000 */
[----:B------:R-:W-:Y:S01]  /*1090*/  FMUL R14, R11, R14 ;  /* 0x0000000e0b0e7220 */ /* 0x000fe20000400000 */
[----:B------:R-:W-:Y:S02]  /*10a0*/  LEA.HI.X R5, R8, UR41, R5, 0x2, P0 ;  /* 0x0000002908057c11 */ /* 0x000fe400080f1405 */
[----:B-----5:R-:W-:Y:S01]  /*10b0*/  FFMA R8, R28, R7, R26 ;  /* 0x000000071c087223 */ /* 0x020fe2000000001a */
[----:B------:R-:W-:-:S05]  /*10c0*/  FFMA R9, R29, R14, R27 ;  /* 0x0000000e1d097223 */ /* 0x000fca000000001b */
[----:B------:R0:W-:Y:S01]  /*10d0*/  STG.E.64 desc[UR36][R4.64], R8 ;  /* 0x0000000804007986 */ /* 0x0001e2000c101b24 */
[----:B------:R-:W-:Y:S05]  /*10e0*/  BRA.DIV UR4, `(.L_x_6678) ;  /* 0x0000001604347947 */ /* 0x000fea000b800000 */
[----:B0-----:R-:W-:Y:S01]  /*10f0*/  HFMA2 R4, -RZ, RZ, 2, 0 ;  /* 0x40000000ff047431 */ /* 0x001fe200000001ff */
[----:B------:R0:W1:Y:S04]  /*1100*/  SHFL.DOWN PT, R7, R6, 0x10, 0x1f ;  /* 0x0a001f0006077f89 */ /* 0x00006800000e0000 */
[----:B------:R0:W2:Y:S04]  /*1110*/  SHFL.DOWN PT, R5, R0, 0x10, 0x1f ;  /* 0x0a001f0000057f89 */ /* 0x0000a800000e0000 */
[----:B------:R0:W3:Y:S02]  /*1120*/  SHFL.DOWN PT, R14, R4, 0x10, 0x1f ;  /* 0x0a001f00040e7f89 */ /* 0x0000e400000e0000 */
.L_x_6730:
        /* <DEDUP_REMOVED lines=16> */
[----:B-12-4-:R-:W-:Y:S05]  /*1230*/  CALL.REL.NOINC `($__internal_70_$__cuda_sm3x_div_rn_noftz_f32_slowpath) ;  /* 0x0000001c000c7944 */ /* 0x016fea0003c00000 */
[----:B------:R-:W-:-:S07]  /*1240*/  MOV R8, R11 ;  /* 0x0000000b00087202 */ /* 0x000fce0000000f00 */
.L_x_6680:
[----:B-1----:R-:W-:-:S04]  /*1250*/  FADD R7, -R6, R7 ;  /* 0x0000000706077221 */ /* 0x002fc80000000100 */
[C---:B------:R-:W-:Y:S01]  /*1260*/  FMUL R10, R7.reuse, R7 ;  /* 0x00000007070a7220 */ /* 0x040fe20000400000 */
[----:B------:R-:W-:-:S03]  /*1270*/  FFMA R6, R7, R8, R6 ;  /* 0x0000000807067223 */ /* 0x000fc60000000006 */
[----:B------:R-:W-:-:S04]  /*1280*/  FFMA R10, R7, R7, R10 ;  /* 0x00000007070a7223 */ /* 0x000fc8000000000a */
[----:B--2---:R-:W-:-:S04]  /*1290*/  FFMA R5, R10, R8, R5 ;  /* 0x000000080a057223 */ /* 0x004fc80000000005 */
[----:B------:R-:W-:-:S07]  /*12a0*/  FADD R0, R0, R5 ;  /* 0x0000000500007221 */ /* 0x000fce0000000000 */
.L_x_6679:
[----:B------:R-:W-:-:S03]  /*12b0*/  UMOV UR4, 0xffffffff ;  /* 0xffffffff00047882 */ /* 0x000fc60000000000 */
[----:B------:R-:W-:Y:S05]  /*12c0*/  BRA.DIV UR4, `(.L_x_6681) ;  /* 0x00000016041c7947 */ /* 0x000fea000b800000 */
[----:B-1----:R0:W1:Y:S04]  /*12d0*/  SHFL.DOWN PT, R7, R6, 0x8, 0x1f ;  /* 0x09001f0006077f89 */ /* 0x00206800000e0000 */
[----:B--2---:R0:W2:Y:S04]  /*12e0*/  SHFL.DOWN PT, R5, R0, 0x8, 0x1f ;  /* 0x09001f0000057f89 */ /* 0x0040a800000e0000 */
[----:B------:R0:W3:Y:S02]  /*12f0*/  SHFL.DOWN PT, R14, R4, 0x8, 0x1f ;  /* 0x09001f00040e7f89 */ /* 0x0000e400000e0000 */
.L_x_6735:
[----:B---3--:R-:W-:-:S13]  /*1300*/  FSETP.NEU.AND P0, PT, R14, RZ, PT ;  /* 0x000000ff0e00720b */ /* 0x008fda0003f0d000 */
[----:B------:R-:W-:Y:S05]  /*1310*/  @!P0 BRA `(.L_x_6682) ;  /* 0x0000000000548947 */ /* 0x000fea0003800000 */
[----:B------:R-:W-:-:S04]  /*1320*/  FADD R9, R4, R14 ;  /* 0x0000000e04097221 */ /* 0x000fc80000000000 */
[----:B------:R-:W3:Y:S08]  /*1330*/  MUFU.RCP R8, R9 ;  /* 0x0000000900087308 */ /* 0x000ef00000001000 */
[----:B------:R-:W5:Y:S01]  /*1340*/  FCHK P0, R14, R9 ;  /* 0x000000090e007302 */ /* 0x000f620000000000 */
[----:B---3--:R-:W-:-:S04]  /*1350*/  FFMA R11, -R9, R8, 1 ;  /* 0x3f800000090b7423 */ /* 0x008fc80000000108 */
        /* <DEDUP_REMOVED lines=8> */
[----:B012-4-:R-:W-:Y:S05]  /*13e0*/  CALL.REL.NOINC `($__internal_70_$__cuda_sm3x_div_rn_noftz_f32_slowpath) ;  /* 0x0000001800a07944 */ /* 0x017fea0003c00000 */
[----:B------:R-:W-:-:S07]  /*13f0*/  MOV R8, R11 ;  /* 0x0000000b00087202 */ /* 0x000fce0000000f00 */
.L_x_6683:
[----:B-1----:R-:W-:-:S04]  /*1400*/  FADD R7, -R6, R7 ;  /* 0x0000000706077221 */ /* 0x002fc80000000100 */
[C---:B------:R-:W-:Y:S01]  /*1410*/  FMUL R11, R7.reuse, R7 ;  /* 0x00000007070b7220 */ /* 0x040fe20000400000 */
[----:B0-----:R-:W-:-:S03]  /*1420*/  FFMA R6, R7, R8, R6 ;  /* 0x0000000807067223 */ /* 0x001fc60000000006 */
[----:B------:R-:W-:-:S04]  /*1430*/  FMUL R4, R4, R11 ;  /* 0x0000000b04047220 */ /* 0x000fc80000400000 */
[----:B--2---:R-:W-:Y:S01]  /*1440*/  FFMA R5, R4, R8, R5 ;  /* 0x0000000804057223 */ /* 0x004fe20000000005 */
[----:B------:R-:W-:-:S03]  /*1450*/  MOV R4, R9 ;  /* 0x0000000900047202 */ /* 0x000fc60000000f00 */
[----:B------:R-:W-:-:S07]  /*1460*/  FADD R0, R0, R5 ;  /* 0x0000000500007221 */ /* 0x000fce0000000000 */
.L_x_6682:
[----:B------:R-:W-:-:S03]  /*1470*/  UMOV UR4, 0xffffffff ;  /* 0xffffffff00047882 */ /* 0x000fc60000000000 */
[----:B------:R-:W-:Y:S05]  /*1480*/  BRA.DIV UR4, `(.L_x_6684) ;  /* 0x0000001604087947 */ /* 0x000fea000b800000 */
[----:B-1----:R1:W3:Y:S04]  /*1490*/  SHFL.DOWN PT, R7, R6, 0x4, 0x1f ;  /* 0x08801f0006077f89 */ /* 0x0022e800000e0000 */
[----:B--2---:R1:W2:Y:S04]  /*14a0*/  SHFL.DOWN PT, R5, R0, 0x4, 0x1f ;  /* 0x08801f0000057f89 */ /* 0x0042a800000e0000 */
[----:B------:R1:W0:Y:S02]  /*14b0*/  SHFL.DOWN PT, R14, R4, 0x4, 0x1f ;  /* 0x08801f00040e7f89 */ /* 0x00022400000e0000 */
.L_x_6740:
        /* <DEDUP_REMOVED lines=14> */
[----:B-1234-:R-:W-:Y:S05]  /*15a0*/  CALL.REL.NOINC `($__internal_70_$__cuda_sm3x_div_rn_noftz_f32_slowpath) ;  /* 0x0000001800307944 */ /* 0x01efea0003c00000 */
[----:B------:R-:W-:-:S07]  /*15b0*/  MOV R8, R11 ;  /* 0x0000000b00087202 */ /* 0x000fce0000000f00 */
.L_x_6686:
[----:B---3--:R-:W-:-:S04]  /*15c0*/  FADD R7, -R6, R7 ;  /* 0x0000000706077221 */ /* 0x008fc80000000100 */
[C---:B------:R-:W-:Y:S01]  /*15d0*/  FMUL R11, R7.reuse, R7 ;  /* 0x00000007070b7220 */ /* 0x040fe20000400000 */
[----:B-1----:R-:W-:-:S03]  /*15e0*/  FFMA R6, R7, R8, R6 ;  /* 0x0000000807067223 */ /* 0x002fc60000000006 */
[----:B------:R-:W-:-:S04]  /*15f0*/  FMUL R4, R4, R11 ;  /* 0x0000000b04047220 */ /* 0x000fc80000400000 */
[----:B--2---:R-:W-:Y:S01]  /*1600*/  FFMA R5, R4, R8, R5 ;  /* 0x0000000804057223 */ /* 0x004fe20000000005 */
[----:B------:R-:W-:-:S03]  /*1610*/  IMAD.MOV.U32 R4, RZ, RZ, R9 ;  /* 0x000000ffff047224 */ /* 0x000fc600078e0009 */
[----:B------:R-:W-:-:S07]  /*1620*/  FADD R0, R0, R5 ;  /* 0x0000000500007221 */ /* 0x000fce0000000000 */
.L_x_6685:
[----:B------:R-:W-:-:S03]  /*1630*/  UMOV UR4, 0xffffffff ;  /* 0xffffffff00047882 */ /* 0x000fc60000000000 */
[----:B------:R-:W-:Y:S05]  /*1640*/  BRA.DIV UR4, `(.L_x_6687) ;  /* 0x0000001204f47947 */ /* 0x000fea000b800000 */
[----:B---3--:R0:W3:Y:S04]  /*1650*/  SHFL.DOWN PT, R7, R6, 0x2, 0x1f ;  /* 0x08401f0006077f89 */ /* 0x0080e800000e0000 */
[----:B--2---:R0:W2:Y:S04]  /*1660*/  SHFL.DOWN PT, R5, R0, 0x2, 0x1f ;  /* 0x08401f0000057f89 */ /* 0x0040a800000e0000 */
[----:B------:R0:W0:Y:S02]  /*1670*/  SHFL.DOWN PT, R14, R4, 0x2, 0x1f ;  /* 0x08401f00040e7f89 */ /* 0x00002400000e0000 */
.L_x_6745:
        /* <DEDUP_REMOVED lines=12> */
[----:B------:R-:W-:Y:S02]  /*1740*/  MOV R14, R9 ;  /* 0x00000009000e7202 */ /* 0x000fe40000000f00 */
[----:B------:R-:W-:-:S07]  /*1750*/  MOV R12, 0x1770 ;  /* 0x00001770000c7802 */ /* 0x000fce0000000f00 */
[----:B-1234-:R-:W-:Y:S05]  /*1760*/  CALL.REL.NOINC `($__internal_70_$__cuda_sm3x_div_rn_noftz_f32_slowpath) ;  /* 0x0000001400c07944 */ /* 0x01efea0003c00000 */
[----:B------:R-:W-:-:S07]  /*1770*/  IMAD.MOV.U32 R8, RZ, RZ, R11 ;  /* 0x000000ffff087224 */ /* 0x000fce00078e000b */
.L_x_6689:
[----:B---3--:R-:W-:-:S04]  /*1780*/  FADD R7, -R6, R7 ;  /* 0x0000000706077221 */ /* 0x008fc80000000100 */
[C---:B------:R-:W-:Y:S01]  /*1790*/  FMUL R11, R7.reuse, R7 ;  /* 0x00000007070b7220 */ /* 0x040fe20000400000 */
[----:B-1----:R-:W-:-:S03]  /*17a0*/  FFMA R6, R7, R8, R6 ;  /* 0x0000000807067223 */ /* 0x002fc60000000006 */
[----:B------:R-:W-:-:S04]  /*17b0*/  FMUL R4, R4, R11 ;  /* 0x0000000b04047220 */ /* 0x000fc80000400000 */
[----:B--2---:R-:W-:Y:S01]  /*17c0*/  FFMA R5, R4, R8, R5 ;  /* 0x0000000804057223 */ /* 0x004fe20000000005 */
[----:B------:R-:W-:-:S03]  /*17d0*/  MOV R4, R9 ;  /* 0x0000000900047202 */ /* 0x000fc60000000f00 */
[----:B------:R-:W-:-:S07]  /*17e0*/  FADD R0, R0, R5 ;  /* 0x0000000500007221 */ /* 0x000fce0000000000 */
.L_x_6688:
[----:B------:R-:W-:-:S03]  /*17f0*/  UMOV UR4, 0xffffffff ;  /* 0xffffffff00047882 */ /* 0x000fc60000000000 */
[----:B------:R-:W-:Y:S05]  /*1800*/  BRA.DIV UR4, `(.L_x_6690) ;  /* 0x0000001204e07947 */ /* 0x000fea000b800000 */
[----:B---3--:R0:W3:Y:S04]  /*1810*/  SHFL.DOWN PT, R7, R6, 0x1, 0x1f ;  /* 0x08201f0006077f89 */ /* 0x0080e800000e0000 */
[----:B--2---:R0:W2:Y:S04]  /*1820*/  SHFL.DOWN PT, R5, R0, 0x1, 0x1f ;  /* 0x08201f0000057f89 */ /* 0x0040a800000e0000 */
[----:B------:R0:W0:Y:S02]  /*1830*/  SHFL.DOWN PT, R14, R4, 0x1, 0x1f ;  /* 0x08201f00040e7f89 */ /* 0x00002400000e0000 */
.L_x_6750:
        /* <DEDUP_REMOVED lines=14> */
[----:B-1234-:R-:W-:Y:S05]  /*1920*/  CALL.REL.NOINC `($__internal_70_$__cuda_sm3x_div_rn_noftz_f32_slowpath) ;  /* 0x0000001400507944 */ /* 0x01efea0003c00000 */
[----:B------:R-:W-:-:S07]  /*1930*/  MOV R8, R11 ;  /* 0x0000000b00087202 */ /* 0x000fce0000000f00 */
.L_x_6692:
[----:B---3--:R-:W-:-:S04]  /*1940*/  FADD R7, -R6, R7 ;  /* 0x0000000706077221 */ /* 0x008fc80000000100 */
[C---:B------:R-:W-:Y:S01]  /*1950*/  FMUL R11, R7.reuse, R7 ;  /* 0x00000007070b7220 */ /* 0x040fe20000400000 */
[----:B-1----:R-:W-:-:S03]  /*1960*/  FFMA R6, R7, R8, R6 ;  /* 0x0000000807067223 */ /* 0x002fc60000000006 */
[----:B------:R-:W-:-:S04]  /*1970*/  FMUL R4, R4, R11 ;  /* 0x0000000b04047220 */ /* 0x000fc80000400000 */
[----:B--2---:R-:W-:Y:S01]  /*1980*/  FFMA R5, R4, R8, R5 ;  /* 0x0000000804057223 */ /* 0x004fe20000000005 */
[----:B------:R-:W-:-:S03]  /*1990*/  MOV R4, R9 ;  /* 0x0000000900047202 */ /* 0x000fc60000000f00 */
[----:B------:R-:W-:-:S07]  /*19a0*/  FADD R0, R0, R5 ;  /* 0x0000000500007221 */ /* 0x000fce0000000000 */
.L_x_6691:
[----:B------:R-:W-:-:S03]  /*19b0*/  UMOV UR4, 0xffffffff ;  /* 0xffffffff00047882 */ /* 0x000fc60000000000 */
[----:B------:R-:W-:Y:S05]  /*19c0*/  BRA.DIV UR4, `(.L_x_6693) ;  /* 0x0000001204cc7947 */ /* 0x000fea000b800000 */
[----:B-1----:R-:W0:Y:S04]  /*19d0*/  SHFL.IDX PT, R6, R6, RZ, 0x1f ;  /* 0x00001fff06067589 */ /* 0x002e2800000e0000 */
[----:B------:R-:W1:Y:S04]  /*19e0*/  SHFL.IDX PT, R0, R0, RZ, 0x1f ;  /* 0x00001fff00007589 */ /* 0x000e6800000e0000 */
[----:B------:R0:W0:Y:S02]  /*19f0*/  SHFL.IDX PT, R14, R4, RZ, 0x1f ;  /* 0x00001fff040e7589 */ /* 0x00002400000e0000 */
.L_x_6755:
[----:B0-2---:R-:W0:Y:S08]  /*1a00*/  MUFU.RCP R5, R14 ;  /* 0x0000000e00057308 */ /* 0x005e300000001000 */
[----:B-1----:R-:W1:Y:S01]  /*1a10*/  FCHK P0, R0, R14 ;  /* 0x0000000e00007302 */ /* 0x002e620000000000 */
[----:B0-----:R-:W-:-:S04]  /*1a20*/  FFMA R4, -R14, R5, 1 ;  /* 0x3f8000000e047423 */ /* 0x001fc80000000105 */
[----:B------:R-:W-:-:S04]  /*1a30*/  FFMA R5, R5, R4, R5 ;  /* 0x0000000405057223 */ /* 0x000fc80000000005 */
[----:B------:R-:W-:-:S04]  /*1a40*/  FFMA R4, R0, R5, RZ ;  /* 0x0000000500047223 */ /* 0x000fc800000000ff */
[----:B---3--:R-:W-:-:S04]  /*1a50*/  FFMA R7, -R14, R4, R0 ;  /* 0x000000040e077223 */ /* 0x008fc80000000100 */
[----:B------:R-:W-:Y:S01]  /*1a60*/  FFMA R4, R5, R7, R4 ;  /* 0x0000000705047223 */ /* 0x000fe20000000004 */
[----:B-1----:R-:W-:Y:S06]  /*1a70*/  @!P0 BRA `(.L_x_6694) ;  /* 0x0000000000108947 */ /* 0x002fec0003800000 */
[----:B------:R-:W-:Y:S01]  /*1a80*/  IMAD.MOV.U32 R11, RZ, RZ, R0 ;  /* 0x000000ffff0b7224 */ /* 0x000fe200078e0000 */
[----:B------:R-:W-:-:S07]  /*1a90*/  MOV R12, 0x1ab0 ;  /* 0x00001ab0000c7802 */ /* 0x000fce0000000f00 */
[----:B----4-:R-:W-:Y:S05]  /*1aa0*/  CALL.REL.NOINC `($__internal_70_$__cuda_sm3x_div_rn_noftz_f32_slowpath) ;  /* 0x0000001000f07944 */ /* 0x010fea0003c00000 */
[----:B------:R-:W-:-:S07]  /*1ab0*/  MOV R4, R11 ;  /* 0x0000000b00047202 */ /* 0x000fce0000000f00 */
.L_x_6694:
[----:B------:R-:W-:Y:S01]  /*1ac0*/  FMNMX R5, RZ, R4, !PT ;  /* 0x00000004ff057209 */ /* 0x000fe20007800000 */
[--C-:B------:R-:W-:Y:S01]  /*1ad0*/  FADD R2, R2, -R6.reuse ;  /* 0x8000000602027221 */ /* 0x100fe20000000000 */
[----:B------:R-:W-:Y:S01]  /*1ae0*/  IADD3 R35, P1, PT, RZ, R35, RZ ;  /* 0x00000023ff237210 */ /* 0x000fe20007f3e0ff */
[----:B------:R-:W-:Y:S01]  /*1af0*/  FADD R6, R3, -R6 ;  /* 0x8000000603067221 */ /* 0x000fe20000000000 */
[----:B------:R-:W-:-:S04]  /*1b00*/  IMAD.WIDE.U32 R24, R17, 0x2, R24 ;  /* 0x0000000211187825 */ /* 0x000fc800078e0018 */
[----:B------:R-:W-:Y:S01]  /*1b10*/  FADD R0, R30, R5 ;  /* 0x000000051e007221 */ /* 0x000fe20000000000 */
[----:B------:R-:W-:Y:S01]  /*1b20*/  IADD3.X R9, PT, PT, R34, 0x1, RZ, P1, !PT ;  /* 0x0000000122097810 */ /* 0x000fe20000ffe4ff */
[----:B------:R-:W-:Y:S01]  /*1b30*/  IMAD.MOV.U32 R5, RZ, RZ, RZ ;  /* 0x000000ffff057224 */ /* 0x000fe200078e00ff */
[----:B------:R-:W-:Y:S02]  /*1b40*/  LEA.X R34, R17, R34, 0x1, P1 ;  /* 0x0000002211227211 */ /* 0x000fe400008e0cff */
[----:B------:R-:W-:Y:S02]  /*1b50*/  FSETP.GEU.AND P0, PT, |R0|, 1.175494350822287508e-38, PT ;  /* 0x008000000000780b */ /* 0x000fe40003f0e200 */
[----:B------:R-:W-:-:S05]  /*1b60*/  SHF.R.S32.HI R4, RZ, 0x1f, R9 ;  /* 0x0000001fff047819 */ /* 0x000fca0000011409 */
[----:B------:R-:W-:Y:S01]  /*1b70*/  IMAD R8, R4, UR42, RZ ;  /* 0x0000002a04087c24 */ /* 0x000fe2000f8e02ff */
[----:B------:R-:W-:-:S05]  /*1b80*/  MOV R4, R32 ;  /* 0x0000002000047202 */ /* 0x000fca0000000f00 */
[----:B------:R-:W-:Y:S01]  /*1b90*/  @!P0 FMUL R0, R0, 16777216 ;  /* 0x4b80000000008820 */ /* 0x000fe20000400000 */
[----:B------:R-:W-:-:S03]  /*1ba0*/  IMAD.WIDE.U32 R4, R9, UR42, R4 ;  /* 0x0000002a09047c25 */ /* 0x000fc6000f8e0004 */
[----:B------:R-:W0:Y:S01]  /*1bb0*/  MUFU.RSQ R7, R0 ;  /* 0x0000000000077308 */ /* 0x000e220000001400 */
[----:B------:R-:W-:-:S05]  /*1bc0*/  IMAD R9, R9, UR43, R8 ;  /* 0x0000002b09097c24 */ /* 0x000fca000f8e0208 */
[----:B------:R-:W-:-:S04]  /*1bd0*/  IADD3 R9, PT, PT, R5, R9, RZ ;  /* 0x0000000905097210 */ /* 0x000fc80007ffe0ff */
[----:B------:R-:W-:-:S04]  /*1be0*/  LEA.HI R5, P2, R9, R4, RZ, 0x1 ;  /* 0x0000000409057211 */ /* 0x000fc800078508ff */
[----:B------:R-:W-:Y:S01]  /*1bf0*/  SHF.L.U32 R4, R5, 0x2, RZ ;  /* 0x0000000205047819 */ /* 0x000fe200000006ff */
[----:B------:R-:W-:Y:S01]  /*1c00*/  IMAD.X R8, RZ, RZ, R9, P2 ;  /* 0x000000ffff087224 */ /* 0x000fe200010e0609 */
[----:B------:R-:W-:Y:S01]  /*1c10*/  LEA R33, P2, R20, R33, 0x1 ;  /* 0x0000002114217211 */ /* 0x000fe200078408ff */
[----:B0-----:R-:W-:Y:S01]  /*1c20*/  @!P0 FMUL R7, R7, 4096 ;  /* 0x4580000007078820 */ /* 0x001fe20000400000 */
[----:B------:R-:W-:Y:S02]  /*1c30*/  LOP3.LUT R4, R4, 0xfffffff8, RZ, 0xc0, !PT ;  /* 0xfffffff804047812 */ /* 0x000fe400078ec0ff */
[----:B------:R-:W-:Y:S01]  /*1c40*/  SHF.L.U64.HI R5, R5, 0x2, R8 ;  /* 0x0000000205057819 */ /* 0x000fe20000010208 */
[C---:B------:R-:W-:Y:S01]  /*1c50*/  FMUL R3, R7.reuse, R2 ;  /* 0x0000000207037220 */ /* 0x040fe20000400000 */
[----:B------:R-:W-:Y:S01]  /*1c60*/  IADD3 R2, P0, PT, R4, UR40, RZ ;  /* 0x0000002804027c10 */ /* 0x000fe2000ff1e0ff */
[----:B------:R-:W-:Y:S01]  /*1c70*/  FMUL R6, R7, R6 ;  /* 0x0000000607067220 */ /* 0x000fe20000400000 */
[----:B------:R-:W-:Y:S01]  /*1c80*/  IADD3.X R31, PT, PT, R31, R38, RZ, P2, !PT ;  /* 0x000000261f1f7210 */ /* 0x000fe200017fe4ff */
[----:B------:R-:W-:Y:S01]  /*1c90*/  FFMA R4, R28, R3, R26 ;  /* 0x000000031c047223 */ /* 0x000fe2000000001a */
[----:B------:R-:W-:Y:S01]  /*1ca0*/  IADD3.X R3, PT, PT, R5, UR41, RZ, P0, !PT ;  /* 0x0000002905037c10 */ /* 0x000fe200087fe4ff */
[----:B------:R-:W-:Y:S01]  /*1cb0*/  FFMA R5, R29, R6, R27 ;  /* 0x000000061d057223 */ /* 0x000fe2000000001b */
[----:B------:R-:W-:-:S04]  /*1cc0*/  ISETP.GE.U32.AND P0, PT, R24, UR38, PT ;  /* 0x0000002618007c0c */ /* 0x000fc8000bf06070 */
[----:B------:R0:W-:Y:S01]  /*1cd0*/  STG.E.64 desc[UR36][R2.64], R4 ;  /* 0x0000000402007986 */ /* 0x0001e2000c101b24 */
[----:B------:R-:W-:-:S13]  /*1ce0*/  ISETP.GE.AND.EX P0, PT, R25, UR39, PT, P0 ;  /* 0x0000002719007c0c */ /* 0x000fda000bf06300 */
[----:B0-----:R-:W-:Y:S05]  /*1cf0*/  @!P0 BRA `(.L_x_6695) ;  /* 0xffffffe400c08947 */ /* 0x001fea000383ffff */
[----:B------:R-:W-:Y:S05]  /*1d00*/  EXIT ;  /* 0x000000000000794d */ /* 0x000fea0003800000 */
.L_x_6661:
        /* <DEDUP_REMOVED lines=9> */
.L_x_6697:
[----:B------:R-:W-:Y:S05]  /*1da0*/  BSYNC B0 ;  /* 0x0000000000007941 */ /* 0x000fea0003800000 */
.L_x_6696:
        /* <DEDUP_REMOVED lines=8> */
.L_x_6698:
[----:B------:R-:W-:Y:S02]  /*1e30*/  MOV R13, R9 ;  /* 0x00000009000d7202 */ /* 0x000fe40000000f00 */
[----:B------:R-:W-:-:S07]  /*1e40*/  MOV R10, R14 ;  /* 0x0000000e000a7202 */ /* 0x000fce0000000f00 */
[----:B------:R-:W-:Y:S05]  /*1e50*/  WARPSYNC.COLLECTIVE R15, `(.L_x_6699) ;  /* 0x000000000f087348 */ /* 0x000fea0003c00000 */
[----:B------:R0:W1:Y:S02]  /*1e60*/  SHFL.DOWN P6, R14, R13, R12, R11 ;  /* 0x0800000c0d0e7389 */ /* 0x00006400000c000b */
[----:B01----:R-:W-:Y:S05]  /*1e70*/  ENDCOLLECTIVE ;  /* 0x000000000000791b */ /* 0x003fea0003800000 */
.L_x_6699:
[----:B------:R-:W-:Y:S05]  /*1e80*/  BRA `(.L_x_6700) ;  /* 0xffffffe400e87947 */ /* 0x000fea000383ffff */
.L_x_6664:
        /* <DEDUP_REMOVED lines=8> */
.L_x_6702:
[----:B------:R-:W-:Y:S05]  /*1f10*/  BSYNC B0 ;  /* 0x0000000000007941 */ /* 0x000fea0003800000 */
.L_x_6701:
        /* <DEDUP_REMOVED lines=8> */
.L_x_6703:
[----:B------:R-:W-:Y:S01]  /*1fa0*/  MOV R13, R9 ;  /* 0x00000009000d7202 */ /* 0x000fe20000000f00 */
[----:B------:R-:W-:-:S07]  /*1fb0*/  IMAD.MOV.U32 R10, RZ, RZ, R14 ;  /* 0x000000ffff0a7224 */ /* 0x000fce00078e000e */
[----:B------:R-:W-:Y:S05]  /*1fc0*/  WARPSYNC.COLLECTIVE R15, `(.L_x_6704) ;  /* 0x000000000f087348 */ /* 0x000fea0003c00000 */
[----:B------:R0:W1:Y:S02]  /*1fd0*/  SHFL.DOWN P6, R14, R13, R12, R11 ;  /* 0x0800000c0d0e7389 */ /* 0x00006400000c000b */
[----:B01----:R-:W-:Y:S05]  /*1fe0*/  ENDCOLLECTIVE ;  /* 0x000000000000791b */ /* 0x003fea0003800000 */
.L_x_6704:
[----:B------:R-:W-:Y:S05]  /*1ff0*/  BRA `(.L_x_6705) ;  /* 0xffffffe400fc7947 */ /* 0x000fea000383ffff */
.L_x_6667:
        /* <DEDUP_REMOVED lines=8> */
.L_x_6707:
[----:B------:R-:W-:Y:S05]  /*2080*/  BSYNC B0 ;  /* 0x0000000000007941 */ /* 0x000fea0003800000 */
.L_x_6706:
        /* <DEDUP_REMOVED lines=8> */
.L_x_6708:
[----:B------:R-:W-:Y:S01]  /*2110*/  IMAD.MOV.U32 R13, RZ, RZ, R9 ;  /* 0x000000ffff0d7224 */ /* 0x000fe200078e0009 */
[----:B------:R-:W-:-:S07]  /*2120*/  MOV R10, R14 ;  /* 0x0000000e000a7202 */ /* 0x000fce0000000f00 */
[----:B------:R-:W-:Y:S05]  /*2130*/  WARPSYNC.COLLECTIVE R15, `(.L_x_6709) ;  /* 0x000000000f087348 */ /* 0x000fea0003c00000 */
[----:B------:R0:W1:Y:S02]  /*2140*/  SHFL.DOWN P6, R14, R13, R12, R11 ;  /* 0x0800000c0d0e7389 */ /* 0x00006400000c000b */
[----:B01----:R-:W-:Y:S05]  /*2150*/  ENDCOLLECTIVE ;  /* 0x000000000000791b */ /* 0x003fea0003800000 */
.L_x_6709:
[----:B------:R-:W-:Y:S05]  /*2160*/  BRA `(.L_x_6710) ;  /* 0xffffffe8000c7947 */ /* 0x000fea000383ffff */
.L_x_6670:
        /* <DEDUP_REMOVED lines=8> */
.L_x_6712:
[----:B------:R-:W-:Y:S05]  /*21f0*/  BSYNC B0 ;  /* 0x0000000000007941 */ /* 0x000fea0003800000 */
.L_x_6711:
        /* <DEDUP_REMOVED lines=8> */
.L_x_6713:
[----:B------:R-:W-:Y:S02]  /*2280*/  MOV R13, R9 ;  /* 0x00000009000d7202 */ /* 0x000fe40000000f00 */
[----:B------:R-:W-:-:S07]  /*2290*/  MOV R10, R14 ;  /* 0x0000000e000a7202 */ /* 0x000fce0000000f00 */
[----:B------:R-:W-:Y:S05]  /*22a0*/  WARPSYNC.COLLECTIVE R15, `(.L_x_6714) ;  /* 0x000000000f087348 */ /* 0x000fea0003c00000 */
[----:B------:R0:W1:Y:S02]  /*22b0*/  SHFL.DOWN P6, R14, R13, R12, R11 ;  /* 0x0800000c0d0e7389 */ /* 0x00006400000c000b */
[----:B01----:R-:W-:Y:S05]  /*22c0*/  ENDCOLLECTIVE ;  /* 0x000000000000791b */ /* 0x003fea0003800000 */
.L_x_6714:
[----:B------:R-:W-:Y:S05]  /*22d0*/  BRA `(.L_x_6715) ;  /* 0xffffffe8001c7947 */ /* 0x000fea000383ffff */
.L_x_6673:
        /* <DEDUP_REMOVED lines=8> */
.L_x_6717:
[----:B------:R-:W-:Y:S05]  /*2360*/  BSYNC B0 ;  /* 0x0000000000007941 */ /* 0x000fea0003800000 */
.L_x_6716:
        /* <DEDUP_REMOVED lines=8> */
.L_x_6718:
[----:B------:R-:W-:Y:S01]  /*23f0*/  MOV R13, R9 ;  /* 0x00000009000d7202 */ /* 0x000fe20000000f00 */
[----:B------:R-:W-:-:S07]  /*2400*/  IMAD.MOV.U32 R10, RZ, RZ, R14 ;  /* 0x000000ffff0a7224 */ /* 0x000fce00078e000e */
[----:B------:R-:W-:Y:S05]  /*2410*/  WARPSYNC.COLLECTIVE R15, `(.L_x_6719) ;  /* 0x000000000f087348 */ /* 0x000fea0003c00000 */
[----:B------:R0:W1:Y:S02]  /*2420*/  SHFL.DOWN P6, R14, R13, R12, R11 ;  /* 0x0800000c0d0e7389 */ /* 0x00006400000c000b */
[----:B01----:R-:W-:Y:S05]  /*2430*/  ENDCOLLECTIVE ;  /* 0x000000000000791b */ /* 0x003fea0003800000 */
.L_x_6719:
[----:B------:R-:W-:Y:S05]  /*2440*/  BRA `(.L_x_6720) ;  /* 0xffffffe8002c7947 */ /* 0x000fea000383ffff */
.L_x_6676:
        /* <DEDUP_REMOVED lines=8> */
.L_x_6722:
[----:B------:R-:W-:Y:S05]  /*24d0*/  BSYNC B0 ;  /* 0x0000000000007941 */ /* 0x000fea0003800000 */
.L_x_6721:
        /* <DEDUP_REMOVED lines=8> */
.L_x_6723:
[----:B------:R-:W-:Y:S01]  /*2560*/  IMAD.MOV.U32 R13, RZ, RZ, R9 ;  /* 0x000000ffff0d7224 */ /* 0x000fe200078e0009 */
[----:B------:R-:W-:-:S07]  /*2570*/  MOV R8, R14 ;  /* 0x0000000e00087202 */ /* 0x000fce0000000f00 */
[----:B------:R-:W-:Y:S05]  /*2580*/  WARPSYNC.COLLECTIVE R15, `(.L_x_6724) ;  /* 0x000000000f087348 */ /* 0x000fea0003c00000 */
[----:B------:R0:W1:Y:S02]  /*2590*/  SHFL.IDX P6, R14, R13, R12, R11 ;  /* 0x0000000c0d0e7389 */ /* 0x00006400000c000b */
[----:B01----:R-:W-:Y:S05]  /*25a0*/  ENDCOLLECTIVE ;  /* 0x000000000000791b */ /* 0x003fea0003800000 */
.L_x_6724:
[----:B------:R-:W-:Y:S05]  /*25b0*/  BRA `(.L_x_6725) ;  /* 0xffffffe8003c7947 */ /* 0x000fea000383ffff */
.L_x_6678:
[----:B0-----:R-:W-:Y:S01]  /*25c0*/  HFMA2 R4, -RZ, RZ, 2, 0 ;  /* 0x40000000ff047431 */ /* 0x001fe200000001ff */
[----:B------:R-:W-:Y:S01]  /*25d0*/  BSSY B0, `(.L_x_6726) ;  /* 0x0000008000007945 */ /* 0x000fe20003800000 */
[----:B------:R-:W-:Y:S01]  /*25e0*/  HFMA2 R12, -RZ, RZ, 0, 9.5367431640625e-07 ;  /* 0x00000010ff0c7431 */ /* 0x000fe200000001ff */
[----:B------:R-:W-:Y:S01]  /*25f0*/  MOV R13, R6 ;  /* 0x00000006000d7202 */ /* 0x000fe20000000f00 */
[----:B------:R-:W-:Y:S01]  /*2600*/  IMAD.MOV.U32 R11, RZ, RZ, 0x1f ;  /* 0x0000001fff0b7424 */ /* 0x000fe200078e00ff */
[----:B------:R-:W-:-:S07]  /*2610*/  MOV R15, 0xffffffff ;  /* 0xffffffff000f7802 */ /* 0x000fce0000000f00 */
[----:B----4-:R-:W-:Y:S05]  /*2620*/  WARPSYNC.COLLECTIVE R15, `(.L_x_6727) ;  /* 0x000000000f087348 */ /* 0x010fea0003c00000 */
[----:B------:R0:W1:Y:S02]  /*2630*/  SHFL.DOWN P6, R14, R13, R12, R11 ;  /* 0x0800000c0d0e7389 */ /* 0x00006400000c000b */
[----:B01--4-:R-:W-:Y:S05]  /*2640*/  ENDCOLLECTIVE ;  /* 0x000000000000791b */ /* 0x013fea0003800000 */
.L_x_6727:
[----:B------:R-:W-:Y:S05]  /*2650*/  BSYNC B0 ;  /* 0x0000000000007941 */ /* 0x000fea0003800000 */
.L_x_6726:
        /* <DEDUP_REMOVED lines=8> */
.L_x_6728:
[----:B------:R-:W-:Y:S01]  /*26e0*/  IMAD.MOV.U32 R13, RZ, RZ, R4 ;  /* 0x000000ffff0d7224 */ /* 0x000fe200078e0004 */
[----:B------:R-:W-:-:S07]  /*26f0*/  MOV R5, R14 ;  /* 0x0000000e00057202 */ /* 0x000fce0000000f00 */
[----:B------:R-:W-:Y:S05]  /*2700*/  WARPSYNC.COLLECTIVE R15, `(.L_x_6729) ;  /* 0x000000000f087348 */ /* 0x000fea0003c00000 */
[----:B------:R0:W1:Y:S02]  /*2710*/  SHFL.DOWN P6, R14, R13, R12, R11 ;  /* 0x0800000c0d0e7389 */ /* 0x00006400000c000b */
[----:B01----:R-:W-:Y:S05]  /*2720*/  ENDCOLLECTIVE ;  /* 0x000000000000791b */ /* 0x003fea0003800000 */
.L_x_6729:
[----:B------:R-:W-:Y:S05]  /*2730*/  BRA `(.L_x_6730) ;  /* 0xffffffe8007c7947 */ /* 0x000fea000383ffff */
.L_x_6681:
[----:B------:R-:W-:Y:S01]  /*2740*/  HFMA2 R12, -RZ, RZ, 0, 4.76837158203125e-07 ;  /* 0x00000008ff0c7431 */ /* 0x000fe200000001ff */
[----:B------:R-:W-:Y:S01]  /*2750*/  BSSY B0, `(.L_x_6731) ;  /* 0x0000007000007945 */ /* 0x000fe20003800000 */
[----:B------:R-:W-:Y:S01]  /*2760*/  MOV R13, R6 ;  /* 0x00000006000d7202 */ /* 0x000fe20000000f00 */
[----:B------:R-:W-:Y:S01]  /*2770*/  IMAD.MOV.U32 R15, RZ, RZ, -0x1 ;  /* 0xffffffffff0f7424 */ /* 0x000fe200078e00ff */
[----:B------:R-:W-:-:S07]  /*2780*/  MOV R11, 0x1f ;  /* 0x0000001f000b7802 */ /* 0x000fce0000000f00 */
[----:B-12-4-:R-:W-:Y:S05]  /*2790*/  WARPSYNC.COLLECTIVE R15, `(.L_x_6732) ;  /* 0x000000000f087348 */ /* 0x016fea0003c00000 */
[----:B------:R0:W3:Y:S02]  /*27a0*/  SHFL.DOWN P6, R14, R13, R12, R11 ;  /* 0x0800000c0d0e7389 */ /* 0x0000e400000c000b */
[----:B01234-:R-:W-:Y:S05]  /*27b0*/  ENDCOLLECTIVE ;  /* 0x000000000000791b */ /* 0x01ffea0003800000 */
.L_x_6732:
[----:B------:R-:W-:Y:S05]  /*27c0*/  BSYNC B0 ;  /* 0x0000000000007941 */ /* 0x000fea0003800000 */
.L_x_6731:
        /* <DEDUP_REMOVED lines=8> */
.L_x_6733:
[----:B------:R-:W-:Y:S02]  /*2850*/  MOV R13, R4 ;  /* 0x00000004000d7202 */ /* 0x000fe40000000f00 */
[----:B------:R-:W-:-:S07]  /*2860*/  MOV R5, R14 ;  /* 0x0000000e00057202 */ /* 0x000fce0000000f00 */
[----:B------:R-:W-:Y:S05]  /*2870*/  WARPSYNC.COLLECTIVE R15, `(.L_x_6734) ;  /* 0x000000000f087348 */ /* 0x000fea0003c00000 */
[----:B------:R0:W1:Y:S02]  /*2880*/  SHFL.DOWN P6, R14, R13, R12, R11 ;  /* 0x0800000c0d0e7389 */ /* 0x00006400000c000b */
[----:B01----:R-:W-:Y:S05]  /*2890*/  ENDCOLLECTIVE ;  /* 0x000000000000791b */ /* 0x003fea0003800000 */
.L_x_6734:
[----:B------:R-:W-:Y:S05]  /*28a0*/  BRA `(.L_x_6735) ;  /* 0xffffffe800947947 */ /* 0x000fea000383ffff */
.L_x_6684:
[----:B------:R-:W-:Y:S01]  /*28b0*/  HFMA2 R12, -RZ, RZ, 0, 2.384185791015625e-07 ;  /* 0x00000004ff0c7431 */ /* 0x000fe200000001ff */
[----:B------:R-:W-:Y:S01]  /*28c0*/  BSSY B0, `(.L_x_6736) ;  /* 0x0000007000007945 */ /* 0x000fe20003800000 */
[----:B------:R-:W-:Y:S01]  /*28d0*/  IMAD.MOV.U32 R13, RZ, RZ, R6 ;  /* 0x000000ffff0d7224 */ /* 0x000fe200078e0006 */
[----:B------:R-:W-:Y:S02]  /*28e0*/  MOV R11, 0x1f ;  /* 0x0000001f000b7802 */ /* 0x000fe40000000f00 */
[----:B------:R-:W-:-:S07]  /*28f0*/  MOV R15, 0xffffffff ;  /* 0xffffffff000f7802 */ /* 0x000fce0000000f00 */
[----:B012-4-:R-:W-:Y:S05]  /*2900*/  WARPSYNC.COLLECTIVE R15, `(.L_x_6737) ;  /* 0x000000000f087348 */ /* 0x017fea0003c00000 */
[----:B------:R3:W0:Y:S02]  /*2910*/  SHFL.DOWN P6, R14, R13, R12, R11 ;  /* 0x0800000c0d0e7389 */ /* 0x00062400000c000b */
[----:B01234-:R-:W-:Y:S05]  /*2920*/  ENDCOLLECTIVE ;  /* 0x000000000000791b */ /* 0x01ffea0003800000 */
.L_x_6737:
[----:B------:R-:W-:Y:S05]  /*2930*/  BSYNC B0 ;  /* 0x0000000000007941 */ /* 0x000fea0003800000 */
.L_x_6736:
        /* <DEDUP_REMOVED lines=8> */
.L_x_6738:
[----:B------:R-:W-:Y:S02]  /*29c0*/  MOV R13, R4 ;  /* 0x00000004000d7202 */ /* 0x000fe40000000f00 */
[----:B------:R-:W-:-:S07]  /*29d0*/  MOV R5, R14 ;  /* 0x0000000e00057202 */ /* 0x000fce0000000f00 */
[----:B------:R-:W-:Y:S05]  /*29e0*/  WARPSYNC.COLLECTIVE R15, `(.L_x_6739) ;  /* 0x000000000f087348 */ /* 0x000fea0003c00000 */
[----:B------:R0:W1:Y:S02]  /*29f0*/  SHFL.DOWN P6, R14, R13, R12, R11 ;  /* 0x0800000c0d0e7389 */ /* 0x00006400000c000b */
[----:B01----:R-:W-:Y:S05]  /*2a00*/  ENDCOLLECTIVE ;  /* 0x000000000000791b */ /* 0x003fea0003800000 */
.L_x_6739:
[----:B------:R-:W-:Y:S05]  /*2a10*/  BRA `(.L_x_6740) ;  /* 0xffffffe800a87947 */ /* 0x000fea000383ffff */
.L_x_6687:
        /* <DEDUP_REMOVED lines=8> */
.L_x_6742:
[----:B------:R-:W-:Y:S05]  /*2aa0*/  BSYNC B0 ;  /* 0x0000000000007941 */ /* 0x000fea0003800000 */
.L_x_6741:
        /* <DEDUP_REMOVED lines=8> */
.L_x_6743:
[----:B------:R-:W-:Y:S01]  /*2b30*/  MOV R13, R4 ;  /* 0x00000004000d7202 */ /* 0x000fe20000000f00 */
[----:B------:R-:W-:-:S07]  /*2b40*/  IMAD.MOV.U32 R5, RZ, RZ, R14 ;  /* 0x000000ffff057224 */ /* 0x000fce00078e000e */
[----:B------:R-:W-:Y:S05]  /*2b50*/  WARPSYNC.COLLECTIVE R15, `(.L_x_6744) ;  /* 0x000000000f087348 */ /* 0x000fea0003c00000 */
[----:B------:R0:W1:Y:S02]  /*2b60*/  SHFL.DOWN P6, R14, R13, R12, R11 ;  /* 0x0800000c0d0e7389 */ /* 0x00006400000c000b */
[----:B01----:R-:W-:Y:S05]  /*2b70*/  ENDCOLLECTIVE ;  /* 0x000000000000791b */ /* 0x003fea0003800000 */
.L_x_6744:
[----:B------:R-:W-:Y:S05]  /*2b80*/  BRA `(.L_x_6745) ;  /* 0xffffffe800bc7947 */ /* 0x000fea000383ffff */
.L_x_6690:
        /* <DEDUP_REMOVED lines=8> */
.L_x_6747:
[----:B------:R-:W-:Y:S05]  /*2c10*/  BSYNC B0 ;  /* 0x0000000000007941 */ /* 0x000fea0003800000 */
.L_x_6746:
        /* <DEDUP_REMOVED lines=8> */
.L_x_6748:
[----:B------:R-:W-:Y:S01]  /*2ca0*/  IMAD.MOV.U32 R13, RZ, RZ, R4 ;  /* 0x000000ffff0d7224 */ /* 0x000fe200078e0004 */
[----:B------:R-:W-:-:S07]  /*2cb0*/  MOV R5, R14 ;  /* 0x0000000e00057202 */ /* 0x000fce0000000f00 */
[----:B------:R-:W-:Y:S05]  /*2cc0*/  WARPSYNC.COLLECTIVE R15, `(.L_x_6749) ;  /* 0x000000000f087348 */ /* 0x000fea0003c00000 */
[----:B------:R0:W1:Y:S02]  /*2cd0*/  SHFL.DOWN P6, R14, R13, R12, R11 ;  /* 0x0800000c0d0e7389 */ /* 0x00006400000c000b */
[----:B01----:R-:W-:Y:S05]  /*2ce0*/  ENDCOLLECTIVE ;  /* 0x000000000000791b */ /* 0x003fea0003800000 */
.L_x_6749:
[----:B------:R-:W-:Y:S05]  /*2cf0*/  BRA `(.L_x_6750) ;  /* 0xffffffe800d07947 */ /* 0x000fea000383ffff */
.L_x_6693:
        /* <DEDUP_REMOVED lines=8> */
.L_x_6752:
[----:B------:R-:W-:Y:S05]  /*2d80*/  BSYNC B0 ;  /* 0x0000000000007941 */ /* 0x000fea0003800000 */
.L_x_6751:
        /* <DEDUP_REMOVED lines=8> */
.L_x_6753:
[----:B------:R-:W-:Y:S02]  /*2e10*/  MOV R13, R4 ;  /* 0x00000004000d7202 */ /* 0x000fe40000000f00 */
[----:B------:R-:W-:-:S07]  /*2e20*/  MOV R0, R14 ;  /* 0x0000000e00007202 */ /* 0x000fce0000000f00 */
[----:B------:R-:W-:Y:S05]  /*2e30*/  WARPSYNC.COLLECTIVE R15, `(.L_x_6754) ;  /* 0x000000000f087348 */ /* 0x000fea0003c00000 */
[----:B------:R0:W1:Y:S02]  /*2e40*/  SHFL.IDX P6, R14, R13, R12, R11 ;  /* 0x0000000c0d0e7389 */ /* 0x00006400000c000b */
[----:B01----:R-:W-:Y:S05]  /*2e50*/  ENDCOLLECTIVE ;  /* 0x000000000000791b */ /* 0x003fea0003800000 */
.L_x_6754:
[----:B------:R-:W-:Y:S05]  /*2e60*/  BRA `(.L_x_6755) ;  /* 0xffffffe800e47947 */ /* 0x000fea000383ffff */
        .weak           $__internal_70_$__cuda_sm3x_div_rn_noftz_f32_slowpath
        .type           $__internal_70_$__cuda_sm3x_div_rn_noftz_f32_slowpath,@function
        .size           $__internal_70_$__cuda_sm3x_div_rn_noftz_f32_slowpath,(.L_x_7693 - $__internal_70_$__cuda_sm3x_div_rn_noftz_f32_slowpath)
$__internal_70_$__cuda_sm3x_div_rn_noftz_f32_slowpath:
        /* <DEDUP_REMOVED lines=34> */
.L_x_6757:
[----:B------:R-:W-:Y:S01]  /*3090*/  LEA R39, R13, 0xc0800000, 0x17 ;  /* 0xc08000000d277811 */ /* 0x000fe200078eb8ff */
[----:B------:R-:W-:Y:S01]  /*30a0*/  BSSY B1, `(.L_x_6762) ;  /* 0x0000036000017945 */ /* 0x000fe20003800000 */
[----:B------:R-:W-:Y:S02]  /*30b0*/  IADD3 R44, PT, PT, R44, -0x7f, RZ ;  /* 0xffffff812c2c7810 */ /* 0x000fe40007ffe0ff */
[----:B------:R-:W-:-:S03]  /*30c0*/  IADD3 R41, PT, PT, -R39, R14, RZ ;  /* 0x0000000e27297210 */ /* 0x000fc60007ffe1ff */
[C---:B------:R-:W-:Y:S01]  /*30d0*/  IMAD R11, R44.reuse, -0x800000, R11 ;  /* 0xff8000002c0b7824 */ /* 0x040fe200078e020b */
[----:B------:R-:W0:Y:S01]  /*30e0*/  MUFU.RCP R14, R41 ;  /* 0x00000029000e7308 */ /* 0x000e220000001000 */
[----:B------:R-:W-:Y:S01]  /*30f0*/  FADD.FTZ R42, -R41, -RZ ;  /* 0x800000ff292a7221 */ /* 0x000fe20000010100 */
        /* <DEDUP_REMOVED lines=25> */
[----:B------:R-:W-:Y:S01]  /*3290*/  IADD3 R42, PT, PT, R41, 0x20, RZ ;  /* 0x00000020292a7810 */ /* 0x000fe20007ffe0ff */
[----:B------:R-:W-:Y:S01]  /*32a0*/  IMAD.MOV R39, RZ, RZ, -R41 ;  /* 0x000000ffff277224 */ /* 0x000fe200078e0a29 */
[----:B------:R-:W-:Y:S02]  /*32b0*/  LOP3.LUT R15, R15, 0x7fffff, RZ, 0xc0, !PT ;  /* 0x007fffff0f0f7812 */ /* 0x000fe400078ec0ff */
[----:B------:R-:W-:Y:S02]  /*32c0*/  ISETP.NE.AND P2, PT, R41, RZ, PT ;  /* 0x000000ff2900720c */ /* 0x000fe40003f45270 */
        /* <DEDUP_REMOVED lines=15> */
.L_x_6764:
[----:B------:R-:W-:-:S04]  /*33c0*/  LOP3.LUT R11, R11, 0x80000000, RZ, 0xc0, !PT ;  /* 0x800000000b0b7812 */ /* 0x000fc800078ec0ff */
[----:B------:R-:W-:Y:S01]  /*33d0*/  LOP3.LUT R11, R11, 0x7f800000, RZ, 0xfc, !PT ;  /* 0x7f8000000b0b7812 */ /* 0x000fe200078efcff */
[----:B------:R-:W-:Y:S06]  /*33e0*/  BRA `(.L_x_6765) ;  /* 0x0000000000047947 */ /* 0x000fec0003800000 */
.L_x_6763:
[----:B------:R-:W-:-:S07]  /*33f0*/  LEA R11, R44, R11, 0x17 ;  /* 0x0000000b2c0b7211 */ /* 0x000fce00078eb8ff */
.L_x_6765:
[----:B------:R-:W-:Y:S05]  /*3400*/  BSYNC B1 ;  /* 0x0000000000017941 */ /* 0x000fea0003800000 */
.L_x_6762:
[----:B------:R-:W-:Y:S05]  /*3410*/  BRA `(.L_x_6766) ;  /* 0x0000000000207947 */ /* 0x000fea0003800000 */
.L_x_6761:
[----:B------:R-:W-:-:S04]  /*3420*/  LOP3.LUT R11, R14, 0x80000000, R11, 0x48, !PT ;  /* 0x800000000e0b7812 */ /* 0x000fc800078e480b */
[----:B------:R-:W-:Y:S01]  /*3430*/  LOP3.LUT R11, R11, 0x7f800000, RZ, 0xfc, !PT ;  /* 0x7f8000000b0b7812 */ /* 0x000fe200078efcff */
[----:B------:R-:W-:Y:S06]  /*3440*/  BRA `(.L_x_6766) ;  /* 0x0000000000147947 */ /* 0x000fec0003800000 */
.L_x_6760:
[----:B------:R-:W-:Y:S01]  /*3450*/  LOP3.LUT R11, R14, 0x80000000, R11, 0x48, !PT ;  /* 0x800000000e0b7812 */ /* 0x000fe200078e480b */
[----:B------:R-:W-:Y:S06]  /*3460*/  BRA `(.L_x_6766) ;  /* 0x00000000000c7947 */ /* 0x000fec0003800000 */
.L_x_6759:
[----:B------:R-:W0:Y:S01]  /*3470*/  MUFU.RSQ R11, -QNAN ;  /* 0xffc00000000b7908 */ /* 0x000e220000001400 */
[----:B------:R-:W-:Y:S05]  /*3480*/  BRA `(.L_x_6766) ;  /* 0x0000000000047947 */ /* 0x000fea0003800000 */
.L_x_6758:
[----:B------:R-:W-:-:S07]  /*3490*/  FADD.FTZ R11, R11, R14 ;  /* 0x0000000e0b0b7221 */ /* 0x000fce0000010000 */
.L_x_6766:
[----:B------:R-:W-:Y:S05]  /*34a0*/  BSYNC B0 ;  /* 0x0000000000007941 */ /* 0x000fea0003800000 */
.L_x_6756:
[----:B------:R-:W-:-:S04]  /*34b0*/  HFMA2 R13, -RZ, RZ, 0, 0 ;  /* 0x00000000ff0d7431 */ /* 0x000fc800000001ff */
[----:B0-----:R-:W-:Y:S05]  /*34c0*/  RET.REL.NODEC R12 `(_Z17LayerNormWarpImplI10DirectLoadIffE11DirectStoreIffEfLi2ELi2ELi2ELi32ELi2ELb0EEvT_T0_lld) ;  /* 0xffffffc80ccc7950 */ /* 0x001fea0003c3ffff */
.L_x_6767:
        /* <DEDUP_REMOVED lines=11> */
.L_x_7693:


//--------------------- .text._Z17LayerNormWarpImplI10DirectLoadIffE11DirectStoreIffEfLi2ELi2ELi0ELi16ELi1ELb1EEvT_T0_lld --------------------------
	.section	.text._Z17LayerNormWarpImplI10DirectLoadIffE11DirectStoreIffEfLi2ELi2ELi0ELi16ELi1ELb1EEvT_T0_lld,"ax",@progbits
	.align	128
        .global         _Z17LayerNormWarpImplI10DirectLoadIffE11DirectStoreIffEfLi2ELi2ELi0ELi16ELi1ELb1EEvT_T0_lld
        .type           _Z17LayerNormWarpImplI10DirectLoadIffE11DirectStoreIffEfLi2ELi2ELi0ELi16ELi1ELb1EEvT_T0_lld,@function
        .size           _Z17LayerNormWarpImplI10DirectLoadIffE11DirectStoreIffEfLi2ELi2ELi0ELi16ELi1ELb1EEvT_T0_lld,(.L_x_7694 - _Z17LayerNormWarpImplI10DirectLoadIffE11DirectStoreIffEfLi2ELi2ELi0ELi16ELi1ELb1EEvT_T0_lld)
        .other          _Z17LayerNormWarpImplI10DirectLoadIffE11DirectStoreIffEfLi2ELi2ELi0ELi16ELi1ELb1EEvT_T0_lld,@"STO_CUDA_ENTRY STV_DEFAULT"
_Z17LayerNormWarpImplI10DirectLoadIffE11DirectStoreIffEfLi2ELi2ELi0ELi16ELi1ELb1EEvT_T0_lld:
.text._Z17LayerNormWarpImplI10DirectLoadIffE11DirectStoreIffEfLi2ELi2ELi0ELi16ELi1ELb1EEvT_T0_lld:
        /* <DEDUP_REMOVED lines=15> */
[----:B------:R-:W-:Y:S01]  /*00f0*/  IMAD.MOV.U32 R13, RZ, RZ, RZ ;  /* 0x000000ffff0d7224 */ /* 0x000fe200078e00ff */
[----:B------:R-:W5:Y:S01]  /*0100*/  LDCU.64 UR8, c[0x4][0x58] ;  /* 0x01000b00ff0877ac */ /* 0x000f620008000a00 */
[----:B-1----:R-:W-:Y:S02]  /*0110*/  MOV R4, UR4 ;  /* 0x0000000400047c02 */ /* 0x002fe40008000f00 */
[----:B------:R-:W-:Y:S01]  /*0120*/  MOV R5, UR5 ;  /* 0x0000000500057c02 */ /* 0x000fe20008000f00 */
[----:B----4-:R-:W-:Y:S01]  /*0130*/  IMAD.U32 R6, RZ, RZ, UR6 ;  /* 0x00000006ff067e24 */ /* 0x010fe2000f8e00ff */
[----:B------:R-:W-:Y:S01]  /*0140*/  MOV R7, UR7 ;  /* 0x0000000700077c02 */ /* 0x000fe20008000f00 */
[----:B-----5:R-:W-:Y:S01]  /*0150*/  IMAD.U32 R10, RZ, RZ, UR8 ;  /* 0x00000008ff0a7e24 */ /* 0x020fe2000f8e00ff */
[----:B--2---:R-:W-:-:S07]  /*0160*/  MOV R11, UR9 ;  /* 0x00000009000b7c02 */ /* 0x004fce0008000f00 */
[----:B------:R-:W-:-:S07]  /*0170*/  LEPC R20, `(.L_x_6768) ;  /* 0x000000001014794e */ /* 0x000fce0000000000 */
[----:B0--3--:R-:W-:Y:S05]  /*0180*/  CALL.ABS.NOINC R2 ;  /* 0x0000000002007343 */ /* 0x009fea0003c00000 */
.L_x_6768:
        /* <DEDUP_REMOVED lines=13> */
[----:B------:R-:W-:Y:S01]  /*0260*/  HFMA2 R7, -RZ, RZ, 0, 0 ;  /* 0x00000000ff077431 */ /* 0x000fe200000001ff */
[----:B------:R-:W-:Y:S01]  /*0270*/  MOV R22, RZ ;  /* 0x000000ff00167202 */ /* 0x000fe20000000f00 */
[----:B------:R-:W-:Y:S01]  /*0280*/  IMAD.MOV.U32 R16, RZ, RZ, R17 ;  /* 0x000000ffff107224 */ /* 0x000fe200078e0011 */
[----:B------:R-:W-:-:S03]  /*0290*/  MOV R21, RZ ;  /* 0x000000ff00157202 */ /* 0x000fc60000000f00 */
[----:B-1----:R-:W-:-:S04]  /*02a0*/  IMAD R0, R22, UR4, RZ ;  /* 0x0000000416007c24 */ /* 0x002fc8000f8e02ff */
[----:B------:R-:W-:Y:S02]  /*02b0*/  IMAD R3, R17, UR5, R0 ;  /* 0x0000000511037c24 */ /* 0x000fe4000f8e0200 */
[----:B0-----:R-:W-:-:S04]  /*02c0*/  IMAD.SHL.U32 R6, R6, 0x2, RZ ;  /* 0x0000000206067824 */ /* 0x001fc800078e00ff */
[----:B------:R-:W-:-:S04]  /*02d0*/  IMAD.WIDE.U32 R18, R17, UR4, R6 ;  /* 0x0000000411127c25 */ /* 0x000fc8000f8e0006 */
[----:B------:R-:W-:-:S07]  /*02e0*/  IMAD.IADD R19, R19, 0x1, R3 ;  /* 0x0000000113137824 */ /* 0x000fce00078e0203 */
.L_x_6794:
[----:B------:R-:W-:-:S04]  /*02f0*/  ISETP.GE.U32.AND P0, PT, R6, UR40, PT ;  /* 0x0000002806007c0c */ /* 0x000fc8000bf06070 */
[----:B------:R-:W-:-:S13]  /*0300*/  ISETP.GE.AND.EX P0, PT, RZ, UR41, PT, P0 ;  /* 0x00000029ff007c0c */ /* 0x000fda000bf06300 */
[----:B0-----:R-:W0:Y:S01]  /*0310*/  @!P0 LDC.64 R10, c[0x0][0x380] ;  /* 0x0000e000ff0a8b82 */ /* 0x001e220000000a00 */
[----:B-1-3--:R-:W-:Y:S02]  /*0320*/  @!P0 LEA.HI R0, P1, R19, R18, RZ, 0x1 ;  /* 0x0000001213008211 */ /* 0x00afe400078308ff */
[----:B--2---:R-:W-:Y:S02]  /*0330*/  @!P0 R2UR UR4, R8 ;  /* 0x00000000080482ca */ /* 0x004fe400000e0000 */
[C---:B----4-:R-:W-:Y:S01]  /*0340*/  @!P0 SHF.L.U32 R5, R0.reuse, 0x2, RZ ;  /* 0x0000000200058819 */ /* 0x050fe200000006ff */
[----:B------:R-:W-:Y:S01]  /*0350*/  @!P0 IMAD.X R3, RZ, RZ, R19, P1 ;  /* 0x000000ffff038224 */ /* 0x000fe200008e0613 */
[----:B------:R-:W-:Y:S02]  /*0360*/  @!P0 R2UR UR5, R9 ;  /* 0x00000000090582ca */ /* 0x000fe400000e0000 */
[----:B------:R-:W-:Y:S02]  /*0370*/  @!P0 LOP3.LUT R5, R5, 0xfffffff8, RZ, 0xc0, !PT ;  /* 0xfffffff805058812 */ /* 0x000fe400078ec0ff */
[----:B------:R-:W-:-:S02]  /*0380*/  @!P0 SHF.L.U64.HI R0, R0, 0x2, R3 ;  /* 0x0000000200008819 */ /* 0x000fc40000010203 */
[----:B0-----:R-:W-:-:S04]  /*0390*/  @!P0 IADD3 R4, P1, PT, R5, R10, RZ ;  /* 0x0000000a05048210 */ /* 0x001fc80007f3e0ff */
[----:B------:R-:W-:-:S06]  /*03a0*/  @!P0 IADD3.X R5, PT, PT, R0, R11, RZ, P1, !PT ;  /* 0x0000000b00058210 */ /* 0x000fcc0000ffe4ff */
[----:B------:R-:W2:Y:S01]  /*03b0*/  @!P0 LDG.E.64 R4, desc[UR4][R4.64] ;  /* 0x0000000404048981 */ /* 0x000ea2000c1e1b00 */
[----:B------:R-:W-:Y:S01]  /*03c0*/  IMAD.MOV.U32 R2, RZ, RZ, RZ ;  /* 0x000000ffff027224 */ /* 0x000fe200078e00ff */
[----:B------:R-:W-:Y:S01]  /*03d0*/  UMOV UR4, 0xffffffff ;  /* 0xffffffff00047882 */ /* 0x000fe20000000000 */
[----:B--2---:R-:W-:-:S04]  /*03e0*/  @!P0 FADD R0, RZ, R4 ;  /* 0x00000004ff008221 */ /* 0x004fc80000000000 */
[--C-:B------:R-:W-:Y:S01]  /*03f0*/  @!P0 FADD R11, R5, -R0.reuse ;  /* 0x80000000050b8221 */ /* 0x100fe20000000000 */
[----:B------:R-:W-:-:S03]  /*0400*/  @!P0 FADD R3, R4, -R0 ;  /* 0x8000000004038221 */ /* 0x000fc60000000000 */
[----:B------:R-:W-:Y:S01]  /*0410*/  @!P0 FFMA R2, R11, 0.5, R0 ;  /* 0x3f0000000b028823 */ /* 0x000fe20000000000 */
[----:B------:R-:W-:Y:S01]  /*0420*/  @!P0 FFMA R10, R4, R3, RZ ;  /* 0x00000003040a8223 */ /* 0x000fe200000000ff */
[----:B------:R-:W-:Y:S01]  /*0430*/  MOV R0, RZ ;  /* 0x000000ff00007202 */ /* 0x000fe20000000f00 */
[----:B------:R-:W-:Y:S02]  /*0440*/  IMAD.MOV.U32 R3, RZ, RZ, RZ ;  /* 0x000000ffff037224 */ /* 0x000fe400078e00ff */
[----:B------:R-:W-:Y:S01]  /*0450*/  @!P0 FADD R12, R5, -R2 ;  /* 0x80000002050c8221 */ /* 0x000fe20000000000 */
[----:B------:R-:W-:-:S03]  /*0460*/  @!P0 MOV R3, 0x40000000 ;  /* 0x4000000000038802 */ /* 0x000fc60000000f00 */
[----:B------:R-:W-:Y:S01]  /*0470*/  @!P0 FFMA R0, R11, R12, R10 ;  /* 0x0000000c0b008223 */ /* 0x000fe2000000000a */
[----:B------:R-:W-:Y:S06]  /*0480*/  BRA.DIV UR4, `(.L_x_6769) ;  /* 0x0000000a04807947 */ /* 0x000fec000b800000 */
[----:B------:R0:W1:Y:S04]  /*0490*/  SHFL.DOWN PT, R5, R2, 0x8, 0x101f ;  /* 0x09101f0002057f89 */ /* 0x00006800000e0000 */
[----:B------:R0:W2:Y:S04]  /*04a0*/  SHFL.DOWN PT, R4, R0, 0x8, 0x101f ;  /* 0x09101f0000047f89 */ /* 0x0000a800000e0000 */
[----:B------:R0:W3:Y:S02]  /*04b0*/  SHFL.DOWN PT, R14, R3, 0x8, 0x101f ;  /* 0x09101f00030e7f89 */ /* 0x0000e400000e0000 */
.L_x_6799:
        /* <DEDUP_REMOVED lines=14> */
[----:B------:R-:W-:-:S07]  /*05a0*/  MOV R12, 0x5c0 ;  /* 0x000005c0000c7802 */ /* 0x000fce0000000f00 */
[----:B012---:R-:W-:Y:S05]  /*05b0*/  CALL.REL.NOINC `($__internal_71_$__cuda_sm3x_div_rn_noftz_f32_slowpath) ;  /* 0x00000010001c7944 */ /* 0x007fea0003c00000 */
[----:B------:R-:W-:-:S07]  /*05c0*/  MOV R11, R13 ;  /* 0x0000000d000b7202 */ /* 0x000fce0000000f00 */
.L_x_6773:
[----:B------:R-:W-:Y:S05]  /*05d0*/  BSYNC.RECONVERGENT B1 ;  /* 0x0000000000017941 */ /* 0x000fea0003800200 */
.L_x_6772:
[----:B-1----:R-:W-:-:S04]  /*05e0*/  FADD R5, -R2, R5 ;  /* 0x0000000502057221 */ /* 0x002fc80000000100 */
[C---:B------:R-:W-:Y:S01]  /*05f0*/  FMUL R10, R5.reuse, R5 ;  /* 0x00000005050a7220 */ /* 0x040fe20000400000 */
[----:B0-----:R-:W-:-:S03]  /*0600*/  FFMA R2, R5, R11, R2 ;  /* 0x0000000b05027223 */ /* 0x001fc60000000002 */
[----:B------:R-:W-:-:S04]  /*0610*/  FMUL R3, R3, R10 ;  /* 0x0000000a03037220 */ /* 0x000fc80000400000 */
[----:B--2---:R-:W-:Y:S01]  /*0620*/  FFMA R13, R3, R11, R4 ;  /* 0x0000000b030d7223 */ /* 0x004fe20000000004 */
[----:B------:R-:W-:-:S03]  /*0630*/  IMAD.MOV.U32 R3, RZ, RZ, R23 ;  /* 0x000000ffff037224 */ /* 0x000fc600078e0017 */
[----:B------:R-:W-:-:S07]  /*0640*/  FADD R0, R0, R13 ;  /* 0x0000000d00007221 */ /* 0x000fce0000000000 */
.L_x_6771:
[----:B------:R-:W-:Y:S05]  /*0650*/  BSYNC.RECONVERGENT B0 ;  /* 0x0000000000007941 */ /* 0x000fea0003800200 */
.L_x_6770:
[----:B------:R-:W-:-:S03]  /*0660*/  UMOV UR4, 0xffffffff ;  /* 0xffffffff00047882 */ /* 0x000fc60000000000 */
[----:B------:R-:W-:Y:S05]  /*0670*/  BRA.DIV UR4, `(.L_x_6774) ;  /* 0x0000000a04607947 */ /* 0x000fea000b800000 */
[----:B-1----:R1:W3:Y:S04]  /*0680*/  SHFL.DOWN PT, R5, R2, 0x4, 0x101f ;  /* 0x08901f0002057f89 */ /* 0x0022e800000e0000 */
[----:B--2---:R1:W2:Y:S04]  /*0690*/  SHFL.DOWN PT, R4, R0, 0x4, 0x101f ;  /* 0x08901f0000047f89 */ /* 0x0042a800000e0000 */
[----:B------:R1:W4:Y:S02]  /*06a0*/  SHFL.DOWN PT, R14, R3, 0x4, 0x101f ;  /* 0x08901f00030e7f89 */ /* 0x00032400000e0000 */
.L_x_6804:
        /* <DEDUP_REMOVED lines=15> */
[----:B0123--:R-:W-:Y:S05]  /*07a0*/  CALL.REL.NOINC `($__internal_71_$__cuda_sm3x_div_rn_noftz_f32_slowpath) ;  /* 0x0000000c00a07944 */ /* 0x00ffea0003c00000 */
[----:B------:R-:W-:-:S07]  /*07b0*/  IMAD.MOV.U32 R11, RZ, RZ, R13 ;  /* 0x000000ffff0b7224 */ /* 0x000fce00078e000d */
.L_x_6778:
[----:B------:R-:W-:Y:S05]  /*07c0*/  BSYNC.RECONVERGENT B1 ;  /* 0x0000000000017941 */ /* 0x000fea0003800200 */
.L_x_6777:
[----:B---3--:R-:W-:-:S04]  /*07d0*/  FADD R5, -R2, R5 ;  /* 0x0000000502057221 */ /* 0x008fc80000000100 */
[C---:B------:R-:W-:Y:S01]  /*07e0*/  FMUL R10, R5.reuse, R5 ;  /* 0x00000005050a7220 */ /* 0x040fe20000400000 */
[----:B01----:R-:W-:-:S03]  /*07f0*/  FFMA R2, R5, R11, R2 ;  /* 0x0000000b05027223 */ /* 0x003fc60000000002 */
[----:B------:R-:W-:-:S04]  /*0800*/  FMUL R3, R3, R10 ;  /* 0x0000000a03037220 */ /* 0x000fc80000400000 */
[----:B--2---:R-:W-:Y:S01]  /*0810*/  FFMA R13, R3, R11, R4 ;  /* 0x0000000b030d7223 */ /* 0x004fe20000000004 */
[----:B------:R-:W-:-:S03]  /*0820*/  MOV R3, R23 ;  /* 0x0000001700037202 */ /* 0x000fc60000000f00 */
[----:B------:R-:W-:-:S07]  /*0830*/  FADD R0, R0, R13 ;  /* 0x0000000d00007221 */ /* 0x000fce0000000000 */
.L_x_6776:
[----:B------:R-:W-:Y:S05]  /*0840*/  BSYNC.RECONVERGENT B0 ;  /* 0x0000000000007941 */ /* 0x000fea0003800200 */
.L_x_6775:
[----:B------:R-:W-:-:S03]  /*0850*/  UMOV UR4, 0xffffffff ;  /* 0xffffffff00047882 */ /* 0x000fc60000000000 */
[----:B------:R-:W-:Y:S05]  /*0860*/  BRA.DIV UR4, `(.L_x_6779) ;  /* 0x0000000a04407947 */ /* 0x000fea000b800000 */
[----:B---3--:R3:W4:Y:S04]  /*0870*/  SHFL.DOWN PT, R5, R2, 0x2, 0x101f ;  /* 0x08501f0002057f89 */ /* 0x00872800000e0000 */
[----:B--2---:R3:W2:Y:S04]  /*0880*/  SHFL.DOWN PT, R4, R0, 0x2, 0x101f ;  /* 0x08501f0000047f89 */ /* 0x0046a800000e0000 */
[----:B------:R3:W0:Y:S02]  /*0890*/  SHFL.DOWN PT, R14, R3, 0x2, 0x101f ;  /* 0x08501f00030e7f89 */ /* 0x00062400000e0000 */
.L_x_6809:
        /* <DEDUP_REMOVED lines=15> */
[----:B-1234-:R-:W-:Y:S05]  /*0990*/  CALL.REL.NOINC `($__internal_71_$__cuda_sm3x_div_rn_noftz_f32_slowpath) ;  /* 0x0000000c00247944 */ /* 0x01efea0003c00000 */
[----:B------:R-:W-:-:S07]  /*09a0*/  MOV R11, R13 ;  /* 0x0000000d000b7202 */ /* 0x000fce0000000f00 */
.L_x_6783:
[----:B------:R-:W-:Y:S05]  /*09b0*/  BSYNC.RECONVERGENT B1 ;  /* 0x0000000000017941 */ /* 0x000fea0003800200 */
.L_x_6782:
[----:B----4-:R-:W-:-:S04]  /*09c0*/  FADD R5, -R2, R5 ;  /* 0x0000000502057221 */ /* 0x010fc80000000100 */
[C---:B------:R-:W-:Y:S01]  /*09d0*/  FMUL R10, R5.reuse, R5 ;  /* 0x00000005050a7220 */ /* 0x040fe20000400000 */
[----:B-1-3--:R-:W-:-:S03]  /*09e0*/  FFMA R2, R5, R11, R2 ;  /* 0x0000000b05027223 */ /* 0x00afc60000000002 */
[----:B------:R-:W-:-:S04]  /*09f0*/  FMUL R3, R3, R10 ;  /* 0x0000000a03037220 */ /* 0x000fc80000400000 */
[----:B--2---:R-:W-:Y:S01]  /*0a00*/  FFMA R13, R3, R11, R4 ;  /* 0x0000000b030d7223 */ /* 0x004fe20000000004 */
[----:B------:R-:W-:-:S03]  /*0a10*/  IMAD.MOV.U32 R3, RZ, RZ, R23 ;  /* 0x000000ffff037224 */ /* 0x000fc600078e0017 */
[----:B------:R-:W-:-:S07]  /*0a20*/  FADD R0, R0, R13 ;  /* 0x0000000d00007221 */ /* 0x000fce0000000000 */
.L_x_6781:
[----:B------:R-:W-:Y:S05]  /*0a30*/  BSYNC.RECONVERGENT B0 ;  /* 0x0000000000007941 */ /* 0x000fea0003800200 */
.L_x_6780:
[----:B------:R-:W-:-:S03]  /*0a40*/  UMOV UR4, 0xffffffff ;  /* 0xffffffff00047882 */ /* 0x000fc60000000000 */
[----:B------:R-:W-:Y:S05]  /*0a50*/  BRA.DIV UR4, `(.L_x_6784) ;  /* 0x0000000a04207947 */ /* 0x000fea000b800000 */
[----:B----4-:R0:W4:Y:S04]  /*0a60*/  SHFL.DOWN PT, R5, R2, 0x1, 0x101f ;  /* 0x08301f0002057f89 */ /* 0x01012800000e0000 */
[----:B--2---:R0:W2:Y:S04]  /*0a70*/  SHFL.DOWN PT, R4, R0, 0x1, 0x101f ;  /* 0x08301f0000047f89 */ /* 0x0040a800000e0000 */
[----:B------:R0:W0:Y:S02]  /*0a80*/  SHFL.DOWN PT, R14, R3, 0x1, 0x101f ;  /* 0x08301f00030e7f89 */ /* 0x00002400000e0000 */
.L_x_6814:
        /* <DEDUP_REMOVED lines=15> */
[----:B-1234-:R-:W-:Y:S05]  /*0b80*/  CALL.REL.NOINC `($__internal_71_$__cuda_sm3x_div_rn_noftz_f32_slowpath) ;  /* 0x0000000800a87944 */ /* 0x01efea0003c00000 */
[----:B------:R-:W-:-:S07]  /*0b90*/  IMAD.MOV.U32 R11, RZ, RZ, R13 ;  /* 0x000000ffff0b7224 */ /* 0x000fce00078e000d */
.L_x_6788:
[----:B------:R-:W-:Y:S05]  /*0ba0*/  BSYNC.RECONVERGENT B1 ;  /* 0x0000000000017941 */ /* 0x000fea0003800200 */
.L_x_6787:
[----:B----4-:R-:W-:-:S04]  /*0bb0*/  FADD R5, -R2, R5 ;  /* 0x0000000502057221 */ /* 0x010fc80000000100 */
[C---:B------:R-:W-:Y:S01]  /*0bc0*/  FMUL R10, R5.reuse, R5 ;  /* 0x00000005050a7220 */ /* 0x040fe20000400000 */
[----:B-1-3--:R-:W-:-:S03]  /*0bd0*/  FFMA R2, R5, R11, R2 ;  /* 0x0000000b05027223 */ /* 0x00afc60000000002 */
[----:B------:R-:W-:-:S04]  /*0be0*/  FMUL R3, R3, R10 ;  /* 0x0000000a03037220 */ /* 0x000fc80000400000 */
[----:B--2---:R-:W-:Y:S01]  /*0bf0*/  FFMA R13, R3, R11, R4 ;  /* 0x0000000b030d7223 */ /* 0x004fe20000000004 */
[----:B------:R-:W-:-:S03]  /*0c00*/  MOV R3, R23 ;  /* 0x0000001700037202 */ /* 0x000fc60000000f00 */
[----:B------:R-:W-:-:S07]  /*0c10*/  FADD R0, R0, R13 ;  /* 0x0000000d00007221 */ /* 0x000fce0000000000 */
.L_x_6786:
[----:B------:R-:W-:Y:S05]  /*0c20*/  BSYNC.RECONVERGENT B0 ;  /* 0x0000000000007941 */ /* 0x000fea0003800200 */
.L_x_6785:
[----:B------:R-:W-:-:S03]  /*0c30*/  UMOV UR4, 0xffffffff ;  /* 0xffffffff00047882 */ /* 0x000fc60000000000 */
[----:B------:R-:W-:Y:S05]  /*0c40*/  BRA.DIV UR4, `(.L_x_6789) ;  /* 0x0000000a04007947 */ /* 0x000fea000b800000 */
.L_x_6817:
[----:B------:R-:W-:-:S03]  /*0c50*/  UMOV UR4, 0xffffffff ;  /* 0xffffffff00047882 */ /* 0x000fc60000000000 */
[----:B------:R-:W-:Y:S05]  /*0c60*/  BRA.DIV UR4, `(.L_x_6790) ;  /* 0x0000000a04207947 */ /* 0x000fea000b800000 */
.L_x_6820:
[----:B------:R-:W-:-:S03]  /*0c70*/  UMOV UR4, 0xffffffff ;  /* 0xffffffff00047882 */ /* 0x000fc60000000000 */
[----:B------:R-:W-:Y:S05]  /*0c80*/  BRA.DIV UR4, `(.L_x_6791) ;  /* 0x0000000a04407947 */ /* 0x000fea000b800000 */
.L_x_6823:
        /* <DEDUP_REMOVED lines=21> */
.L_x_6793:
[----:B------:R-:W-:Y:S05]  /*0de0*/  BSYNC.RECONVERGENT B0 ;  /* 0x0000000000007941 */ /* 0x000fea0003800200 */
.L_x_6792:
        /* <DEDUP_REMOVED lines=10> */
.L_x_6769:
[----:B------:R-:W-:Y:S01]  /*0e90*/  HFMA2 R11, -RZ, RZ, 0, 0.000503063201904296875 ;  /* 0x0000101fff0b7431 */ /* 0x000fe200000001ff */
[----:B------:R-:W-:Y:S01]  /*0ea0*/  BSSY B0, `(.L_x_6795) ;  /* 0x0000007000007945 */ /* 0x000fe20003800000 */
[----:B------:R-:W-:Y:S01]  /*0eb0*/  MOV R13, R2 ;  /* 0x00000002000d7202 */ /* 0x000fe20000000f00 */
[----:B------:R-:W-:Y:S02]  /*0ec0*/  IMAD.MOV.U32 R12, RZ, RZ, 0x8 ;  /* 0x00000008ff0c7424 */ /* 0x000fe400078e00ff */
[----:B------:R-:W-:-:S07]  /*0ed0*/  IMAD.MOV.U32 R15, RZ, RZ, -0x1 ;  /* 0xffffffffff0f7424 */ /* 0x000fce00078e00ff */
[----:B------:R-:W-:Y:S05]  /*0ee0*/  WARPSYNC.COLLECTIVE R15, `(.L_x_6796) ;  /* 0x000000000f087348 */ /* 0x000fea0003c00000 */
[----:B------:R0:W1:Y:S02]  /*0ef0*/  SHFL.DOWN P6, R14, R13, R12, R11 ;  /* 0x0800000c0d0e7389 */ /* 0x00006400000c000b */
[----:B01----:R-:W-:Y:S05]  /*0f00*/  ENDCOLLECTIVE ;  /* 0x000000000000791b */ /* 0x003fea0003800000 */
.L_x_6796:
[----:B------:R-:W-:Y:S05]  /*0f10*/  BSYNC B0 ;  /* 0x0000000000007941 */ /* 0x000fea0003800000 */
.L_x_6795:
        /* <DEDUP_REMOVED lines=8> */
.L_x_6797:
[----:B------:R-:W-:Y:S01]  /*0fa0*/  MOV R13, R3 ;  /* 0x00000003000d7202 */ /* 0x000fe20000000f00 */
[----:B------:R-:W-:-:S07]  /*0fb0*/  IMAD.MOV.U32 R4, RZ, RZ, R14 ;  /* 0x000000ffff047224 */ /* 0x000fce00078e000e */
[----:B------:R-:W-:Y:S05]  /*0fc0*/  WARPSYNC.COLLECTIVE R15, `(.L_x_6798) ;  /* 0x000000000f087348 */ /* 0x000fea0003c00000 */
[----:B------:R0:W1:Y:S02]  /*0fd0*/  SHFL.DOWN P6, R14, R13, R12, R11 ;  /* 0x0800000c0d0e7389 */ /* 0x00006400000c000b */
[----:B01----:R-:W-:Y:S05]  /*0fe0*/  ENDCOLLECTIVE ;  /* 0x000000000000791b */ /* 0x003fea0003800000 */
.L_x_6798:
[----:B------:R-:W-:Y:S05]  /*0ff0*/  BRA `(.L_x_6799) ;  /* 0xfffffff400307947 */ /* 0x000fea000383ffff */
.L_x_6774:
[----:B------:R-:W-:Y:S01]  /*1000*/  HFMA2 R12, -RZ, RZ, 0, 2.384185791015625e-07 ;  /* 0x00000004ff0c7431 */ /* 0x000fe200000001ff */
[----:B------:R-:W-:Y:S01]  /*1010*/  BSSY B0, `(.L_x_6800) ;  /* 0x0000007000007945 */ /* 0x000fe20003800000 */
[----:B------:R-:W-:Y:S01]  /*1020*/  IMAD.MOV.U32 R13, RZ, RZ, R2 ;  /* 0x000000ffff0d7224 */ /* 0x000fe200078e0002 */
[----:B------:R-:W-:Y:S01]  /*1030*/  MOV R15, 0xffffffff ;  /* 0xffffffff000f7802 */ /* 0x000fe20000000f00 */
[----:B------:R-:W-:-:S07]  /*1040*/  IMAD.MOV.U32 R11, RZ, RZ, 0x101f ;  /* 0x0000101fff0b7424 */ /* 0x000fce00078e00ff */
[----:B012---:R-:W-:Y:S05]  /*1050*/  WARPSYNC.COLLECTIVE R15, `(.L_x_6801) ;  /* 0x000000000f087348 */ /* 0x007fea0003c00000 */
[----:B------:R3:W4:Y:S02]  /*1060*/  SHFL.DOWN P6, R14, R13, R12, R11 ;  /* 0x0800000c0d0e7389 */ /* 0x00072400000c000b */
[----:B01234-:R-:W-:Y:S05]  /*1070*/  ENDCOLLECTIVE ;  /* 0x000000000000791b */ /* 0x01ffea0003800000 */
.L_x_6801:
[----:B------:R-:W-:Y:S05]  /*1080*/  BSYNC B0 ;  /* 0x0000000000007941 */ /* 0x000fea0003800000 */
.L_x_6800:
        /* <DEDUP_REMOVED lines=8> */
.L_x_6802:
[----:B------:R-:W-:Y:S01]  /*1110*/  IMAD.MOV.U32 R13, RZ, RZ, R3 ;  /* 0x000000ffff0d7224 */ /* 0x000fe200078e0003 */
[----:B------:R-:W-:-:S07]  /*1120*/  MOV R4, R14 ;  /* 0x0000000e00047202 */ /* 0x000fce0000000f00 */
[----:B------:R-:W-:Y:S05]  /*1130*/  WARPSYNC.COLLECTIVE R15, `(.L_x_6803) ;  /* 0x000000000f087348 */ /* 0x000fea0003c00000 */
[----:B------:R0:W1:Y:S02]  /*1140*/  SHFL.DOWN P6, R14, R13, R12, R11 ;  /* 0x0800000c0d0e7389 */ /* 0x00006400000c000b */
[----:B01----:R-:W-:Y:S05]  /*1150*/  ENDCOLLECTIVE ;  /* 0x000000000000791b */ /* 0x003fea0003800000 */
.L_x_6803:
[----:B------:R-:W-:Y:S05]  /*1160*/  BRA `(.L_x_6804) ;  /* 0xfffffff400507947 */ /* 0x000fea000383ffff */
.L_x_6779:
        /* <DEDUP_REMOVED lines=8> */
.L_x_6806:
[----:B------:R-:W-:Y:S05]  /*11f0*/  BSYNC B0 ;  /* 0x0000000000007941 */ /* 0x000fea0003800000 */
.L_x_6805:
        /* <DEDUP_REMOVED lines=8> */
.L_x_6807:
[----:B------:R-:W-:Y:S01]  /*1280*/  MOV R13, R3 ;  /* 0x00000003000d7202 */ /* 0x000fe20000000f00 */
[----:B------:R-:W-:-:S07]  /*1290*/  IMAD.MOV.U32 R4, RZ, RZ, R14 ;  /* 0x000000ffff047224 */ /* 0x000fce00078e000e */
[----:B------:R-:W-:Y:S05]  /*12a0*/  WARPSYNC.COLLECTIVE R15, `(.L_x_6808) ;  /* 0x000000000f087348 */ /* 0x000fea0003c00000 */
[----:B------:R0:W1:Y:S02]  /*12b0*/  SHFL.DOWN P6, R14, R13, R12, R11 ;  /* 0x0800000c0d0e7389 */ /* 0x00006400000c000b */
[----:B01----:R-:W-:Y:S05]  /*12c0*/  ENDCOLLECTIVE ;  /* 0x000000000000791b */ /* 0x003fea0003800000 */
.L_x_6808:
[----:B------:R-:W-:Y:S05]  /*12d0*/  BRA `(.L_x_6809) ;  /* 0xfffffff400707947 */ /* 0x000fea000383ffff */
.L_x_6784:
        /* <DEDUP_REMOVED lines=8> */
.L_x_6811:
[----:B------:R-:W-:Y:S05]  /*1360*/  BSYNC B0 ;  /* 0x0000000000007941 */ /* 0x000fea0003800000 */
.L_x_6810:
        /* <DEDUP_REMOVED lines=8> */
.L_x_6812:
[----:B------:R-:W-:Y:S01]  /*13f0*/  IMAD.MOV.U32 R13, RZ, RZ, R3 ;  /* 0x000000ffff0d7224 */ /* 0x000fe200078e0003 */
[----:B------:R-:W-:-:S07]  /*1400*/  MOV R4, R14 ;  /* 0x0000000e00047202 */ /* 0x000fce0000000f00 */
[----:B------:R-:W-:Y:S05]  /*1410*/  WARPSYNC.COLLECTIVE R15, `(.L_x_6813) ;  /* 0x000000000f087348 */ /* 0x000fea0003c00000 */
[----:B------:R0:W1:Y:S02]  /*1420*/  SHFL.DOWN P6, R14, R13, R12, R11 ;  /* 0x0800000c0d0e7389 */ /* 0x00006400000c000b */
[----:B01----:R-:W-:Y:S05]  /*1430*/  ENDCOLLECTIVE ;  /* 0x000000000000791b */ /* 0x003fea0003800000 */
.L_x_6813:
[----:B------:R-:W-:Y:S05]  /*1440*/  BRA `(.L_x_6814) ;  /* 0xfffffff400907947 */ /* 0x000fea000383ffff */
.L_x_6789:
[----:B------:R-:W-:Y:S01]  /*1450*/  HFMA2 R11, -RZ, RZ, 0, 0.000503063201904296875 ;  /* 0x0000101fff0b7431 */ /* 0x000fe200000001ff */
[----:B------:R-:W-:Y:S01]  /*1460*/  BSSY B0, `(.L_x_6815) ;  /* 0x0000007000007945 */ /* 0x000fe20003800000 */
[----:B------:R-:W-:Y:S01]  /*1470*/  MOV R13, R2 ;  /* 0x00000002000d7202 */ /* 0x000fe20000000f00 */
[----:B------:R-:W-:Y:S02]  /*1480*/  IMAD.MOV.U32 R12, RZ, RZ, RZ ;  /* 0x000000ffff0c7224 */ /* 0x000fe400078e00ff */
[----:B------:R-:W-:-:S07]  /*1490*/  IMAD.MOV.U32 R15, RZ, RZ, -0x1 ;  /* 0xffffffffff0f7424 */ /* 0x000fce00078e00ff */
[----:B-1234-:R-:W-:Y:S05]  /*14a0*/  WARPSYNC.COLLECTIVE R15, `(.L_x_6816) ;  /* 0x000000000f087348 */ /* 0x01efea0003c00000 */
[----:B------:R0:W0:Y:S02]  /*14b0*/  SHFL.IDX P6, R14, R13, R12, R11 ;  /* 0x0000000c0d0e7389 */ /* 0x00002400000c000b */
[----:B01234-:R-:W-:Y:S05]  /*14c0*/  ENDCOLLECTIVE ;  /* 0x000000000000791b */ /* 0x01ffea0003800000 */
.L_x_6816:
[----:B------:R-:W-:Y:S05]  /*14d0*/  BSYNC B0 ;  /* 0x0000000000007941 */ /* 0x000fea0003800000 */
.L_x_6815:
[----:B------:R-:W-:Y:S05]  /*14e0*/  BRA `(.L_x_6817) ;  /* 0xfffffff400d87947 */ /* 0x000fea000383ffff */
.L_x_6790:
        /* <DEDUP_REMOVED lines=8> */
.L_x_6819:
[----:B------:R-:W-:Y:S05]  /*1570*/  BSYNC B0 ;  /* 0x0000000000007941 */ /* 0x000fea0003800000 */
.L_x_6818:
[----:B------:R-:W-:Y:S05]  /*1580*/  BRA `(.L_x_6820) ;  /* 0xfffffff400b87947 */ /* 0x000fea000383ffff */
.L_x_6791:
        /* <DEDUP_REMOVED lines=8> */
.L_x_6822:
[----:B------:R-:W-:Y:S05]  /*1610*/  BSYNC B0 ;  /* 0x0000000000007941 */ /* 0x000fea0003800000 */
.L_x_6821:
[----:B------:R-:W-:Y:S05]  /*1620*/  BRA `(.L_x_6823) ;  /* 0xfffffff400987947 */ /* 0x000fea000383ffff */
        .weak           $__internal_71_$__cuda_sm3x_div_rn_noftz_f32_slowpath
        .type           $__internal_71_$__cuda_sm3x_div_rn_noftz_f32_slowpath,@function
        .size           $__internal_71_$__cuda_sm3x_div_rn_noftz_f32_slowpath,(.L_x_7694 - $__internal_71_$__cuda_sm3x_div_rn_noftz_f32_slowpath)
$__internal_71_$__cuda_sm3x_div_rn_noftz_f32_slowpath:
        /* <DEDUP_REMOVED lines=34> */
.L_x_6825:
        /* <DEDUP_REMOVED lines=35> */
[C---:B------:R-:W-:Y:S01]  /*1a80*/  VIADD R11, R13.reuse, 0x20 ;  /* 0x000000200d0b7836 */ /* 0x040fe20000000000 */
        /* <DEDUP_REMOVED lines=15> */
.L_x_6832:
[----:B------:R-:W-:-:S04]  /*1b80*/  LOP3.LUT R10, R10, 0x80000000, RZ, 0xc0, !PT ;  /* 0x800000000a0a7812 */ /* 0x000fc800078ec0ff */
[----:B------:R-:W-:Y:S01]  /*1b90*/  LOP3.LUT R10, R10, 0x7f800000, RZ, 0xfc, !PT ;  /* 0x7f8000000a0a7812 */ /* 0x000fe200078efcff */
[----:B------:R-:W-:Y:S06]  /*1ba0*/  BRA `(.L_x_6833) ;  /* 0x0000000000047947 */ /* 0x000fec0003800000 */
.L_x_6831:
[----:B------:R-:W-:-:S07]  /*1bb0*/  LEA R10, R24, R10, 0x17 ;  /* 0x0000000a180a7211 */ /* 0x000fce00078eb8ff */
.L_x_6833:
[----:B------:R-:W-:Y:S05]  /*1bc0*/  BSYNC.RECONVERGENT B3 ;  /* 0x0000000000037941 */ /* 0x000fea0003800200 */
.L_x_6830:
[----:B------:R-:W-:Y:S05]  /*1bd0*/  BRA `(.L_x_6834) ;  /* 0x0000000000207947 */ /* 0x000fea0003800000 */
.L_x_6829:
[----:B------:R-:W-:-:S04]  /*1be0*/  LOP3.LUT R10, R11, 0x80000000, R14, 0x48, !PT ;  /* 0x800000000b0a7812 */ /* 0x000fc800078e480e */
[----:B------:R-:W-:Y:S01]  /*1bf0*/  LOP3.LUT R10, R10, 0x7f800000, RZ, 0xfc, !PT ;  /* 0x7f8000000a0a7812 */ /* 0x000fe200078efcff */
[----:B------:R-:W-:Y:S06]  /*1c00*/  BRA `(.L_x_6834) ;  /* 0x0000000000147947 */ /* 0x000fec0003800000 */
.L_x_6828:
[----:B------:R-:W-:Y:S01]  /*1c10*/  LOP3.LUT R10, R11, 0x80000000, R14, 0x48, !PT ;  /* 0x800000000b0a7812 */ /* 0x000fe200078e480e */
[----:B------:R-:W-:Y:S06]  /*1c20*/  BRA `(.L_x_6834) ;  /* 0x00000000000c7947 */ /* 0x000fec0003800000 */
.L_x_6827:
[----:B------:R-:W0:Y:S01]  /*1c30*/  MUFU.RSQ R10, -QNAN ;  /* 0xffc00000000a7908 */ /* 0x000e220000001400 */
[----:B------:R-:W-:Y:S05]  /*1c40*/  BRA `(.L_x_6834) ;  /* 0x0000000000047947 */ /* 0x000fea0003800000 */
.L_x_6826:
[----:B------:R-:W-:-:S07]  /*1c50*/  FADD.FTZ R10, R14, R11 ;  /* 0x0000000b0e0a7221 */ /* 0x000fce0000010000 */
.L_x_6834:
[----:B------:R-:W-:Y:S05]  /*1c60*/  BSYNC.RECONVERGENT B2 ;  /* 0x0000000000027941 */ /* 0x000fea0003800200 */
.L_x_6824:
[----:B0-----:R-:W-:Y:S01]  /*1c70*/  IMAD.MOV.U32 R13, RZ, RZ, R10 ;  /* 0x000000ffff0d7224 */ /* 0x001fe200078e000a */
[----:B------:R-:W-:Y:S01]  /*1c80*/  MOV R10, R12 ;  /* 0x0000000c000a7202 */ /* 0x000fe20000000f00 */
[----:B------:R-:W-:-:S04]  /*1c90*/  IMAD.MOV.U32 R11, RZ, RZ, 0x0 ;  /* 0x00000000ff0b7424 */ /* 0x000fc800078e00ff */
[----:B------:R-:W-:Y:S05]  /*1ca0*/  RET.REL.NODEC R10 `(_Z17LayerNormWarpImplI10DirectLoadIffE11DirectStoreIffEfLi2ELi2ELi0ELi16ELi1ELb1EEvT_T0_lld) ;  /* 0xffffffe00ad47950 */ /* 0x000fea0003c3ffff */
.L_x_6835:
        /* <DEDUP_REMOVED lines=13> */
.L_x_7694:


//--------------------- .text._Z17LayerNormWarpImplI10DirectLoadIffE11DirectStoreIffEfLi2ELi2ELi2ELi16ELi1ELb0EEvT_T0_lld --------------------------
	.section	.text._Z17LayerNormWarpImplI10DirectLoadIffE11DirectStoreIffEfLi2ELi2ELi2ELi16ELi1ELb0EEvT_T0_lld,"ax",@progbits
	.align	128
        .global         _Z17LayerNormWarpImplI10DirectLoadIffE11DirectStoreIffEfLi2ELi2ELi2ELi16ELi1ELb0EEvT_T0_lld
        .type           _Z17LayerNormWarpImplI10DirectLoadIffE11DirectStoreIffEfLi2ELi2ELi2ELi16ELi1ELb0EEvT_T0_lld,@function
        .size           _Z17LayerNormWarpImplI10DirectLoadIffE11DirectStoreIffEfLi2ELi2ELi2ELi16ELi1ELb0EEvT_T0_lld,(.L_x_7695 - _Z17LayerNormWarpImplI10DirectLoadIffE11DirectStoreIffEfLi2ELi2ELi2ELi16ELi1ELb0EEvT_T0_lld)
        .other          _Z17LayerNormWarpImplI10DirectLoadIffE11DirectStoreIffEfLi2ELi2ELi2ELi16ELi1ELb0EEvT_T0_lld,@"STO_CUDA_ENTRY STV_DEFAULT"
_Z17LayerNormWarpImplI10DirectLoadIffE11DirectStoreIffEfLi2ELi2ELi2ELi16ELi1ELb0EEvT_T0_lld:
.text._Z17LayerNormWarpImplI10DirectLoadIffE11DirectStoreIffEfLi2ELi2ELi2ELi16ELi1ELb0EEvT_T0_lld:
        /* <DEDUP_REMOVED lines=26> */
.L_x_6836:
        /* <DEDUP_REMOVED lines=30> */
.L_x_6853:
        /* <DEDUP_REMOVED lines=20> */
[----:B------:R0:W3:Y:S02]  /*04c0*/  SHFL.DOWN PT, R14, R0, 0x8, 0x101f ;  /* 0x09101f00000e7f89 */ /* 0x0000e400000e0000 */
.L_x_6858:
        /* <DEDUP_REMOVED lines=16> */
[----:B-12--5:R-:W-:Y:S05]  /*05d0*/  CALL.REL.NOINC `($__internal_72_$__cuda_sm3x_div_rn_noftz_f32_slowpath) ;  /* 0x0000001000207944 */ /* 0x026fea0003c00000 */
[----:B------:R-:W-:-:S07]  /*05e0*/  MOV R13, R14 ;  /* 0x0000000e000d7202 */ /* 0x000fce0000000f00 */
.L_x_6840:
[----:B-1----:R-:W-:-:S04]  /*05f0*/  FADD R7, R7, -R4 ;  /* 0x8000000407077221 */ /* 0x002fc80000000000 */
[C---:B------:R-:W-:Y:S01]  /*0600*/  FMUL R10, R7.reuse, R7 ;  /* 0x00000007070a7220 */ /* 0x040fe20000400000 */
[----:B------:R-:W-:-:S03]  /*0610*/  FFMA R4, R7, R13, R4 ;  /* 0x0000000d07047223 */ /* 0x000fc60000000004 */
[----:B------:R-:W-:-:S04]  /*0620*/  FFMA R11, R7, R7, R10 ;  /* 0x00000007070b7223 */ /* 0x000fc8000000000a */
[----:B--2---:R-:W-:-:S04]  /*0630*/  FFMA R6, R11, R13, R6 ;  /* 0x0000000d0b067223 */ /* 0x004fc80000000006 */
[----:B------:R-:W-:-:S07]  /*0640*/  FADD R5, R5, R6 ;  /* 0x0000000605057221 */ /* 0x000fce0000000000 */
.L_x_6839:
[----:B------:R-:W-:-:S03]  /*0650*/  UMOV UR4, 0xffffffff ;  /* 0xffffffff00047882 */ /* 0x000fc60000000000 */
[----:B------:R-:W-:Y:S05]  /*0660*/  BRA.DIV UR4, `(.L_x_6841) ;  /* 0x0000000a048c7947 */ /* 0x000fea000b800000 */
[----:B-1----:R0:W1:Y:S04]  /*0670*/  SHFL.DOWN PT, R7, R4, 0x4, 0x101f ;  /* 0x08901f0004077f89 */ /* 0x00206800000e0000 */
[----:B--2---:R0:W2:Y:S04]  /*0680*/  SHFL.DOWN PT, R6, R5, 0x4, 0x101f ;  /* 0x08901f0005067f89 */ /* 0x0040a800000e0000 */
[----:B------:R0:W3:Y:S02]  /*0690*/  SHFL.DOWN PT, R14, R0, 0x4, 0x101f ;  /* 0x08901f00000e7f89 */ /* 0x0000e400000e0000 */
.L_x_6863:
        /* <DEDUP_REMOVED lines=14> */
[----:B012--5:R-:W-:Y:S05]  /*0780*/  CALL.REL.NOINC `($__internal_72_$__cuda_sm3x_div_rn_noftz_f32_slowpath) ;  /* 0x0000000c00b47944 */ /* 0x027fea0003c00000 */
[----:B------:R-:W-:-:S07]  /*0790*/  IMAD.MOV.U32 R11, RZ, RZ, R14 ;  /* 0x000000ffff0b7224 */ /* 0x000fce00078e000e */
.L_x_6843:
[----:B-1----:R-:W-:-:S04]  /*07a0*/  FADD R7, -R4, R7 ;  /* 0x0000000704077221 */ /* 0x002fc80000000100 */
[C---:B------:R-:W-:Y:S01]  /*07b0*/  FMUL R15, R7.reuse, R7 ;  /* 0x00000007070f7220 */ /* 0x040fe20000400000 */
[----:B0-----:R-:W-:-:S03]  /*07c0*/  FFMA R4, R7, R11, R4 ;  /* 0x0000000b07047223 */ /* 0x001fc60000000004 */
[----:B------:R-:W-:Y:S01]  /*07d0*/  FMUL R15, R0, R15 ;  /* 0x0000000f000f7220 */ /* 0x000fe20000400000 */
[----:B------:R-:W-:-:S03]  /*07e0*/  MOV R0, R13 ;  /* 0x0000000d00007202 */ /* 0x000fc60000000f00 */
[----:B--2---:R-:W-:-:S04]  /*07f0*/  FFMA R6, R15, R11, R6 ;  /* 0x0000000b0f067223 */ /* 0x004fc80000000006 */
[----:B------:R-:W-:-:S07]  /*0800*/  FADD R5, R5, R6 ;  /* 0x0000000605057221 */ /* 0x000fce0000000000 */
.L_x_6842:
[----:B------:R-:W-:-:S03]  /*0810*/  UMOV UR4, 0xffffffff ;  /* 0xffffffff00047882 */ /* 0x000fc60000000000 */
[----:B------:R-:W-:Y:S05]  /*0820*/  BRA.DIV UR4, `(.L_x_6844) ;  /* 0x0000000a04787947 */ /* 0x000fea000b800000 */
[----:B-1----:R1:W3:Y:S04]  /*0830*/  SHFL.DOWN PT, R7, R4, 0x2, 0x101f ;  /* 0x08501f0004077f89 */ /* 0x0022e800000e0000 */
[----:B--2---:R1:W2:Y:S04]  /*0840*/  SHFL.DOWN PT, R6, R5, 0x2, 0x101f ;  /* 0x08501f0005067f89 */ /* 0x0042a800000e0000 */
[----:B------:R1:W4:Y:S02]  /*0850*/  SHFL.DOWN PT, R14, R0, 0x2, 0x101f ;  /* 0x08501f00000e7f89 */ /* 0x00032400000e0000 */
.L_x_6868:
        /* <DEDUP_REMOVED lines=14> */
[----:B-123-5:R-:W-:Y:S05]  /*0940*/  CALL.REL.NOINC `($__internal_72_$__cuda_sm3x_div_rn_noftz_f32_slowpath) ;  /* 0x0000000c00447944 */ /* 0x02efea0003c00000 */
[----:B------:R-:W-:-:S07]  /*0950*/  IMAD.MOV.U32 R11, RZ, RZ, R14 ;  /* 0x000000ffff0b7224 */ /* 0x000fce00078e000e */
.L_x_6846:
[----:B---3--:R-:W-:-:S04]  /*0960*/  FADD R7, -R4, R7 ;  /* 0x0000000704077221 */ /* 0x008fc80000000100 */
[C---:B------:R-:W-:Y:S01]  /*0970*/  FMUL R15, R7.reuse, R7 ;  /* 0x00000007070f7220 */ /* 0x040fe20000400000 */
[----:B-1----:R-:W-:-:S03]  /*0980*/  FFMA R4, R7, R11, R4 ;  /* 0x0000000b07047223 */ /* 0x002fc60000000004 */
[----:B------:R-:W-:Y:S01]  /*0990*/  FMUL R15, R0, R15 ;  /* 0x0000000f000f7220 */ /* 0x000fe20000400000 */
[----:B------:R-:W-:-:S03]  /*09a0*/  MOV R0, R13 ;  /* 0x0000000d00007202 */ /* 0x000fc60000000f00 */
[----:B--2---:R-:W-:-:S04]  /*09b0*/  FFMA R6, R15, R11, R6 ;  /* 0x0000000b0f067223 */ /* 0x004fc80000000006 */
[----:B------:R-:W-:-:S07]  /*09c0*/  FADD R5, R5, R6 ;  /* 0x0000000605057221 */ /* 0x000fce0000000000 */
.L_x_6845:
[----:B------:R-:W-:-:S03]  /*09d0*/  UMOV UR4, 0xffffffff ;  /* 0xffffffff00047882 */ /* 0x000fc60000000000 */
[----:B------:R-:W-:Y:S05]  /*09e0*/  BRA.DIV UR4, `(.L_x_6847) ;  /* 0x0000000a04647947 */ /* 0x000fea000b800000 */
[----:B---3--:R3:W4:Y:S04]  /*09f0*/  SHFL.DOWN PT, R7, R4, 0x1, 0x101f ;  /* 0x08301f0004077f89 */ /* 0x00872800000e0000 */
[----:B--2---:R3:W2:Y:S04]  /*0a00*/  SHFL.DOWN PT, R6, R5, 0x1, 0x101f ;  /* 0x08301f0005067f89 */ /* 0x0046a800000e0000 */
[----:B------:R3:W0:Y:S02]  /*0a10*/  SHFL.DOWN PT, R14, R0, 0x1, 0x101f ;  /* 0x08301f00000e7f89 */ /* 0x00062400000e0000 */
.L_x_6873:
        /* <DEDUP_REMOVED lines=14> */
[----:B--2345:R-:W-:Y:S05]  /*0b00*/  CALL.REL.NOINC `($__internal_72_$__cuda_sm3x_div_rn_noftz_f32_slowpath) ;  /* 0x0000000800d47944 */ /* 0x03cfea0003c00000 */
[----:B------:R-:W-:-:S07]  /*0b10*/  IMAD.MOV.U32 R11, RZ, RZ, R14 ;  /* 0x000000ffff0b7224 */ /* 0x000fce00078e000e */
.L_x_6849:
[----:B----4-:R-:W-:-:S04]  /*0b20*/  FADD R7, -R4, R7 ;  /* 0x0000000704077221 */ /* 0x010fc80000000100 */
[C---:B------:R-:W-:Y:S01]  /*0b30*/  FMUL R15, R7.reuse, R7 ;  /* 0x00000007070f7220 */ /* 0x040fe20000400000 */
[----:B---3--:R-:W-:-:S03]  /*0b40*/  FFMA R4, R7, R11, R4 ;  /* 0x0000000b07047223 */ /* 0x008fc60000000004 */
[----:B------:R-:W-:Y:S01]  /*0b50*/  FMUL R15, R0, R15 ;  /* 0x0000000f000f7220 */ /* 0x000fe20000400000 */
[----:B------:R-:W-:-:S03]  /*0b60*/  MOV R0, R13 ;  /* 0x0000000d00007202 */ /* 0x000fc60000000f00 */
[----:B--2---:R-:W-:-:S04]  /*0b70*/  FFMA R6, R15, R11, R6 ;  /* 0x0000000b0f067223 */ /* 0x004fc80000000006 */
[----:B------:R-:W-:-:S07]  /*0b80*/  FADD R5, R5, R6 ;  /* 0x0000000605057221 */ /* 0x000fce0000000000 */
.L_x_6848:
[----:B------:R-:W-:-:S03]  /*0b90*/  UMOV UR4, 0xffffffff ;  /* 0xffffffff00047882 */ /* 0x000fc60000000000 */
[----:B------:R-:W-:Y:S05]  /*0ba0*/  BRA.DIV UR4, `(.L_x_6850) ;  /* 0x0000000a04507947 */ /* 0x000fea000b800000 */
[----:B-1-3--:R-:W0:Y:S04]  /*0bb0*/  SHFL.IDX PT, R4, R4, RZ, 0x101f ;  /* 0x00101fff04047589 */ /* 0x00ae2800000e0000 */
[----:B------:R-:W1:Y:S04]  /*0bc0*/  SHFL.IDX PT, R5, R5, RZ, 0x101f ;  /* 0x00101fff05057589 */ /* 0x000e6800000e0000 */
[----:B------:R3:W0:Y:S02]  /*0bd0*/  SHFL.IDX PT, R14, R0, RZ, 0x101f ;  /* 0x00101fff000e7589 */ /* 0x00062400000e0000 */
.L_x_6878:
[----:B0---4-:R-:W3:Y:S01]  /*0be0*/  MUFU.RCP R7, R14 ;  /* 0x0000000e00077308 */ /* 0x011ee20000001000 */
[----:B------:R-:W-:Y:S07]  /*0bf0*/  BSSY.RECONVERGENT B1, `(.L_x_6851) ;  /* 0x000000c000017945 */ /* 0x000fee0003800200 */
        /* <DEDUP_REMOVED lines=9> */
[----:B-----5:R-:W-:Y:S05]  /*0c90*/  CALL.REL.NOINC `($__internal_72_$__cuda_sm3x_div_rn_noftz_f32_slowpath) ;  /* 0x0000000800707944 */ /* 0x020fea0003c00000 */
[----:B------:R-:W-:-:S07]  /*0ca0*/  MOV R0, R14 ;  /* 0x0000000e00007202 */ /* 0x000fce0000000f00 */
.L_x_6852:
[----:B------:R-:W-:Y:S05]  /*0cb0*/  BSYNC.RECONVERGENT B1 ;  /* 0x0000000000017941 */ /* 0x000fea0003800200 */
.L_x_6851:
[----:B------:R-:W-:Y:S01]  /*0cc0*/  FMNMX R5, RZ, R0, !PT ;  /* 0x00000000ff057209 */ /* 0x000fe20007800000 */
[----:B------:R-:W-:Y:S01]  /*0cd0*/  HFMA2 R7, -RZ, RZ, 0, 0 ;  /* 0x00000000ff077431 */ /* 0x000fe200000001ff */
[----:B------:R-:W-:Y:S01]  /*0ce0*/  SHF.R.S32.HI R0, RZ, 0x1f, R20 ;  /* 0x0000001fff007819 */ /* 0x000fe20000011414 */
[----:B------:R-:W-:Y:S02]  /*0cf0*/  IMAD.MOV.U32 R6, RZ, RZ, R8 ;  /* 0x000000ffff067224 */ /* 0x000fe400078e0008 */
[----:B------:R-:W-:Y:S01]  /*0d00*/  FADD R3, R3, -R4 ;  /* 0x8000000403037221 */ /* 0x000fe20000000000 */
[----:B------:R-:W-:Y:S01]  /*0d10*/  FADD R5, R24, R5 ;  /* 0x0000000518057221 */ /* 0x000fe20000000000 */
[----:B------:R-:W-:-:S04]  /*0d20*/  IMAD.WIDE.U32 R22, R27, UR38, R22 ;  /* 0x000000261b167c25 */ /* 0x000fc8000f8e0016 */
[----:B------:R-:W-:Y:S01]  /*0d30*/  FSETP.GEU.AND P0, PT, |R5|, 1.175494350822287508e-38, PT ;  /* 0x008000000500780b */ /* 0x000fe20003f0e200 */
[----:B------:R-:W-:Y:S02]  /*0d40*/  IMAD R11, R0, UR42, RZ ;  /* 0x0000002a000b7c24 */ /* 0x000fe4000f8e02ff */
[----:B------:R-:W-:-:S04]  /*0d50*/  IMAD.WIDE.U32 R6, R20, UR42, R6 ;  /* 0x0000002a14067c25 */ /* 0x000fc8000f8e0006 */
[----:B------:R-:W-:Y:S02]  /*0d60*/  IMAD R11, R20, UR43, R11 ;  /* 0x0000002b140b7c24 */ /* 0x000fe4000f8e020b */
[----:B------:R-:W-:Y:S02]  /*0d70*/  IMAD R23, R27, UR39, R23 ;  /* 0x000000271b177c24 */ /* 0x000fe4000f8e0217 */
[----:B------:R-:W-:Y:S02]  /*0d80*/  IMAD.IADD R11, R7, 0x1, R11 ;  /* 0x00000001070b7824 */ /* 0x000fe400078e020b */
[----:B------:R-:W-:Y:S01]  /*0d90*/  FADD R7, R2, -R4 ;  /* 0x8000000402077221 */ /* 0x000fe20000000000 */
[----:B------:R-:W-:Y:S02]  /*0da0*/  @!P0 FMUL R5, R5, 16777216 ;  /* 0x4b80000005058820 */ /* 0x000fe40000400000 */
[----:B------:R-:W-:Y:S02]  /*0db0*/  LEA.HI R10, P1, R11, R6, RZ, 0x1 ;  /* 0x000000060b0a7211 */ /* 0x000fe400078308ff */
[----:B------:R-:W0:Y:S02]  /*0dc0*/  MUFU.RSQ R0, R5 ;  /* 0x0000000500007308 */ /* 0x000e240000001400 */
[----:B------:R-:W-:Y:S01]  /*0dd0*/  SHF.L.U32 R6, R10, 0x2, RZ ;  /* 0x000000020a067819 */ /* 0x000fe200000006ff */
[----:B------:R-:W-:Y:S01]  /*0de0*/  IMAD.X R11, RZ, RZ, R11, P1 ;  /* 0x000000ffff0b7224 */ /* 0x000fe200008e060b */
[----:B------:R-:W-:-:S02]  /*0df0*/  IADD3 R21, P1, PT, RZ, R21, RZ ;  /* 0x00000015ff157210 */ /* 0x000fc40007f3e0ff */
[----:B------:R-:W-:Y:S02]  /*0e00*/  LOP3.LUT R2, R6, 0xfffffff8, RZ, 0xc0, !PT ;  /* 0xfffffff806027812 */ /* 0x000fe400078ec0ff */
[----:B------:R-:W-:Y:S01]  /*0e10*/  SHF.L.U64.HI R6, R10, 0x2, R11 ;  /* 0x000000020a067819 */ /* 0x000fe2000001020b */
[----:B------:R-:W-:Y:S02]  /*0e20*/  IMAD.X R20, R27, 0x1, R20, P1 ;  /* 0x000000011b147824 */ /* 0x000fe400008e0614 */
[----:B0-----:R-:W-:Y:S01]  /*0e30*/  @!P0 FMUL R0, R0, 4096 ;  /* 0x4580000000008820 */ /* 0x001fe20000400000 */
[----:B------:R-:W-:-:S03]  /*0e40*/  IADD3 R2, P0, PT, R2, UR40, RZ ;  /* 0x0000002802027c10 */ /* 0x000fc6000ff1e0ff */
[C---:B------:R-:W-:Y:S01]  /*0e50*/  FMUL R7, R0.reuse, R7 ;  /* 0x0000000700077220 */ /* 0x040fe20000400000 */
[----:B------:R-:W-:Y:S01]  /*0e60*/  FMUL R0, R0, R3 ;  /* 0x0000000300007220 */ /* 0x000fe20000400000 */
[----:B------:R-:W-:Y:S02]  /*0e70*/  IADD3.X R3, PT, PT, R6, UR41, RZ, P0, !PT ;  /* 0x0000002906037c10 */ /* 0x000fe400087fe4ff */
[----:B-----5:R-:W-:Y:S01]  /*0e80*/  FFMA R4, R18, R7, R16 ;  /* 0x0000000712047223 */ /* 0x020fe20000000010 */
[----:B------:R-:W-:Y:S01]  /*0e90*/  FFMA R5, R19, R0, R17 ;  /* 0x0000000013057223 */ /* 0x000fe20000000011 */
[----:B------:R-:W-:-:S04]  /*0ea0*/  IADD3 R25, P0, PT, R27, R25, RZ ;  /* 0x000000191b197210 */ /* 0x000fc80007f1e0ff */
[----:B------:R0:W-:Y:S01]  /*0eb0*/  STG.E.64 desc[UR36][R2.64], R4 ;  /* 0x0000000402007986 */ /* 0x0001e2000c101b24 */
[----:B------:R-:W-:Y:S02]  /*0ec0*/  IADD3.X R26, PT, PT, RZ, R26, RZ, P0, !PT ;  /* 0x0000001aff1a7210 */ /* 0x000fe400007fe4ff */
[----:B------:R-:W-:-:S04]  /*0ed0*/  ISETP.GE.U32.AND P0, PT, R25, UR44, PT ;  /* 0x0000002c19007c0c */ /* 0x000fc8000bf06070 */
[----:B------:R-:W-:-:S13]  /*0ee0*/  ISETP.GE.AND.EX P0, PT, R26, UR45, PT, P0 ;  /* 0x0000002d1a007c0c */ /* 0x000fda000bf06300 */
[----:B0-----:R-:W-:Y:S05]  /*0ef0*/  @!P0 BRA `(.L_x_6853) ;  /* 0xfffffff400208947 */ /* 0x001fea000383ffff */
[----:B------:R-:W-:Y:S05]  /*0f00*/  BSYNC B0 ;  /* 0x0000000000007941 */ /* 0x000fea0003800000 */
.L_x_6837:
[----:B------:R-:W-:Y:S05]  /*0f10*/  EXIT ;  /* 0x000000000000794d */ /* 0x000fea0003800000 */
.L_x_6838:
[----:B------:R-:W-:Y:S01]  /*0f20*/  HFMA2 R12, -RZ, RZ, 0, 4.76837158203125e-07 ;  /* 0x00000008ff0c7431 */ /* 0x000fe200000001ff */
[----:B------:R-:W-:Y:S01]  /*0f30*/  BSSY B1, `(.L_x_6854) ;  /* 0x0000008000017945 */ /* 0x000fe20003800000 */
[----:B------:R-:W-:Y:S01]  /*0f40*/  MOV R0, 0x40000000 ;  /* 0x4000000000007802 */ /* 0x000fe20000000f00 */
[----:B------:R-:W-:Y:S01]  /*0f50*/  IMAD.MOV.U32 R13, RZ, RZ, R4 ;  /* 0x000000ffff0d7224 */ /* 0x000fe200078e0004 */
[----:B------:R-:W-:Y:S01]  /*0f60*/  MOV R15, 0xffffffff ;  /* 0xffffffff000f7802 */ /* 0x000fe20000000f00 */
[----:B------:R-:W-:-:S07]  /*0f70*/  IMAD.MOV.U32 R11, RZ, RZ, 0x101f ;  /* 0x0000101fff0b7424 */ /* 0x000fce00078e00ff */
[----:B-----5:R-:W-:Y:S05]  /*0f80*/  WARPSYNC.COLLECTIVE R15, `(.L_x_6855) ;  /* 0x000000000f087348 */ /* 0x020fea0003c00000 */
[----:B------:R0:W1:Y:S02]  /*0f90*/  SHFL.DOWN P6, R14, R13, R12, R11 ;  /* 0x0800000c0d0e7389 */ /* 0x00006400000c000b */
[----:B01---5:R-:W-:Y:S05]  /*0fa0*/  ENDCOLLECTIVE ;  /* 0x000000000000791b */ /* 0x023fea0003800000 */
.L_x_6855:
[----:B------:R-:W-:Y:S05]  /*0fb0*/  BSYNC B1 ;  /* 0x0000000000017941 */ /* 0x000fea0003800000 */
.L_x_6854:
        /* <DEDUP_REMOVED lines=8> */
.L_x_6856:
[----:B------:R-:W-:Y:S01]  /*1040*/  IMAD.MOV.U32 R13, RZ, RZ, R0 ;  /* 0x000000ffff0d7224 */ /* 0x000fe200078e0000 */
[----:B------:R-:W-:-:S07]  /*1050*/  MOV R6, R14 ;  /* 0x0000000e00067202 */ /* 0x000fce0000000f00 */
[----:B------:R-:W-:Y:S05]  /*1060*/  WARPSYNC.COLLECTIVE R15, `(.L_x_6857) ;  /* 0x000000000f087348 */ /* 0x000fea0003c00000 */
[----:B------:R0:W1:Y:S02]  /*1070*/  SHFL.DOWN P6, R14, R13, R12, R11 ;  /* 0x0800000c0d0e7389 */ /* 0x00006400000c000b */
[----:B01----:R-:W-:Y:S05]  /*1080*/  ENDCOLLECTIVE ;  /* 0x000000000000791b */ /* 0x003fea0003800000 */
.L_x_6857:
[----:B------:R-:W-:Y:S05]  /*1090*/  BRA `(.L_x_6858) ;  /* 0xfffffff4000c7947 */ /* 0x000fea000383ffff */
.L_x_6841:
        /* <DEDUP_REMOVED lines=8> */
.L_x_6860:
[----:B------:R-:W-:Y:S05]  /*1120*/  BSYNC B1 ;  /* 0x0000000000017941 */ /* 0x000fea0003800000 */
.L_x_6859:
        /* <DEDUP_REMOVED lines=8> */
.L_x_6861:
[----:B------:R-:W-:Y:S01]  /*11b0*/  MOV R13, R0 ;  /* 0x00000000000d7202 */ /* 0x000fe20000000f00 */
[----:B------:R-:W-:-:S07]  /*11c0*/  IMAD.MOV.U32 R6, RZ, RZ, R14 ;  /* 0x000000ffff067224 */ /* 0x000fce00078e000e */
[----:B------:R-:W-:Y:S05]  /*11d0*/  WARPSYNC.COLLECTIVE R15, `(.L_x_6862) ;  /* 0x000000000f087348 */ /* 0x000fea0003c00000 */
[----:B------:R0:W1:Y:S02]  /*11e0*/  SHFL.DOWN P6, R14, R13, R12, R11 ;  /* 0x0800000c0d0e7389 */ /* 0x00006400000c000b */
[----:B01----:R-:W-:Y:S05]  /*11f0*/  ENDCOLLECTIVE ;  /* 0x000000000000791b */ /* 0x003fea0003800000 */
.L_x_6862:
[----:B------:R-:W-:Y:S05]  /*1200*/  BRA `(.L_x_6863) ;  /* 0xfffffff400247947 */ /* 0x000fea000383ffff */
.L_x_6844:
        /* <DEDUP_REMOVED lines=8> */
.L_x_6865:
[----:B------:R-:W-:Y:S05]  /*1290*/  BSYNC B1 ;  /* 0x0000000000017941 */ /* 0x000fea0003800000 */
.L_x_6864:
        /* <DEDUP_REMOVED lines=8> */
.L_x_6866:
[----:B------:R-:W-:Y:S01]  /*1320*/  MOV R13, R0 ;  /* 0x00000000000d7202 */ /* 0x000fe20000000f00 */
[----:B------:R-:W-:-:S07]  /*1330*/  IMAD.MOV.U32 R6, RZ, RZ, R14 ;  /* 0x000000ffff067224 */ /* 0x000fce00078e000e */
[----:B------:R-:W-:Y:S05]  /*1340*/  WARPSYNC.COLLECTIVE R15, `(.L_x_6867) ;  /* 0x000000000f087348 */ /* 0x000fea0003c00000 */
[----:B------:R0:W1:Y:S02]  /*1350*/  SHFL.DOWN P6, R14, R13, R12, R11 ;  /* 0x0800000c0d0e7389 */ /* 0x00006400000c000b */
[----:B01----:R-:W-:Y:S05]  /*1360*/  ENDCOLLECTIVE ;  /* 0x000000000000791b */ /* 0x003fea0003800000 */
.L_x_6867:
[----:B------:R-:W-:Y:S05]  /*1370*/  BRA `(.L_x_6868) ;  /* 0xfffffff400387947 */ /* 0x000fea000383ffff */
.L_x_6847:
        /* <DEDUP_REMOVED lines=8> */
.L_x_6870:
[----:B------:R-:W-:Y:S05]  /*1400*/  BSYNC B1 ;  /* 0x0000000000017941 */ /* 0x000fea0003800000 */
.L_x_6869:
        /* <DEDUP_REMOVED lines=8> */
.L_x_6871:
[----:B------:R-:W-:Y:S01]  /*1490*/  IMAD.MOV.U32 R13, RZ, RZ, R0 ;  /* 0x000000ffff0d7224 */ /* 0x000fe200078e0000 */
[----:B------:R-:W-:-:S07]  /*14a0*/  MOV R6, R14 ;  /* 0x0000000e00067202 */ /* 0x000fce0000000f00 */
[----:B------:R-:W-:Y:S05]  /*14b0*/  WARPSYNC.COLLECTIVE R15, `(.L_x_6872) ;  /* 0x000000000f087348 */ /* 0x000fea0003c00000 */
[----:B------:R0:W1:Y:S02]  /*14c0*/  SHFL.DOWN P6, R14, R13, R12, R11 ;  /* 0x0800000c0d0e7389 */ /* 0x00006400000c000b */
[----:B01----:R-:W-:Y:S05]  /*14d0*/  ENDCOLLECTIVE ;  /* 0x000000000000791b */ /* 0x003fea0003800000 */
.L_x_6872:
[----:B------:R-:W-:Y:S05]  /*14e0*/  BRA `(.L_x_6873) ;  /* 0xfffffff4004c7947 */ /* 0x000fea000383ffff */
.L_x_6850:
        /* <DEDUP_REMOVED lines=8> */
.L_x_6875:
[----:B------:R-:W-:Y:S05]  /*1570*/  BSYNC B1 ;  /* 0x0000000000017941 */ /* 0x000fea0003800000 */
.L_x_6874:
        /* <DEDUP_REMOVED lines=8> */
.L_x_6876:
[----:B------:R-:W-:Y:S02]  /*1600*/  MOV R13, R0 ;  /* 0x00000000000d7202 */ /* 0x000fe40000000f00 */
[----:B------:R-:W-:-:S07]  /*1610*/  MOV R5, R14 ;  /* 0x0000000e00057202 */ /* 0x000fce0000000f00 */
[----:B------:R-:W-:Y:S05]  /*1620*/  WARPSYNC.COLLECTIVE R15, `(.L_x_6877) ;  /* 0x000000000f087348 */ /* 0x000fea0003c00000 */
[----:B------:R0:W1:Y:S02]  /*1630*/  SHFL.IDX P6, R14, R13, R12, R11 ;  /* 0x0000000c0d0e7389 */ /* 0x00006400000c000b */
[----:B01----:R-:W-:Y:S05]  /*1640*/  ENDCOLLECTIVE ;  /* 0x000000000000791b */ /* 0x003fea0003800000 */
.L_x_6877:
[----:B------:R-:W-:Y:S05]  /*1650*/  BRA `(.L_x_6878) ;  /* 0xfffffff400607947 */ /* 0x000fea000383ffff */
        .weak           $__internal_72_$__cuda_sm3x_div_rn_noftz_f32_slowpath
        .type           $__internal_72_$__cuda_sm3x_div_rn_noftz_f32_slowpath,@function
        .size           $__internal_72_$__cuda_sm3x_div_rn_noftz_f32_slowpath,(.L_x_7695 - $__internal_72_$__cuda_sm3x_div_rn_noftz_f32_slowpath)
$__internal_72_$__cuda_sm3x_div_rn_noftz_f32_slowpath:
        /* <DEDUP_REMOVED lines=34> */
.L_x_6880:
        /* <DEDUP_REMOVED lines=51> */
.L_x_6887:
[----:B------:R-:W-:-:S04]  /*1bb0*/  LOP3.LUT R10, R10, 0x80000000, RZ, 0xc0, !PT ;  /* 0x800000000a0a7812 */ /* 0x000fc800078ec0ff */
[----:B------:R-:W-:Y:S01]  /*1bc0*/  LOP3.LUT R10, R10, 0x7f800000, RZ, 0xfc, !PT ;  /* 0x7f8000000a0a7812 */ /* 0x000fe200078efcff */
[----:B------:R-:W-:Y:S06]  /*1bd0*/  BRA `(.L_x_6888) ;  /* 0x0000000000047947 */ /* 0x000fec0003800000 */
.L_x_6886:
[----:B------:R-:W-:-:S07]  /*1be0*/  LEA R10, R14, R10, 0x17 ;  /* 0x0000000a0e0a7211 */ /* 0x000fce00078eb8ff */
.L_x_6888:
[----:B------:R-:W-:Y:S05]  /*1bf0*/  BSYNC B3 ;  /* 0x0000000000037941 */ /* 0x000fea0003800000 */
.L_x_6885:
[----:B------:R-:W-:Y:S05]  /*1c00*/  BRA `(.L_x_6889) ;  /* 0x0000000000207947 */ /* 0x000fea0003800000 */
.L_x_6884:
[----:B------:R-:W-:-:S04]  /*1c10*/  LOP3.LUT R10, R14, 0x80000000, R10, 0x48, !PT ;  /* 0x800000000e0a7812 */ /* 0x000fc800078e480a */
[----:B------:R-:W-:Y:S01]  /*1c20*/  LOP3.LUT R10, R10, 0x7f800000, RZ, 0xfc, !PT ;  /* 0x7f8000000a0a7812 */ /* 0x000fe200078efcff */
[----:B------:R-:W-:Y:S06]  /*1c30*/  BRA `(.L_x_6889) ;  /* 0x0000000000147947 */ /* 0x000fec0003800000 */
.L_x_6883:
[----:B------:R-:W-:Y:S01]  /*1c40*/  LOP3.LUT R10, R14, 0x80000000, R10, 0x48, !PT ;  /* 0x800000000e0a7812 */ /* 0x000fe200078e480a */
[----:B------:R-:W-:Y:S06]  /*1c50*/  BRA `(.L_x_6889) ;  /* 0x00000000000c7947 */ /* 0x000fec0003800000 */
.L_x_6882:
[----:B------:R-:W0:Y:S01]  /*1c60*/  MUFU.RSQ R10, -QNAN ;  /* 0xffc00000000a7908 */ /* 0x000e220000001400 */
[----:B------:R-:W-:Y:S05]  /*1c70*/  BRA `(.L_x_6889) ;  /* 0x0000000000047947 */ /* 0x000fea0003800000 */
.L_x_6881:
[----:B------:R-:W-:-:S07]  /*1c80*/  FADD.FTZ R10, R10, R14 ;  /* 0x0000000e0a0a7221 */ /* 0x000fce0000010000 */
.L_x_6889:
[----:B------:R-:W-:Y:S05]  /*1c90*/  BSYNC B2 ;  /* 0x0000000000027941 */ /* 0x000fea0003800000 */
.L_x_6879:
[----:B------:R-:W-:Y:S02]  /*1ca0*/  HFMA2 R11, -RZ, RZ, 0, 0 ;  /* 0x00000000ff0b7431 */ /* 0x000fe400000001ff */
[----:B0-----:R-:W-:Y:S01]  /*1cb0*/  IMAD.MOV.U32 R14, RZ, RZ, R10 ;  /* 0x000000ffff0e7224 */ /* 0x001fe200078e000a */
[----:B------:R-:W-:-:S04]  /*1cc0*/  MOV R10, R12 ;  /* 0x0000000c000a7202 */ /* 0x000fc80000000f00 */
[----:B------:R-:W-:Y:S05]  /*1cd0*/  RET.REL.NODEC R10 `(_Z17LayerNormWarpImplI10DirectLoadIffE11DirectStoreIffEfLi2ELi2ELi2ELi16ELi1ELb0EEvT_T0_lld) ;  /* 0xffffffe00ac87950 */ /* 0x000fea0003c3ffff */
.L_x_6890:
        /* <DEDUP_REMOVED lines=10> */
.L_x_7695:


//--------------------- .text._Z17LayerNormWarpImplI10DirectLoadIffE11DirectStoreIffEfLi2ELi2ELi0ELi16ELi2ELb1EEvT_T0_lld --------------------------
	.section	.text._Z17LayerNormWarpImplI10DirectLoadIffE11DirectStoreIffEfLi2ELi2ELi0ELi16ELi2ELb1EEvT_T0_lld,"ax",@progbits
	.align	128
        .global         _Z17LayerNormWarpImplI10DirectLoadIffE11DirectStoreIffEfLi2ELi2ELi0ELi16ELi2ELb1EEvT_T0_lld
        .type           _Z17LayerNormWarpImplI10DirectLoadIffE11DirectStoreIffEfLi2ELi2ELi0ELi16ELi2ELb1EEvT_T0_lld,@function
        .size           _Z17LayerNormWarpImplI10DirectLoadIffE11DirectStoreIffEfLi2ELi2ELi0ELi16ELi2ELb1EEvT_T0_lld,(.L_x_7696 - _Z17LayerNormWarpImplI10DirectLoadIffE11DirectStoreIffEfLi2ELi2ELi0ELi16ELi2ELb1EEvT_T0_lld)
        .other          _Z17LayerNormWarpImplI10DirectLoadIffE11DirectStoreIffEfLi2ELi2ELi0ELi16ELi2ELb1EEvT_T0_lld,@"STO_CUDA_ENTRY STV_DEFAULT"
_Z17LayerNormWarpImplI10DirectLoadIffE11DirectStoreIffEfLi2ELi2ELi0ELi16ELi2ELb1EEvT_T0_lld:
.text._Z17LayerNormWarpImplI10DirectLoadIffE11DirectStoreIffEfLi2ELi2ELi0ELi16ELi2ELb1EEvT_T0_lld:
        /* <DEDUP_REMOVED lines=23> */
.L_x_6891:
        /* <DEDUP_REMOVED lines=30> */
.L_x_6942:
[----:B------:R-:W-:-:S04]  /*0350*/  ISETP.GE.U32.AND P1, PT, R30, UR42, PT ;  /* 0x0000002a1e007c0c */ /* 0x000fc8000bf26070 */
[----:B------:R-:W-:-:S13]  /*0360*/  ISETP.GE.AND.EX P1, PT, RZ, UR43, PT, P1 ;  /* 0x0000002bff007c0c */ /* 0x000fda000bf26310 */
[----:B-1----:R-:W1:Y:S01]  /*0370*/  @!P1 LDC.64 R10, c[0x0][0x380] ;  /* 0x0000e000ff0a9b82 */ /* 0x002e620000000a00 */
[----:B------:R-:W-:Y:S02]  /*0380*/  @!P1 IADD3 R0, P0, PT, R27, R16, RZ ;  /* 0x000000101b009210 */ /* 0x000fe40007f1e0ff */
[----:B------:R-:W-:Y:S02]  /*0390*/  @!P1 R2UR UR4, R22 ;  /* 0x00000000160492ca */ /* 0x000fe400000e0000 */
[----:B------:R-:W-:Y:S01]  /*03a0*/  @!P1 R2UR UR5, R23 ;  /* 0x00000000170592ca */ /* 0x000fe200000e0000 */
[----:B0-2---:R-:W-:Y:S01]  /*03b0*/  @!P1 IMAD.X R5, R29, 0x1, R24, P0 ;  /* 0x000000011d059824 */ /* 0x005fe200000e0618 */
[----:B------:R-:W-:Y:S01]  /*03c0*/  @!P1 LEA R4, P0, R20, R27, 0x1 ;  /* 0x0000001b14049211 */ /* 0x000fe200078008ff */
[----:B----4-:R-:W2:Y:S01]  /*03d0*/  @!P1 LDC.64 R8, c[0x0][0x380] ;  /* 0x0000e000ff089b82 */ /* 0x010ea20000000a00 */
[----:B------:R-:W-:Y:S02]  /*03e0*/  @!P1 R2UR UR6, R22 ;  /* 0x00000000160692ca */ /* 0x000fe400000e0000 */
[----:B------:R-:W-:-:S02]  /*03f0*/  @!P1 LEA.HI R0, P2, R5, R0, RZ, 0x1 ;  /* 0x0000000005009211 */ /* 0x000fc400078508ff */
[----:B------:R-:W-:Y:S02]  /*0400*/  @!P1 R2UR UR7, R23 ;  /* 0x00000000170792ca */ /* 0x000fe400000e0000 */
[C---:B------:R-:W-:Y:S01]  /*0410*/  @!P1 SHF.L.U32 R3, R0.reuse, 0x2, RZ ;  /* 0x0000000200039819 */ /* 0x040fe200000006ff */
[----:B------:R-:W-:Y:S01]  /*0420*/  @!P1 IMAD.X R5, RZ, RZ, R5, P2 ;  /* 0x000000ffff059224 */ /* 0x000fe200010e0605 */
[----:B---3--:R-:W-:Y:S02]  /*0430*/  @!P1 IADD3.X R7, PT, PT, R29, R26, RZ, P0, !PT ;  /* 0x0000001a1d079210 */ /* 0x008fe400007fe4ff */
        /* <DEDUP_REMOVED lines=39> */
.L_x_6947:
        /* <DEDUP_REMOVED lines=15> */
[----:B0123--:R-:W-:Y:S05]  /*07a0*/  CALL.REL.NOINC `($__internal_73_$__cuda_sm3x_div_rn_noftz_f32_slowpath) ;  /* 0x0000002000387944 */ /* 0x00ffea0003c00000 */
.L_x_6896:
[----:B------:R-:W-:Y:S05]  /*07b0*/  BSYNC.RECONVERGENT B3 ;  /* 0x0000000000037941 */ /* 0x000fea0003800200 */
.L_x_6895:
[----:B--2---:R-:W-:-:S04]  /*07c0*/  FADD R9, -R4, R9 ;  /* 0x0000000904097221 */ /* 0x004fc80000000100 */
[C---:B------:R-:W-:Y:S01]  /*07d0*/  FMUL R11, R9.reuse, R9 ;  /* 0x00000009090b7220 */ /* 0x040fe20000400000 */
[----:B-1----:R-:W-:-:S03]  /*07e0*/  FFMA R4, R9, R8, R4 ;  /* 0x0000000809047223 */ /* 0x002fc60000000004 */
[----:B------:R-:W-:-:S04]  /*07f0*/  FMUL R6, R6, R11 ;  /* 0x0000000b06067220 */ /* 0x000fc80000400000 */
[----:B---3--:R-:W-:Y:S01]  /*0800*/  FFMA R10, R6, R8, R7 ;  /* 0x00000008060a7223 */ /* 0x008fe20000000007 */
[----:B------:R-:W-:-:S03]  /*0810*/  IMAD.MOV.U32 R6, RZ, RZ, R15 ;  /* 0x000000ffff067224 */ /* 0x000fc600078e000f */
[----:B------:R-:W-:-:S07]  /*0820*/  FADD R5, R5, R10 ;  /* 0x0000000a05057221 */ /* 0x000fce0000000000 */
.L_x_6894:
[----:B------:R-:W-:Y:S05]  /*0830*/  BSYNC.RECONVERGENT B2 ;  /* 0x0000000000027941 */ /* 0x000fea0003800200 */
.L_x_6893:
[----:B------:R-:W-:-:S03]  /*0840*/  UMOV UR4, 0xffffffff ;  /* 0xffffffff00047882 */ /* 0x000fc60000000000 */
[----:B------:R-:W-:Y:S05]  /*0850*/  BRA.DIV UR4, `(.L_x_6897) ;  /* 0x0000001204987947 */ /* 0x000fea000b800000 */
[----:B--2---:R2:W4:Y:S04]  /*0860*/  SHFL.DOWN PT, R9, R4, 0x4, 0x101f ;  /* 0x08901f0004097f89 */ /* 0x00452800000e0000 */
[----:B---3--:R2:W3:Y:S04]  /*0870*/  SHFL.DOWN PT, R7, R5, 0x4, 0x101f ;  /* 0x08901f0005077f89 */ /* 0x0084e800000e0000 */
[----:B------:R2:W0:Y:S02]  /*0880*/  SHFL.DOWN PT, R14, R6, 0x4, 0x101f ;  /* 0x08901f00060e7f89 */ /* 0x00042400000e0000 */
.L_x_6952:
        /* <DEDUP_REMOVED lines=15> */
[----:B-1234-:R-:W-:Y:S05]  /*0980*/  CALL.REL.NOINC `($__internal_73_$__cuda_sm3x_div_rn_noftz_f32_slowpath) ;  /* 0x0000001c00c07944 */ /* 0x01efea0003c00000 */
.L_x_6901:
[----:B------:R-:W-:Y:S05]  /*0990*/  BSYNC.RECONVERGENT B3 ;  /* 0x0000000000037941 */ /* 0x000fea0003800200 */
.L_x_6900:
[----:B----4-:R-:W-:-:S04]  /*09a0*/  FADD R9, -R4, R9 ;  /* 0x0000000904097221 */ /* 0x010fc80000000100 */
[C---:B------:R-:W-:Y:S01]  /*09b0*/  FMUL R11, R9.reuse, R9 ;  /* 0x00000009090b7220 */ /* 0x040fe20000400000 */
[----:B-12---:R-:W-:-:S03]  /*09c0*/  FFMA R4, R9, R8, R4 ;  /* 0x0000000809047223 */ /* 0x006fc60000000004 */
[----:B------:R-:W-:-:S04]  /*09d0*/  FMUL R6, R6, R11 ;  /* 0x0000000b06067220 */ /* 0x000fc80000400000 */
[----:B---3--:R-:W-:Y:S01]  /*09e0*/  FFMA R10, R6, R8, R7 ;  /* 0x00000008060a7223 */ /* 0x008fe20000000007 */
[----:B------:R-:W-:-:S03]  /*09f0*/  IMAD.MOV.U32 R6, RZ, RZ, R15 ;  /* 0x000000ffff067224 */ /* 0x000fc600078e000f */
[----:B------:R-:W-:-:S07]  /*0a00*/  FADD R5, R5, R10 ;  /* 0x0000000a05057221 */ /* 0x000fce0000000000 */
.L_x_6899:
[----:B------:R-:W-:Y:S05]  /*0a10*/  BSYNC.RECONVERGENT B2 ;  /* 0x0000000000027941 */ /* 0x000fea0003800200 */
.L_x_6898:
[----:B------:R-:W-:-:S03]  /*0a20*/  UMOV UR4, 0xffffffff ;  /* 0xffffffff00047882 */ /* 0x000fc60000000000 */
[----:B------:R-:W-:Y:S05]  /*0a30*/  BRA.DIV UR4, `(.L_x_6902) ;  /* 0x00000012047c7947 */ /* 0x000fea000b800000 */
[----:B----4-:R0:W4:Y:S04]  /*0a40*/  SHFL.DOWN PT, R9, R4, 0x2, 0x101f ;  /* 0x08501f0004097f89 */ /* 0x01012800000e0000 */
[----:B---3--:R0:W3:Y:S04]  /*0a50*/  SHFL.DOWN PT, R7, R5, 0x2, 0x101f ;  /* 0x08501f0005077f89 */ /* 0x0080e800000e0000 */
[----:B------:R0:W0:Y:S02]  /*0a60*/  SHFL.DOWN PT, R14, R6, 0x2, 0x101f ;  /* 0x08501f00060e7f89 */ /* 0x00002400000e0000 */
.L_x_6957:
        /* <DEDUP_REMOVED lines=16> */
.L_x_6906:
[----:B------:R-:W-:Y:S05]  /*0b70*/  BSYNC.RECONVERGENT B3 ;  /* 0x0000000000037941 */ /* 0x000fea0003800200 */
.L_x_6905:
[----:B----4-:R-:W-:-:S04]  /*0b80*/  FADD R9, -R4, R9 ;  /* 0x0000000904097221 */ /* 0x010fc80000000100 */
[C---:B------:R-:W-:Y:S01]  /*0b90*/  FMUL R11, R9.reuse, R9 ;  /* 0x00000009090b7220 */ /* 0x040fe20000400000 */
[----:B-12---:R-:W-:-:S03]  /*0ba0*/  FFMA R4, R9, R8, R4 ;  /* 0x0000000809047223 */ /* 0x006fc60000000004 */
[----:B------:R-:W-:-:S04]  /*0bb0*/  FMUL R6, R6, R11 ;  /* 0x0000000b06067220 */ /* 0x000fc80000400000 */
[----:B---3--:R-:W-:Y:S01]  /*0bc0*/  FFMA R10, R6, R8, R7 ;  /* 0x00000008060a7223 */ /* 0x008fe20000000007 */
[----:B------:R-:W-:-:S03]  /*0bd0*/  IMAD.MOV.U32 R6, RZ, RZ, R15 ;  /* 0x000000ffff067224 */ /* 0x000fc600078e000f */
[----:B------:R-:W-:-:S07]  /*0be0*/  FADD R5, R5, R10 ;  /* 0x0000000a05057221 */ /* 0x000fce0000000000 */
.L_x_6904:
[----:B------:R-:W-:Y:S05]  /*0bf0*/  BSYNC.RECONVERGENT B2 ;  /* 0x0000000000027941 */ /* 0x000fea0003800200 */
.L_x_6903:
[----:B------:R-:W-:-:S03]  /*0c00*/  UMOV UR4, 0xffffffff ;  /* 0xffffffff00047882 */ /* 0x000fc60000000000 */
[----:B------:R-:W-:Y:S05]  /*0c10*/  BRA.DIV UR4, `(.L_x_6907) ;  /* 0x0000001204607947 */ /* 0x000fea000b800000 */
[----:B----4-:R0:W4:Y:S04]  /*0c20*/  SHFL.DOWN PT, R9, R4, 0x1, 0x101f ;  /* 0x08301f0004097f89 */ /* 0x01012800000e0000 */
[----:B---3--:R0:W3:Y:S04]  /*0c30*/  SHFL.DOWN PT, R7, R5, 0x1, 0x101f ;  /* 0x08301f0005077f89 */ /* 0x0080e800000e0000 */
[----:B------:R0:W0:Y:S02]  /*0c40*/  SHFL.DOWN PT, R14, R6, 0x1, 0x101f ;  /* 0x08301f00060e7f89 */ /* 0x00002400000e0000 */
.L_x_6962:
        /* <DEDUP_REMOVED lines=16> */
.L_x_6911:
[----:B------:R-:W-:Y:S05]  /*0d50*/  BSYNC.RECONVERGENT B3 ;  /* 0x0000000000037941 */ /* 0x000fea0003800200 */
.L_x_6910:
[----:B----4-:R-:W-:-:S04]  /*0d60*/  FADD R9, -R4, R9 ;  /* 0x0000000904097221 */ /* 0x010fc80000000100 */
[C---:B------:R-:W-:Y:S01]  /*0d70*/  FMUL R11, R9.reuse, R9 ;  /* 0x00000009090b7220 */ /* 0x040fe20000400000 */
[----:B-12---:R-:W-:-:S03]  /*0d80*/  FFMA R4, R9, R8, R4 ;  /* 0x0000000809047223 */ /* 0x006fc60000000004 */
[----:B------:R-:W-:-:S04]  /*0d90*/  FMUL R6, R6, R11 ;  /* 0x0000000b06067220 */ /* 0x000fc80000400000 */
[----:B---3--:R-:W-:Y:S01]  /*0da0*/  FFMA R10, R6, R8, R7 ;  /* 0x00000008060a7223 */ /* 0x008fe20000000007 */
[----:B------:R-:W-:-:S03]  /*0db0*/  IMAD.MOV.U32 R6, RZ, RZ, R15 ;  /* 0x000000ffff067224 */ /* 0x000fc600078e000f */
[----:B------:R-:W-:-:S07]  /*0dc0*/  FADD R5, R5, R10 ;  /* 0x0000000a05057221 */ /* 0x000fce0000000000 */
.L_x_6909:
[----:B------:R-:W-:Y:S05]  /*0dd0*/  BSYNC.RECONVERGENT B2 ;  /* 0x0000000000027941 */ /* 0x000fea0003800200 */
.L_x_6908:
[----:B------:R-:W-:-:S03]  /*0de0*/  UMOV UR4, 0xffffffff ;  /* 0xffffffff00047882 */ /* 0x000fc60000000000 */
[----:B------:R-:W-:Y:S05]  /*0df0*/  BRA.DIV UR4, `(.L_x_6912) ;  /* 0x0000001204447947 */ /* 0x000fea000b800000 */
.L_x_6965:
[----:B------:R-:W-:-:S03]  /*0e00*/  UMOV UR4, 0xffffffff ;  /* 0xffffffff00047882 */ /* 0x000fc60000000000 */
[----:B------:R-:W-:Y:S05]  /*0e10*/  BRA.DIV UR4, `(.L_x_6913) ;  /* 0x0000001204647947 */ /* 0x000fea000b800000 */
.L_x_6968:
[----:B------:R-:W-:-:S03]  /*0e20*/  UMOV UR4, 0xffffffff ;  /* 0xffffffff00047882 */ /* 0x000fc60000000000 */
[----:B------:R-:W-:Y:S05]  /*0e30*/  BRA.DIV UR4, `(.L_x_6914) ;  /* 0x0000001204847947 */ /* 0x000fea000b800000 */
.L_x_6971:
        /* <DEDUP_REMOVED lines=16> */
.L_x_6916:
[----:B------:R-:W-:Y:S05]  /*0f40*/  BSYNC.RECONVERGENT B0 ;  /* 0x0000000000007941 */ /* 0x000fea0003800200 */
.L_x_6915:
[----:B------:R-:W-:-:S03]  /*0f50*/  UMOV UR4, 0xffffffff ;  /* 0xffffffff00047882 */ /* 0x000fc60000000000 */
[----:B------:R-:W-:Y:S05]  /*0f60*/  BRA.DIV UR4, `(.L_x_6917) ;  /* 0x0000001204607947 */ /* 0x000fea000b800000 */
[----:B-12---:R1:W2:Y:S04]  /*0f70*/  SHFL.DOWN PT, R5, R0, 0x8, 0x101f ;  /* 0x09101f0000057f89 */ /* 0x0062a800000e0000 */
[----:B------:R1:W0:Y:S04]  /*0f80*/  SHFL.DOWN PT, R4, R2, 0x8, 0x101f ;  /* 0x09101f0002047f89 */ /* 0x00022800000e0000 */
[----:B------:R1:W0:Y:S02]  /*0f90*/  SHFL.DOWN PT, R14, R3, 0x8, 0x101f ;  /* 0x09101f00030e7f89 */ /* 0x00022400000e0000 */
.L_x_6976:
        /* <DEDUP_REMOVED lines=15> */
[----:B-12---:R-:W-:Y:S05]  /*1090*/  CALL.REL.NOINC `($__internal_73_$__cuda_sm3x_div_rn_noftz_f32_slowpath) ;  /* 0x0000001400fc7944 */ /* 0x006fea0003c00000 */
[----:B------:R-:W-:-:S07]  /*10a0*/  MOV R9, R8 ;  /* 0x0000000800097202 */ /* 0x000fce0000000f00 */
.L_x_6921:
[----:B------:R-:W-:Y:S05]  /*10b0*/  BSYNC.RECONVERGENT B3 ;  /* 0x0000000000037941 */ /* 0x000fea0003800200 */
.L_x_6920:
[----:B--2---:R-:W-:-:S04]  /*10c0*/  FADD R5, -R0, R5 ;  /* 0x0000000500057221 */ /* 0x004fc80000000100 */
[C---:B------:R-:W-:Y:S01]  /*10d0*/  FMUL R6, R5.reuse, R5 ;  /* 0x0000000505067220 */ /* 0x040fe20000400000 */
[----:B-1----:R-:W-:-:S03]  /*10e0*/  FFMA R0, R5, R9, R0 ;  /* 0x0000000905007223 */ /* 0x002fc60000000000 */
[----:B------:R-:W-:-:S04]  /*10f0*/  FMUL R3, R3, R6 ;  /* 0x0000000603037220 */ /* 0x000fc80000400000 */
[----:B------:R-:W-:Y:S01]  /*1100*/  FFMA R11, R3, R9, R4 ;  /* 0x00000009030b7223 */ /* 0x000fe20000000004 */
[----:B------:R-:W-:-:S03]  /*1110*/  IMAD.MOV.U32 R3, RZ, RZ, R7 ;  /* 0x000000ffff037224 */ /* 0x000fc600078e0007 */
[----:B------:R-:W-:-:S07]  /*1120*/  FADD R2, R2, R11 ;  /* 0x0000000b02027221 */ /* 0x000fce0000000000 */
.L_x_6919:
[----:B------:R-:W-:Y:S05]  /*1130*/  BSYNC.RECONVERGENT B2 ;  /* 0x0000000000027941 */ /* 0x000fea0003800200 */
.L_x_6918:
[----:B------:R-:W-:-:S03]  /*1140*/  UMOV UR4, 0xffffffff ;  /* 0xffffffff00047882 */ /* 0x000fc60000000000 */
[----:B------:R-:W-:Y:S05]  /*1150*/  BRA.DIV UR4, `(.L_x_6922) ;  /* 0x0000001204407947 */ /* 0x000fea000b800000 */
[----:B--2---:R0:W2:Y:S04]  /*1160*/  SHFL.DOWN PT, R5, R0, 0x4, 0x101f ;  /* 0x08901f0000057f89 */ /* 0x0040a800000e0000 */
[----:B------:R0:W0:Y:S04]  /*1170*/  SHFL.DOWN PT, R4, R2, 0x4, 0x101f ;  /* 0x08901f0002047f89 */ /* 0x00002800000e0000 */
[----:B------:R0:W0:Y:S02]  /*1180*/  SHFL.DOWN PT, R14, R3, 0x4, 0x101f ;  /* 0x08901f00030e7f89 */ /* 0x00002400000e0000 */
.L_x_6981:
        /* <DEDUP_REMOVED lines=15> */
[----:B-12---:R-:W-:Y:S05]  /*1280*/  CALL.REL.NOINC `($__internal_73_$__cuda_sm3x_div_rn_noftz_f32_slowpath) ;  /* 0x0000001400807944 */ /* 0x006fea0003c00000 */
[----:B------:R-:W-:-:S07]  /*1290*/  IMAD.MOV.U32 R9, RZ, RZ, R8 ;  /* 0x000000ffff097224 */ /* 0x000fce00078e0008 */
.L_x_6926:
[----:B------:R-:W-:Y:S05]  /*12a0*/  BSYNC.RECONVERGENT B3 ;  /* 0x0000000000037941 */ /* 0x000fea0003800200 */
.L_x_6925:
[----:B--2---:R-:W-:-:S04]  /*12b0*/  FADD R5, -R0, R5 ;  /* 0x0000000500057221 */ /* 0x004fc80000000100 */
[C---:B------:R-:W-:Y:S01]  /*12c0*/  FMUL R6, R5.reuse, R5 ;  /* 0x0000000505067220 */ /* 0x040fe20000400000 */
[----:B-1----:R-:W-:-:S03]  /*12d0*/  FFMA R0, R5, R9, R0 ;  /* 0x0000000905007223 */ /* 0x002fc60000000000 */
[----:B------:R-:W-:-:S04]  /*12e0*/  FMUL R3, R3, R6 ;  /* 0x0000000603037220 */ /* 0x000fc80000400000 */
[----:B------:R-:W-:Y:S01]  /*12f0*/  FFMA R11, R3, R9, R4 ;  /* 0x00000009030b7223 */ /* 0x000fe20000000004 */
[----:B------:R-:W-:-:S03]  /*1300*/  MOV R3, R7 ;  /* 0x0000000700037202 */ /* 0x000fc60000000f00 */
[----:B------:R-:W-:-:S07]  /*1310*/  FADD R2, R2, R11 ;  /* 0x0000000b02027221 */ /* 0x000fce0000000000 */
.L_x_6924:
[----:B------:R-:W-:Y:S05]  /*1320*/  BSYNC.RECONVERGENT B2 ;  /* 0x0000000000027941 */ /* 0x000fea0003800200 */
.L_x_6923:
[----:B------:R-:W-:-:S03]  /*1330*/  UMOV UR4, 0xffffffff ;  /* 0xffffffff00047882 */ /* 0x000fc60000000000 */
[----:B------:R-:W-:Y:S05]  /*1340*/  BRA.DIV UR4, `(.L_x_6927) ;  /* 0x0000001204207947 */ /* 0x000fea000b800000 */
[----:B--2---:R0:W2:Y:S04]  /*1350*/  SHFL.DOWN PT, R5, R0, 0x2, 0x101f ;  /* 0x08501f0000057f89 */ /* 0x0040a800000e0000 */
[----:B------:R0:W0:Y:S04]  /*1360*/  SHFL.DOWN PT, R4, R2, 0x2, 0x101f ;  /* 0x08501f0002047f89 */ /* 0x00002800000e0000 */
[----:B------:R0:W0:Y:S02]  /*1370*/  SHFL.DOWN PT, R14, R3, 0x2, 0x101f ;  /* 0x08501f00030e7f89 */ /* 0x00002400000e0000 */
.L_x_6986:
        /* <DEDUP_REMOVED lines=17> */
.L_x_6931:
[----:B------:R-:W-:Y:S05]  /*1490*/  BSYNC.RECONVERGENT B3 ;  /* 0x0000000000037941 */ /* 0x000fea0003800200 */
.L_x_6930:
[----:B--2---:R-:W-:-:S04]  /*14a0*/  FADD R5, -R0, R5 ;  /* 0x0000000500057221 */ /* 0x004fc80000000100 */
[C---:B------:R-:W-:Y:S01]  /*14b0*/  FMUL R6, R5.reuse, R5 ;  /* 0x0000000505067220 */ /* 0x040fe20000400000 */
[----:B-1----:R-:W-:-:S03]  /*14c0*/  FFMA R0, R5, R9, R0 ;  /* 0x0000000905007223 */ /* 0x002fc60000000000 */
[----:B------:R-:W-:-:S04]  /*14d0*/  FMUL R3, R3, R6 ;  /* 0x0000000603037220 */ /* 0x000fc80000400000 */
[----:B------:R-:W-:Y:S01]  /*14e0*/  FFMA R11, R3, R9, R4 ;  /* 0x00000009030b7223 */ /* 0x000fe20000000004 */
[----:B------:R-:W-:-:S03]  /*14f0*/  IMAD.MOV.U32 R3, RZ, RZ, R7 ;  /* 0x000000ffff037224 */ /* 0x000fc600078e0007 */
[----:B------:R-:W-:-:S07]  /*1500*/  FADD R2, R2, R11 ;  /* 0x0000000b02027221 */ /* 0x000fce0000000000 */
.L_x_6929:
[----:B------:R-:W-:Y:S05]  /*1510*/  BSYNC.RECONVERGENT B2 ;  /* 0x0000000000027941 */ /* 0x000fea0003800200 */
.L_x_6928:
[----:B------:R-:W-:-:S03]  /*1520*/  UMOV UR4, 0xffffffff ;  /* 0xffffffff00047882 */ /* 0x000fc60000000000 */
[----:B------:R-:W-:Y:S05]  /*1530*/  BRA.DIV UR4, `(.L_x_6932) ;  /* 0x0000001204007947 */ /* 0x000fea000b800000 */
[----:B--2---:R0:W2:Y:S04]  /*1540*/  SHFL.DOWN PT, R5, R0, 0x1, 0x101f ;  /* 0x08301f0000057f89 */ /* 0x0040a800000e0000 */
[----:B------:R0:W0:Y:S04]  /*1550*/  SHFL.DOWN PT, R4, R2, 0x1, 0x101f ;  /* 0x08301f0002047f89 */ /* 0x00002800000e0000 */
[----:B------:R0:W0:Y:S02]  /*1560*/  SHFL.DOWN PT, R14, R3, 0x1, 0x101f ;  /* 0x08301f00030e7f89 */ /* 0x00002400000e0000 */
.L_x_6991:
        /* <DEDUP_REMOVED lines=17> */
.L_x_6936:
[----:B------:R-:W-:Y:S05]  /*1680*/  BSYNC.RECONVERGENT B3 ;  /* 0x0000000000037941 */ /* 0x000fea0003800200 */
.L_x_6935:
[----:B--2---:R-:W-:-:S04]  /*1690*/  FADD R5, -R0, R5 ;  /* 0x0000000500057221 */ /* 0x004fc80000000100 */
[C---:B------:R-:W-:Y:S01]  /*16a0*/  FMUL R6, R5.reuse, R5 ;  /* 0x0000000505067220 */ /* 0x040fe20000400000 */
[----:B-1----:R-:W-:-:S03]  /*16b0*/  FFMA R0, R5, R9, R0 ;  /* 0x0000000905007223 */ /* 0x002fc60000000000 */
[----:B------:R-:W-:-:S04]  /*16c0*/  FMUL R3, R3, R6 ;  /* 0x0000000603037220 */ /* 0x000fc80000400000 */
[----:B------:R-:W-:Y:S01]  /*16d0*/  FFMA R11, R3, R9, R4 ;  /* 0x00000009030b7223 */ /* 0x000fe20000000004 */
[----:B------:R-:W-:-:S03]  /*16e0*/  MOV R3, R7 ;  /* 0x0000000700037202 */ /* 0x000fc60000000f00 */
[----:B------:R-:W-:-:S07]  /*16f0*/  FADD R2, R2, R11 ;  /* 0x0000000b02027221 */ /* 0x000fce0000000000 */
.L_x_6934:
[----:B------:R-:W-:Y:S05]  /*1700*/  BSYNC.RECONVERGENT B2 ;  /* 0x0000000000027941 */ /* 0x000fea0003800200 */
.L_x_6933:
[----:B------:R-:W-:-:S03]  /*1710*/  UMOV UR4, 0xffffffff ;  /* 0xffffffff00047882 */ /* 0x000fc60000000000 */
[----:B------:R-:W-:Y:S05]  /*1720*/  BRA.DIV UR4, `(.L_x_6937) ;  /* 0x0000000e04e07947 */ /* 0x000fea000b800000 */
.L_x_6994:
[----:B------:R-:W-:-:S03]  /*1730*/  UMOV UR4, 0xffffffff ;  /* 0xffffffff00047882 */ /* 0x000fc60000000000 */
[----:B------:R-:W-:Y:S05]  /*1740*/  BRA.DIV UR4, `(.L_x_6938) ;  /* 0x0000001204007947 */ /* 0x000fea000b800000 */
.L_x_6997:
[----:B------:R-:W-:-:S03]  /*1750*/  UMOV UR4, 0xffffffff ;  /* 0xffffffff00047882 */ /* 0x000fc60000000000 */
[----:B------:R-:W-:Y:S05]  /*1760*/  BRA.DIV UR4, `(.L_x_6939) ;  /* 0x0000001204207947 */ /* 0x000fea000b800000 */
.L_x_7000:
        /* <DEDUP_REMOVED lines=23> */
.L_x_6941:
[----:B------:R-:W-:Y:S05]  /*18e0*/  BSYNC.RECONVERGENT B0 ;  /* 0x0000000000007941 */ /* 0x000fea0003800200 */
.L_x_6940:
[----:B------:R-:W-:Y:S02]  /*18f0*/  LEA R27, P1, R18, R27, 0x1 ;  /* 0x0000001b121b7211 */ /* 0x000fe400078208ff */
[----:B------:R-:W-:-:S03]  /*1900*/  IADD3 R34, P2, PT, RZ, R34, RZ ;  /* 0x00000022ff227210 */ /* 0x000fc60007f5e0ff */
[----:B------:R-:W-:Y:S01]  /*1910*/  IMAD.X R29, R29, 0x1, R25, P1 ;  /* 0x000000011d1d7824 */ /* 0x000fe200008e0619 */
[----:B------:R-:W-:Y:S01]  /*1920*/  LEA.X R28, R31, R28, 0x1, P2 ;  /* 0x0000001c1f1c7211 */ /* 0x000fe200010e0cff */
[----:B------:R-:W-:Y:S08]  /*1930*/  @!P0 BRA `(.L_x_6942) ;  /* 0xffffffe800848947 */ /* 0x000ff0000383ffff */
[----:B------:R-:W-:Y:S05]  /*1940*/  EXIT ;  /* 0x000000000000794d */ /* 0x000fea0003800000 */
.L_x_6892:
[----:B------:R-:W-:Y:S01]  /*1950*/  HFMA2 R11, -RZ, RZ, 0, 0.000503063201904296875 ;  /* 0x0000101fff0b7431 */ /* 0x000fe200000001ff */
[----:B------:R-:W-:Y:S01]  /*1960*/  BSSY B0, `(.L_x_6943) ;  /* 0x0000007000007945 */ /* 0x000fe20003800000 */
[----:B------:R-:W-:Y:S01]  /*1970*/  MOV R13, R4 ;  /* 0x00000004000d7202 */ /* 0x000fe20000000f00 */
[----:B------:R-:W-:Y:S02]  /*1980*/  IMAD.MOV.U32 R12, RZ, RZ, 0x8 ;  /* 0x00000008ff0c7424 */ /* 0x000fe400078e00ff */
[----:B------:R-:W-:-:S07]  /*1990*/  IMAD.MOV.U32 R15, RZ, RZ, -0x1 ;  /* 0xffffffffff0f7424 */ /* 0x000fce00078e00ff */
[----:B0-----:R-:W-:Y:S05]  /*19a0*/  WARPSYNC.COLLECTIVE R15, `(.L_x_6944) ;  /* 0x000000000f087348 */ /* 0x001fea0003c00000 */
[----:B------:R1:W2:Y:S02]  /*19b0*/  SHFL.DOWN P6, R14, R13, R12, R11 ;  /* 0x0800000c0d0e7389 */ /* 0x0002a400000c000b */
[----:B012---:R-:W-:Y:S05]  /*19c0*/  ENDCOLLECTIVE ;  /* 0x000000000000791b */ /* 0x007fea0003800000 */
.L_x_6944:
[----:B------:R-:W-:Y:S05]  /*19d0*/  BSYNC B0 ;  /* 0x0000000000007941 */ /* 0x000fea0003800000 */
.L_x_6943:
        /* <DEDUP_REMOVED lines=8> */
.L_x_6945:
[----:B------:R-:W-:Y:S01]  /*1a60*/  MOV R13, R6 ;  /* 0x00000006000d7202 */ /* 0x000fe20000000f00 */
[----:B------:R-:W-:-:S07]  /*1a70*/  IMAD.MOV.U32 R7, RZ, RZ, R14 ;  /* 0x000000ffff077224 */ /* 0x000fce00078e000e */
[----:B------:R-:W-:Y:S05]  /*1a80*/  WARPSYNC.COLLECTIVE R15, `(.L_x_6946) ;  /* 0x000000000f087348 */ /* 0x000fea0003c00000 */
[----:B------:R0:W1:Y:S02]  /*1a90*/  SHFL.DOWN P6, R14, R13, R12, R11 ;  /* 0x0800000c0d0e7389 */ /* 0x00006400000c000b */
[----:B01----:R-:W-:Y:S05]  /*1aa0*/  ENDCOLLECTIVE ;  /* 0x000000000000791b */ /* 0x003fea0003800000 */
.L_x_6946:
[----:B------:R-:W-:Y:S05]  /*1ab0*/  BRA `(.L_x_6947) ;  /* 0xffffffe800fc7947 */ /* 0x000fea000383ffff */
.L_x_6897:
        /* <DEDUP_REMOVED lines=8> */
.L_x_6949:
[----:B------:R-:W-:Y:S05]  /*1b40*/  BSYNC B0 ;  /* 0x0000000000007941 */ /* 0x000fea0003800000 */
.L_x_6948:
        /* <DEDUP_REMOVED lines=8> */
.L_x_6950:
[----:B------:R-:W-:Y:S01]  /*1bd0*/  MOV R13, R6 ;  /* 0x00000006000d7202 */ /* 0x000fe20000000f00 */
[----:B------:R-:W-:-:S07]  /*1be0*/  IMAD.MOV.U32 R7, RZ, RZ, R14 ;  /* 0x000000ffff077224 */ /* 0x000fce00078e000e */
[----:B------:R-:W-:Y:S05]  /*1bf0*/  WARPSYNC.COLLECTIVE R15, `(.L_x_6951) ;  /* 0x000000000f087348 */ /* 0x000fea0003c00000 */
[----:B------:R0:W1:Y:S02]  /*1c00*/  SHFL.DOWN P6, R14, R13, R12, R11 ;  /* 0x0800000c0d0e7389 */ /* 0x00006400000c000b */
[----:B01----:R-:W-:Y:S05]  /*1c10*/  ENDCOLLECTIVE ;  /* 0x000000000000791b */ /* 0x003fea0003800000 */
.L_x_6951:
[----:B------:R-:W-:Y:S05]  /*1c20*/  BRA `(.L_x_6952) ;  /* 0xffffffec00187947 */ /* 0x000fea000383ffff */
.L_x_6902:
        /* <DEDUP_REMOVED lines=8> */
.L_x_6954:
[----:B------:R-:W-:Y:S05]  /*1cb0*/  BSYNC B0 ;  /* 0x0000000000007941 */ /* 0x000fea0003800000 */
.L_x_6953:
        /* <DEDUP_REMOVED lines=8> */
.L_x_6955:
[----:B------:R-:W-:Y:S01]  /*1d40*/  IMAD.MOV.U32 R13, RZ, RZ, R6 ;  /* 0x000000ffff0d7224 */ /* 0x000fe200078e0006 */
[----:B------:R-:W-:-:S07]  /*1d50*/  MOV R7, R14 ;  /* 0x0000000e00077202 */ /* 0x000fce0000000f00 */
[----:B------:R-:W-:Y:S05]  /*1d60*/  WARPSYNC.COLLECTIVE R15, `(.L_x_6956) ;  /* 0x000000000f087348 */ /* 0x000fea0003c00000 */
[----:B------:R0:W1:Y:S02]  /*1d70*/  SHFL.DOWN P6, R14, R13, R12, R11 ;  /* 0x0800000c0d0e7389 */ /* 0x00006400000c000b */
[----:B01----:R-:W-:Y:S05]  /*1d80*/  ENDCOLLECTIVE ;  /* 0x000000000000791b */ /* 0x003fea0003800000 */
.L_x_6956:
[----:B------:R-:W-:Y:S05]  /*1d90*/  BRA `(.L_x_6957) ;  /* 0xffffffec00347947 */ /* 0x000fea000383ffff */
.L_x_6907:
        /* <DEDUP_REMOVED lines=8> */
.L_x_6959:
[----:B------:R-:W-:Y:S05]  /*1e20*/  BSYNC B0 ;  /* 0x0000000000007941 */ /* 0x000fea0003800000 */
.L_x_6958:
        /* <DEDUP_REMOVED lines=8> */
.L_x_6960:
[----:B------:R-:W-:Y:S02]  /*1eb0*/  MOV R13, R6 ;  /* 0x00000006000d7202 */ /* 0x000fe40000000f00 */
[----:B------:R-:W-:-:S07]  /*1ec0*/  MOV R7, R14 ;  /* 0x0000000e00077202 */ /* 0x000fce0000000f00 */
[----:B------:R-:W-:Y:S05]  /*1ed0*/  WARPSYNC.COLLECTIVE R15, `(.L_x_6961) ;  /* 0x000000000f087348 */ /* 0x000fea0003c00000 */
[----:B------:R0:W1:Y:S02]  /*1ee0*/  SHFL.DOWN P6, R14, R13, R12, R11 ;  /* 0x0800000c0d0e7389 */ /* 0x00006400000c000b */
[----:B01----:R-:W-:Y:S05]  /*1ef0*/  ENDCOLLECTIVE ;  /* 0x000000000000791b */ /* 0x003fea0003800000 */
.L_x_6961:
[----:B------:R-:W-:Y:S05]  /*1f00*/  BRA `(.L_x_6962) ;  /* 0xffffffec00507947 */ /* 0x000fea000383ffff */
.L_x_6912:
        /* <DEDUP_REMOVED lines=8> */
.L_x_6964:
[----:B------:R-:W-:Y:S05]  /*1f90*/  BSYNC B0 ;  /* 0x0000000000007941 */ /* 0x000fea0003800000 */
.L_x_6963:
[----:B------:R-:W-:Y:S05]  /*1fa0*/  BRA `(.L_x_6965) ;  /* 0xffffffec00947947 */ /* 0x000fea000383ffff */
.L_x_6913:
        /* <DEDUP_REMOVED lines=8> */
.L_x_6967:
[----:B------:R-:W-:Y:S05]  /*2030*/  BSYNC B0 ;  /* 0x0000000000007941 */ /* 0x000fea0003800000 */
.L_x_6966:
[----:B------:R-:W-:Y:S05]  /*2040*/  BRA `(.L_x_6968) ;  /* 0xffffffec00747947 */ /* 0x000fea000383ffff */
.L_x_6914:
        /* <DEDUP_REMOVED lines=8> */
.L_x_6970:
[----:B------:R-:W-:Y:S05]  /*20d0*/  BSYNC B0 ;  /* 0x0000000000007941 */ /* 0x000fea0003800000 */
.L_x_6969:
[----:B------:R-:W-:Y:S05]  /*20e0*/  BRA `(.L_x_6971) ;  /* 0xffffffec00547947 */ /* 0x000fea000383ffff */
.L_x_6917:
        /* <DEDUP_REMOVED lines=8> */
.L_x_6973:
[----:B------:R-:W-:Y:S05]  /*2170*/  BSYNC B0 ;  /* 0x0000000000007941 */ /* 0x000fea0003800000 */
.L_x_6972:
        /* <DEDUP_REMOVED lines=8> */
.L_x_6974:
[----:B------:R-:W-:Y:S01]  /*2200*/  MOV R13, R3 ;  /* 0x00000003000d7202 */ /* 0x000fe20000000f00 */
[----:B------:R-:W-:-:S07]  /*2210*/  IMAD.MOV.U32 R4, RZ, RZ, R14 ;  /* 0x000000ffff047224 */ /* 0x000fce00078e000e */
[----:B------:R-:W-:Y:S05]  /*2220*/  WARPSYNC.COLLECTIVE R15, `(.L_x_6975) ;  /* 0x000000000f087348 */ /* 0x000fea0003c00000 */
[----:B------:R0:W1:Y:S02]  /*2230*/  SHFL.DOWN P6, R14, R13, R12, R11 ;  /* 0x0800000c0d0e7389 */ /* 0x00006400000c000b */
[----:B01----:R-:W-:Y:S05]  /*2240*/  ENDCOLLECTIVE ;  /* 0x000000000000791b */ /* 0x003fea0003800000 */
.L_x_6975:
[----:B------:R-:W-:Y:S05]  /*2250*/  BRA `(.L_x_6976) ;  /* 0xffffffec00507947 */ /* 0x000fea000383ffff */
.L_x_6922:
        /* <DEDUP_REMOVED lines=8> */
.L_x_6978:
[----:B------:R-:W-:Y:S05]  /*22e0*/  BSYNC B0 ;  /* 0x0000000000007941 */ /* 0x000fea0003800000 */
.L_x_6977:
        /* <DEDUP_REMOVED lines=8> */
.L_x_6979:
[----:B------:R-:W-:Y:S01]  /*2370*/  IMAD.MOV.U32 R13, RZ, RZ, R3 ;  /* 0x000000ffff0d7224 */ /* 0x000fe200078e0003 */
[----:B------:R-:W-:-:S07]  /*2380*/  MOV R4, R14 ;  /* 0x0000000e00047202 */ /* 0x000fce0000000f00 */
[----:B------:R-:W-:Y:S05]  /*2390*/  WARPSYNC.COLLECTIVE R15, `(.L_x_6980) ;  /* 0x000000000f087348 */ /* 0x000fea0003c00000 */
[----:B------:R0:W1:Y:S02]  /*23a0*/  SHFL.DOWN P6, R14, R13, R12, R11 ;  /* 0x0800000c0d0e7389 */ /* 0x00006400000c000b */
[----:B01----:R-:W-:Y:S05]  /*23b0*/  ENDCOLLECTIVE ;  /* 0x000000000000791b */ /* 0x003fea0003800000 */
.L_x_6980:
[----:B------:R-:W-:Y:S05]  /*23c0*/  BRA `(.L_x_6981) ;  /* 0xffffffec00707947 */ /* 0x000fea000383ffff */
.L_x_6927:
        /* <DEDUP_REMOVED lines=8> */
.L_x_6983:
[----:B------:R-:W-:Y:S05]  /*2450*/  BSYNC B0 ;  /* 0x0000000000007941 */ /* 0x000fea0003800000 */
.L_x_6982:
        /* <DEDUP_REMOVED lines=8> */
.L_x_6984:
[----:B------:R-:W-:Y:S02]  /*24e0*/  MOV R13, R3 ;  /* 0x00000003000d7202 */ /* 0x000fe40000000f00 */
[----:B------:R-:W-:-:S07]  /*24f0*/  MOV R4, R14 ;  /* 0x0000000e00047202 */ /* 0x000fce0000000f00 */
[----:B------:R-:W-:Y:S05]  /*2500*/  WARPSYNC.COLLECTIVE R15, `(.L_x_6985) ;  /* 0x000000000f087348 */ /* 0x000fea0003c00000 */
[----:B------:R0:W1:Y:S02]  /*2510*/  SHFL.DOWN P6, R14, R13, R12, R11 ;  /* 0x0800000c0d0e7389 */ /* 0x00006400000c000b */
[----:B01----:R-:W-:Y:S05]  /*2520*/  ENDCOLLECTIVE ;  /* 0x000000000000791b */ /* 0x003fea0003800000 */
.L_x_6985:
[----:B------:R-:W-:Y:S05]  /*2530*/  BRA `(.L_x_6986) ;  /* 0xffffffec00907947 */ /* 0x000fea000383ffff */
.L_x_6932:
        /* <DEDUP_REMOVED lines=8> */
.L_x_6988:
[----:B------:R-:W-:Y:S05]  /*25c0*/  BSYNC B0 ;  /* 0x0000000000007941 */ /* 0x000fea0003800000 */
.L_x_6987:
        /* <DEDUP_REMOVED lines=8> */
.L_x_6989:
[----:B------:R-:W-:Y:S01]  /*2650*/  MOV R13, R3 ;  /* 0x00000003000d7202 */ /* 0x000fe20000000f00 */
[----:B------:R-:W-:-:S07]  /*2660*/  IMAD.MOV.U32 R4, RZ, RZ, R14 ;  /* 0x000000ffff047224 */ /* 0x000fce00078e000e */
[----:B------:R-:W-:Y:S05]  /*2670*/  WARPSYNC.COLLECTIVE R15, `(.L_x_6990) ;  /* 0x000000000f087348 */ /* 0x000fea0003c00000 */
[----:B------:R0:W1:Y:S02]  /*2680*/  SHFL.DOWN P6, R14, R13, R12, R11 ;  /* 0x0800000c0d0e7389 */ /* 0x00006400000c000b */
[----:B01----:R-:W-:Y:S05]  /*2690*/  ENDCOLLECTIVE ;  /* 0x000000000000791b */ /* 0x003fea0003800000 */
.L_x_6990:
[----:B------:R-:W-:Y:S05]  /*26a0*/  BRA `(.L_x_6991) ;  /* 0xffffffec00b07947 */ /* 0x000fea000383ffff */
.L_x_6937:
        /* <DEDUP_REMOVED lines=8> */
.L_x_6993:
[----:B------:R-:W-:Y:S05]  /*2730*/  BSYNC B0 ;  /* 0x0000000000007941 */ /* 0x000fea0003800000 */
.L_x_6992:
[----:B------:R-:W-:Y:S05]  /*2740*/  BRA `(.L_x_6994) ;  /* 0xffffffec00f87947 */ /* 0x000fea000383ffff */
.L_x_6938:
        /* <DEDUP_REMOVED lines=8> */
.L_x_6996:
[----:B------:R-:W-:Y:S05]  /*27d0*/  BSYNC B0 ;  /* 0x0000000000007941 */ /* 0x000fea0003800000 */
.L_x_6995:
[----:B------:R-:W-:Y:S05]  /*27e0*/  BRA `(.L_x_6997) ;  /* 0xffffffec00d87947 */ /* 0x000fea000383ffff */
.L_x_6939:
        /* <DEDUP_REMOVED lines=8> */
.L_x_6999:
[----:B------:R-:W-:Y:S05]  /*2870*/  BSYNC B0 ;  /* 0x0000000000007941 */ /* 0x000fea0003800000 */
.L_x_6998:
[----:B------:R-:W-:Y:S05]  /*2880*/  BRA `(.L_x_7000) ;  /* 0xffffffec00b87947 */ /* 0x000fea000383ffff */
        .weak           $__internal_73_$__cuda_sm3x_div_rn_noftz_f32_slowpath
        .type           $__internal_73_$__cuda_sm3x_div_rn_noftz_f32_slowpath,@function
        .size           $__internal_73_$__cuda_sm3x_div_rn_noftz_f32_slowpath,(.L_x_7696 - $__internal_73_$__cuda_sm3x_div_rn_noftz_f32_slowpath)
$__internal_73_$__cuda_sm3x_div_rn_noftz_f32_slowpath:
        /* <DEDUP_REMOVED lines=34> */
.L_x_7002:
[----:B------:R-:W-:Y:S01]  /*2ab0*/  LEA R36, R13, 0xc0800000, 0x17 ;  /* 0xc08000000d247811 */ /* 0x000fe200078eb8ff */
[----:B------:R-:W-:Y:S01]  /*2ac0*/  VIADD R35, R8, 0xffffff81 ;  /* 0xffffff8108237836 */ /* 0x000fe20000000000 */
[----:B------:R-:W-:Y:S02]  /*2ad0*/  BSSY.RECONVERGENT B1, `(.L_x_7007) ;  /* 0x0000035000017945 */ /* 0x000fe40003800200 */
        /* <DEDUP_REMOVED lines=48> */
.L_x_7009:
[----:B------:R-:W-:-:S04]  /*2de0*/  LOP3.LUT R8, R8, 0x80000000, RZ, 0xc0, !PT ;  /* 0x8000000008087812 */ /* 0x000fc800078ec0ff */
[----:B------:R-:W-:Y:S01]  /*2df0*/  LOP3.LUT R8, R8, 0x7f800000, RZ, 0xfc, !PT ;  /* 0x7f80000008087812 */ /* 0x000fe200078efcff */
[----:B------:R-:W-:Y:S06]  /*2e00*/  BRA `(.L_x_7010) ;  /* 0x0000000000047947 */ /* 0x000fec0003800000 */
.L_x_7008:
[----:B------:R-:W-:-:S07]  /*2e10*/  LEA R8, R35, R8, 0x17 ;  /* 0x0000000823087211 */ /* 0x000fce00078eb8ff */
.L_x_7010:
[----:B------:R-:W-:Y:S05]  /*2e20*/  BSYNC.RECONVERGENT B1 ;  /* 0x0000000000017941 */ /* 0x000fea0003800200 */
.L_x_7007:
[----:B------:R-:W-:Y:S05]  /*2e30*/  BRA `(.L_x_7011) ;  /* 0x0000000000207947 */ /* 0x000fea0003800000 */
.L_x_7006:
[----:B------:R-:W-:-:S04]  /*2e40*/  LOP3.LUT R8, R11, 0x80000000, R14, 0x48, !PT ;  /* 0x800000000b087812 */ /* 0x000fc800078e480e */
[----:B------:R-:W-:Y:S01]  /*2e50*/  LOP3.LUT R8, R8, 0x7f800000, RZ, 0xfc, !PT ;  /* 0x7f80000008087812 */ /* 0x000fe200078efcff */
[----:B------:R-:W-:Y:S06]  /*2e60*/  BRA `(.L_x_7011) ;  /* 0x0000000000147947 */ /* 0x000fec0003800000 */
.L_x_7005:
[----:B------:R-:W-:Y:S01]  /*2e70*/  LOP3.LUT R8, R11, 0x80000000, R14, 0x48, !PT ;  /* 0x800000000b087812 */ /* 0x000fe200078e480e */
[----:B------:R-:W-:Y:S06]  /*2e80*/  BRA `(.L_x_7011) ;  /* 0x00000000000c7947 */ /* 0x000fec0003800000 */
.L_x_7004:
[----:B------:R-:W0:Y:S01]  /*2e90*/  MUFU.RSQ R8, -QNAN ;  /* 0xffc0000000087908 */ /* 0x000e220000001400 */
[----:B------:R-:W-:Y:S05]  /*2ea0*/  BRA `(.L_x_7011) ;  /* 0x0000000000047947 */ /* 0x000fea0003800000 */
.L_x_7003:
[----:B------:R-:W-:-:S07]  /*2eb0*/  FADD.FTZ R8, R14, R11 ;  /* 0x0000000b0e087221 */ /* 0x000fce0000010000 */
.L_x_7011:
[----:B------:R-:W-:Y:S05]  /*2ec0*/  BSYNC.RECONVERGENT B0 ;  /* 0x0000000000007941 */ /* 0x000fea0003800200 */
.L_x_7001:
[----:B------:R-:W-:-:S04]  /*2ed0*/  HFMA2 R11, -RZ, RZ, 0, 0 ;  /* 0x00000000ff0b7431 */ /* 0x000fc800000001ff */
[----:B0-----:R-:W-:Y:S05]  /*2ee0*/  RET.REL.NODEC R10 `(_Z17LayerNormWarpImplI10DirectLoadIffE11DirectStoreIffEfLi2ELi2ELi0ELi16ELi2ELb1EEvT_T0_lld) ;  /* 0xffffffd00a447950 */ /* 0x001fea0003c3ffff */
.L_x_7012:
        /* <DEDUP_REMOVED lines=9> */
.L_x_7696:


//--------------------- .text._Z17LayerNormWarpImplI10DirectLoadIffE11DirectStoreIffEfLi2ELi2ELi2ELi16ELi2ELb0EEvT_T0_lld --------------------------
	.section	.text._Z17LayerNormWarpImplI10DirectLoadIffE11DirectStoreIffEfLi2ELi2ELi2ELi16ELi2ELb0EEvT_T0_lld,"ax",@progbits
	.align	128
        .global         _Z17LayerNormWarpImplI10DirectLoadIffE11DirectStoreIffEfLi2ELi2ELi2ELi16ELi2ELb0EEvT_T0_lld
        .type           _Z17LayerNormWarpImplI10DirectLoadIffE11DirectStoreIffEfLi2ELi2ELi2ELi16ELi2ELb0EEvT_T0_lld,@function
        .size           _Z17LayerNormWarpImplI10DirectLoadIffE11DirectStoreIffEfLi2ELi2ELi2ELi16ELi2ELb0EEvT_T0_lld,(.L_x_7697 - _Z17LayerNormWarpImplI10DirectLoadIffE11DirectStoreIffEfLi2ELi2ELi2ELi16ELi2ELb0EEvT_T0_lld)
        .other          _Z17LayerNormWarpImplI10DirectLoadIffE11DirectStoreIffEfLi2ELi2ELi2ELi16ELi2ELb0EEvT_T0_lld,@"STO_CUDA_ENTRY STV_DEFAULT"
_Z17LayerNormWarpImplI10DirectLoadIffE11DirectStoreIffEfLi2ELi2ELi2ELi16ELi2ELb0EEvT_T0_lld:
.text._Z17LayerNormWarpImplI10DirectLoadIffE11DirectStoreIffEfLi2ELi2ELi2ELi16ELi2ELb0EEvT_T0_lld:
        /* <DEDUP_REMOVED lines=25> */
.L_x_7013:
        /* <DEDUP_REMOVED lines=39> */
.L_x_7044:
        /* <DEDUP_REMOVED lines=32> */
[----:B------:R0:W1:Y:S01]  /*0600*/  SHFL.DOWN PT, R16, R9, 0x8, 0x101f ;  /* 0x09101f0009107f89 */ /* 0x00006200000e0000 */
[----:B------:R-:W-:-:S03]  /*0610*/  MOV R6, R40 ;  /* 0x0000002800067202 */ /* 0x000fc60000000f00 */
[----:B------:R0:W2:Y:S04]  /*0620*/  SHFL.DOWN PT, R10, R8, 0x8, 0x101f ;  /* 0x09101f00080a7f89 */ /* 0x0000a800000e0000 */
[----:B------:R0:W3:Y:S02]  /*0630*/  SHFL.DOWN PT, R14, R7, 0x8, 0x101f ;  /* 0x09101f00070e7f89 */ /* 0x0000e400000e0000 */
.L_x_7049:
        /* <DEDUP_REMOVED lines=16> */
[----:B-12--5:R-:W-:Y:S05]  /*0740*/  CALL.REL.NOINC `($__internal_74_$__cuda_sm3x_div_rn_noftz_f32_slowpath) ;  /* 0x00000020004c7944 */ /* 0x026fea0003c00000 */
.L_x_7016:
[----:B-1----:R-:W-:-:S04]  /*0750*/  FADD R16, R16, -R9 ;  /* 0x8000000910107221 */ /* 0x002fc80000000000 */
[C---:B------:R-:W-:Y:S01]  /*0760*/  FMUL R13, R16.reuse, R16 ;  /* 0x00000010100d7220 */ /* 0x040fe20000400000 */
[----:B------:R-:W-:-:S03]  /*0770*/  FFMA R9, R16, R11, R9 ;  /* 0x0000000b10097223 */ /* 0x000fc60000000009 */
[----:B------:R-:W-:-:S04]  /*0780*/  FFMA R13, R16, R16, R13 ;  /* 0x00000010100d7223 */ /* 0x000fc8000000000d */
[----:B--2---:R-:W-:-:S04]  /*0790*/  FFMA R13, R13, R11, R10 ;  /* 0x0000000b0d0d7223 */ /* 0x004fc8000000000a */
[----:B------:R-:W-:-:S07]  /*07a0*/  FADD R8, R8, R13 ;  /* 0x0000000d08087221 */ /* 0x000fce0000000000 */
.L_x_7015:
[----:B------:R-:W-:-:S03]  /*07b0*/  UMOV UR4, 0xffffffff ;  /* 0xffffffff00047882 */ /* 0x000fc60000000000 */
[----:B------:R-:W-:Y:S05]  /*07c0*/  BRA.DIV UR4, `(.L_x_7017) ;  /* 0x0000001204ec7947 */ /* 0x000fea000b800000 */
[----:B-1----:R0:W1:Y:S04]  /*07d0*/  SHFL.DOWN PT, R16, R9, 0x4, 0x101f ;  /* 0x08901f0009107f89 */ /* 0x00206800000e0000 */
[----:B--2---:R0:W2:Y:S04]  /*07e0*/  SHFL.DOWN PT, R10, R8, 0x4, 0x101f ;  /* 0x08901f00080a7f89 */ /* 0x0040a800000e0000 */
[----:B------:R0:W3:Y:S02]  /*07f0*/  SHFL.DOWN PT, R14, R7, 0x4, 0x101f ;  /* 0x08901f00070e7f89 */ /* 0x0000e400000e0000 */
.L_x_7054:
        /* <DEDUP_REMOVED lines=14> */
[----:B012--5:R-:W-:Y:S05]  /*08e0*/  CALL.REL.NOINC `($__internal_74_$__cuda_sm3x_div_rn_noftz_f32_slowpath) ;  /* 0x0000001c00e47944 */ /* 0x027fea0003c00000 */
.L_x_7019:
[----:B-1----:R-:W-:-:S04]  /*08f0*/  FADD R16, -R9, R16 ;  /* 0x0000001009107221 */ /* 0x002fc80000000100 */
[C---:B------:R-:W-:Y:S01]  /*0900*/  FMUL R12, R16.reuse, R16 ;  /* 0x00000010100c7220 */ /* 0x040fe20000400000 */
[----:B0-----:R-:W-:-:S03]  /*0910*/  FFMA R9, R16, R11, R9 ;  /* 0x0000000b10097223 */ /* 0x001fc60000000009 */
[----:B------:R-:W-:-:S04]  /*0920*/  FMUL R7, R7, R12 ;  /* 0x0000000c07077220 */ /* 0x000fc80000400000 */
[----:B--2---:R-:W-:Y:S01]  /*0930*/  FFMA R13, R7, R11, R10 ;  /* 0x0000000b070d7223 */ /* 0x004fe2000000000a */
[----:B------:R-:W-:-:S03]  /*0940*/  IMAD.MOV.U32 R7, RZ, RZ, R39 ;  /* 0x000000ffff077224 */ /* 0x000fc600078e0027 */
[----:B------:R-:W-:-:S07]  /*0950*/  FADD R8, R8, R13 ;  /* 0x0000000d08087221 */ /* 0x000fce0000000000 */
.L_x_7018:
[----:B------:R-:W-:-:S03]  /*0960*/  UMOV UR4, 0xffffffff ;  /* 0xffffffff00047882 */ /* 0x000fc60000000000 */
[----:B------:R-:W-:Y:S05]  /*0970*/  BRA.DIV UR4, `(.L_x_7020) ;  /* 0x0000001204dc7947 */ /* 0x000fea000b800000 */
[----:B-1----:R1:W3:Y:S04]  /*0980*/  SHFL.DOWN PT, R16, R9, 0x2, 0x101f ;  /* 0x08501f0009107f89 */ /* 0x0022e800000e0000 */
[----:B--2---:R1:W2:Y:S04]  /*0990*/  SHFL.DOWN PT, R10, R8, 0x2, 0x101f ;  /* 0x08501f00080a7f89 */ /* 0x0042a800000e0000 */
[----:B------:R1:W4:Y:S02]  /*09a0*/  SHFL.DOWN PT, R14, R7, 0x2, 0x101f ;  /* 0x08501f00070e7f89 */ /* 0x00032400000e0000 */
.L_x_7059:
        /* <DEDUP_REMOVED lines=14> */
[----:B-123-5:R-:W-:Y:S05]  /*0a90*/  CALL.REL.NOINC `($__internal_74_$__cuda_sm3x_div_rn_noftz_f32_slowpath) ;  /* 0x0000001c00787944 */ /* 0x02efea0003c00000 */
.L_x_7022:
[----:B---3--:R-:W-:-:S04]  /*0aa0*/  FADD R16, -R9, R16 ;  /* 0x0000001009107221 */ /* 0x008fc80000000100 */
[C---:B------:R-:W-:Y:S01]  /*0ab0*/  FMUL R12, R16.reuse, R16 ;  /* 0x00000010100c7220 */ /* 0x040fe20000400000 */
[----:B-1----:R-:W-:-:S03]  /*0ac0*/  FFMA R9, R16, R11, R9 ;  /* 0x0000000b10097223 */ /* 0x002fc60000000009 */
[----:B------:R-:W-:-:S04]  /*0ad0*/  FMUL R7, R7, R12 ;  /* 0x0000000c07077220 */ /* 0x000fc80000400000 */
[----:B--2---:R-:W-:Y:S01]  /*0ae0*/  FFMA R13, R7, R11, R10 ;  /* 0x0000000b070d7223 */ /* 0x004fe2000000000a */
[----:B------:R-:W-:-:S03]  /*0af0*/  IMAD.MOV.U32 R7, RZ, RZ, R39 ;  /* 0x000000ffff077224 */ /* 0x000fc600078e0027 */
[----:B------:R-:W-:-:S07]  /*0b00*/  FADD R8, R8, R13 ;  /* 0x0000000d08087221 */ /* 0x000fce0000000000 */
.L_x_7021:
[----:B------:R-:W-:-:S03]  /*0b10*/  UMOV UR4, 0xffffffff ;  /* 0xffffffff00047882 */ /* 0x000fc60000000000 */
[----:B------:R-:W-:Y:S05]  /*0b20*/  BRA.DIV UR4, `(.L_x_7023) ;  /* 0x0000001204cc7947 */ /* 0x000fea000b800000 */
[----:B---3--:R3:W4:Y:S04]  /*0b30*/  SHFL.DOWN PT, R16, R9, 0x1, 0x101f ;  /* 0x08301f0009107f89 */ /* 0x00872800000e0000 */
[----:B--2---:R3:W2:Y:S04]  /*0b40*/  SHFL.DOWN PT, R10, R8, 0x1, 0x101f ;  /* 0x08301f00080a7f89 */ /* 0x0046a800000e0000 */
[----:B------:R3:W0:Y:S02]  /*0b50*/  SHFL.DOWN PT, R14, R7, 0x1, 0x101f ;  /* 0x08301f00070e7f89 */ /* 0x00062400000e0000 */
.L_x_7064:
        /* <DEDUP_REMOVED lines=14> */
[----:B--2345:R-:W-:Y:S05]  /*0c40*/  CALL.REL.NOINC `($__internal_74_$__cuda_sm3x_div_rn_noftz_f32_slowpath) ;  /* 0x0000001c000c7944 */ /* 0x03cfea0003c00000 */
.L_x_7025:
[----:B----4-:R-:W-:-:S04]  /*0c50*/  FADD R16, -R9, R16 ;  /* 0x0000001009107221 */ /* 0x010fc80000000100 */
[C---:B------:R-:W-:Y:S01]  /*0c60*/  FMUL R12, R16.reuse, R16 ;  /* 0x00000010100c7220 */ /* 0x040fe20000400000 */
[----:B---3--:R-:W-:-:S03]  /*0c70*/  FFMA R9, R16, R11, R9 ;  /* 0x0000000b10097223 */ /* 0x008fc60000000009 */
[----:B------:R-:W-:-:S04]  /*0c80*/  FMUL R7, R7, R12 ;  /* 0x0000000c07077220 */ /* 0x000fc80000400000 */
[----:B--2---:R-:W-:Y:S01]  /*0c90*/  FFMA R13, R7, R11, R10 ;  /* 0x0000000b070d7223 */ /* 0x004fe2000000000a */
[----:B------:R-:W-:-:S03]  /*0ca0*/  IMAD.MOV.U32 R7, RZ, RZ, R39 ;  /* 0x000000ffff077224 */ /* 0x000fc600078e0027 */
[----:B------:R-:W-:-:S07]  /*0cb0*/  FADD R8, R8, R13 ;  /* 0x0000000d08087221 */ /* 0x000fce0000000000 */
.L_x_7024:
[----:B------:R-:W-:-:S03]  /*0cc0*/  UMOV UR4, 0xffffffff ;  /* 0xffffffff00047882 */ /* 0x000fc60000000000 */
[----:B------:R-:W-:Y:S05]  /*0cd0*/  BRA.DIV UR4, `(.L_x_7026) ;  /* 0x0000001204bc7947 */ /* 0x000fea000b800000 */
[----:B-1-3--:R-:W0:Y:S04]  /*0ce0*/  SHFL.IDX PT, R9, R9, RZ, 0x101f ;  /* 0x00101fff09097589 */ /* 0x00ae2800000e0000 */
[----:B------:R-:W1:Y:S04]  /*0cf0*/  SHFL.IDX PT, R8, R8, RZ, 0x101f ;  /* 0x00101fff08087589 */ /* 0x000e6800000e0000 */
[----:B------:R3:W0:Y:S02]  /*0d00*/  SHFL.IDX PT, R14, R7, RZ, 0x101f ;  /* 0x00101fff070e7589 */ /* 0x00062400000e0000 */
.L_x_7069:
[----:B0--3--:R-:W2:Y:S01]  /*0d10*/  MUFU.RCP R7, R14 ;  /* 0x0000000e00077308 */ /* 0x009ea20000001000 */
[----:B------:R-:W-:Y:S07]  /*0d20*/  BSSY.RECONVERGENT B0, `(.L_x_7027) ;  /* 0x000000c000007945 */ /* 0x000fee0003800200 */
[----:B-1----:R-:W0:Y:S01]  /*0d30*/  FCHK P0, R8, R14 ;  /* 0x0000000e08007302 */ /* 0x002e220000000000 */
[----:B--2---:R-:W-:-:S04]  /*0d40*/  FFMA R10, -R14, R7, 1 ;  /* 0x3f8000000e0a7423 */ /* 0x004fc80000000107 */
[----:B------:R-:W-:-:S04]  /*0d50*/  FFMA R7, R7, R10, R7 ;  /* 0x0000000a07077223 */ /* 0x000fc80000000007 */
[----:B------:R-:W-:-:S04]  /*0d60*/  FFMA R10, R8, R7, RZ ;  /* 0x00000007080a7223 */ /* 0x000fc800000000ff */
[----:B------:R-:W-:-:S04]  /*0d70*/  FFMA R11, -R14, R10, R8 ;  /* 0x0000000a0e0b7223 */ /* 0x000fc80000000108 */
[----:B------:R-:W-:Y:S01]  /*0d80*/  FFMA R7, R7, R11, R10 ;  /* 0x0000000b07077223 */ /* 0x000fe2000000000a */
[----:B0-----:R-:W-:Y:S06]  /*0d90*/  @!P0 BRA `(.L_x_7028) ;  /* 0x0000000000108947 */ /* 0x001fec0003800000 */
[----:B------:R-:W-:Y:S02]  /*0da0*/  MOV R11, R8 ;  /* 0x00000008000b7202 */ /* 0x000fe40000000f00 */
[----:B------:R-:W-:-:S07]  /*0db0*/  MOV R12, 0xdd0 ;  /* 0x00000dd0000c7802 */ /* 0x000fce0000000f00 */
[----:B----45:R-:W-:Y:S05]  /*0dc0*/  CALL.REL.NOINC `($__internal_74_$__cuda_sm3x_div_rn_noftz_f32_slowpath) ;  /* 0x0000001800ac7944 */ /* 0x030fea0003c00000 */
[----:B------:R-:W-:-:S07]  /*0dd0*/  MOV R7, R11 ;  /* 0x0000000b00077202 */ /* 0x000fce0000000f00 */
.L_x_7028:
[----:B------:R-:W-:Y:S05]  /*0de0*/  BSYNC.RECONVERGENT B0 ;  /* 0x0000000000007941 */ /* 0x000fea0003800200 */
.L_x_7027:
[----:B------:R-:W-:Y:S01]  /*0df0*/  FMNMX R8, RZ, R7, !PT ;  /* 0x00000007ff087209 */ /* 0x000fe20007800000 */
[----:B------:R-:W-:Y:S01]  /*0e00*/  HFMA2 R11, -RZ, RZ, 0, 0 ;  /* 0x00000000ff0b7431 */ /* 0x000fe200000001ff */
[----:B------:R-:W-:Y:S01]  /*0e10*/  SHF.R.S32.HI R10, RZ, 0x1f, R34 ;  /* 0x0000001fff0a7819 */ /* 0x000fe20000011422 */
[--C-:B------:R-:W-:Y:S01]  /*0e20*/  FADD R12, R4, -R9.reuse ;  /* 0x80000009040c7221 */ /* 0x100fe20000000000 */
[----:B------:R-:W-:Y:S01]  /*0e30*/  FADD R14, R5, -R9 ;  /* 0x80000009050e7221 */ /* 0x000fe20000000000 */
[----:B------:R-:W-:Y:S01]  /*0e40*/  FADD R8, R35, R8 ;  /* 0x0000000823087221 */ /* 0x000fe20000000000 */
[----:B------:R-:W-:Y:S01]  /*0e50*/  UMOV UR4, 0xffffffff ;  /* 0xffffffff00047882 */ /* 0x000fe20000000000 */
        /* <DEDUP_REMOVED lines=17> */
[----:B0-----:R-:W-:Y:S01]  /*0f70*/  IMAD.MOV.U32 R4, RZ, RZ, 0x40000000 ;  /* 0x40000000ff047424 */ /* 0x001fe200078e00ff */
[----:B------:R0:W1:Y:S04]  /*0f80*/  SHFL.DOWN PT, R7, R6, 0x8, 0x101f ;  /* 0x09101f0006077f89 */ /* 0x00006800000e0000 */
[----:B------:R0:W2:Y:S04]  /*0f90*/  SHFL.DOWN PT, R5, R0, 0x8, 0x101f ;  /* 0x09101f0000057f89 */ /* 0x0000a800000e0000 */
[----:B------:R0:W3:Y:S02]  /*0fa0*/  SHFL.DOWN PT, R14, R4, 0x8, 0x101f ;  /* 0x09101f00040e7f89 */ /* 0x0000e400000e0000 */
.L_x_7074:
        /* <DEDUP_REMOVED lines=16> */
[----:B-12-4-:R-:W-:Y:S05]  /*10b0*/  CALL.REL.NOINC `($__internal_74_$__cuda_sm3x_div_rn_noftz_f32_slowpath) ;  /* 0x0000001400f07944 */ /* 0x016fea0003c00000 */
[----:B------:R-:W-:-:S07]  /*10c0*/  MOV R8, R11 ;  /* 0x0000000b00087202 */ /* 0x000fce0000000f00 */
.L_x_7031:
[----:B-1----:R-:W-:-:S04]  /*10d0*/  FADD R7, -R6, R7 ;  /* 0x0000000706077221 */ /* 0x002fc80000000100 */
[C---:B------:R-:W-:Y:S01]  /*10e0*/  FMUL R10, R7.reuse, R7 ;  /* 0x00000007070a7220 */ /* 0x040fe20000400000 */
[----:B------:R-:W-:-:S03]  /*10f0*/  FFMA R6, R7, R8, R6 ;  /* 0x0000000807067223 */ /* 0x000fc60000000006 */
[----:B------:R-:W-:-:S04]  /*1100*/  FFMA R10, R7, R7, R10 ;  /* 0x00000007070a7223 */ /* 0x000fc8000000000a */
[----:B--2---:R-:W-:-:S04]  /*1110*/  FFMA R5, R10, R8, R5 ;  /* 0x000000080a057223 */ /* 0x004fc80000000005 */
[----:B------:R-:W-:-:S07]  /*1120*/  FADD R0, R0, R5 ;  /* 0x0000000500007221 */ /* 0x000fce0000000000 */
.L_x_7030:
[----:B------:R-:W-:-:S03]  /*1130*/  UMOV UR4, 0xffffffff ;  /* 0xffffffff00047882 */ /* 0x000fc60000000000 */
[----:B------:R-:W-:Y:S05]  /*1140*/  BRA.DIV UR4, `(.L_x_7032) ;  /* 0x00000012045c7947 */ /* 0x000fea000b800000 */
[----:B-1----:R0:W1:Y:S04]  /*1150*/  SHFL.DOWN PT, R7, R6, 0x4, 0x101f ;  /* 0x08901f0006077f89 */ /* 0x00206800000e0000 */
[----:B--2---:R0:W2:Y:S04]  /*1160*/  SHFL.DOWN PT, R5, R0, 0x4, 0x101f ;  /* 0x08901f0000057f89 */ /* 0x0040a800000e0000 */
[----:B------:R0:W3:Y:S02]  /*1170*/  SHFL.DOWN PT, R14, R4, 0x4, 0x101f ;  /* 0x08901f00040e7f89 */ /* 0x0000e400000e0000 */
.L_x_7079:
        /* <DEDUP_REMOVED lines=14> */
[----:B012-4-:R-:W-:Y:S05]  /*1260*/  CALL.REL.NOINC `($__internal_74_$__cuda_sm3x_div_rn_noftz_f32_slowpath) ;  /* 0x0000001400847944 */ /* 0x017fea0003c00000 */
[----:B------:R-:W-:-:S07]  /*1270*/  MOV R8, R11 ;  /* 0x0000000b00087202 */ /* 0x000fce0000000f00 */
.L_x_7034:
[----:B-1----:R-:W-:-:S04]  /*1280*/  FADD R7, -R6, R7 ;  /* 0x0000000706077221 */ /* 0x002fc80000000100 */
[C---:B------:R-:W-:Y:S01]  /*1290*/  FMUL R11, R7.reuse, R7 ;  /* 0x00000007070b7220 */ /* 0x040fe20000400000 */
[----:B0-----:R-:W-:-:S03]  /*12a0*/  FFMA R6, R7, R8, R6 ;  /* 0x0000000807067223 */ /* 0x001fc60000000006 */
[----:B------:R-:W-:-:S04]  /*12b0*/  FMUL R4, R4, R11 ;  /* 0x0000000b04047220 */ /* 0x000fc80000400000 */
[----:B--2---:R-:W-:Y:S01]  /*12c0*/  FFMA R5, R4, R8, R5 ;  /* 0x0000000804057223 */ /* 0x004fe20000000005 */
[----:B------:R-:W-:-:S03]  /*12d0*/  IMAD.MOV.U32 R4, RZ, RZ, R9 ;  /* 0x000000ffff047224 */ /* 0x000fc600078e0009 */
[----:B------:R-:W-:-:S07]  /*12e0*/  FADD R0, R0, R5 ;  /* 0x0000000500007221 */ /* 0x000fce0000000000 */
.L_x_7033:
[----:B------:R-:W-:-:S03]  /*12f0*/  UMOV UR4, 0xffffffff ;  /* 0xffffffff00047882 */ /* 0x000fc60000000000 */
[----:B------:R-:W-:Y:S05]  /*1300*/  BRA.DIV UR4, `(.L_x_7035) ;  /* 0x0000001204487947 */ /* 0x000fea000b800000 */
[----:B-1----:R1:W3:Y:S04]  /*1310*/  SHFL.DOWN PT, R7, R6, 0x2, 0x101f ;  /* 0x08501f0006077f89 */ /* 0x0022e800000e0000 */
[----:B--2---:R1:W2:Y:S04]  /*1320*/  SHFL.DOWN PT, R5, R0, 0x2, 0x101f ;  /* 0x08501f0000057f89 */ /* 0x0042a800000e0000 */
[----:B------:R1:W0:Y:S02]  /*1330*/  SHFL.DOWN PT, R14, R4, 0x2, 0x101f ;  /* 0x08501f00040e7f89 */ /* 0x00022400000e0000 */
.L_x_7084:
        /* <DEDUP_REMOVED lines=14> */
[----:B-1234-:R-:W-:Y:S05]  /*1420*/  CALL.REL.NOINC `($__internal_74_$__cuda_sm3x_div_rn_noftz_f32_slowpath) ;  /* 0x0000001400147944 */ /* 0x01efea0003c00000 */
[----:B------:R-:W-:-:S07]  /*1430*/  IMAD.MOV.U32 R8, RZ, RZ, R11 ;  /* 0x000000ffff087224 */ /* 0x000fce00078e000b */
.L_x_7037:
[----:B---3--:R-:W-:-:S04]  /*1440*/  FADD R7, -R6, R7 ;  /* 0x0000000706077221 */ /* 0x008fc80000000100 */
[C---:B------:R-:W-:Y:S01]  /*1450*/  FMUL R11, R7.reuse, R7 ;  /* 0x00000007070b7220 */ /* 0x040fe20000400000 */
[----:B-1----:R-:W-:-:S03]  /*1460*/  FFMA R6, R7, R8, R6 ;  /* 0x0000000807067223 */ /* 0x002fc60000000006 */
[----:B------:R-:W-:-:S04]  /*1470*/  FMUL R4, R4, R11 ;  /* 0x0000000b04047220 */ /* 0x000fc80000400000 */
[----:B--2---:R-:W-:Y:S01]  /*1480*/  FFMA R5, R4, R8, R5 ;  /* 0x0000000804057223 */ /* 0x004fe20000000005 */
[----:B------:R-:W-:-:S03]  /*1490*/  MOV R4, R9 ;  /* 0x0000000900047202 */ /* 0x000fc60000000f00 */
[----:B------:R-:W-:-:S07]  /*14a0*/  FADD R0, R0, R5 ;  /* 0x0000000500007221 */ /* 0x000fce0000000000 */
.L_x_7036:
[----:B------:R-:W-:-:S03]  /*14b0*/  UMOV UR4, 0xffffffff ;  /* 0xffffffff00047882 */ /* 0x000fc60000000000 */
[----:B------:R-:W-:Y:S05]  /*14c0*/  BRA.DIV UR4, `(.L_x_7038) ;  /* 0x0000001204347947 */ /* 0x000fea000b800000 */
[----:B---3--:R0:W3:Y:S04]  /*14d0*/  SHFL.DOWN PT, R7, R6, 0x1, 0x101f ;  /* 0x08301f0006077f89 */ /* 0x0080e800000e0000 */
[----:B--2---:R0:W2:Y:S04]  /*14e0*/  SHFL.DOWN PT, R5, R0, 0x1, 0x101f ;  /* 0x08301f0000057f89 */ /* 0x0040a800000e0000 */
[----:B------:R0:W0:Y:S02]  /*14f0*/  SHFL.DOWN PT, R14, R4, 0x1, 0x101f ;  /* 0x08301f00040e7f89 */ /* 0x00002400000e0000 */
.L_x_7089:
        /* <DEDUP_REMOVED lines=14> */
[----:B-1234-:R-:W-:Y:S05]  /*15e0*/  CALL.REL.NOINC `($__internal_74_$__cuda_sm3x_div_rn_noftz_f32_slowpath) ;  /* 0x0000001000a47944 */ /* 0x01efea0003c00000 */
[----:B------:R-:W-:-:S07]  /*15f0*/  MOV R8, R11 ;  /* 0x0000000b00087202 */ /* 0x000fce0000000f00 */
.L_x_7040:
[----:B---3--:R-:W-:-:S04]  /*1600*/  FADD R7, -R6, R7 ;  /* 0x0000000706077221 */ /* 0x008fc80000000100 */
[C---:B------:R-:W-:Y:S01]  /*1610*/  FMUL R11, R7.reuse, R7 ;  /* 0x00000007070b7220 */ /* 0x040fe20000400000 */
[----:B-1----:R-:W-:-:S03]  /*1620*/  FFMA R6, R7, R8, R6 ;  /* 0x0000000807067223 */ /* 0x002fc60000000006 */
[----:B------:R-:W-:-:S04]  /*1630*/  FMUL R4, R4, R11 ;  /* 0x0000000b04047220 */ /* 0x000fc80000400000 */
[----:B--2---:R-:W-:Y:S01]  /*1640*/  FFMA R5, R4, R8, R5 ;  /* 0x0000000804057223 */ /* 0x004fe20000000005 */
[----:B------:R-:W-:-:S03]  /*1650*/  MOV R4, R9 ;  /* 0x0000000900047202 */ /* 0x000fc60000000f00 */
[----:B------:R-:W-:-:S07]  /*1660*/  FADD R0, R0, R5 ;  /* 0x0000000500007221 */ /* 0x000fce0000000000 */
.L_x_7039:
[----:B------:R-:W-:-:S03]  /*1670*/  UMOV UR4, 0xffffffff ;  /* 0xffffffff00047882 */ /* 0x000fc60000000000 */
[----:B------:R-:W-:Y:S05]  /*1680*/  BRA.DIV UR4, `(.L_x_7041) ;  /* 0x0000001204207947 */ /* 0x000fea000b800000 */
[----:B-1----:R-:W0:Y:S04]  /*1690*/  SHFL.IDX PT, R6, R6, RZ, 0x101f ;  /* 0x00101fff06067589 */ /* 0x002e2800000e0000 */
[----:B------:R-:W1:Y:S04]  /*16a0*/  SHFL.IDX PT, R0, R0, RZ, 0x101f ;  /* 0x00101fff00007589 */ /* 0x000e6800000e0000 */
[----:B------:R0:W0:Y:S02]  /*16b0*/  SHFL.IDX PT, R14, R4, RZ, 0x101f ;  /* 0x00101fff040e7589 */ /* 0x00002400000e0000 */
.L_x_7094:
[----:B0-2---:R-:W0:Y:S01]  /*16c0*/  MUFU.RCP R5, R14 ;  /* 0x0000000e00057308 */ /* 0x005e220000001000 */
[----:B------:R-:W-:Y:S07]  /*16d0*/  BSSY.RECONVERGENT B0, `(.L_x_7042) ;  /* 0x000000c000007945 */ /* 0x000fee0003800200 */
        /* <DEDUP_REMOVED lines=9> */
[----:B----4-:R-:W-:Y:S05]  /*1770*/  CALL.REL.NOINC `($__internal_74_$__cuda_sm3x_div_rn_noftz_f32_slowpath) ;  /* 0x0000001000407944 */ /* 0x010fea0003c00000 */
[----:B------:R-:W-:-:S07]  /*1780*/  MOV R4, R11 ;  /* 0x0000000b00047202 */ /* 0x000fce0000000f00 */
.L_x_7043:
[----:B------:R-:W-:Y:S05]  /*1790*/  BSYNC.RECONVERGENT B0 ;  /* 0x0000000000007941 */ /* 0x000fea0003800200 */
.L_x_7042:
[----:B------:R-:W-:Y:S01]  /*17a0*/  FMNMX R4, RZ, R4, !PT ;  /* 0x00000004ff047209 */ /* 0x000fe20007800000 */
[----:B------:R-:W-:Y:S01]  /*17b0*/  IMAD.MOV.U32 R5, RZ, RZ, RZ ;  /* 0x000000ffff057224 */ /* 0x000fe200078e00ff */
[----:B------:R-:W-:Y:S01]  /*17c0*/  IADD3 R38, P1, PT, RZ, R38, RZ ;  /* 0x00000026ff267210 */ /* 0x000fe20007f3e0ff */
[--C-:B------:R-:W-:Y:S01]  /*17d0*/  FADD R2, R2, -R6.reuse ;  /* 0x8000000602027221 */ /* 0x100fe20000000000 */
[----:B------:R-:W-:Y:S01]  /*17e0*/  FADD R6, R3, -R6 ;  /* 0x8000000603067221 */ /* 0x000fe20000000000 */
[----:B------:R-:W-:Y:S01]  /*17f0*/  FADD R0, R35, R4 ;  /* 0x0000000423007221 */ /* 0x000fe20000000000 */
[----:B------:R-:W-:Y:S01]  /*1800*/  IADD3.X R9, PT, PT, R34, 0x1, RZ, P1, !PT ;  /* 0x0000000122097810 */ /* 0x000fe20000ffe4ff */
[C---:B------:R-:W-:Y:S01]  /*1810*/  IMAD.WIDE.U32 R24, R37.reuse, 0x2, R24 ;  /* 0x0000000225187825 */ /* 0x040fe200078e0018 */
[----:B------:R-:W-:Y:S02]  /*1820*/  LEA.X R34, R37, R34, 0x1, P1 ;  /* 0x0000002225227211 */ /* 0x000fe400008e0cff */
[----:B------:R-:W-:-:S02]  /*1830*/  FSETP.GEU.AND P0, PT, |R0|, 1.175494350822287508e-38, PT ;  /* 0x008000000000780b */ /* 0x000fc40003f0e200 */
        /* <DEDUP_REMOVED lines=27> */
.L_x_7014:
[----:B------:R-:W-:Y:S01]  /*19f0*/  HFMA2 R12, -RZ, RZ, 0, 4.76837158203125e-07 ;  /* 0x00000008ff0c7431 */ /* 0x000fe200000001ff */
        /* <DEDUP_REMOVED lines=8> */
.L_x_7046:
[----:B------:R-:W-:Y:S05]  /*1a80*/  BSYNC B0 ;  /* 0x0000000000007941 */ /* 0x000fea0003800000 */
.L_x_7045:
[----:B------:R-:W-:Y:S02]  /*1a90*/  HFMA2 R12, -RZ, RZ, 0, 4.76837158203125e-07 ;  /* 0x00000008ff0c7431 */ /* 0x000fe400000001ff */
[----:B------:R-:W-:Y:S01]  /*1aa0*/  IMAD.MOV.U32 R13, RZ, RZ, R8 ;  /* 0x000000ffff0d7224 */ /* 0x000fe200078e0008 */
[----:B------:R-:W-:Y:S01]  /*1ab0*/  MOV R11, 0x101f ;  /* 0x0000101f000b7802 */ /* 0x000fe20000000f00 */
[----:B------:R-:W-:Y:S01]  /*1ac0*/  IMAD.MOV.U32 R15, RZ, RZ, -0x1 ;  /* 0xffffffffff0f7424 */ /* 0x000fe200078e00ff */
[----:B------:R-:W-:Y:S01]  /*1ad0*/  MOV R16, R14 ;  /* 0x0000000e00107202 */ /* 0x000fe20000000f00 */
[----:B------:R-:W-:-:S07]  /*1ae0*/  IMAD.MOV.U32 R6, RZ, RZ, R40 ;  /* 0x000000ffff067224 */ /* 0x000fce00078e0028 */
[----:B------:R-:W-:Y:S05]  /*1af0*/  WARPSYNC.COLLECTIVE R15, `(.L_x_7047) ;  /* 0x000000000f087348 */ /* 0x000fea0003c00000 */
[----:B------:R0:W1:Y:S02]  /*1b00*/  SHFL.DOWN P6, R14, R13, R12, R11 ;  /* 0x0800000c0d0e7389 */ /* 0x00006400000c000b */
[----:B01----:R-:W-:Y:S05]  /*1b10*/  ENDCOLLECTIVE ;  /* 0x000000000000791b */ /* 0x003fea0003800000 */
.L_x_7047:
[----:B------:R-:W-:Y:S02]  /*1b20*/  MOV R13, R7 ;  /* 0x00000007000d7202 */ /* 0x000fe40000000f00 */
[----:B------:R-:W-:-:S07]  /*1b30*/  MOV R10, R14 ;  /* 0x0000000e000a7202 */ /* 0x000fce0000000f00 */
[----:B------:R-:W-:Y:S05]  /*1b40*/  WARPSYNC.COLLECTIVE R15, `(.L_x_7048) ;  /* 0x000000000f087348 */ /* 0x000fea0003c00000 */
[----:B------:R0:W1:Y:S02]  /*1b50*/  SHFL.DOWN P6, R14, R13, R12, R11 ;  /* 0x0800000c0d0e7389 */ /* 0x00006400000c000b */
[----:B01----:R-:W-:Y:S05]  /*1b60*/  ENDCOLLECTIVE ;  /* 0x000000000000791b */ /* 0x003fea0003800000 */
.L_x_7048:
[----:B------:R-:W-:Y:S05]  /*1b70*/  BRA `(.L_x_7049) ;  /* 0xffffffe800b07947 */ /* 0x000fea000383ffff */
.L_x_7017:
        /* <DEDUP_REMOVED lines=8> */
.L_x_7051:
[----:B------:R-:W-:Y:S05]  /*1c00*/  BSYNC B0 ;  /* 0x0000000000007941 */ /* 0x000fea0003800000 */
.L_x_7050:
        /* <DEDUP_REMOVED lines=8> */
.L_x_7052:
[----:B------:R-:W-:Y:S02]  /*1c90*/  MOV R13, R7 ;  /* 0x00000007000d7202 */ /* 0x000fe40000000f00 */
[----:B------:R-:W-:-:S07]  /*1ca0*/  MOV R10, R14 ;  /* 0x0000000e000a7202 */ /* 0x000fce0000000f00 */
[----:B------:R-:W-:Y:S05]  /*1cb0*/  WARPSYNC.COLLECTIVE R15, `(.L_x_7053) ;  /* 0x000000000f087348 */ /* 0x000fea0003c00000 */
[----:B------:R0:W1:Y:S02]  /*1cc0*/  SHFL.DOWN P6, R14, R13, R12, R11 ;  /* 0x0800000c0d0e7389 */ /* 0x00006400000c000b */
[----:B01----:R-:W-:Y:S05]  /*1cd0*/  ENDCOLLECTIVE ;  /* 0x000000000000791b */ /* 0x003fea0003800000 */
.L_x_7053:
[----:B------:R-:W-:Y:S05]  /*1ce0*/  BRA `(.L_x_7054) ;  /* 0xffffffe800c47947 */ /* 0x000fea000383ffff */
.L_x_7020:
        /* <DEDUP_REMOVED lines=8> */
.L_x_7056:
[----:B------:R-:W-:Y:S05]  /*1d70*/  BSYNC B0 ;  /* 0x0000000000007941 */ /* 0x000fea0003800000 */
.L_x_7055:
        /* <DEDUP_REMOVED lines=8> */
.L_x_7057:
[----:B------:R-:W-:Y:S01]  /*1e00*/  MOV R13, R7 ;  /* 0x00000007000d7202 */ /* 0x000fe20000000f00 */
[----:B------:R-:W-:-:S07]  /*1e10*/  IMAD.MOV.U32 R10, RZ, RZ, R14 ;  /* 0x000000ffff0a7224 */ /* 0x000fce00078e000e */
[----:B------:R-:W-:Y:S05]  /*1e20*/  WARPSYNC.COLLECTIVE R15, `(.L_x_7058) ;  /* 0x000000000f087348 */ /* 0x000fea0003c00000 */
[----:B------:R0:W1:Y:S02]  /*1e30*/  SHFL.DOWN P6, R14, R13, R12, R11 ;  /* 0x0800000c0d0e7389 */ /* 0x00006400000c000b */
[----:B01----:R-:W-:Y:S05]  /*1e40*/  ENDCOLLECTIVE ;  /* 0x000000000000791b */ /* 0x003fea0003800000 */
.L_x_7058:
[----:B------:R-:W-:Y:S05]  /*1e50*/  BRA `(.L_x_7059) ;  /* 0xffffffe800d47947 */ /* 0x000fea000383ffff */
.L_x_7023:
        /* <DEDUP_REMOVED lines=8> */
.L_x_7061:
[----:B------:R-:W-:Y:S05]  /*1ee0*/  BSYNC B0 ;  /* 0x0000000000007941 */ /* 0x000fea0003800000 */
.L_x_7060:
        /* <DEDUP_REMOVED lines=8> */
.L_x_7062:
[----:B------:R-:W-:Y:S01]  /*1f70*/  IMAD.MOV.U32 R13, RZ, RZ, R7 ;  /* 0x000000ffff0d7224 */ /* 0x000fe200078e0007 */
[----:B------:R-:W-:-:S07]  /*1f80*/  MOV R10, R14 ;  /* 0x0000000e000a7202 */ /* 0x000fce0000000f00 */
[----:B------:R-:W-:Y:S05]  /*1f90*/  WARPSYNC.COLLECTIVE R15, `(.L_x_7063) ;  /* 0x000000000f087348 */ /* 0x000fea0003c00000 */
[----:B------:R0:W1:Y:S02]  /*1fa0*/  SHFL.DOWN P6, R14, R13, R12, R11 ;  /* 0x0800000c0d0e7389 */ /* 0x00006400000c000b */
[----:B01----:R-:W-:Y:S05]  /*1fb0*/  ENDCOLLECTIVE ;  /* 0x000000000000791b */ /* 0x003fea0003800000 */
.L_x_7063:
[----:B------:R-:W-:Y:S05]  /*1fc0*/  BRA `(.L_x_7064) ;  /* 0xffffffe800e47947 */ /* 0x000fea000383ffff */
.L_x_7026:
        /* <DEDUP_REMOVED lines=8> */
.L_x_7066:
[----:B------:R-:W-:Y:S05]  /*2050*/  BSYNC B0 ;  /* 0x0000000000007941 */ /* 0x000fea0003800000 */
.L_x_7065:
        /* <DEDUP_REMOVED lines=8> */
.L_x_7067:
[----:B------:R-:W-:Y:S02]  /*20e0*/  MOV R13, R7 ;  /* 0x00000007000d7202 */ /* 0x000fe40000000f00 */
[----:B------:R-:W-:-:S07]  /*20f0*/  MOV R8, R14 ;  /* 0x0000000e00087202 */ /* 0x000fce0000000f00 */
[----:B------:R-:W-:Y:S05]  /*2100*/  WARPSYNC.COLLECTIVE R15, `(.L_x_7068) ;  /* 0x000000000f087348 */ /* 0x000fea0003c00000 */
[----:B------:R0:W1:Y:S02]  /*2110*/  SHFL.IDX P6, R14, R13, R12, R11 ;  /* 0x0000000c0d0e7389 */ /* 0x00006400000c000b */
[----:B01----:R-:W-:Y:S05]  /*2120*/  ENDCOLLECTIVE ;  /* 0x000000000000791b */ /* 0x003fea0003800000 */
.L_x_7068:
[----:B------:R-:W-:Y:S05]  /*2130*/  BRA `(.L_x_7069) ;  /* 0xffffffe800f47947 */ /* 0x000fea000383ffff */
.L_x_7029:
[----:B------:R-:W-:Y:S01]  /*2140*/  BSSY B0, `(.L_x_7070) ;  /* 0x0000009000007945 */ /* 0x000fe20003800000 */
[----:B0-----:R-:W-:Y:S01]  /*2150*/  IMAD.MOV.U32 R4, RZ, RZ, 0x40000000 ;  /* 0x40000000ff047424 */ /* 0x001fe200078e00ff */
[----:B------:R-:W-:Y:S01]  /*2160*/  MOV R13, R6 ;  /* 0x00000006000d7202 */ /* 0x000fe20000000f00 */
[----:B------:R-:W-:Y:S01]  /*2170*/  IMAD.MOV.U32 R11, RZ, RZ, 0x101f ;  /* 0x0000101fff0b7424 */ /* 0x000fe200078e00ff */
[----:B------:R-:W-:Y:S02]  /*2180*/  MOV R12, 0x8 ;  /* 0x00000008000c7802 */ /* 0x000fe40000000f00 */
[----:B------:R-:W-:-:S07]  /*2190*/  MOV R15, 0xffffffff ;  /* 0xffffffff000f7802 */ /* 0x000fce0000000f00 */
[----:B----4-:R-:W-:Y:S05]  /*21a0*/  WARPSYNC.COLLECTIVE R15, `(.L_x_7071) ;  /* 0x000000000f087348 */ /* 0x010fea0003c00000 */
[----:B------:R0:W1:Y:S02]  /*21b0*/  SHFL.DOWN P6, R14, R13, R12, R11 ;  /* 0x0800000c0d0e7389 */ /* 0x00006400000c000b */
[----:B01--4-:R-:W-:Y:S05]  /*21c0*/  ENDCOLLECTIVE ;  /* 0x000000000000791b */ /* 0x013fea0003800000 */
.L_x_7071:
[----:B------:R-:W-:Y:S05]  /*21d0*/  BSYNC B0 ;  /* 0x0000000000007941 */ /* 0x000fea0003800000 */
.L_x_7070:
        /* <DEDUP_REMOVED lines=8> */
.L_x_7072:
[----:B------:R-:W-:Y:S02]  /*2260*/  MOV R13, R4 ;  /* 0x00000004000d7202 */ /* 0x000fe40000000f00 */
[----:B------:R-:W-:-:S07]  /*2270*/  MOV R5, R14 ;  /* 0x0000000e00057202 */ /* 0x000fce0000000f00 */
[----:B------:R-:W-:Y:S05]  /*2280*/  WARPSYNC.COLLECTIVE R15, `(.L_x_7073) ;  /* 0x000000000f087348 */ /* 0x000fea0003c00000 */
[----:B------:R0:W1:Y:S02]  /*2290*/  SHFL.DOWN P6, R14, R13, R12, R11 ;  /* 0x0800000c0d0e7389 */ /* 0x00006400000c000b */
[----:B01----:R-:W-:Y:S05]  /*22a0*/  ENDCOLLECTIVE ;  /* 0x000000000000791b */ /* 0x003fea0003800000 */
.L_x_7073:
[----:B------:R-:W-:Y:S05]  /*22b0*/  BRA `(.L_x_7074) ;  /* 0xffffffec003c7947 */ /* 0x000fea000383ffff */
.L_x_7032:
[----:B------:R-:W-:Y:S01]  /*22c0*/  HFMA2 R12, -RZ, RZ, 0, 2.384185791015625e-07 ;  /* 0x00000004ff0c7431 */ /* 0x000fe200000001ff */
[----:B------:R-:W-:Y:S01]  /*22d0*/  BSSY B0, `(.L_x_7075) ;  /* 0x0000007000007945 */ /* 0x000fe20003800000 */
[----:B------:R-:W-:Y:S01]  /*22e0*/  IMAD.MOV.U32 R13, RZ, RZ, R6 ;  /* 0x000000ffff0d7224 */ /* 0x000fe200078e0006 */
[----:B------:R-:W-:Y:S01]  /*22f0*/  MOV R11, 0x101f ;  /* 0x0000101f000b7802 */ /* 0x000fe20000000f00 */
[----:B------:R-:W-:-:S07]  /*2300*/  IMAD.MOV.U32 R15, RZ, RZ, -0x1 ;  /* 0xffffffffff0f7424 */ /* 0x000fce00078e00ff */
[----:B-12-4-:R-:W-:Y:S05]  /*2310*/  WARPSYNC.COLLECTIVE R15, `(.L_x_7076) ;  /* 0x000000000f087348 */ /* 0x016fea0003c00000 */
[----:B------:R0:W3:Y:S02]  /*2320*/  SHFL.DOWN P6, R14, R13, R12, R11 ;  /* 0x0800000c0d0e7389 */ /* 0x0000e400000c000b */
[----:B01234-:R-:W-:Y:S05]  /*2330*/  ENDCOLLECTIVE ;  /* 0x000000000000791b */ /* 0x01ffea0003800000 */
.L_x_7076:
[----:B------:R-:W-:Y:S05]  /*2340*/  BSYNC B0 ;  /* 0x0000000000007941 */ /* 0x000fea0003800000 */
.L_x_7075:
        /* <DEDUP_REMOVED lines=8> */
.L_x_7077:
[----:B------:R-:W-:Y:S01]  /*23d0*/  MOV R13, R4 ;  /* 0x00000004000d7202 */ /* 0x000fe20000000f00 */
[----:B------:R-:W-:-:S07]  /*23e0*/  IMAD.MOV.U32 R5, RZ, RZ, R14 ;  /* 0x000000ffff057224 */ /* 0x000fce00078e000e */
[----:B------:R-:W-:Y:S05]  /*23f0*/  WARPSYNC.COLLECTIVE R15, `(.L_x_7078) ;  /* 0x000000000f087348 */ /* 0x000fea0003c00000 */
[----:B------:R0:W1:Y:S02]  /*2400*/  SHFL.DOWN P6, R14, R13, R12, R11 ;  /* 0x0800000c0d0e7389 */ /* 0x00006400000c000b */
[----:B01----:R-:W-:Y:S05]  /*2410*/  ENDCOLLECTIVE ;  /* 0x000000000000791b */ /* 0x003fea0003800000 */
.L_x_7078:
[----:B------:R-:W-:Y:S05]  /*2420*/  BRA `(.L_x_7079) ;  /* 0xffffffec00547947 */ /* 0x000fea000383ffff */
.L_x_7035:
[----:B------:R-:W-:Y:S01]  /*2430*/  HFMA2 R11, -RZ, RZ, 0, 0.000503063201904296875 ;  /* 0x0000101fff0b7431 */ /* 0x000fe200000001ff */
[----:B------:R-:W-:Y:S01]  /*2440*/  BSSY B0, `(.L_x_7080) ;  /* 0x0000007000007945 */ /* 0x000fe20003800000 */
[----:B------:R-:W-:Y:S01]  /*2450*/  MOV R13, R6 ;  /* 0x00000006000d7202 */ /* 0x000fe20000000f00 */
[----:B------:R-:W-:Y:S01]  /*2460*/  IMAD.MOV.U32 R12, RZ, RZ, 0x2 ;  /* 0x00000002ff0c7424 */ /* 0x000fe200078e00ff */
[----:B------:R-:W-:-:S07]  /*2470*/  MOV R15, 0xffffffff ;  /* 0xffffffff000f7802 */ /* 0x000fce0000000f00 */
[----:B012-4-:R-:W-:Y:S05]  /*2480*/  WARPSYNC.COLLECTIVE R15, `(.L_x_7081) ;  /* 0x000000000f087348 */ /* 0x017fea0003c00000 */
[----:B------:R3:W0:Y:S02]  /*2490*/  SHFL.DOWN P6, R14, R13, R12, R11 ;  /* 0x0800000c0d0e7389 */ /* 0x00062400000c000b */
[----:B01234-:R-:W-:Y:S05]  /*24a0*/  ENDCOLLECTIVE ;  /* 0x000000000000791b */ /* 0x01ffea0003800000 */
.L_x_7081:
[----:B------:R-:W-:Y:S05]  /*24b0*/  BSYNC B0 ;  /* 0x0000000000007941 */ /* 0x000fea0003800000 */
.L_x_7080:
        /* <DEDUP_REMOVED lines=8> */
.L_x_7082:
[----:B------:R-:W-:Y:S01]  /*2540*/  IMAD.MOV.U32 R13, RZ, RZ, R4 ;  /* 0x000000ffff0d7224 */ /* 0x000fe200078e0004 */
[----:B------:R-:W-:-:S07]  /*2550*/  MOV R5, R14 ;  /* 0x0000000e00057202 */ /* 0x000fce0000000f00 */
[----:B------:R-:W-:Y:S05]  /*2560*/  WARPSYNC.COLLECTIVE R15, `(.L_x_7083) ;  /* 0x000000000f087348 */ /* 0x000fea0003c00000 */
[----:B------:R0:W1:Y:S02]  /*2570*/  SHFL.DOWN P6, R14, R13, R12, R11 ;  /* 0x0800000c0d0e7389 */ /* 0x00006400000c000b */
[----:B01----:R-:W-:Y:S05]  /*2580*/  ENDCOLLECTIVE ;  /* 0x000000000000791b */ /* 0x003fea0003800000 */
.L_x_7083:
[----:B------:R-:W-:Y:S05]  /*2590*/  BRA `(.L_x_7084) ;  /* 0xffffffec00687947 */ /* 0x000fea000383ffff */
.L_x_7038:
        /* <DEDUP_REMOVED lines=8> */
.L_x_7086:
[----:B------:R-:W-:Y:S05]  /*2620*/  BSYNC B0 ;  /* 0x0000000000007941 */ /* 0x000fea0003800000 */
.L_x_7085:
        /* <DEDUP_REMOVED lines=8> */
.L_x_7087:
[----:B------:R-:W-:Y:S01]  /*26b0*/  IMAD.MOV.U32 R13, RZ, RZ, R4 ;  /* 0x000000ffff0d7224 */ /* 0x000fe200078e0004 */
[----:B------:R-:W-:-:S07]  /*26c0*/  MOV R5, R14 ;  /* 0x0000000e00057202 */ /* 0x000fce0000000f00 */
[----:B------:R-:W-:Y:S05]  /*26d0*/  WARPSYNC.COLLECTIVE R15, `(.L_x_7088) ;  /* 0x000000000f087348 */ /* 0x000fea0003c00000 */
[----:B------:R0:W1:Y:S02]  /*26e0*/  SHFL.DOWN P6, R14, R13, R12, R11 ;  /* 0x0800000c0d0e7389 */ /* 0x00006400000c000b */
[----:B01----:R-:W-:Y:S05]  /*26f0*/  ENDCOLLECTIVE ;  /* 0x000000000000791b */ /* 0x003fea0003800000 */
.L_x_7088:
[----:B------:R-:W-:Y:S05]  /*2700*/  BRA `(.L_x_7089) ;  /* 0xffffffec007c7947 */ /* 0x000fea000383ffff */
.L_x_7041:
        /* <DEDUP_REMOVED lines=8> */
.L_x_7091:
[----:B------:R-:W-:Y:S05]  /*2790*/  BSYNC B0 ;  /* 0x0000000000007941 */ /* 0x000fea0003800000 */
.L_x_7090:
        /* <DEDUP_REMOVED lines=8> */
.L_x_7092:
[----:B------:R-:W-:Y:S02]  /*2820*/  MOV R13, R4 ;  /* 0x00000004000d7202 */ /* 0x000fe40000000f00 */
[----:B------:R-:W-:-:S07]  /*2830*/  MOV R0, R14 ;  /* 0x0000000e00007202 */ /* 0x000fce0000000f00 */
[----:B------:R-:W-:Y:S05]  /*2840*/  WARPSYNC.COLLECTIVE R15, `(.L_x_7093) ;  /* 0x000000000f087348 */ /* 0x000fea0003c00000 */
[----:B------:R0:W1:Y:S02]  /*2850*/  SHFL.IDX P6, R14, R13, R12, R11 ;  /* 0x0000000c0d0e7389 */ /* 0x00006400000c000b */
[----:B01----:R-:W-:Y:S05]  /*2860*/  ENDCOLLECTIVE ;  /* 0x000000000000791b */ /* 0x003fea0003800000 */
.L_x_7093:
[----:B------:R-:W-:Y:S05]  /*2870*/  BRA `(.L_x_7094) ;  /* 0xffffffec00907947 */ /* 0x000fea000383ffff */
        .weak           $__internal_74_$__cuda_sm3x_div_rn_noftz_f32_slowpath
        .type           $__internal_74_$__cuda_sm3x_div_rn_noftz_f32_slowpath,@function
        .size           $__internal_74_$__cuda_sm3x_div_rn_noftz_f32_slowpath,(.L_x_7697 - $__internal_74_$__cuda_sm3x_div_rn_noftz_f32_slowpath)
$__internal_74_$__cuda_sm3x_div_rn_noftz_f32_slowpath:
        /* <DEDUP_REMOVED lines=34> */
.L_x_7096:
        /* <DEDUP_REMOVED lines=51> */
.L_x_7103:
[----:B------:R-:W-:-:S04]  /*2dd0*/  LOP3.LUT R11, R11, 0x80000000, RZ, 0xc0, !PT ;  /* 0x800000000b0b7812 */ /* 0x000fc800078ec0ff */
[----:B------:R-:W-:Y:S01]  /*2de0*/  LOP3.LUT R11, R11, 0x7f800000, RZ, 0xfc, !PT ;  /* 0x7f8000000b0b7812 */ /* 0x000fe200078efcff */
[----:B------:R-:W-:Y:S06]  /*2df0*/  BRA `(.L_x_7104) ;  /* 0x0000000000047947 */ /* 0x000fec0003800000 */
.L_x_7102:
[----:B------:R-:W-:-:S07]  /*2e00*/  LEA R11, R40, R11, 0x17 ;  /* 0x0000000b280b7211 */ /* 0x000fce00078eb8ff */
.L_x_7104:
[----:B------:R-:W-:Y:S05]  /*2e10*/  BSYNC B2 ;  /* 0x0000000000027941 */ /* 0x000fea0003800000 */
.L_x_7101:
[----:B------:R-:W-:Y:S05]  /*2e20*/  BRA `(.L_x_7105) ;  /* 0x0000000000207947 */ /* 0x000fea0003800000 */
.L_x_7100:
[----:B------:R-:W-:-:S04]  /*2e30*/  LOP3.LUT R11, R14, 0x80000000, R11, 0x48, !PT ;  /* 0x800000000e0b7812 */ /* 0x000fc800078e480b */
[----:B------:R-:W-:Y:S01]  /*2e40*/  LOP3.LUT R11, R11, 0x7f800000, RZ, 0xfc, !PT ;  /* 0x7f8000000b0b7812 */ /* 0x000fe200078efcff */
[----:B------:R-:W-:Y:S06]  /*2e50*/  BRA `(.L_x_7105) ;  /* 0x0000000000147947 */ /* 0x000fec0003800000 */
.L_x_7099:
[----:B------:R-:W-:Y:S01]  /*2e60*/  LOP3.LUT R11, R14, 0x80000000, R11, 0x48, !PT ;  /* 0x800000000e0b7812 */ /* 0x000fe200078e480b */
[----:B------:R-:W-:Y:S06]  /*2e70*/  BRA `(.L_x_7105) ;  /* 0x00000000000c7947 */ /* 0x000fec0003800000 */
.L_x_7098:
[----:B------:R-:W0:Y:S01]  /*2e80*/  MUFU.RSQ R11, -QNAN ;  /* 0xffc00000000b7908 */ /* 0x000e220000001400 */
[----:B------:R-:W-:Y:S05]  /*2e90*/  BRA `(.L_x_7105) ;  /* 0x0000000000047947 */ /* 0x000fea0003800000 */
.L_x_7097:
[----:B------:R-:W-:-:S07]  /*2ea0*/  FADD.FTZ R11, R11, R14 ;  /* 0x0000000e0b0b7221 */ /* 0x000fce0000010000 */
.L_x_7105:
[----:B------:R-:W-:Y:S05]  /*2eb0*/  BSYNC B1 ;  /* 0x0000000000017941 */ /* 0x000fea0003800000 */
.L_x_7095:
[----:B------:R-:W-:-:S04]  /*2ec0*/  HFMA2 R13, -RZ, RZ, 0, 0 ;  /* 0x00000000ff0d7431 */ /* 0x000fc800000001ff */
[----:B0-----:R-:W-:Y:S05]  /*2ed0*/  RET.REL.NODEC R12 `(_Z17LayerNormWarpImplI10DirectLoadIffE11DirectStoreIffEfLi2ELi2ELi2ELi16ELi2ELb0EEvT_T0_lld) ;  /* 0xffffffd00c487950 */ /* 0x001fea0003c3ffff */
.L_x_7106:
        /* <DEDUP_REMOVED lines=10> */
.L_x_7697:


//--------------------- .text._Z17LayerNormWarpImplI10DirectLoadIffE11DirectStoreIffEfLi2ELi2ELi0ELi8ELi1ELb1EEvT_T0_lld --------------------------
	.section	.text._Z17LayerNormWarpImplI10DirectLoadIffE11DirectStoreIffEfLi2ELi2ELi0ELi8ELi1ELb1EEvT_T0_lld,"ax",@progbits
	.align	128
        .global         _Z17LayerNormWarpImplI10DirectLoadIffE11DirectStoreIffEfLi2ELi2ELi0ELi8ELi1ELb1EEvT_T0_lld
        .type           _Z17LayerNormWarpImplI10DirectLoadIffE11DirectStoreIffEfLi2ELi2ELi0ELi8ELi1ELb1EEvT_T0_lld,@function
        .size           _Z17LayerNormWarpImplI10DirectLoadIffE11DirectStoreIffEfLi2ELi2ELi0ELi8ELi1ELb1EEvT_T0_lld,(.L_x_7698 - _Z17LayerNormWarpImplI10DirectLoadIffE11DirectStoreIffEfLi2ELi2ELi0ELi8ELi1ELb1EEvT_T0_lld)
        .other          _Z17LayerNormWarpImplI10DirectLoadIffE11DirectStoreIffEfLi2ELi2ELi0ELi8ELi1ELb1EEvT_T0_lld,@"STO_CUDA_ENTRY STV_DEFAULT"
_Z17LayerNormWarpImplI10DirectLoadIffE11DirectStoreIffEfLi2ELi2ELi0ELi8ELi1ELb1EEvT_T0_lld:
.text._Z17LayerNormWarpImplI10DirectLoadIffE11DirectStoreIffEfLi2ELi2ELi0ELi8ELi1ELb1EEvT_T0_lld:
        /* <DEDUP_REMOVED lines=25> */
.L_x_7107:
        /* <DEDUP_REMOVED lines=14> */
[----:B------:R-:W-:Y:S01]  /*0270*/  MOV R7, RZ ;  /* 0x000000ff00077202 */ /* 0x000fe20000000f00 */
[----:B------:R-:W-:Y:S01]  /*0280*/  IMAD.MOV.U32 R21, RZ, RZ, RZ ;  /* 0x000000ffff157224 */ /* 0x000fe200078e00ff */
[----:B------:R-:W-:Y:S01]  /*0290*/  MOV R16, R17 ;  /* 0x0000001100107202 */ /* 0x000fe20000000f00 */
[----:B-1----:R-:W-:-:S04]  /*02a0*/  IMAD R0, R22, UR4, RZ ;  /* 0x0000000416007c24 */ /* 0x002fc8000f8e02ff */
[----:B------:R-:W-:Y:S02]  /*02b0*/  IMAD R3, R17, UR5, R0 ;  /* 0x0000000511037c24 */ /* 0x000fe4000f8e0200 */
[----:B0-----:R-:W-:-:S04]  /*02c0*/  IMAD.SHL.U32 R6, R6, 0x2, RZ ;  /* 0x0000000206067824 */ /* 0x001fc800078e00ff */
[----:B------:R-:W-:-:S04]  /*02d0*/  IMAD.WIDE.U32 R18, R17, UR4, R6 ;  /* 0x0000000411127c25 */ /* 0x000fc8000f8e0006 */
[----:B------:R-:W-:-:S07]  /*02e0*/  IMAD.IADD R19, R19, 0x1, R3 ;  /* 0x0000000113137824 */ /* 0x000fce00078e0203 */
.L_x_7128:
[----:B------:R-:W-:-:S04]  /*02f0*/  ISETP.GE.U32.AND P0, PT, R6, UR40, PT ;  /* 0x0000002806007c0c */ /* 0x000fc8000bf06070 */
[----:B------:R-:W-:-:S13]  /*0300*/  ISETP.GE.AND.EX P0, PT, RZ, UR41, PT, P0 ;  /* 0x00000029ff007c0c */ /* 0x000fda000bf06300 */
[----:B0-----:R-:W0:Y:S01]  /*0310*/  @!P0 LDC.64 R10, c[0x0][0x380] ;  /* 0x0000e000ff0a8b82 */ /* 0x001e220000000a00 */
[----:B-1-3--:R-:W-:Y:S02]  /*0320*/  @!P0 LEA.HI R0, P1, R19, R18, RZ, 0x1 ;  /* 0x0000001213008211 */ /* 0x00afe400078308ff */
[----:B--2---:R-:W-:Y:S02]  /*0330*/  @!P0 R2UR UR4, R8 ;  /* 0x00000000080482ca */ /* 0x004fe400000e0000 */
[----:B------:R-:W-:Y:S01]  /*0340*/  @!P0 R2UR UR5, R9 ;  /* 0x00000000090582ca */ /* 0x000fe200000e0000 */
[----:B----4-:R-:W-:Y:S02]  /*0350*/  @!P0 IMAD.SHL.U32 R5, R0, 0x4, RZ ;  /* 0x0000000400058824 */ /* 0x010fe400078e00ff */
[----:B------:R-:W-:-:S03]  /*0360*/  @!P0 IMAD.X R3, RZ, RZ, R19, P1 ;  /* 0x000000ffff038224 */ /* 0x000fc600008e0613 */
[----:B------:R-:W-:Y:S02]  /*0370*/  @!P0 LOP3.LUT R5, R5, 0xfffffff8, RZ, 0xc0, !PT ;  /* 0xfffffff805058812 */ /* 0x000fe400078ec0ff */
[----:B------:R-:W-:Y:S02]  /*0380*/  @!P0 SHF.L.U64.HI R0, R0, 0x2, R3 ;  /* 0x0000000200008819 */ /* 0x000fe40000010203 */
        /* <DEDUP_REMOVED lines=10> */
[----:B------:R-:W-:Y:S02]  /*0430*/  HFMA2 R3, -RZ, RZ, 0, 0 ;  /* 0x00000000ff037431 */ /* 0x000fe400000001ff */
[----:B------:R-:W-:Y:S02]  /*0440*/  IMAD.MOV.U32 R0, RZ, RZ, RZ ;  /* 0x000000ffff007224 */ /* 0x000fe400078e00ff */
[----:B------:R-:W-:Y:S01]  /*0450*/  @!P0 FADD R12, R5, -R2 ;  /* 0x80000002050c8221 */ /* 0x000fe20000000000 */
[----:B------:R-:W-:-:S03]  /*0460*/  @!P0 IMAD.MOV.U32 R3, RZ, RZ, 0x40000000 ;  /* 0x40000000ff038424 */ /* 0x000fc600078e00ff */
[----:B------:R-:W-:Y:S01]  /*0470*/  @!P0 FFMA R0, R11, R12, R10 ;  /* 0x0000000c0b008223 */ /* 0x000fe2000000000a */
[----:B------:R-:W-:Y:S06]  /*0480*/  BRA.DIV UR4, `(.L_x_7108) ;  /* 0x0000000a04047947 */ /* 0x000fec000b800000 */
[----:B------:R0:W1:Y:S04]  /*0490*/  SHFL.DOWN PT, R5, R2, 0x4, 0x181f ;  /* 0x08981f0002057f89 */ /* 0x00006800000e0000 */
[----:B------:R0:W2:Y:S04]  /*04a0*/  SHFL.DOWN PT, R4, R0, 0x4, 0x181f ;  /* 0x08981f0000047f89 */ /* 0x0000a800000e0000 */
[----:B------:R0:W3:Y:S02]  /*04b0*/  SHFL.DOWN PT, R14, R3, 0x4, 0x181f ;  /* 0x08981f00030e7f89 */ /* 0x0000e400000e0000 */
.L_x_7133:
        /* <DEDUP_REMOVED lines=15> */
[----:B012---:R-:W-:Y:S05]  /*05b0*/  CALL.REL.NOINC `($__internal_75_$__cuda_sm3x_div_rn_noftz_f32_slowpath) ;  /* 0x0000000c00447944 */ /* 0x007fea0003c00000 */
[----:B------:R-:W-:-:S07]  /*05c0*/  MOV R11, R14 ;  /* 0x0000000e000b7202 */ /* 0x000fce0000000f00 */
.L_x_7112:
[----:B------:R-:W-:Y:S05]  /*05d0*/  BSYNC.RECONVERGENT B1 ;  /* 0x0000000000017941 */ /* 0x000fea0003800200 */
.L_x_7111:
[----:B-1----:R-:W-:-:S04]  /*05e0*/  FADD R5, -R2, R5 ;  /* 0x0000000502057221 */ /* 0x002fc80000000100 */
[C---:B------:R-:W-:Y:S01]  /*05f0*/  FMUL R10, R5.reuse, R5 ;  /* 0x00000005050a7220 */ /* 0x040fe20000400000 */
[----:B0-----:R-:W-:-:S03]  /*0600*/  FFMA R2, R5, R11, R2 ;  /* 0x0000000b05027223 */ /* 0x001fc60000000002 */
[----:B------:R-:W-:-:S04]  /*0610*/  FMUL R3, R3, R10 ;  /* 0x0000000a03037220 */ /* 0x000fc80000400000 */
[----:B--2---:R-:W-:Y:S01]  /*0620*/  FFMA R15, R3, R11, R4 ;  /* 0x0000000b030f7223 */ /* 0x004fe20000000004 */
[----:B------:R-:W-:-:S03]  /*0630*/  IMAD.MOV.U32 R3, RZ, RZ, R13 ;  /* 0x000000ffff037224 */ /* 0x000fc600078e000d */
[----:B------:R-:W-:-:S07]  /*0640*/  FADD R0, R0, R15 ;  /* 0x0000000f00007221 */ /* 0x000fce0000000000 */
.L_x_7110:
[----:B------:R-:W-:Y:S05]  /*0650*/  BSYNC.RECONVERGENT B0 ;  /* 0x0000000000007941 */ /* 0x000fea0003800200 */
.L_x_7109:
[----:B------:R-:W-:-:S03]  /*0660*/  UMOV UR4, 0xffffffff ;  /* 0xffffffff00047882 */ /* 0x000fc60000000000 */
[----:B------:R-:W-:Y:S05]  /*0670*/  BRA.DIV UR4, `(.L_x_7113) ;  /* 0x0000000604e47947 */ /* 0x000fea000b800000 */
[----:B-1----:R1:W3:Y:S04]  /*0680*/  SHFL.DOWN PT, R5, R2, 0x2, 0x181f ;  /* 0x08581f0002057f89 */ /* 0x0022e800000e0000 */
[----:B--2---:R1:W2:Y:S04]  /*0690*/  SHFL.DOWN PT, R4, R0, 0x2, 0x181f ;  /* 0x08581f0000047f89 */ /* 0x0042a800000e0000 */
[----:B------:R1:W4:Y:S02]  /*06a0*/  SHFL.DOWN PT, R14, R3, 0x2, 0x181f ;  /* 0x08581f00030e7f89 */ /* 0x00032400000e0000 */
.L_x_7138:
        /* <DEDUP_REMOVED lines=15> */
[----:B0123--:R-:W-:Y:S05]  /*07a0*/  CALL.REL.NOINC `($__internal_75_$__cuda_sm3x_div_rn_noftz_f32_slowpath) ;  /* 0x0000000800c87944 */ /* 0x00ffea0003c00000 */
[----:B------:R-:W-:-:S07]  /*07b0*/  IMAD.MOV.U32 R11, RZ, RZ, R14 ;  /* 0x000000ffff0b7224 */ /* 0x000fce00078e000e */
.L_x_7117:
[----:B------:R-:W-:Y:S05]  /*07c0*/  BSYNC.RECONVERGENT B1 ;  /* 0x0000000000017941 */ /* 0x000fea0003800200 */
.L_x_7116:
[----:B---3--:R-:W-:-:S04]  /*07d0*/  FADD R5, -R2, R5 ;  /* 0x0000000502057221 */ /* 0x008fc80000000100 */
[C---:B------:R-:W-:Y:S01]  /*07e0*/  FMUL R10, R5.reuse, R5 ;  /* 0x00000005050a7220 */ /* 0x040fe20000400000 */
[----:B01----:R-:W-:-:S03]  /*07f0*/  FFMA R2, R5, R11, R2 ;  /* 0x0000000b05027223 */ /* 0x003fc60000000002 */
[----:B------:R-:W-:-:S04]  /*0800*/  FMUL R3, R3, R10 ;  /* 0x0000000a03037220 */ /* 0x000fc80000400000 */
[----:B--2---:R-:W-:Y:S01]  /*0810*/  FFMA R15, R3, R11, R4 ;  /* 0x0000000b030f7223 */ /* 0x004fe20000000004 */
[----:B------:R-:W-:-:S03]  /*0820*/  MOV R3, R13 ;  /* 0x0000000d00037202 */ /* 0x000fc60000000f00 */
[----:B------:R-:W-:-:S07]  /*0830*/  FADD R0, R0, R15 ;  /* 0x0000000f00007221 */ /* 0x000fce0000000000 */
.L_x_7115:
[----:B------:R-:W-:Y:S05]  /*0840*/  BSYNC.RECONVERGENT B0 ;  /* 0x0000000000007941 */ /* 0x000fea0003800200 */
.L_x_7114:
[----:B------:R-:W-:-:S03]  /*0850*/  UMOV UR4, 0xffffffff ;  /* 0xffffffff00047882 */ /* 0x000fc60000000000 */
[----:B------:R-:W-:Y:S05]  /*0860*/  BRA.DIV UR4, `(.L_x_7118) ;  /* 0x0000000604c47947 */ /* 0x000fea000b800000 */
[----:B---3--:R3:W4:Y:S04]  /*0870*/  SHFL.DOWN PT, R5, R2, 0x1, 0x181f ;  /* 0x08381f0002057f89 */ /* 0x00872800000e0000 */
[----:B--2---:R3:W2:Y:S04]  /*0880*/  SHFL.DOWN PT, R4, R0, 0x1, 0x181f ;  /* 0x08381f0000047f89 */ /* 0x0046a800000e0000 */
[----:B------:R3:W0:Y:S02]  /*0890*/  SHFL.DOWN PT, R14, R3, 0x1, 0x181f ;  /* 0x08381f00030e7f89 */ /* 0x00062400000e0000 */
.L_x_7143:
        /* <DEDUP_REMOVED lines=15> */
[----:B-1234-:R-:W-:Y:S05]  /*0990*/  CALL.REL.NOINC `($__internal_75_$__cuda_sm3x_div_rn_noftz_f32_slowpath) ;  /* 0x00000008004c7944 */ /* 0x01efea0003c00000 */
[----:B------:R-:W-:-:S07]  /*09a0*/  MOV R11, R14 ;  /* 0x0000000e000b7202 */ /* 0x000fce0000000f00 */
.L_x_7122:
[----:B------:R-:W-:Y:S05]  /*09b0*/  BSYNC.RECONVERGENT B1 ;  /* 0x0000000000017941 */ /* 0x000fea0003800200 */
.L_x_7121:
[----:B----4-:R-:W-:-:S04]  /*09c0*/  FADD R5, -R2, R5 ;  /* 0x0000000502057221 */ /* 0x010fc80000000100 */
[C---:B------:R-:W-:Y:S01]  /*09d0*/  FMUL R10, R5.reuse, R5 ;  /* 0x00000005050a7220 */ /* 0x040fe20000400000 */
[----:B-1-3--:R-:W-:-:S03]  /*09e0*/  FFMA R2, R5, R11, R2 ;  /* 0x0000000b05027223 */ /* 0x00afc60000000002 */
[----:B------:R-:W-:-:S04]  /*09f0*/  FMUL R3, R3, R10 ;  /* 0x0000000a03037220 */ /* 0x000fc80000400000 */
[----:B--2---:R-:W-:Y:S01]  /*0a00*/  FFMA R15, R3, R11, R4 ;  /* 0x0000000b030f7223 */ /* 0x004fe20000000004 */
[----:B------:R-:W-:-:S03]  /*0a10*/  IMAD.MOV.U32 R3, RZ, RZ, R13 ;  /* 0x000000ffff037224 */ /* 0x000fc600078e000d */
[----:B------:R-:W-:-:S07]  /*0a20*/  FADD R0, R0, R15 ;  /* 0x0000000f00007221 */ /* 0x000fce0000000000 */
.L_x_7120:
[----:B------:R-:W-:Y:S05]  /*0a30*/  BSYNC.RECONVERGENT B0 ;  /* 0x0000000000007941 */ /* 0x000fea0003800200 */
.L_x_7119:
[----:B------:R-:W-:-:S03]  /*0a40*/  UMOV UR4, 0xffffffff ;  /* 0xffffffff00047882 */ /* 0x000fc60000000000 */
[----:B------:R-:W-:Y:S05]  /*0a50*/  BRA.DIV UR4, `(.L_x_7123) ;  /* 0x0000000604a47947 */ /* 0x000fea000b800000 */
.L_x_7146:
[----:B------:R-:W-:-:S03]  /*0a60*/  UMOV UR4, 0xffffffff ;  /* 0xffffffff00047882 */ /* 0x000fc60000000000 */
[----:B------:R-:W-:Y:S05]  /*0a70*/  BRA.DIV UR4, `(.L_x_7124) ;  /* 0x0000000604c47947 */ /* 0x000fea000b800000 */
.L_x_7149:
[----:B------:R-:W-:-:S03]  /*0a80*/  UMOV UR4, 0xffffffff ;  /* 0xffffffff00047882 */ /* 0x000fc60000000000 */
[----:B------:R-:W-:Y:S05]  /*0a90*/  BRA.DIV UR4, `(.L_x_7125) ;  /* 0x0000000604e47947 */ /* 0x000fea000b800000 */
.L_x_7152:
[----:B------:R-:W-:Y:S04]  /*0aa0*/  BSSY.RECONVERGENT B0, `(.L_x_7126) ;  /* 0x0000015000007945 */ /* 0x000fe80003800200 */
[----:B------:R-:W-:Y:S05]  /*0ab0*/  @P0 BRA `(.L_x_7127) ;  /* 0x00000000004c0947 */ /* 0x000fea0003800000 */
[----:B-1-3--:R-:W-:Y:S01]  /*0ac0*/  SHF.R.S32.HI R0, RZ, 0x1f, R16 ;  /* 0x0000001fff007819 */ /* 0x00afe20000011410 */
[----:B------:R-:W-:Y:S01]  /*0ad0*/  IMAD.MOV.U32 R3, RZ, RZ, RZ ;  /* 0x000000ffff037224 */ /* 0x000fe200078e00ff */
[----:B------:R-:W-:Y:S01]  /*0ae0*/  MOV R2, R6 ;  /* 0x0000000600027202 */ /* 0x000fe20000000f00 */
[----:B--2---:R-:W-:Y:S01]  /*0af0*/  IMAD.MOV.U32 R4, RZ, RZ, 0x7fc00000 ;  /* 0x7fc00000ff047424 */ /* 0x004fe200078e00ff */
[----:B------:R-:W-:Y:S01]  /*0b00*/  R2UR UR4, R8 ;  /* 0x00000000080472ca */ /* 0x000fe200000e0000 */
[----:B----4-:R-:W-:Y:S01]  /*0b10*/  IMAD R5, R0, UR38, RZ ;  /* 0x0000002600057c24 */ /* 0x010fe2000f8e02ff */
[----:B------:R-:W-:Y:S01]  /*0b20*/  R2UR UR5, R9 ;  /* 0x00000000090572ca */ /* 0x000fe200000e0000 */
[----:B------:R-:W-:-:S04]  /*0b30*/  IMAD.WIDE.U32 R2, R16, UR38, R2 ;  /* 0x0000002610027c25 */ /* 0x000fc8000f8e0002 */
[----:B------:R-:W-:-:S05]  /*0b40*/  IMAD R5, R16, UR39, R5 ;  /* 0x0000002710057c24 */ /* 0x000fca000f8e0205 */
[----:B------:R-:W-:Y:S02]  /*0b50*/  IADD3 R3, PT, PT, R3, R5, RZ ;  /* 0x0000000503037210 */ /* 0x000fe40007ffe0ff */
[----:B------:R-:W-:Y:S02]  /*0b60*/  MOV R5, 0x7fc00000 ;  /* 0x7fc0000000057802 */ /* 0x000fe40000000f00 */
        /* <DEDUP_REMOVED lines=8> */
.L_x_7127:
[----:B------:R-:W-:Y:S05]  /*0bf0*/  BSYNC.RECONVERGENT B0 ;  /* 0x0000000000007941 */ /* 0x000fea0003800200 */
.L_x_7126:
[C---:B------:R-:W-:Y:S01]  /*0c00*/  IADD3 R17, P0, PT, R20.reuse, R17, RZ ;  /* 0x0000001114117210 */ /* 0x040fe20007f1e0ff */
[----:B------:R-:W-:Y:S01]  /*0c10*/  IMAD.WIDE.U32 R18, R20, UR42, R18 ;  /* 0x0000002a14127c25 */ /* 0x000fe2000f8e0012 */
[----:B------:R-:W-:-:S03]  /*0c20*/  IADD3 R21, P1, PT, RZ, R21, RZ ;  /* 0x00000015ff157210 */ /* 0x000fc60007f3e0ff */
[----:B------:R-:W-:Y:S01]  /*0c30*/  IMAD.X R22, RZ, RZ, R22, P0 ;  /* 0x000000ffff167224 */ /* 0x000fe200000e0616 */
[----:B------:R-:W-:Y:S01]  /*0c40*/  ISETP.GE.U32.AND P0, PT, R17, UR44, PT ;  /* 0x0000002c11007c0c */ /* 0x000fe2000bf06070 */
[C---:B------:R-:W-:Y:S01]  /*0c50*/  IMAD R19, R20.reuse, UR43, R19 ;  /* 0x0000002b14137c24 */ /* 0x040fe2000f8e0213 */
[----:B------:R-:W-:Y:S02]  /*0c60*/  IADD3.X R16, PT, PT, R20, R16, RZ, P1, !PT ;  /* 0x0000001014107210 */ /* 0x000fe40000ffe4ff */
[----:B------:R-:W-:-:S13]  /*0c70*/  ISETP.GE.AND.EX P0, PT, R22, UR45, PT, P0 ;  /* 0x0000002d16007c0c */ /* 0x000fda000bf06300 */
[----:B------:R-:W-:Y:S05]  /*0c80*/  @!P0 BRA `(.L_x_7128) ;  /* 0xfffffff400988947 */ /* 0x000fea000383ffff */
[----:B------:R-:W-:Y:S05]  /*0c90*/  EXIT ;  /* 0x000000000000794d */ /* 0x000fea0003800000 */
.L_x_7108:
[----:B------:R-:W-:Y:S01]  /*0ca0*/  BSSY B0, `(.L_x_7129) ;  /* 0x0000008000007945 */ /* 0x000fe20003800000 */
[----:B------:R-:W-:Y:S01]  /*0cb0*/  IMAD.MOV.U32 R13, RZ, RZ, R2 ;  /* 0x000000ffff0d7224 */ /* 0x000fe200078e0002 */
[----:B------:R-:W-:Y:S01]  /*0cc0*/  MOV R12, 0x4 ;  /* 0x00000004000c7802 */ /* 0x000fe20000000f00 */
[----:B------:R-:W-:Y:S01]  /*0cd0*/  IMAD.MOV.U32 R11, RZ, RZ, 0x181f ;  /* 0x0000181fff0b7424 */ /* 0x000fe200078e00ff */
[----:B------:R-:W-:-:S07]  /*0ce0*/  MOV R15, 0xffffffff ;  /* 0xffffffff000f7802 */ /* 0x000fce0000000f00 */
[----:B------:R-:W-:Y:S05]  /*0cf0*/  WARPSYNC.COLLECTIVE R15, `(.L_x_7130) ;  /* 0x000000000f087348 */ /* 0x000fea0003c00000 */
[----:B------:R0:W1:Y:S02]  /*0d00*/  SHFL.DOWN P6, R14, R13, R12, R11 ;  /* 0x0800000c0d0e7389 */ /* 0x00006400000c000b */
[----:B01----:R-:W-:Y:S05]  /*0d10*/  ENDCOLLECTIVE ;  /* 0x000000000000791b */ /* 0x003fea0003800000 */
.L_x_7130:
[----:B------:R-:W-:Y:S05]  /*0d20*/  BSYNC B0 ;  /* 0x0000000000007941 */ /* 0x000fea0003800000 */
.L_x_7129:
        /* <DEDUP_REMOVED lines=8> */
.L_x_7131:
[----:B------:R-:W-:Y:S01]  /*0db0*/  IMAD.MOV.U32 R13, RZ, RZ, R3 ;  /* 0x000000ffff0d7224 */ /* 0x000fe200078e0003 */
[----:B------:R-:W-:-:S07]  /*0dc0*/  MOV R4, R14 ;  /* 0x0000000e00047202 */ /* 0x000fce0000000f00 */
[----:B------:R-:W-:Y:S05]  /*0dd0*/  WARPSYNC.COLLECTIVE R15, `(.L_x_7132) ;  /* 0x000000000f087348 */ /* 0x000fea0003c00000 */
[----:B------:R0:W1:Y:S02]  /*0de0*/  SHFL.DOWN P6, R14, R13, R12, R11 ;  /* 0x0800000c0d0e7389 */ /* 0x00006400000c000b */
[----:B01----:R-:W-:Y:S05]  /*0df0*/  ENDCOLLECTIVE ;  /* 0x000000000000791b */ /* 0x003fea0003800000 */
.L_x_7132:
[----:B------:R-:W-:Y:S05]  /*0e00*/  BRA `(.L_x_7133) ;  /* 0xfffffff400ac7947 */ /* 0x000fea000383ffff */
.L_x_7113:
[----:B------:R-:W-:Y:S01]  /*0e10*/  HFMA2 R11, -RZ, RZ, 0, 0.0020122528076171875 ;  /* 0x0000181fff0b7431 */ /* 0x000fe200000001ff */
[----:B------:R-:W-:Y:S01]  /*0e20*/  BSSY B0, `(.L_x_7134) ;  /* 0x0000007000007945 */ /* 0x000fe20003800000 */
[----:B------:R-:W-:Y:S01]  /*0e30*/  MOV R13, R2 ;  /* 0x00000002000d7202 */ /* 0x000fe20000000f00 */
[----:B------:R-:W-:Y:S02]  /*0e40*/  IMAD.MOV.U32 R12, RZ, RZ, 0x2 ;  /* 0x00000002ff0c7424 */ /* 0x000fe400078e00ff */
[----:B------:R-:W-:-:S07]  /*0e50*/  IMAD.MOV.U32 R15, RZ, RZ, -0x1 ;  /* 0xffffffffff0f7424 */ /* 0x000fce00078e00ff */
[----:B012---:R-:W-:Y:S05]  /*0e60*/  WARPSYNC.COLLECTIVE R15, `(.L_x_7135) ;  /* 0x000000000f087348 */ /* 0x007fea0003c00000 */
[----:B------:R3:W4:Y:S02]  /*0e70*/  SHFL.DOWN P6, R14, R13, R12, R11 ;  /* 0x0800000c0d0e7389 */ /* 0x00072400000c000b */
[----:B01234-:R-:W-:Y:S05]  /*0e80*/  ENDCOLLECTIVE ;  /* 0x000000000000791b */ /* 0x01ffea0003800000 */
.L_x_7135:
[----:B------:R-:W-:Y:S05]  /*0e90*/  BSYNC B0 ;  /* 0x0000000000007941 */ /* 0x000fea0003800000 */
.L_x_7134:
        /* <DEDUP_REMOVED lines=8> */
.L_x_7136:
[----:B------:R-:W-:Y:S01]  /*0f20*/  MOV R13, R3 ;  /* 0x00000003000d7202 */ /* 0x000fe20000000f00 */
[----:B------:R-:W-:-:S07]  /*0f30*/  IMAD.MOV.U32 R4, RZ, RZ, R14 ;  /* 0x000000ffff047224 */ /* 0x000fce00078e000e */
[----:B------:R-:W-:Y:S05]  /*0f40*/  WARPSYNC.COLLECTIVE R15, `(.L_x_7137) ;  /* 0x000000000f087348 */ /* 0x000fea0003c00000 */
[----:B------:R0:W1:Y:S02]  /*0f50*/  SHFL.DOWN P6, R14, R13, R12, R11 ;  /* 0x0800000c0d0e7389 */ /* 0x00006400000c000b */
[----:B01----:R-:W-:Y:S05]  /*0f60*/  ENDCOLLECTIVE ;  /* 0x000000000000791b */ /* 0x003fea0003800000 */
.L_x_7137:
[----:B------:R-:W-:Y:S05]  /*0f70*/  BRA `(.L_x_7138) ;  /* 0xfffffff400cc7947 */ /* 0x000fea000383ffff */
.L_x_7118:
        /* <DEDUP_REMOVED lines=8> */
.L_x_7140:
[----:B------:R-:W-:Y:S05]  /*1000*/  BSYNC B0 ;  /* 0x0000000000007941 */ /* 0x000fea0003800000 */
.L_x_7139:
        /* <DEDUP_REMOVED lines=8> */
.L_x_7141:
[----:B------:R-:W-:Y:S01]  /*1090*/  IMAD.MOV.U32 R13, RZ, RZ, R3 ;  /* 0x000000ffff0d7224 */ /* 0x000fe200078e0003 */
[----:B------:R-:W-:-:S07]  /*10a0*/  MOV R4, R14 ;  /* 0x0000000e00047202 */ /* 0x000fce0000000f00 */
[----:B------:R-:W-:Y:S05]  /*10b0*/  WARPSYNC.COLLECTIVE R15, `(.L_x_7142) ;  /* 0x000000000f087348 */ /* 0x000fea0003c00000 */
[----:B------:R0:W1:Y:S02]  /*10c0*/  SHFL.DOWN P6, R14, R13, R12, R11 ;  /* 0x0800000c0d0e7389 */ /* 0x00006400000c000b */
[----:B01----:R-:W-:Y:S05]  /*10d0*/  ENDCOLLECTIVE ;  /* 0x000000000000791b */ /* 0x003fea0003800000 */
.L_x_7142:
[----:B------:R-:W-:Y:S05]  /*10e0*/  BRA `(.L_x_7143) ;  /* 0xfffffff400ec7947 */ /* 0x000fea000383ffff */
.L_x_7123:
        /* <DEDUP_REMOVED lines=8> */
.L_x_7145:
[----:B------:R-:W-:Y:S05]  /*1170*/  BSYNC B0 ;  /* 0x0000000000007941 */ /* 0x000fea0003800000 */
.L_x_7144:
[----:B------:R-:W-:Y:S05]  /*1180*/  BRA `(.L_x_7146) ;  /* 0xfffffff800347947 */ /* 0x000fea000383ffff */
.L_x_7124:
        /* <DEDUP_REMOVED lines=8> */
.L_x_7148:
[----:B------:R-:W-:Y:S05]  /*1210*/  BSYNC B0 ;  /* 0x0000000000007941 */ /* 0x000fea0003800000 */
.L_x_7147:
[----:B------:R-:W-:Y:S05]  /*1220*/  BRA `(.L_x_7149) ;  /* 0xfffffff800147947 */ /* 0x000fea000383ffff */
.L_x_7125:
        /* <DEDUP_REMOVED lines=8> */
.L_x_7151:
[----:B------:R-:W-:Y:S05]  /*12b0*/  BSYNC B0 ;  /* 0x0000000000007941 */ /* 0x000fea0003800000 */
.L_x_7150:
[----:B------:R-:W-:Y:S05]  /*12c0*/  BRA `(.L_x_7152) ;  /* 0xfffffff400f47947 */ /* 0x000fea000383ffff */
        .weak           $__internal_75_$__cuda_sm3x_div_rn_noftz_f32_slowpath
        .type           $__internal_75_$__cuda_sm3x_div_rn_noftz_f32_slowpath,@function
        .size           $__internal_75_$__cuda_sm3x_div_rn_noftz_f32_slowpath,(.L_x_7698 - $__internal_75_$__cuda_sm3x_div_rn_noftz_f32_slowpath)
$__internal_75_$__cuda_sm3x_div_rn_noftz_f32_slowpath:
        /* <DEDUP_REMOVED lines=35> */
.L_x_7154:
[----:B------:R-:W-:Y:S01]  /*1500*/  LEA R10, R15, 0xc0800000, 0x17 ;  /* 0xc08000000f0a7811 */ /* 0x000fe200078eb8ff */
[----:B------:R-:W-:Y:S01]  /*1510*/  BSSY.RECONVERGENT B3, `(.L_x_7159) ;  /* 0x0000036000037945 */ /* 0x000fe20003800200 */
[----:B------:R-:W-:-:S03]  /*1520*/  IADD3 R14, PT, PT, R24, -0x7f, RZ ;  /* 0xffffff81180e7810 */ /* 0x000fc60007ffe0ff */
[----:B------:R-:W-:Y:S02]  /*1530*/  IMAD.IADD R26, R11, 0x1, -R10 ;  /* 0x000000010b1a7824 */ /* 0x000fe400078e0a0a */
[----:B------:R-:W-:Y:S02]  /*1540*/  IMAD R10, R14, -0x800000, R25 ;  /* 0xff8000000e0a7824 */ /* 0x000fe400078e0219 */
[----:B------:R0:W1:Y:S01]  /*1550*/  MUFU.RCP R11, R26 ;  /* 0x0000001a000b7308 */ /* 0x0000620000001000 */
[----:B------:R-:W-:Y:S01]  /*1560*/  FADD.FTZ R27, -R26, -RZ ;  /* 0x800000ff1a1b7221 */ /* 0x000fe20000010100 */
        /* <DEDUP_REMOVED lines=22> */
[CC--:B------:R-:W-:Y:S01]  /*16d0*/  FFMA.RZ R14, R11.reuse, R25.reuse, R24 ;  /* 0x000000190b0e7223 */ /* 0x0c0fe2000000c018 */
[----:B------:R-:W-:Y:S01]  /*16e0*/  IMAD.MOV R23, RZ, RZ, -R26 ;  /* 0x000000ffff177224 */ /* 0x000fe200078e0a1a */
[C---:B------:R-:W-:Y:S02]  /*16f0*/  ISETP.NE.AND P3, PT, R26.reuse, RZ, PT ;  /* 0x000000ff1a00720c */ /* 0x040fe40003f65270 */
[----:B------:R-:W-:Y:S02]  /*1700*/  ISETP.NE.AND P2, PT, R26, RZ, PT ;  /* 0x000000ff1a00720c */ /* 0x000fe40003f45270 */
[----:B------:R-:W-:Y:S01]  /*1710*/  LOP3.LUT R15, R14, 0x7fffff, RZ, 0xc0, !PT ;  /* 0x007fffff0e0f7812 */ /* 0x000fe200078ec0ff */
[CCC-:B------:R-:W-:Y:S01]  /*1720*/  FFMA.RP R14, R11.reuse, R25.reuse, R24.reuse ;  /* 0x000000190b0e7223 */ /* 0x1c0fe20000008018 */
[----:B------:R-:W-:Y:S01]  /*1730*/  FFMA.RM R11, R11, R25, R24 ;  /* 0x000000190b0b7223 */ /* 0x000fe20000004018 */
[----:B------:R-:W-:Y:S02]  /*1740*/  IADD3 R24, PT, PT, R26, 0x20, RZ ;  /* 0x000000201a187810 */ /* 0x000fe40007ffe0ff */
        /* <DEDUP_REMOVED lines=14> */
.L_x_7161:
[----:B------:R-:W-:-:S04]  /*1830*/  LOP3.LUT R10, R10, 0x80000000, RZ, 0xc0, !PT ;  /* 0x800000000a0a7812 */ /* 0x000fc800078ec0ff */
[----:B------:R-:W-:Y:S01]  /*1840*/  LOP3.LUT R10, R10, 0x7f800000, RZ, 0xfc, !PT ;  /* 0x7f8000000a0a7812 */ /* 0x000fe200078efcff */
[----:B------:R-:W-:Y:S06]  /*1850*/  BRA `(.L_x_7162) ;  /* 0x0000000000047947 */ /* 0x000fec0003800000 */
.L_x_7160:
[----:B------:R-:W-:-:S07]  /*1860*/  IMAD R10, R23, 0x800000, R10 ;  /* 0x00800000170a7824 */ /* 0x000fce00078e020a */
.L_x_7162:
[----:B------:R-:W-:Y:S05]  /*1870*/  BSYNC.RECONVERGENT B3 ;  /* 0x0000000000037941 */ /* 0x000fea0003800200 */
.L_x_7159:
[----:B------:R-:W-:Y:S05]  /*1880*/  BRA `(.L_x_7163) ;  /* 0x0000000000207947 */ /* 0x000fea0003800000 */
.L_x_7158:
[----:B------:R-:W-:-:S04]  /*1890*/  LOP3.LUT R10, R11, 0x80000000, R25, 0x48, !PT ;  /* 0x800000000b0a7812 */ /* 0x000fc800078e4819 */
[----:B------:R-:W-:Y:S01]  /*18a0*/  LOP3.LUT R10, R10, 0x7f800000, RZ, 0xfc, !PT ;  /* 0x7f8000000a0a7812 */ /* 0x000fe200078efcff */
[----:B------:R-:W-:Y:S06]  /*18b0*/  BRA `(.L_x_7163) ;  /* 0x0000000000147947 */ /* 0x000fec0003800000 */
.L_x_7157:
[----:B------:R-:W-:Y:S01]  /*18c0*/  LOP3.LUT R10, R11, 0x80000000, R25, 0x48, !PT ;  /* 0x800000000b0a7812 */ /* 0x000fe200078e4819 */
[----:B------:R-:W-:Y:S06]  /*18d0*/  BRA `(.L_x_7163) ;  /* 0x00000000000c7947 */ /* 0x000fec0003800000 */
.L_x_7156:
[----:B------:R-:W0:Y:S01]  /*18e0*/  MUFU.RSQ R10, -QNAN ;  /* 0xffc00000000a7908 */ /* 0x000e220000001400 */
[----:B------:R-:W-:Y:S05]  /*18f0*/  BRA `(.L_x_7163) ;  /* 0x0000000000047947 */ /* 0x000fea0003800000 */
.L_x_7155:
[----:B------:R-:W-:-:S07]  /*1900*/  FADD.FTZ R10, R14, R11 ;  /* 0x0000000b0e0a7221 */ /* 0x000fce0000010000 */
.L_x_7163:
[----:B------:R-:W-:Y:S05]  /*1910*/  BSYNC.RECONVERGENT B2 ;  /* 0x0000000000027941 */ /* 0x000fea0003800200 */
.L_x_7153:
[----:B------:R-:W-:Y:S01]  /*1920*/  HFMA2 R11, -RZ, RZ, 0, 0 ;  /* 0x00000000ff0b7431 */ /* 0x000fe200000001ff */
[----:B0-----:R-:W-:Y:S01]  /*1930*/  MOV R14, R10 ;  /* 0x0000000a000e7202 */ /* 0x001fe20000000f00 */
[----:B------:R-:W-:-:S04]  /*1940*/  IMAD.MOV.U32 R10, RZ, RZ, R12 ;  /* 0x000000ffff0a7224 */ /* 0x000fc800078e000c */
[----:B------:R-:W-:Y:S05]  /*1950*/  RET.REL.NODEC R10 `(_Z17LayerNormWarpImplI10DirectLoadIffE11DirectStoreIffEfLi2ELi2ELi0ELi8ELi1ELb1EEvT_T0_lld) ;  /* 0xffffffe40aa87950 */ /* 0x000fea0003c3ffff */
.L_x_7164:
        /* <DEDUP_REMOVED lines=10> */
.L_x_7698:


//--------------------- .text._Z17LayerNormWarpImplI10DirectLoadIffE11DirectStoreIffEfLi2ELi2ELi2ELi8ELi1ELb0EEvT_T0_lld --------------------------
	.section	.text._Z17LayerNormWarpImplI10DirectLoadIffE11DirectStoreIffEfLi2ELi2ELi2ELi8ELi1ELb0EEvT_T0_lld,"ax",@progbits
	.align	128
        .global         _Z17LayerNormWarpImplI10DirectLoadIffE11DirectStoreIffEfLi2ELi2ELi2ELi8ELi1ELb0EEvT_T0_lld
        .type           _Z17LayerNormWarpImplI10DirectLoadIffE11DirectStoreIffEfLi2ELi2ELi2ELi8ELi1ELb0EEvT_T0_lld,@function
        .size           _Z17LayerNormWarpImplI10DirectLoadIffE11DirectStoreIffEfLi2ELi2ELi2ELi8ELi1ELb0EEvT_T0_lld,(.L_x_7699 - _Z17LayerNormWarpImplI10DirectLoadIffE11DirectStoreIffEfLi2ELi2ELi2ELi8ELi1ELb0EEvT_T0_lld)
        .other          _Z17LayerNormWarpImplI10DirectLoadIffE11DirectStoreIffEfLi2ELi2ELi2ELi8ELi1ELb0EEvT_T0_lld,@"STO_CUDA_ENTRY STV_DEFAULT"
_Z17LayerNormWarpImplI10DirectLoadIffE11DirectStoreIffEfLi2ELi2ELi2ELi8ELi1ELb0EEvT_T0_lld:
.text._Z17LayerNormWarpImplI10DirectLoadIffE11DirectStoreIffEfLi2ELi2ELi2ELi8ELi1ELb0EEvT_T0_lld:
        /* <DEDUP_REMOVED lines=26> */
.L_x_7165:
        /* <DEDUP_REMOVED lines=30> */
.L_x_7179:
        /* <DEDUP_REMOVED lines=21> */
.L_x_7184:
        /* <DEDUP_REMOVED lines=16> */
[----:B-12--5:R-:W-:Y:S05]  /*05d0*/  CALL.REL.NOINC `($__internal_76_$__cuda_sm3x_div_rn_noftz_f32_slowpath) ;  /* 0x0000000c004c7944 */ /* 0x026fea0003c00000 */
[----:B------:R-:W-:-:S07]  /*05e0*/  MOV R8, R9 ;  /* 0x0000000900087202 */ /* 0x000fce0000000f00 */
.L_x_7169:
[----:B-1----:R-:W-:-:S04]  /*05f0*/  FADD R6, R6, -R5 ;  /* 0x8000000506067221 */ /* 0x002fc80000000000 */
[C---:B------:R-:W-:Y:S01]  /*0600*/  FMUL R9, R6.reuse, R6 ;  /* 0x0000000606097220 */ /* 0x040fe20000400000 */
[----:B------:R-:W-:-:S03]  /*0610*/  FFMA R5, R6, R8, R5 ;  /* 0x0000000806057223 */ /* 0x000fc60000000005 */
[----:B------:R-:W-:-:S04]  /*0620*/  FFMA R10, R6, R6, R9 ;  /* 0x00000006060a7223 */ /* 0x000fc80000000009 */
[----:B--2---:R-:W-:-:S04]  /*0630*/  FFMA R7, R10, R8, R7 ;  /* 0x000000080a077223 */ /* 0x004fc80000000007 */
[----:B------:R-:W-:-:S07]  /*0640*/  FADD R4, R4, R7 ;  /* 0x0000000704047221 */ /* 0x000fce0000000000 */
.L_x_7168:
[----:B------:R-:W-:-:S03]  /*0650*/  UMOV UR4, 0xffffffff ;  /* 0xffffffff00047882 */ /* 0x000fc60000000000 */
[----:B------:R-:W-:Y:S05]  /*0660*/  BRA.DIV UR4, `(.L_x_7170) ;  /* 0x0000000a04147947 */ /* 0x000fea000b800000 */
[----:B------:R0:W3:Y:S04]  /*0670*/  SHFL.DOWN PT, R8, R5, 0x2, 0x181f ;  /* 0x08581f0005087f89 */ /* 0x0000e800000e0000 */
[----:B-1----:R0:W1:Y:S04]  /*0680*/  SHFL.DOWN PT, R6, R4, 0x2, 0x181f ;  /* 0x08581f0004067f89 */ /* 0x00206800000e0000 */
[----:B------:R0:W4:Y:S02]  /*0690*/  SHFL.DOWN PT, R14, R0, 0x2, 0x181f ;  /* 0x08581f00000e7f89 */ /* 0x00012400000e0000 */
.L_x_7189:
[----:B----4-:R-:W-:-:S13]  /*06a0*/  FSETP.NEU.AND P0, PT, R14, RZ, PT ;  /* 0x000000ff0e00720b */ /* 0x010fda0003f0d000 */
[----:B------:R-:W-:Y:S05]  /*06b0*/  @!P0 BRA `(.L_x_7171) ;  /* 0x0000000000508947 */ /* 0x000fea0003800000 */
[----:B--2---:R-:W-:-:S04]  /*06c0*/  FADD R7, R0, R14 ;  /* 0x0000000e00077221 */ /* 0x004fc80000000000 */
[----:B------:R-:W2:Y:S08]  /*06d0*/  MUFU.RCP R10, R7 ;  /* 0x00000007000a7308 */ /* 0x000eb00000001000 */
[----:B------:R-:W4:Y:S01]  /*06e0*/  FCHK P0, R14, R7 ;  /* 0x000000070e007302 */ /* 0x000f220000000000 */
[----:B--2---:R-:W-:-:S04]  /*06f0*/  FFMA R9, -R7, R10, 1 ;  /* 0x3f80000007097423 */ /* 0x004fc8000000010a */
        /* <DEDUP_REMOVED lines=8> */
[----:B01-3-5:R-:W-:Y:S05]  /*0780*/  CALL.REL.NOINC `($__internal_76_$__cuda_sm3x_div_rn_noftz_f32_slowpath) ;  /* 0x0000000800e07944 */ /* 0x02bfea0003c00000 */
.L_x_7172:
[----:B---3--:R-:W-:-:S04]  /*0790*/  FADD R8, -R5, R8 ;  /* 0x0000000805087221 */ /* 0x008fc80000000100 */
[C---:B------:R-:W-:Y:S01]  /*07a0*/  FMUL R11, R8.reuse, R8 ;  /* 0x00000008080b7220 */ /* 0x040fe20000400000 */
[----:B0-----:R-:W-:-:S03]  /*07b0*/  FFMA R5, R8, R9, R5 ;  /* 0x0000000908057223 */ /* 0x001fc60000000005 */
[----:B------:R-:W-:Y:S01]  /*07c0*/  FMUL R11, R0, R11 ;  /* 0x0000000b000b7220 */ /* 0x000fe20000400000 */
[----:B------:R-:W-:-:S03]  /*07d0*/  IMAD.MOV.U32 R0, RZ, RZ, R7 ;  /* 0x000000ffff007224 */ /* 0x000fc600078e0007 */
[----:B-1----:R-:W-:-:S04]  /*07e0*/  FFMA R11, R11, R9, R6 ;  /* 0x000000090b0b7223 */ /* 0x002fc80000000006 */
[----:B------:R-:W-:-:S07]  /*07f0*/  FADD R4, R4, R11 ;  /* 0x0000000b04047221 */ /* 0x000fce0000000000 */
.L_x_7171:
[----:B------:R-:W-:-:S03]  /*0800*/  UMOV UR4, 0xffffffff ;  /* 0xffffffff00047882 */ /* 0x000fc60000000000 */
[----:B------:R-:W-:Y:S05]  /*0810*/  BRA.DIV UR4, `(.L_x_7173) ;  /* 0x0000000a04047947 */ /* 0x000fea000b800000 */
[----:B---3--:R3:W4:Y:S04]  /*0820*/  SHFL.DOWN PT, R8, R5, 0x1, 0x181f ;  /* 0x08381f0005087f89 */ /* 0x00872800000e0000 */
[----:B-1----:R3:W1:Y:S04]  /*0830*/  SHFL.DOWN PT, R6, R4, 0x1, 0x181f ;  /* 0x08381f0004067f89 */ /* 0x00266800000e0000 */
[----:B------:R3:W0:Y:S02]  /*0840*/  SHFL.DOWN PT, R14, R0, 0x1, 0x181f ;  /* 0x08381f00000e7f89 */ /* 0x00062400000e0000 */
.L_x_7194:
[----:B0-----:R-:W-:-:S13]  /*0850*/  FSETP.NEU.AND P0, PT, R14, RZ, PT ;  /* 0x000000ff0e00720b */ /* 0x001fda0003f0d000 */
[----:B------:R-:W-:Y:S05]  /*0860*/  @!P0 BRA `(.L_x_7174) ;  /* 0x0000000000508947 */ /* 0x000fea0003800000 */
[----:B--2---:R-:W-:-:S04]  /*0870*/  FADD R7, R0, R14 ;  /* 0x0000000e00077221 */ /* 0x004fc80000000000 */
[----:B------:R-:W0:Y:S08]  /*0880*/  MUFU.RCP R10, R7 ;  /* 0x00000007000a7308 */ /* 0x000e300000001000 */
        /* <DEDUP_REMOVED lines=10> */
[----:B-1-345:R-:W-:Y:S05]  /*0930*/  CALL.REL.NOINC `($__internal_76_$__cuda_sm3x_div_rn_noftz_f32_slowpath) ;  /* 0x0000000800747944 */ /* 0x03afea0003c00000 */
.L_x_7175:
[----:B----4-:R-:W-:-:S04]  /*0940*/  FADD R8, -R5, R8 ;  /* 0x0000000805087221 */ /* 0x010fc80000000100 */
[C---:B------:R-:W-:Y:S01]  /*0950*/  FMUL R11, R8.reuse, R8 ;  /* 0x00000008080b7220 */ /* 0x040fe20000400000 */
[----:B---3--:R-:W-:-:S03]  /*0960*/  FFMA R5, R8, R9, R5 ;  /* 0x0000000908057223 */ /* 0x008fc60000000005 */
[----:B------:R-:W-:Y:S01]  /*0970*/  FMUL R11, R0, R11 ;  /* 0x0000000b000b7220 */ /* 0x000fe20000400000 */
[----:B------:R-:W-:-:S03]  /*0980*/  MOV R0, R7 ;  /* 0x0000000700007202 */ /* 0x000fc60000000f00 */
[----:B-1----:R-:W-:-:S04]  /*0990*/  FFMA R11, R11, R9, R6 ;  /* 0x000000090b0b7223 */ /* 0x002fc80000000006 */
[----:B------:R-:W-:-:S07]  /*09a0*/  FADD R4, R4, R11 ;  /* 0x0000000b04047221 */ /* 0x000fce0000000000 */
.L_x_7174:
[----:B------:R-:W-:-:S03]  /*09b0*/  UMOV UR4, 0xffffffff ;  /* 0xffffffff00047882 */ /* 0x000fc60000000000 */
[----:B------:R-:W-:Y:S05]  /*09c0*/  BRA.DIV UR4, `(.L_x_7176) ;  /* 0x0000000604f47947 */ /* 0x000fea000b800000 */
[----:B---3--:R-:W0:Y:S04]  /*09d0*/  SHFL.IDX PT, R5, R5, RZ, 0x181f ;  /* 0x00181fff05057589 */ /* 0x008e2800000e0000 */
[----:B------:R-:W3:Y:S04]  /*09e0*/  SHFL.IDX PT, R4, R4, RZ, 0x181f ;  /* 0x00181fff04047589 */ /* 0x000ee800000e0000 */
[----:B------:R0:W0:Y:S02]  /*09f0*/  SHFL.IDX PT, R14, R0, RZ, 0x181f ;  /* 0x00181fff000e7589 */ /* 0x00002400000e0000 */
.L_x_7199:
[----:B0-2---:R-:W0:Y:S01]  /*0a00*/  MUFU.RCP R7, R14 ;  /* 0x0000000e00077308 */ /* 0x005e220000001000 */
[----:B------:R-:W-:Y:S07]  /*0a10*/  BSSY.RECONVERGENT B1, `(.L_x_7177) ;  /* 0x000000c000017945 */ /* 0x000fee0003800200 */
[----:B---3--:R-:W2:Y:S01]  /*0a20*/  FCHK P0, R4, R14 ;  /* 0x0000000e04007302 */ /* 0x008ea20000000000 */
[----:B0-----:R-:W-:-:S04]  /*0a30*/  FFMA R0, -R14, R7, 1 ;  /* 0x3f8000000e007423 */ /* 0x001fc80000000107 */
[----:B------:R-:W-:-:S04]  /*0a40*/  FFMA R7, R7, R0, R7 ;  /* 0x0000000007077223 */ /* 0x000fc80000000007 */
[----:B------:R-:W-:-:S04]  /*0a50*/  FFMA R0, R4, R7, RZ ;  /* 0x0000000704007223 */ /* 0x000fc800000000ff */
[----:B-1----:R-:W-:-:S04]  /*0a60*/  FFMA R6, -R14, R0, R4 ;  /* 0x000000000e067223 */ /* 0x002fc80000000104 */
[----:B------:R-:W-:Y:S01]  /*0a70*/  FFMA R0, R7, R6, R0 ;  /* 0x0000000607007223 */ /* 0x000fe20000000000 */
[----:B--2---:R-:W-:Y:S06]  /*0a80*/  @!P0 BRA `(.L_x_7178) ;  /* 0x0000000000108947 */ /* 0x004fec0003800000 */
[----:B------:R-:W-:Y:S01]  /*0a90*/  IMAD.MOV.U32 R9, RZ, RZ, R4 ;  /* 0x000000ffff097224 */ /* 0x000fe200078e0004 */
[----:B------:R-:W-:-:S07]  /*0aa0*/  MOV R10, 0xac0 ;  /* 0x00000ac0000a7802 */ /* 0x000fce0000000f00 */
[----:B----45:R-:W-:Y:S05]  /*0ab0*/  CALL.REL.NOINC `($__internal_76_$__cuda_sm3x_div_rn_noftz_f32_slowpath) ;  /* 0x0000000800147944 */ /* 0x030fea0003c00000 */
[----:B------:R-:W-:-:S07]  /*0ac0*/  MOV R0, R9 ;  /* 0x0000000900007202 */ /* 0x000fce0000000f00 */
.L_x_7178:
[----:B------:R-:W-:Y:S05]  /*0ad0*/  BSYNC.RECONVERGENT B1 ;  /* 0x0000000000017941 */ /* 0x000fea0003800200 */
.L_x_7177:
[----:B------:R-:W-:Y:S01]  /*0ae0*/  FMNMX R7, RZ, R0, !PT ;  /* 0x00000000ff077209 */ /* 0x000fe20007800000 */
[----:B------:R-:W-:Y:S01]  /*0af0*/  IMAD.MOV.U32 R6, RZ, RZ, R16 ;  /* 0x000000ffff067224 */ /* 0x000fe200078e0010 */
        /* <DEDUP_REMOVED lines=9> */
[----:B------:R-:W-:-:S04]  /*0b90*/  IMAD.WIDE.U32 R6, R22, UR42, R6 ;  /* 0x0000002a16067c25 */ /* 0x000fc8000f8e0006 */
[----:B------:R-:W-:Y:S02]  /*0ba0*/  IMAD.IADD R9, R7, 0x1, R9 ;  /* 0x0000000107097824 */ /* 0x000fe400078e0209 */
[----:B------:R-:W-:Y:S02]  /*0bb0*/  FADD R7, R2, -R5 ;  /* 0x8000000502077221 */ /* 0x000fe40000000000 */
[----:B------:R-:W-:Y:S01]  /*0bc0*/  @!P0 FMUL R0, R0, 16777216 ;  /* 0x4b80000000008820 */ /* 0x000fe20000400000 */
[----:B----4-:R-:W-:-:S03]  /*0bd0*/  LEA.HI R8, P1, R9, R6, RZ, 0x1 ;  /* 0x0000000609087211 */ /* 0x010fc600078308ff */
[----:B------:R-:W0:Y:S01]  /*0be0*/  MUFU.RSQ R4, R0 ;  /* 0x0000000000047308 */ /* 0x000e220000001400 */
[----:B------:R-:W-:Y:S01]  /*0bf0*/  SHF.L.U32 R6, R8, 0x2, RZ ;  /* 0x0000000208067819 */ /* 0x000fe200000006ff */
[----:B------:R-:W-:Y:S01]  /*0c00*/  IMAD.X R9, RZ, RZ, R9, P1 ;  /* 0x000000ffff097224 */ /* 0x000fe200008e0609 */
[----:B------:R-:W-:Y:S02]  /*0c10*/  IADD3 R23, P1, PT, RZ, R23, RZ ;  /* 0x00000017ff177210 */ /* 0x000fe40007f3e0ff */
        /* <DEDUP_REMOVED lines=17> */
.L_x_7166:
[----:B------:R-:W-:Y:S05]  /*0d30*/  EXIT ;  /* 0x000000000000794d */ /* 0x000fea0003800000 */
.L_x_7167:
[----:B------:R-:W-:Y:S01]  /*0d40*/  HFMA2 R12, -RZ, RZ, 0, 2.384185791015625e-07 ;  /* 0x00000004ff0c7431 */ /* 0x000fe200000001ff */
        /* <DEDUP_REMOVED lines=8> */
.L_x_7181:
[----:B------:R-:W-:Y:S05]  /*0dd0*/  BSYNC B1 ;  /* 0x0000000000017941 */ /* 0x000fea0003800000 */
.L_x_7180:
        /* <DEDUP_REMOVED lines=8> */
.L_x_7182:
[----:B------:R-:W-:Y:S01]  /*0e60*/  IMAD.MOV.U32 R13, RZ, RZ, R0 ;  /* 0x000000ffff0d7224 */ /* 0x000fe200078e0000 */
[----:B------:R-:W-:-:S07]  /*0e70*/  MOV R7, R14 ;  /* 0x0000000e00077202 */ /* 0x000fce0000000f00 */
[----:B------:R-:W-:Y:S05]  /*0e80*/  WARPSYNC.COLLECTIVE R15, `(.L_x_7183) ;  /* 0x000000000f087348 */ /* 0x000fea0003c00000 */
[----:B------:R0:W1:Y:S02]  /*0e90*/  SHFL.DOWN P6, R14, R13, R12, R11 ;  /* 0x0800000c0d0e7389 */ /* 0x00006400000c000b */
[----:B01----:R-:W-:Y:S05]  /*0ea0*/  ENDCOLLECTIVE ;  /* 0x000000000000791b */ /* 0x003fea0003800000 */
.L_x_7183:
[----:B------:R-:W-:Y:S05]  /*0eb0*/  BRA `(.L_x_7184) ;  /* 0xfffffff400847947 */ /* 0x000fea000383ffff */
.L_x_7170:
        /* <DEDUP_REMOVED lines=8> */
.L_x_7186:
[----:B------:R-:W-:Y:S05]  /*0f40*/  BSYNC B1 ;  /* 0x0000000000017941 */ /* 0x000fea0003800000 */
.L_x_7185:
        /* <DEDUP_REMOVED lines=8> */
.L_x_7187:
[----:B------:R-:W-:Y:S01]  /*0fd0*/  MOV R13, R0 ;  /* 0x00000000000d7202 */ /* 0x000fe20000000f00 */
[----:B------:R-:W-:-:S07]  /*0fe0*/  IMAD.MOV.U32 R6, RZ, RZ, R14 ;  /* 0x000000ffff067224 */ /* 0x000fce00078e000e */
[----:B------:R-:W-:Y:S05]  /*0ff0*/  WARPSYNC.COLLECTIVE R15, `(.L_x_7188) ;  /* 0x000000000f087348 */ /* 0x000fea0003c00000 */
[----:B------:R0:W1:Y:S02]  /*1000*/  SHFL.DOWN P6, R14, R13, R12, R11 ;  /* 0x0800000c0d0e7389 */ /* 0x00006400000c000b */
[----:B01----:R-:W-:Y:S05]  /*1010*/  ENDCOLLECTIVE ;  /* 0x000000000000791b */ /* 0x003fea0003800000 */
.L_x_7188:
[----:B------:R-:W-:Y:S05]  /*1020*/  BRA `(.L_x_7189) ;  /* 0xfffffff4009c7947 */ /* 0x000fea000383ffff */
.L_x_7173:
        /* <DEDUP_REMOVED lines=8> */
.L_x_7191:
[----:B------:R-:W-:Y:S05]  /*10b0*/  BSYNC B1 ;  /* 0x0000000000017941 */ /* 0x000fea0003800000 */
.L_x_7190:
        /* <DEDUP_REMOVED lines=8> */
.L_x_7192:
[----:B------:R-:W-:Y:S01]  /*1140*/  IMAD.MOV.U32 R13, RZ, RZ, R0 ;  /* 0x000000ffff0d7224 */ /* 0x000fe200078e0000 */
[----:B------:R-:W-:-:S07]  /*1150*/  MOV R6, R14 ;  /* 0x0000000e00067202 */ /* 0x000fce0000000f00 */
[----:B------:R-:W-:Y:S05]  /*1160*/  WARPSYNC.COLLECTIVE R15, `(.L_x_7193) ;  /* 0x000000000f087348 */ /* 0x000fea0003c00000 */
[----:B------:R0:W1:Y:S02]  /*1170*/  SHFL.DOWN P6, R14, R13, R12, R11 ;  /* 0x0800000c0d0e7389 */ /* 0x00006400000c000b */
[----:B01----:R-:W-:Y:S05]  /*1180*/  ENDCOLLECTIVE ;  /* 0x000000000000791b */ /* 0x003fea0003800000 */
.L_x_7193:
[----:B------:R-:W-:Y:S05]  /*1190*/  BRA `(.L_x_7194) ;  /* 0xfffffff400ac7947 */ /* 0x000fea000383ffff */
.L_x_7176:
        /* <DEDUP_REMOVED lines=8> */
.L_x_7196:
[----:B------:R-:W-:Y:S05]  /*1220*/  BSYNC B1 ;  /* 0x0000000000017941 */ /* 0x000fea0003800000 */
.L_x_7195:
[----:B------:R-:W-:Y:S01]  /*1230*/  HFMA2 R11, -RZ, RZ, 0, 0.0020122528076171875 ;  /* 0x0000181fff0b7431 */ /* 0x000fe200000001ff */
[----:B------:R-:W-:Y:S01]  /*1240*/  MOV R13, R4 ;  /* 0x00000004000d7202 */ /* 0x000fe20000000f00 */
[----:B------:R-:W-:Y:S01]  /*1250*/  IMAD.MOV.U32 R12, RZ, RZ, RZ ;  /* 0x000000ffff0c7224 */ /* 0x000fe200078e00ff */
[----:B------:R-:W-:Y:S02]  /*1260*/  MOV R15, 0xffffffff ;  /* 0xffffffff000f7802 */ /* 0x000fe40000000f00 */
[----:B------:R-:W-:-:S07]  /*1270*/  MOV R5, R14 ;  /* 0x0000000e00057202 */ /* 0x000fce0000000f00 */
[----:B------:R-:W-:Y:S05]  /*1280*/  WARPSYNC.COLLECTIVE R15, `(.L_x_7197) ;  /* 0x000000000f087348 */ /* 0x000fea0003c00000 */
[----:B------:R0:W1:Y:S02]  /*1290*/  SHFL.IDX P6, R14, R13, R12, R11 ;  /* 0x0000000c0d0e7389 */ /* 0x00006400000c000b */
[----:B01----:R-:W-:Y:S05]  /*12a0*/  ENDCOLLECTIVE ;  /* 0x000000000000791b */ /* 0x003fea0003800000 */
.L_x_7197:
[----:B------:R-:W-:Y:S01]  /*12b0*/  MOV R13, R0 ;  /* 0x00000000000d7202 */ /* 0x000fe20000000f00 */
[----:B------:R-:W-:-:S07]  /*12c0*/  IMAD.MOV.U32 R4, RZ, RZ, R14 ;  /* 0x000000ffff047224 */ /* 0x000fce00078e000e */
[----:B------:R-:W-:Y:S05]  /*12d0*/  WARPSYNC.COLLECTIVE R15, `(.L_x_7198) ;  /* 0x000000000f087348 */ /* 0x000fea0003c00000 */
[----:B------:R0:W1:Y:S02]  /*12e0*/  SHFL.IDX P6, R14, R13, R12, R11 ;  /* 0x0000000c0d0e7389 */ /* 0x00006400000c000b */
[----:B01----:R-:W-:Y:S05]  /*12f0*/  ENDCOLLECTIVE ;  /* 0x000000000000791b */ /* 0x003fea0003800000 */
.L_x_7198:
[----:B------:R-:W-:Y:S05]  /*1300*/  BRA `(.L_x_7199) ;  /* 0xfffffff400bc7947 */ /* 0x000fea000383ffff */
        .weak           $__internal_76_$__cuda_sm3x_div_rn_noftz_f32_slowpath
        .type           $__internal_76_$__cuda_sm3x_div_rn_noftz_f32_slowpath,@function
        .size           $__internal_76_$__cuda_sm3x_div_rn_noftz_f32_slowpath,(.L_x_7699 - $__internal_76_$__cuda_sm3x_div_rn_noftz_f32_slowpath)
$__internal_76_$__cuda_sm3x_div_rn_noftz_f32_slowpath:
        /* <DEDUP_REMOVED lines=34> */
.L_x_7201:
        /* <DEDUP_REMOVED lines=51> */
.L_x_7208:
[----:B------:R-:W-:-:S04]  /*1860*/  LOP3.LUT R9, R9, 0x80000000, RZ, 0xc0, !PT ;  /* 0x8000000009097812 */ /* 0x000fc800078ec0ff */
[----:B------:R-:W-:Y:S01]  /*1870*/  LOP3.LUT R9, R9, 0x7f800000, RZ, 0xfc, !PT ;  /* 0x7f80000009097812 */ /* 0x000fe200078efcff */
[----:B------:R-:W-:Y:S06]  /*1880*/  BRA `(.L_x_7209) ;  /* 0x0000000000047947 */ /* 0x000fec0003800000 */
.L_x_7207:
[----:B------:R-:W-:-:S07]  /*1890*/  LEA R9, R12, R9, 0x17 ;  /* 0x000000090c097211 */ /* 0x000fce00078eb8ff */
.L_x_7209:
[----:B------:R-:W-:Y:S05]  /*18a0*/  BSYNC B3 ;  /* 0x0000000000037941 */ /* 0x000fea0003800000 */
.L_x_7206:
[----:B------:R-:W-:Y:S05]  /*18b0*/  BRA `(.L_x_7210) ;  /* 0x0000000000207947 */ /* 0x000fea0003800000 */
.L_x_7205:
[----:B------:R-:W-:-:S04]  /*18c0*/  LOP3.LUT R9, R14, 0x80000000, R9, 0x48, !PT ;  /* 0x800000000e097812 */ /* 0x000fc800078e4809 */
[----:B------:R-:W-:Y:S01]  /*18d0*/  LOP3.LUT R9, R9, 0x7f800000, RZ, 0xfc, !PT ;  /* 0x7f80000009097812 */ /* 0x000fe200078efcff */
[----:B------:R-:W-:Y:S06]  /*18e0*/  BRA `(.L_x_7210) ;  /* 0x0000000000147947 */ /* 0x000fec0003800000 */
.L_x_7204:
[----:B------:R-:W-:Y:S01]  /*18f0*/  LOP3.LUT R9, R14, 0x80000000, R9, 0x48, !PT ;  /* 0x800000000e097812 */ /* 0x000fe200078e4809 */
[----:B------:R-:W-:Y:S06]  /*1900*/  BRA `(.L_x_7210) ;  /* 0x00000000000c7947 */ /* 0x000fec0003800000 */
.L_x_7203:
[----:B------:R-:W0:Y:S01]  /*1910*/  MUFU.RSQ R9, -QNAN ;  /* 0xffc0000000097908 */ /* 0x000e220000001400 */
[----:B------:R-:W-:Y:S05]  /*1920*/  BRA `(.L_x_7210) ;  /* 0x0000000000047947 */ /* 0x000fea0003800000 */
.L_x_7202:
[----:B------:R-:W-:-:S07]  /*1930*/  FADD.FTZ R9, R9, R14 ;  /* 0x0000000e09097221 */ /* 0x000fce0000010000 */
.L_x_7210:
[----:B------:R-:W-:Y:S05]  /*1940*/  BSYNC B2 ;  /* 0x0000000000027941 */ /* 0x000fea0003800000 */
.L_x_7200:
[----:B------:R-:W-:-:S04]  /*1950*/  HFMA2 R11, -RZ, RZ, 0, 0 ;  /* 0x00000000ff0b7431 */ /* 0x000fc800000001ff */
[----:B0-----:R-:W-:Y:S05]  /*1960*/  RET.REL.NODEC R10 `(_Z17LayerNormWarpImplI10DirectLoadIffE11DirectStoreIffEfLi2ELi2ELi2ELi8ELi1ELb0EEvT_T0_lld) ;  /* 0xffffffe40aa47950 */ /* 0x001fea0003c3ffff */
.L_x_7211:
        /* <DEDUP_REMOVED lines=9> */
.L_x_7699:


//--------------------- .text._Z17LayerNormWarpImplI10DirectLoadIffE11DirectStoreIffEfLi2ELi2ELi0ELi8ELi2ELb1EEvT_T0_lld --------------------------
	.section	.text._Z17LayerNormWarpImplI10DirectLoadIffE11DirectStoreIffEfLi2ELi2ELi0ELi8ELi2ELb1EEvT_T0_lld,"ax",@progbits
	.align	128
        .global         _Z17LayerNormWarpImplI10DirectLoadIffE11DirectStoreIffEfLi2ELi2ELi0ELi8ELi2ELb1EEvT_T0_lld
        .type           _Z17LayerNormWarpImplI10DirectLoadIffE11DirectStoreIffEfLi2ELi2ELi0ELi8ELi2ELb1EEvT_T0_lld,@function
        .size           _Z17LayerNormWarpImplI10DirectLoadIffE11DirectStoreIffEfLi2ELi2ELi0ELi8ELi2ELb1EEvT_T0_lld,(.L_x_7700 - _Z17LayerNormWarpImplI10DirectLoadIffE11DirectStoreIffEfLi2ELi2ELi0ELi8ELi2ELb1EEvT_T0_lld)
        .other          _Z17LayerNormWarpImplI10DirectLoadIffE11DirectStoreIffEfLi2ELi2ELi0ELi8ELi2ELb1EEvT_T0_lld,@"STO_CUDA_ENTRY STV_DEFAULT"
_Z17LayerNormWarpImplI10DirectLoadIffE11DirectStoreIffEfLi2ELi2ELi0ELi8ELi2ELb1EEvT_T0_lld:
.text._Z17LayerNormWarpImplI10DirectLoadIffE11DirectStoreIffEfLi2ELi2ELi0ELi8ELi2ELb1EEvT_T0_lld:
        /* <DEDUP_REMOVED lines=23> */
.L_x_7212:
        /* <DEDUP_REMOVED lines=30> */
.L_x_7253:
[----:B------:R-:W-:-:S04]  /*0350*/  ISETP.GE.U32.AND P1, PT, R30, UR42, PT ;  /* 0x0000002a1e007c0c */ /* 0x000fc8000bf26070 */
[----:B------:R-:W-:-:S13]  /*0360*/  ISETP.GE.AND.EX P1, PT, RZ, UR43, PT, P1 ;  /* 0x0000002bff007c0c */ /* 0x000fda000bf26310 */
[----:B01----:R-:W1:Y:S01]  /*0370*/  @!P1 LDC.64 R2, c[0x0][0x380] ;  /* 0x0000e000ff029b82 */ /* 0x003e620000000a00 */
[----:B------:R-:W-:Y:S02]  /*0380*/  @!P1 IADD3 R0, P0, PT, R27, R16, RZ ;  /* 0x000000101b009210 */ /* 0x000fe40007f1e0ff */
[----:B------:R-:W-:Y:S02]  /*0390*/  @!P1 R2UR UR4, R22 ;  /* 0x00000000160492ca */ /* 0x000fe400000e0000 */
[----:B------:R-:W-:Y:S01]  /*03a0*/  @!P1 R2UR UR5, R23 ;  /* 0x00000000170592ca */ /* 0x000fe200000e0000 */
[----:B------:R-:W-:Y:S01]  /*03b0*/  @!P1 IMAD.X R9, R29, 0x1, R24, P0 ;  /* 0x000000011d099824 */ /* 0x000fe200000e0618 */
[----:B---3--:R-:W-:Y:S01]  /*03c0*/  @!P1 LEA R8, P0, R20, R27, 0x1 ;  /* 0x0000001b14089211 */ /* 0x008fe200078008ff */
[----:B--2---:R-:W2:Y:S01]  /*03d0*/  @!P1 LDC.64 R4, c[0x0][0x380] ;  /* 0x0000e000ff049b82 */ /* 0x004ea20000000a00 */
[----:B------:R-:W-:Y:S02]  /*03e0*/  @!P1 R2UR UR6, R22 ;  /* 0x00000000160692ca */ /* 0x000fe400000e0000 */
[----:B------:R-:W-:-:S02]  /*03f0*/  @!P1 LEA.HI R0, P2, R9, R0, RZ, 0x1 ;  /* 0x0000000009009211 */ /* 0x000fc400078508ff */
[----:B------:R-:W-:Y:S02]  /*0400*/  @!P1 R2UR UR7, R23 ;  /* 0x00000000170792ca */ /* 0x000fe400000e0000 */
[C---:B----4-:R-:W-:Y:S01]  /*0410*/  @!P1 SHF.L.U32 R7, R0.reuse, 0x2, RZ ;  /* 0x0000000200079819 */ /* 0x050fe200000006ff */
        /* <DEDUP_REMOVED lines=41> */
.L_x_7258:
        /* <DEDUP_REMOVED lines=15> */
[----:B0123--:R-:W-:Y:S05]  /*07a0*/  CALL.REL.NOINC `($__internal_77_$__cuda_sm3x_div_rn_noftz_f32_slowpath) ;  /* 0x0000001800a47944 */ /* 0x00ffea0003c00000 */
[----:B------:R-:W-:-:S07]  /*07b0*/  IMAD.MOV.U32 R11, RZ, RZ, R9 ;  /* 0x000000ffff0b7224 */ /* 0x000fce00078e0009 */
.L_x_7217:
[----:B------:R-:W-:Y:S05]  /*07c0*/  BSYNC.RECONVERGENT B3 ;  /* 0x0000000000037941 */ /* 0x000fea0003800200 */
.L_x_7216:
[----:B--2---:R-:W-:-:S04]  /*07d0*/  FADD R7, -R4, R7 ;  /* 0x0000000704077221 */ /* 0x004fc80000000100 */
[C---:B------:R-:W-:Y:S01]  /*07e0*/  FMUL R9, R7.reuse, R7 ;  /* 0x0000000707097220 */ /* 0x040fe20000400000 */
[----:B-1----:R-:W-:-:S03]  /*07f0*/  FFMA R4, R7, R11, R4 ;  /* 0x0000000b07047223 */ /* 0x002fc60000000004 */
[----:B------:R-:W-:Y:S01]  /*0800*/  FMUL R9, R6, R9 ;  /* 0x0000000906097220 */ /* 0x000fe20000400000 */
[----:B------:R-:W-:-:S03]  /*0810*/  MOV R6, R14 ;  /* 0x0000000e00067202 */ /* 0x000fc60000000f00 */
[----:B---3--:R-:W-:-:S04]  /*0820*/  FFMA R8, R9, R11, R8 ;  /* 0x0000000b09087223 */ /* 0x008fc80000000008 */
[----:B------:R-:W-:-:S07]  /*0830*/  FADD R5, R5, R8 ;  /* 0x0000000805057221 */ /* 0x000fce0000000000 */
.L_x_7215:
[----:B------:R-:W-:Y:S05]  /*0840*/  BSYNC.RECONVERGENT B2 ;  /* 0x0000000000027941 */ /* 0x000fea0003800200 */
.L_x_7214:
[----:B------:R-:W-:-:S03]  /*0850*/  UMOV UR4, 0xffffffff ;  /* 0xffffffff00047882 */ /* 0x000fc60000000000 */
[----:B------:R-:W-:Y:S05]  /*0860*/  BRA.DIV UR4, `(.L_x_7218) ;  /* 0x0000000e04b07947 */ /* 0x000fea000b800000 */
[----:B--2---:R2:W4:Y:S04]  /*0870*/  SHFL.DOWN PT, R7, R4, 0x2, 0x181f ;  /* 0x08581f0004077f89 */ /* 0x00452800000e0000 */
[----:B---3--:R2:W3:Y:S04]  /*0880*/  SHFL.DOWN PT, R8, R5, 0x2, 0x181f ;  /* 0x08581f0005087f89 */ /* 0x0084e800000e0000 */
[----:B------:R2:W0:Y:S02]  /*0890*/  SHFL.DOWN PT, R9, R6, 0x2, 0x181f ;  /* 0x08581f0006097f89 */ /* 0x00042400000e0000 */
.L_x_7263:
        /* <DEDUP_REMOVED lines=15> */
[----:B-1234-:R-:W-:Y:S05]  /*0990*/  CALL.REL.NOINC `($__internal_77_$__cuda_sm3x_div_rn_noftz_f32_slowpath) ;  /* 0x0000001800287944 */ /* 0x01efea0003c00000 */
[----:B------:R-:W-:-:S07]  /*09a0*/  MOV R11, R9 ;  /* 0x00000009000b7202 */ /* 0x000fce0000000f00 */
.L_x_7222:
[----:B------:R-:W-:Y:S05]  /*09b0*/  BSYNC.RECONVERGENT B3 ;  /* 0x0000000000037941 */ /* 0x000fea0003800200 */
.L_x_7221:
[----:B----4-:R-:W-:-:S04]  /*09c0*/  FADD R7, -R4, R7 ;  /* 0x0000000704077221 */ /* 0x010fc80000000100 */
[C---:B------:R-:W-:Y:S01]  /*09d0*/  FMUL R9, R7.reuse, R7 ;  /* 0x0000000707097220 */ /* 0x040fe20000400000 */
[----:B-12---:R-:W-:-:S03]  /*09e0*/  FFMA R4, R7, R11, R4 ;  /* 0x0000000b07047223 */ /* 0x006fc60000000004 */
[----:B------:R-:W-:Y:S01]  /*09f0*/  FMUL R9, R6, R9 ;  /* 0x0000000906097220 */ /* 0x000fe20000400000 */
[----:B------:R-:W-:-:S03]  /*0a00*/  IMAD.MOV.U32 R6, RZ, RZ, R14 ;  /* 0x000000ffff067224 */ /* 0x000fc600078e000e */
[----:B---3--:R-:W-:-:S04]  /*0a10*/  FFMA R8, R9, R11, R8 ;  /* 0x0000000b09087223 */ /* 0x008fc80000000008 */
[----:B------:R-:W-:-:S07]  /*0a20*/  FADD R5, R5, R8 ;  /* 0x0000000805057221 */ /* 0x000fce0000000000 */
.L_x_7220:
[----:B------:R-:W-:Y:S05]  /*0a30*/  BSYNC.RECONVERGENT B2 ;  /* 0x0000000000027941 */ /* 0x000fea0003800200 */
.L_x_7219:
[----:B------:R-:W-:-:S03]  /*0a40*/  UMOV UR4, 0xffffffff ;  /* 0xffffffff00047882 */ /* 0x000fc60000000000 */
[----:B------:R-:W-:Y:S05]  /*0a50*/  BRA.DIV UR4, `(.L_x_7223) ;  /* 0x0000000e04947947 */ /* 0x000fea000b800000 */
[----:B----4-:R0:W4:Y:S04]  /*0a60*/  SHFL.DOWN PT, R7, R4, 0x1, 0x181f ;  /* 0x08381f0004077f89 */ /* 0x01012800000e0000 */
[----:B---3--:R0:W3:Y:S04]  /*0a70*/  SHFL.DOWN PT, R8, R5, 0x1, 0x181f ;  /* 0x08381f0005087f89 */ /* 0x0080e800000e0000 */
[----:B------:R0:W0:Y:S02]  /*0a80*/  SHFL.DOWN PT, R9, R6, 0x1, 0x181f ;  /* 0x08381f0006097f89 */ /* 0x00002400000e0000 */
.L_x_7268:
        /* <DEDUP_REMOVED lines=15> */
[----:B-1234-:R-:W-:Y:S05]  /*0b80*/  CALL.REL.NOINC `($__internal_77_$__cuda_sm3x_div_rn_noftz_f32_slowpath) ;  /* 0x0000001400ac7944 */ /* 0x01efea0003c00000 */
[----:B------:R-:W-:-:S07]  /*0b90*/  IMAD.MOV.U32 R11, RZ, RZ, R9 ;  /* 0x000000ffff0b7224 */ /* 0x000fce00078e0009 */
.L_x_7227:
[----:B------:R-:W-:Y:S05]  /*0ba0*/  BSYNC.RECONVERGENT B3 ;  /* 0x0000000000037941 */ /* 0x000fea0003800200 */
.L_x_7226:
[----:B----4-:R-:W-:-:S04]  /*0bb0*/  FADD R7, -R4, R7 ;  /* 0x0000000704077221 */ /* 0x010fc80000000100 */
[C---:B------:R-:W-:Y:S01]  /*0bc0*/  FMUL R9, R7.reuse, R7 ;  /* 0x0000000707097220 */ /* 0x040fe20000400000 */
[----:B-12---:R-:W-:-:S03]  /*0bd0*/  FFMA R4, R7, R11, R4 ;  /* 0x0000000b07047223 */ /* 0x006fc60000000004 */
[----:B------:R-:W-:Y:S01]  /*0be0*/  FMUL R9, R6, R9 ;  /* 0x0000000906097220 */ /* 0x000fe20000400000 */
[----:B------:R-:W-:-:S03]  /*0bf0*/  MOV R6, R14 ;  /* 0x0000000e00067202 */ /* 0x000fc60000000f00 */
[----:B---3--:R-:W-:-:S04]  /*0c00*/  FFMA R8, R9, R11, R8 ;  /* 0x0000000b09087223 */ /* 0x008fc80000000008 */
[----:B------:R-:W-:-:S07]  /*0c10*/  FADD R5, R5, R8 ;  /* 0x0000000805057221 */ /* 0x000fce0000000000 */
.L_x_7225:
[----:B------:R-:W-:Y:S05]  /*0c20*/  BSYNC.RECONVERGENT B2 ;  /* 0x0000000000027941 */ /* 0x000fea0003800200 */
.L_x_7224:
[----:B------:R-:W-:-:S03]  /*0c30*/  UMOV UR4, 0xffffffff ;  /* 0xffffffff00047882 */ /* 0x000fc60000000000 */
[----:B------:R-:W-:Y:S05]  /*0c40*/  BRA.DIV UR4, `(.L_x_7228) ;  /* 0x0000000e04787947 */ /* 0x000fea000b800000 */
.L_x_7271:
[----:B------:R-:W-:-:S03]  /*0c50*/  UMOV UR4, 0xffffffff ;  /* 0xffffffff00047882 */ /* 0x000fc60000000000 */
[----:B------:R-:W-:Y:S05]  /*0c60*/  BRA.DIV UR4, `(.L_x_7229) ;  /* 0x0000000e04987947 */ /* 0x000fea000b800000 */
.L_x_7274:
[----:B------:R-:W-:-:S03]  /*0c70*/  UMOV UR4, 0xffffffff ;  /* 0xffffffff00047882 */ /* 0x000fc60000000000 */
[----:B------:R-:W-:Y:S05]  /*0c80*/  BRA.DIV UR4, `(.L_x_7230) ;  /* 0x0000000e04b87947 */ /* 0x000fea000b800000 */
.L_x_7277:
[----:B------:R-:W-:Y:S04]  /*0c90*/  BSSY.RECONVERGENT B0, `(.L_x_7231) ;  /* 0x0000010000007945 */ /* 0x000fe80003800200 */
[----:B------:R-:W-:Y:S05]  /*0ca0*/  @P1 BRA `(.L_x_7232) ;  /* 0x0000000000381947 */ /* 0x000fea0003800000 */
[----:B-12---:R-:W-:Y:S01]  /*0cb0*/  SHF.R.S32.HI R4, RZ, 0x1f, R28 ;  /* 0x0000001fff047819 */ /* 0x006fe2000001141c */
[----:B------:R-:W-:Y:S01]  /*0cc0*/  HFMA2 R5, -RZ, RZ, 0, 0 ;  /* 0x00000000ff057431 */ /* 0x000fe200000001ff */
[----:B------:R-:W-:Y:S01]  /*0cd0*/  R2UR UR4, R22 ;  /* 0x00000000160472ca */ /* 0x000fe200000e0000 */
[----:B------:R-:W-:Y:S01]  /*0ce0*/  IMAD.MOV.U32 R9, RZ, RZ, 0x7fc00000 ;  /* 0x7fc00000ff097424 */ /* 0x000fe200078e00ff */
[----:B------:R-:W-:Y:S01]  /*0cf0*/  R2UR UR5, R23 ;  /* 0x00000000170572ca */ /* 0x000fe200000e0000 */
[----:B----4-:R-:W-:Y:S01]  /*0d00*/  IMAD R7, R4, UR38, RZ ;  /* 0x0000002604077c24 */ /* 0x010fe2000f8e02ff */
[----:B---3--:R-:W-:Y:S01]  /*0d10*/  MOV R8, 0x7fc00000 ;  /* 0x7fc0000000087802 */ /* 0x008fe20000000f00 */
[----:B------:R-:W-:Y:S02]  /*0d20*/  IMAD.MOV.U32 R4, RZ, RZ, R30 ;  /* 0x000000ffff047224 */ /* 0x000fe400078e001e */
[C---:B------:R-:W-:Y:S02]  /*0d30*/  IMAD R7, R28.reuse, UR39, R7 ;  /* 0x000000271c077c24 */ /* 0x040fe4000f8e0207 */
[----:B------:R-:W-:-:S04]  /*0d40*/  IMAD.WIDE.U32 R4, R28, UR38, R4 ;  /* 0x000000261c047c25 */ /* 0x000fc8000f8e0004 */
[----:B------:R-:W-:Y:S01]  /*0d50*/  IMAD.IADD R5, R5, 0x1, R7 ;  /* 0x0000000105057824 */ /* 0x000fe200078e0207 */
[----:B------:R-:W-:-:S04]  /*0d60*/  LEA R6, P2, R4, UR36, 0x2 ;  /* 0x0000002404067c11 */ /* 0x000fc8000f8410ff */
[----:B------:R-:W-:-:S05]  /*0d70*/  LEA.HI.X R7, R4, UR37, R5, 0x2, P2 ;  /* 0x0000002504077c11 */ /* 0x000fca00090f1405 */
[----:B------:R0:W-:Y:S04]  /*0d80*/  STG.E.64 desc[UR4][R6.64], R8 ;  /* 0x0000000806007986 */ /* 0x0001e8000c101b04 */
.L_x_7232:
[----:B------:R-:W-:Y:S05]  /*0d90*/  BSYNC.RECONVERGENT B0 ;  /* 0x0000000000007941 */ /* 0x000fea0003800200 */
.L_x_7231:
[----:B------:R-:W-:-:S03]  /*0da0*/  UMOV UR4, 0xffffffff ;  /* 0xffffffff00047882 */ /* 0x000fc60000000000 */
[----:B------:R-:W-:Y:S05]  /*0db0*/  BRA.DIV UR4, `(.L_x_7233) ;  /* 0x0000000e04947947 */ /* 0x000fea000b800000 */
[----:B-12---:R1:W2:Y:S04]  /*0dc0*/  SHFL.DOWN PT, R5, R0, 0x4, 0x181f ;  /* 0x08981f0000057f89 */ /* 0x0062a800000e0000 */
[----:B------:R1:W0:Y:S04]  /*0dd0*/  SHFL.DOWN PT, R4, R2, 0x4, 0x181f ;  /* 0x08981f0002047f89 */ /* 0x00022800000e0000 */
[----:B------:R1:W0:Y:S02]  /*0de0*/  SHFL.DOWN PT, R14, R3, 0x4, 0x181f ;  /* 0x08981f00030e7f89 */ /* 0x00022400000e0000 */
.L_x_7282:
[----:B0-----:R-:W-:Y:S01]  /*0df0*/  FSETP.NEU.AND P2, PT, R14, RZ, PT ;  /* 0x000000ff0e00720b */ /* 0x001fe20003f4d000 */
[----:B------:R-:W-:-:S12]  /*0e00*/  BSSY.RECONVERGENT B2, `(.L_x_7234) ;  /* 0x0000018000027945 */ /* 0x000fd80003800200 */
[----:B------:R-:W-:Y:S05]  /*0e10*/  @!P2 BRA `(.L_x_7235) ;  /* 0x000000000058a947 */ /* 0x000fea0003800000 */
[----:B----4-:R-:W-:Y:S01]  /*0e20*/  FADD R7, R3, R14 ;  /* 0x0000000e03077221 */ /* 0x010fe20000000000 */
[----:B------:R-:W-:Y:S03]  /*0e30*/  BSSY.RECONVERGENT B3, `(.L_x_7236) ;  /* 0x000000d000037945 */ /* 0x000fe60003800200 */
[----:B------:R-:W0:Y:S08]  /*0e40*/  MUFU.RCP R6, R7 ;  /* 0x0000000700067308 */ /* 0x000e300000001000 */
[----:B------:R-:W4:Y:S01]  /*0e50*/  FCHK P2, R14, R7 ;  /* 0x000000070e007302 */ /* 0x000f220000040000 */
[----:B0-----:R-:W-:-:S04]  /*0e60*/  FFMA R9, -R7, R6, 1 ;  /* 0x3f80000007097423 */ /* 0x001fc80000000106 */
[----:B------:R-:W-:-:S04]  /*0e70*/  FFMA R9, R6, R9, R6 ;  /* 0x0000000906097223 */ /* 0x000fc80000000006 */
[----:B------:R-:W-:-:S04]  /*0e80*/  FFMA R6, R14, R9, RZ ;  /* 0x000000090e067223 */ /* 0x000fc800000000ff */
[----:B---3--:R-:W-:-:S04]  /*0e90*/  FFMA R8, -R7, R6, R14 ;  /* 0x0000000607087223 */ /* 0x008fc8000000010e */
[----:B------:R-:W-:Y:S01]  /*0ea0*/  FFMA R9, R9, R8, R6 ;  /* 0x0000000809097223 */ /* 0x000fe20000000006 */
[----:B----4-:R-:W-:Y:S06]  /*0eb0*/  @!P2 BRA `(.L_x_7237) ;  /* 0x000000000010a947 */ /* 0x010fec0003800000 */
[----:B------:R-:W-:Y:S01]  /*0ec0*/  MOV R9, R14 ;  /* 0x0000000e00097202 */ /* 0x000fe20000000f00 */
[----:B------:R-:W-:Y:S01]  /*0ed0*/  IMAD.MOV.U32 R10, RZ, RZ, R7 ;  /* 0x000000ffff0a7224 */ /* 0x000fe200078e0007 */
[----:B------:R-:W-:-:S07]  /*0ee0*/  MOV R12, 0xf00 ;  /* 0x00000f00000c7802 */ /* 0x000fce0000000f00 */
[----:B-12---:R-:W-:Y:S05]  /*0ef0*/  CALL.REL.NOINC `($__internal_77_$__cuda_sm3x_div_rn_noftz_f32_slowpath) ;  /* 0x0000001000d07944 */ /* 0x006fea0003c00000 */
.L_x_7237:
[----:B------:R-:W-:Y:S05]  /*0f00*/  BSYNC.RECONVERGENT B3 ;  /* 0x0000000000037941 */ /* 0x000fea0003800200 */
.L_x_7236:
[----:B--2---:R-:W-:-:S04]  /*0f10*/  FADD R5, -R0, R5 ;  /* 0x0000000500057221 */ /* 0x004fc80000000100 */
[C---:B------:R-:W-:Y:S01]  /*0f20*/  FMUL R6, R5.reuse, R5 ;  /* 0x0000000505067220 */ /* 0x040fe20000400000 */
[----:B-1----:R-:W-:-:S03]  /*0f30*/  FFMA R0, R5, R9, R0 ;  /* 0x0000000905007223 */ /* 0x002fc60000000000 */
[----:B------:R-:W-:-:S04]  /*0f40*/  FMUL R3, R3, R6 ;  /* 0x0000000603037220 */ /* 0x000fc80000400000 */
[----:B------:R-:W-:Y:S01]  /*0f50*/  FFMA R11, R3, R9, R4 ;  /* 0x00000009030b7223 */ /* 0x000fe20000000004 */
[----:B------:R-:W-:-:S03]  /*0f60*/  MOV R3, R7 ;  /* 0x0000000700037202 */ /* 0x000fc60000000f00 */
[----:B------:R-:W-:-:S07]  /*0f70*/  FADD R2, R2, R11 ;  /* 0x0000000b02027221 */ /* 0x000fce0000000000 */
.L_x_7235:
[----:B------:R-:W-:Y:S05]  /*0f80*/  BSYNC.RECONVERGENT B2 ;  /* 0x0000000000027941 */ /* 0x000fea0003800200 */
.L_x_7234:
[----:B------:R-:W-:-:S03]  /*0f90*/  UMOV UR4, 0xffffffff ;  /* 0xffffffff00047882 */ /* 0x000fc60000000000 */
[----:B------:R-:W-:Y:S05]  /*0fa0*/  BRA.DIV UR4, `(.L_x_7238) ;  /* 0x0000000e04747947 */ /* 0x000fea000b800000 */
[----:B--2---:R0:W2:Y:S04]  /*0fb0*/  SHFL.DOWN PT, R5, R0, 0x2, 0x181f ;  /* 0x08581f0000057f89 */ /* 0x0040a800000e0000 */
[----:B------:R0:W0:Y:S04]  /*0fc0*/  SHFL.DOWN PT, R4, R2, 0x2, 0x181f ;  /* 0x08581f0002047f89 */ /* 0x00002800000e0000 */
[----:B------:R0:W0:Y:S02]  /*0fd0*/  SHFL.DOWN PT, R14, R3, 0x2, 0x181f ;  /* 0x08581f00030e7f89 */ /* 0x00002400000e0000 */
.L_x_7287:
        /* <DEDUP_REMOVED lines=13> */
[----:B------:R-:W-:Y:S01]  /*10b0*/  IMAD.MOV.U32 R9, RZ, RZ, R14 ;  /* 0x000000ffff097224 */ /* 0x000fe200078e000e */
[----:B------:R-:W-:Y:S02]  /*10c0*/  MOV R10, R7 ;  /* 0x00000007000a7202 */ /* 0x000fe40000000f00 */
[----:B------:R-:W-:-:S07]  /*10d0*/  MOV R12, 0x10f0 ;  /* 0x000010f0000c7802 */ /* 0x000fce0000000f00 */
[----:B-12---:R-:W-:Y:S05]  /*10e0*/  CALL.REL.NOINC `($__internal_77_$__cuda_sm3x_div_rn_noftz_f32_slowpath) ;  /* 0x0000001000547944 */ /* 0x006fea0003c00000 */
.L_x_7242:
[----:B------:R-:W-:Y:S05]  /*10f0*/  BSYNC.RECONVERGENT B3 ;  /* 0x0000000000037941 */ /* 0x000fea0003800200 */
.L_x_7241:
[----:B--2---:R-:W-:-:S04]  /*1100*/  FADD R5, -R0, R5 ;  /* 0x0000000500057221 */ /* 0x004fc80000000100 */
[C---:B------:R-:W-:Y:S01]  /*1110*/  FMUL R6, R5.reuse, R5 ;  /* 0x0000000505067220 */ /* 0x040fe20000400000 */
[----:B-1----:R-:W-:-:S03]  /*1120*/  FFMA R0, R5, R9, R0 ;  /* 0x0000000905007223 */ /* 0x002fc60000000000 */
[----:B------:R-:W-:-:S04]  /*1130*/  FMUL R3, R3, R6 ;  /* 0x0000000603037220 */ /* 0x000fc80000400000 */
[----:B------:R-:W-:Y:S01]  /*1140*/  FFMA R11, R3, R9, R4 ;  /* 0x00000009030b7223 */ /* 0x000fe20000000004 */
[----:B------:R-:W-:-:S03]  /*1150*/  IMAD.MOV.U32 R3, RZ, RZ, R7 ;  /* 0x000000ffff037224 */ /* 0x000fc600078e0007 */
[----:B------:R-:W-:-:S07]  /*1160*/  FADD R2, R2, R11 ;  /* 0x0000000b02027221 */ /* 0x000fce0000000000 */
.L_x_7240:
[----:B------:R-:W-:Y:S05]  /*1170*/  BSYNC.RECONVERGENT B2 ;  /* 0x0000000000027941 */ /* 0x000fea0003800200 */
.L_x_7239:
[----:B------:R-:W-:-:S03]  /*1180*/  UMOV UR4, 0xffffffff ;  /* 0xffffffff00047882 */ /* 0x000fc60000000000 */
[----:B------:R-:W-:Y:S05]  /*1190*/  BRA.DIV UR4, `(.L_x_7243) ;  /* 0x0000000e04547947 */ /* 0x000fea000b800000 */
[----:B--2---:R0:W2:Y:S04]  /*11a0*/  SHFL.DOWN PT, R5, R0, 0x1, 0x181f ;  /* 0x08381f0000057f89 */ /* 0x0040a800000e0000 */
[----:B------:R0:W0:Y:S04]  /*11b0*/  SHFL.DOWN PT, R4, R2, 0x1, 0x181f ;  /* 0x08381f0002047f89 */ /* 0x00002800000e0000 */
[----:B------:R0:W0:Y:S02]  /*11c0*/  SHFL.DOWN PT, R14, R3, 0x1, 0x181f ;  /* 0x08381f00030e7f89 */ /* 0x00002400000e0000 */
.L_x_7292:
        /* <DEDUP_REMOVED lines=17> */
.L_x_7247:
[----:B------:R-:W-:Y:S05]  /*12e0*/  BSYNC.RECONVERGENT B3 ;  /* 0x0000000000037941 */ /* 0x000fea0003800200 */
.L_x_7246:
[----:B--2---:R-:W-:-:S04]  /*12f0*/  FADD R5, -R0, R5 ;  /* 0x0000000500057221 */ /* 0x004fc80000000100 */
[C---:B------:R-:W-:Y:S01]  /*1300*/  FMUL R6, R5.reuse, R5 ;  /* 0x0000000505067220 */ /* 0x040fe20000400000 */
[----:B-1----:R-:W-:-:S03]  /*1310*/  FFMA R0, R5, R9, R0 ;  /* 0x0000000905007223 */ /* 0x002fc60000000000 */
[----:B------:R-:W-:-:S04]  /*1320*/  FMUL R3, R3, R6 ;  /* 0x0000000603037220 */ /* 0x000fc80000400000 */
[----:B------:R-:W-:Y:S01]  /*1330*/  FFMA R11, R3, R9, R4 ;  /* 0x00000009030b7223 */ /* 0x000fe20000000004 */
[----:B------:R-:W-:-:S03]  /*1340*/  MOV R3, R7 ;  /* 0x0000000700037202 */ /* 0x000fc60000000f00 */
[----:B------:R-:W-:-:S07]  /*1350*/  FADD R2, R2, R11 ;  /* 0x0000000b02027221 */ /* 0x000fce0000000000 */
.L_x_7245:
[----:B------:R-:W-:Y:S05]  /*1360*/  BSYNC.RECONVERGENT B2 ;  /* 0x0000000000027941 */ /* 0x000fea0003800200 */
.L_x_7244:
[----:B------:R-:W-:-:S03]  /*1370*/  UMOV UR4, 0xffffffff ;  /* 0xffffffff00047882 */ /* 0x000fc60000000000 */
[----:B------:R-:W-:Y:S05]  /*1380*/  BRA.DIV UR4, `(.L_x_7248) ;  /* 0x0000000e04347947 */ /* 0x000fea000b800000 */
.L_x_7295:
[----:B------:R-:W-:-:S03]  /*1390*/  UMOV UR4, 0xffffffff ;  /* 0xffffffff00047882 */ /* 0x000fc60000000000 */
[----:B------:R-:W-:Y:S05]  /*13a0*/  BRA.DIV UR4, `(.L_x_7249) ;  /* 0x0000000e04547947 */ /* 0x000fea000b800000 */
.L_x_7298:
[----:B------:R-:W-:-:S03]  /*13b0*/  UMOV UR4, 0xffffffff ;  /* 0xffffffff00047882 */ /* 0x000fc60000000000 */
[----:B------:R-:W-:Y:S05]  /*13c0*/  BRA.DIV UR4, `(.L_x_7250) ;  /* 0x0000000e04747947 */ /* 0x000fea000b800000 */
.L_x_7301:
        /* <DEDUP_REMOVED lines=23> */
.L_x_7252:
[----:B------:R-:W-:Y:S05]  /*1540*/  BSYNC.RECONVERGENT B0 ;  /* 0x0000000000007941 */ /* 0x000fea0003800200 */
.L_x_7251:
[----:B------:R-:W-:Y:S02]  /*1550*/  LEA R27, P1, R18, R27, 0x1 ;  /* 0x0000001b121b7211 */ /* 0x000fe400078208ff */
[----:B------:R-:W-:-:S03]  /*1560*/  IADD3 R34, P2, PT, RZ, R34, RZ ;  /* 0x00000022ff227210 */ /* 0x000fc60007f5e0ff */
[----:B------:R-:W-:Y:S01]  /*1570*/  IMAD.X R29, R29, 0x1, R25, P1 ;  /* 0x000000011d1d7824 */ /* 0x000fe200008e0619 */
[----:B------:R-:W-:Y:S01]  /*1580*/  LEA.X R28, R31, R28, 0x1, P2 ;  /* 0x0000001c1f1c7211 */ /* 0x000fe200010e0cff */
[----:B------:R-:W-:Y:S08]  /*1590*/  @!P0 BRA `(.L_x_7253) ;  /* 0xffffffec006c8947 */ /* 0x000ff0000383ffff */
[----:B------:R-:W-:Y:S05]  /*15a0*/  EXIT ;  /* 0x000000000000794d */ /* 0x000fea0003800000 */
.L_x_7213:
[----:B------:R-:W-:Y:S01]  /*15b0*/  HFMA2 R11, -RZ, RZ, 0, 0.0020122528076171875 ;  /* 0x0000181fff0b7431 */ /* 0x000fe200000001ff */
[----:B------:R-:W-:Y:S01]  /*15c0*/  BSSY B0, `(.L_x_7254) ;  /* 0x0000007000007945 */ /* 0x000fe20003800000 */
[----:B------:R-:W-:Y:S01]  /*15d0*/  MOV R13, R4 ;  /* 0x00000004000d7202 */ /* 0x000fe20000000f00 */
[----:B------:R-:W-:Y:S02]  /*15e0*/  IMAD.MOV.U32 R12, RZ, RZ, 0x4 ;  /* 0x00000004ff0c7424 */ /* 0x000fe400078e00ff */
[----:B------:R-:W-:-:S07]  /*15f0*/  IMAD.MOV.U32 R15, RZ, RZ, -0x1 ;  /* 0xffffffffff0f7424 */ /* 0x000fce00078e00ff */
[----:B0-----:R-:W-:Y:S05]  /*1600*/  WARPSYNC.COLLECTIVE R15, `(.L_x_7255) ;  /* 0x000000000f087348 */ /* 0x001fea0003c00000 */
[----:B------:R1:W2:Y:S02]  /*1610*/  SHFL.DOWN P6, R14, R13, R12, R11 ;  /* 0x0800000c0d0e7389 */ /* 0x0002a400000c000b */
[----:B012---:R-:W-:Y:S05]  /*1620*/  ENDCOLLECTIVE ;  /* 0x000000000000791b */ /* 0x007fea0003800000 */
.L_x_7255:
[----:B------:R-:W-:Y:S05]  /*1630*/  BSYNC B0 ;  /* 0x0000000000007941 */ /* 0x000fea0003800000 */
.L_x_7254:
        /* <DEDUP_REMOVED lines=8> */
.L_x_7256:
[----:B------:R-:W-:Y:S01]  /*16c0*/  MOV R13, R6 ;  /* 0x00000006000d7202 */ /* 0x000fe20000000f00 */
[----:B------:R-:W-:-:S07]  /*16d0*/  IMAD.MOV.U32 R8, RZ, RZ, R14 ;  /* 0x000000ffff087224 */ /* 0x000fce00078e000e */
[----:B------:R-:W-:Y:S05]  /*16e0*/  WARPSYNC.COLLECTIVE R15, `(.L_x_7257) ;  /* 0x000000000f087348 */ /* 0x000fea0003c00000 */
[----:B------:R0:W1:Y:S02]  /*16f0*/  SHFL.DOWN P6, R14, R13, R12, R11 ;  /* 0x0800000c0d0e7389 */ /* 0x00006400000c000b */
[----:B01----:R-:W-:Y:S05]  /*1700*/  ENDCOLLECTIVE ;  /* 0x000000000000791b */ /* 0x003fea0003800000 */
.L_x_7257:
[----:B------:R-:W-:Y:S01]  /*1710*/  IMAD.MOV.U32 R9, RZ, RZ, R14 ;  /* 0x000000ffff097224 */ /* 0x000fe200078e000e */
[----:B------:R-:W-:Y:S06]  /*1720*/  BRA `(.L_x_7258) ;  /* 0xffffffec00e07947 */ /* 0x000fec000383ffff */
.L_x_7218:
        /* <DEDUP_REMOVED lines=8> */
.L_x_7260:
[----:B------:R-:W-:Y:S05]  /*17b0*/  BSYNC B0 ;  /* 0x0000000000007941 */ /* 0x000fea0003800000 */
.L_x_7259:
        /* <DEDUP_REMOVED lines=8> */
.L_x_7261:
[----:B------:R-:W-:Y:S01]  /*1840*/  MOV R13, R6 ;  /* 0x00000006000d7202 */ /* 0x000fe20000000f00 */
[----:B------:R-:W-:-:S07]  /*1850*/  IMAD.MOV.U32 R8, RZ, RZ, R14 ;  /* 0x000000ffff087224 */ /* 0x000fce00078e000e */
[----:B------:R-:W-:Y:S05]  /*1860*/  WARPSYNC.COLLECTIVE R15, `(.L_x_7262) ;  /* 0x000000000f087348 */ /* 0x000fea0003c00000 */
[----:B------:R0:W1:Y:S02]  /*1870*/  SHFL.DOWN P6, R14, R13, R12, R11 ;  /* 0x0800000c0d0e7389 */ /* 0x00006400000c000b */
[----:B01----:R-:W-:Y:S05]  /*1880*/  ENDCOLLECTIVE ;  /* 0x000000000000791b */ /* 0x003fea0003800000 */
.L_x_7262:
[----:B------:R-:W-:Y:S01]  /*1890*/  IMAD.MOV.U32 R9, RZ, RZ, R14 ;  /* 0x000000ffff097224 */ /* 0x000fe200078e000e */
[----:B------:R-:W-:Y:S06]  /*18a0*/  BRA `(.L_x_7263) ;  /* 0xffffffec00fc7947 */ /* 0x000fec000383ffff */
.L_x_7223:
        /* <DEDUP_REMOVED lines=8> */
.L_x_7265:
[----:B------:R-:W-:Y:S05]  /*1930*/  BSYNC B0 ;  /* 0x0000000000007941 */ /* 0x000fea0003800000 */
.L_x_7264:
        /* <DEDUP_REMOVED lines=8> */
.L_x_7266:
[----:B------:R-:W-:Y:S01]  /*19c0*/  MOV R13, R6 ;  /* 0x00000006000d7202 */ /* 0x000fe20000000f00 */
[----:B------:R-:W-:-:S07]  /*19d0*/  IMAD.MOV.U32 R8, RZ, RZ, R14 ;  /* 0x000000ffff087224 */ /* 0x000fce00078e000e */
[----:B------:R-:W-:Y:S05]  /*19e0*/  WARPSYNC.COLLECTIVE R15, `(.L_x_7267) ;  /* 0x000000000f087348 */ /* 0x000fea0003c00000 */
[----:B------:R0:W1:Y:S02]  /*19f0*/  SHFL.DOWN P6, R14, R13, R12, R11 ;  /* 0x0800000c0d0e7389 */ /* 0x00006400000c000b */
[----:B01----:R-:W-:Y:S05]  /*1a00*/  ENDCOLLECTIVE ;  /* 0x000000000000791b */ /* 0x003fea0003800000 */
.L_x_7267:
[----:B------:R-:W-:Y:S01]  /*1a10*/  IMAD.MOV.U32 R9, RZ, RZ, R14 ;  /* 0x000000ffff097224 */ /* 0x000fe200078e000e */
[----:B------:R-:W-:Y:S06]  /*1a20*/  BRA `(.L_x_7268) ;  /* 0xfffffff000187947 */ /* 0x000fec000383ffff */
.L_x_7228:
        /* <DEDUP_REMOVED lines=8> */
.L_x_7270:
[----:B------:R-:W-:Y:S05]  /*1ab0*/  BSYNC B0 ;  /* 0x0000000000007941 */ /* 0x000fea0003800000 */
.L_x_7269:
[----:B------:R-:W-:Y:S05]  /*1ac0*/  BRA `(.L_x_7271) ;  /* 0xfffffff000607947 */ /* 0x000fea000383ffff */
.L_x_7229:
        /* <DEDUP_REMOVED lines=8> */
.L_x_7273:
[----:B------:R-:W-:Y:S05]  /*1b50*/  BSYNC B0 ;  /* 0x0000000000007941 */ /* 0x000fea0003800000 */
.L_x_7272:
[----:B------:R-:W-:Y:S05]  /*1b60*/  BRA `(.L_x_7274) ;  /* 0xfffffff000407947 */ /* 0x000fea000383ffff */
.L_x_7230:
        /* <DEDUP_REMOVED lines=8> */
.L_x_7276:
[----:B------:R-:W-:Y:S05]  /*1bf0*/  BSYNC B0 ;  /* 0x0000000000007941 */ /* 0x000fea0003800000 */
.L_x_7275:
[----:B------:R-:W-:Y:S05]  /*1c00*/  BRA `(.L_x_7277) ;  /* 0xfffffff000207947 */ /* 0x000fea000383ffff */
.L_x_7233:
        /* <DEDUP_REMOVED lines=8> */
.L_x_7279:
[----:B------:R-:W-:Y:S05]  /*1c90*/  BSYNC B0 ;  /* 0x0000000000007941 */ /* 0x000fea0003800000 */
.L_x_7278:
        /* <DEDUP_REMOVED lines=8> */
.L_x_7280:
[----:B------:R-:W-:Y:S01]  /*1d20*/  MOV R13, R3 ;  /* 0x00000003000d7202 */ /* 0x000fe20000000f00 */
[----:B------:R-:W-:-:S07]  /*1d30*/  IMAD.MOV.U32 R4, RZ, RZ, R14 ;  /* 0x000000ffff047224 */ /* 0x000fce00078e000e */
[----:B------:R-:W-:Y:S05]  /*1d40*/  WARPSYNC.COLLECTIVE R15, `(.L_x_7281) ;  /* 0x000000000f087348 */ /* 0x000fea0003c00000 */
[----:B------:R0:W1:Y:S02]  /*1d50*/  SHFL.DOWN P6, R14, R13, R12, R11 ;  /* 0x0800000c0d0e7389 */ /* 0x00006400000c000b */
[----:B01----:R-:W-:Y:S05]  /*1d60*/  ENDCOLLECTIVE ;  /* 0x000000000000791b */ /* 0x003fea0003800000 */
.L_x_7281:
[----:B------:R-:W-:Y:S05]  /*1d70*/  BRA `(.L_x_7282) ;  /* 0xfffffff0001c7947 */ /* 0x000fea000383ffff */
.L_x_7238:
        /* <DEDUP_REMOVED lines=8> */
.L_x_7284:
[----:B------:R-:W-:Y:S05]  /*1e00*/  BSYNC B0 ;  /* 0x0000000000007941 */ /* 0x000fea0003800000 */
.L_x_7283:
        /* <DEDUP_REMOVED lines=8> */
.L_x_7285:
[----:B------:R-:W-:Y:S01]  /*1e90*/  IMAD.MOV.U32 R13, RZ, RZ, R3 ;  /* 0x000000ffff0d7224 */ /* 0x000fe200078e0003 */
[----:B------:R-:W-:-:S07]  /*1ea0*/  MOV R4, R14 ;  /* 0x0000000e00047202 */ /* 0x000fce0000000f00 */
[----:B------:R-:W-:Y:S05]  /*1eb0*/  WARPSYNC.COLLECTIVE R15, `(.L_x_7286) ;  /* 0x000000000f087348 */ /* 0x000fea0003c00000 */
[----:B------:R0:W1:Y:S02]  /*1ec0*/  SHFL.DOWN P6, R14, R13, R12, R11 ;  /* 0x0800000c0d0e7389 */ /* 0x00006400000c000b */
[----:B01----:R-:W-:Y:S05]  /*1ed0*/  ENDCOLLECTIVE ;  /* 0x000000000000791b */ /* 0x003fea0003800000 */
.L_x_7286:
[----:B------:R-:W-:Y:S05]  /*1ee0*/  BRA `(.L_x_7287) ;  /* 0xfffffff0003c7947 */ /* 0x000fea000383ffff */
.L_x_7243:
        /* <DEDUP_REMOVED lines=8> */
.L_x_7289:
[----:B------:R-:W-:Y:S05]  /*1f70*/  BSYNC B0 ;  /* 0x0000000000007941 */ /* 0x000fea0003800000 */
.L_x_7288:
        /* <DEDUP_REMOVED lines=8> */
.L_x_7290:
[----:B------:R-:W-:Y:S02]  /*2000*/  MOV R13, R3 ;  /* 0x00000003000d7202 */ /* 0x000fe40000000f00 */
[----:B------:R-:W-:-:S07]  /*2010*/  MOV R4, R14 ;  /* 0x0000000e00047202 */ /* 0x000fce0000000f00 */
[----:B------:R-:W-:Y:S05]  /*2020*/  WARPSYNC.COLLECTIVE R15, `(.L_x_7291) ;  /* 0x000000000f087348 */ /* 0x000fea0003c00000 */
[----:B------:R0:W1:Y:S02]  /*2030*/  SHFL.DOWN P6, R14, R13, R12, R11 ;  /* 0x0800000c0d0e7389 */ /* 0x00006400000c000b */
[----:B01----:R-:W-:Y:S05]  /*2040*/  ENDCOLLECTIVE ;  /* 0x000000000000791b */ /* 0x003fea0003800000 */
.L_x_7291:
[----:B------:R-:W-:Y:S05]  /*2050*/  BRA `(.L_x_7292) ;  /* 0xfffffff0005c7947 */ /* 0x000fea000383ffff */
.L_x_7248:
        /* <DEDUP_REMOVED lines=8> */
.L_x_7294:
[----:B------:R-:W-:Y:S05]  /*20e0*/  BSYNC B0 ;  /* 0x0000000000007941 */ /* 0x000fea0003800000 */
.L_x_7293:
[----:B------:R-:W-:Y:S05]  /*20f0*/  BRA `(.L_x_7295) ;  /* 0xfffffff000a47947 */ /* 0x000fea000383ffff */
.L_x_7249:
        /* <DEDUP_REMOVED lines=8> */
.L_x_7297:
[----:B------:R-:W-:Y:S05]  /*2180*/  BSYNC B0 ;  /* 0x0000000000007941 */ /* 0x000fea0003800000 */
.L_x_7296:
[----:B------:R-:W-:Y:S05]  /*2190*/  BRA `(.L_x_7298) ;  /* 0xfffffff000847947 */ /* 0x000fea000383ffff */
.L_x_7250:
        /* <DEDUP_REMOVED lines=8> */
.L_x_7300:
[----:B------:R-:W-:Y:S05]  /*2220*/  BSYNC B0 ;  /* 0x0000000000007941 */ /* 0x000fea0003800000 */
.L_x_7299:
[----:B------:R-:W-:Y:S05]  /*2230*/  BRA `(.L_x_7301) ;  /* 0xfffffff000647947 */ /* 0x000fea000383ffff */
        .weak           $__internal_77_$__cuda_sm3x_div_rn_noftz_f32_slowpath
        .type           $__internal_77_$__cuda_sm3x_div_rn_noftz_f32_slowpath,@function
        .size           $__internal_77_$__cuda_sm3x_div_rn_noftz_f32_slowpath,(.L_x_7700 - $__internal_77_$__cuda_sm3x_div_rn_noftz_f32_slowpath)
$__internal_77_$__cuda_sm3x_div_rn_noftz_f32_slowpath:
        /* <DEDUP_REMOVED lines=34> */
.L_x_7303:
[----:B------:R-:W-:Y:S01]  /*2460*/  LEA R35, R13, 0xc0800000, 0x17 ;  /* 0xc08000000d237811 */ /* 0x000fe200078eb8ff */
[----:B------:R-:W-:Y:S01]  /*2470*/  BSSY.RECONVERGENT B1, `(.L_x_7308) ;  /* 0x0000036000017945 */ /* 0x000fe20003800200 */
        /* <DEDUP_REMOVED lines=31> */
[----:B------:R-:W-:Y:S02]  /*2670*/  ISETP.NE.AND P4, PT, R9, RZ, PT ;  /* 0x000000ff0900720c */ /* 0x000fe40003f85270 */
[----:B------:R-:W-:Y:S02]  /*2680*/  LOP3.LUT R13, R13, 0x7fffff, RZ, 0xc0, !PT ;  /* 0x007fffff0d0d7812 */ /* 0x000fe400078ec0ff */
[----:B------:R-:W-:Y:S01]  /*2690*/  ISETP.NE.AND P3, PT, R9, RZ, PT ;  /* 0x000000ff0900720c */ /* 0x000fe20003f65270 */
[----:B------:R-:W-:Y:S01]  /*26a0*/  IMAD.MOV R9, RZ, RZ, -R9 ;  /* 0x000000ffff097224 */ /* 0x000fe200078e0a09 */
[----:B------:R-:W-:-:S02]  /*26b0*/  LOP3.LUT R13, R13, 0x800000, RZ, 0xfc, !PT ;  /* 0x008000000d0d7812 */ /* 0x000fc400078efcff */
[----:B------:R-:W-:Y:S02]  /*26c0*/  FSETP.NEU.FTZ.AND P2, PT, R11, R40, PT ;  /* 0x000000280b00720b */ /* 0x000fe40003f5d000 */
        /* <DEDUP_REMOVED lines=12> */
.L_x_7310:
[----:B------:R-:W-:-:S04]  /*2790*/  LOP3.LUT R10, R10, 0x80000000, RZ, 0xc0, !PT ;  /* 0x800000000a0a7812 */ /* 0x000fc800078ec0ff */
[----:B------:R-:W-:Y:S01]  /*27a0*/  LOP3.LUT R10, R10, 0x7f800000, RZ, 0xfc, !PT ;  /* 0x7f8000000a0a7812 */ /* 0x000fe200078efcff */
[----:B------:R-:W-:Y:S06]  /*27b0*/  BRA `(.L_x_7311) ;  /* 0x0000000000047947 */ /* 0x000fec0003800000 */
.L_x_7309:
[----:B------:R-:W-:-:S07]  /*27c0*/  LEA R10, R11, R10, 0x17 ;  /* 0x0000000a0b0a7211 */ /* 0x000fce00078eb8ff */
.L_x_7311:
[----:B------:R-:W-:Y:S05]  /*27d0*/  BSYNC.RECONVERGENT B1 ;  /* 0x0000000000017941 */ /* 0x000fea0003800200 */
.L_x_7308:
[----:B------:R-:W-:Y:S05]  /*27e0*/  BRA `(.L_x_7312) ;  /* 0x0000000000207947 */ /* 0x000fea0003800000 */
.L_x_7307:
[----:B------:R-:W-:-:S04]  /*27f0*/  LOP3.LUT R10, R10, 0x80000000, R9, 0x48, !PT ;  /* 0x800000000a0a7812 */ /* 0x000fc800078e4809 */
[----:B------:R-:W-:Y:S01]  /*2800*/  LOP3.LUT R10, R10, 0x7f800000, RZ, 0xfc, !PT ;  /* 0x7f8000000a0a7812 */ /* 0x000fe200078efcff */
[----:B------:R-:W-:Y:S06]  /*2810*/  BRA `(.L_x_7312) ;  /* 0x0000000000147947 */ /* 0x000fec0003800000 */
.L_x_7306:
[----:B------:R-:W-:Y:S01]  /*2820*/  LOP3.LUT R10, R10, 0x80000000, R9, 0x48, !PT ;  /* 0x800000000a0a7812 */ /* 0x000fe200078e4809 */
[----:B------:R-:W-:Y:S06]  /*2830*/  BRA `(.L_x_7312) ;  /* 0x00000000000c7947 */ /* 0x000fec0003800000 */
.L_x_7305:
[----:B------:R-:W0:Y:S01]  /*2840*/  MUFU.RSQ R10, -QNAN ;  /* 0xffc00000000a7908 */ /* 0x000e220000001400 */
[----:B------:R-:W-:Y:S05]  /*2850*/  BRA `(.L_x_7312) ;  /* 0x0000000000047947 */ /* 0x000fea0003800000 */
.L_x_7304:
[----:B------:R-:W-:-:S07]  /*2860*/  FADD.FTZ R10, R9, R10 ;  /* 0x0000000a090a7221 */ /* 0x000fce0000010000 */
.L_x_7312:
[----:B------:R-:W-:Y:S05]  /*2870*/  BSYNC.RECONVERGENT B0 ;  /* 0x0000000000007941 */ /* 0x000fea0003800200 */
.L_x_7302:
[----:B------:R-:W-:Y:S02]  /*2880*/  HFMA2 R11, -RZ, RZ, 0, 0 ;  /* 0x00000000ff0b7431 */ /* 0x000fe400000001ff */
[----:B0-----:R-:W-:Y:S01]  /*2890*/  IMAD.MOV.U32 R9, RZ, RZ, R10 ;  /* 0x000000ffff097224 */ /* 0x001fe200078e000a */
[----:B------:R-:W-:-:S04]  /*28a0*/  MOV R10, R12 ;  /* 0x0000000c000a7202 */ /* 0x000fc80000000f00 */
[----:B------:R-:W-:Y:S05]  /*28b0*/  RET.REL.NODEC R10 `(_Z17LayerNormWarpImplI10DirectLoadIffE11DirectStoreIffEfLi2ELi2ELi0ELi8ELi2ELb1EEvT_T0_lld) ;  /* 0xffffffd40ad07950 */ /* 0x000fea0003c3ffff */
.L_x_7313:
        /* <DEDUP_REMOVED lines=12> */
.L_x_7700:


//--------------------- .text._Z17LayerNormWarpImplI10DirectLoadIffE11DirectStoreIffEfLi2ELi2ELi2ELi8ELi2ELb0EEvT_T0_lld --------------------------
	.section	.text._Z17LayerNormWarpImplI10DirectLoadIffE11DirectStoreIffEfLi2ELi2ELi2ELi8ELi2ELb0EEvT_T0_lld,"ax",@progbits
	.align	128
        .global         _Z17LayerNormWarpImplI10DirectLoadIffE11DirectStoreIffEfLi2ELi2ELi2ELi8ELi2ELb0EEvT_T0_lld
        .type           _Z17LayerNormWarpImplI10DirectLoadIffE11DirectStoreIffEfLi2ELi2ELi2ELi8ELi2ELb0EEvT_T0_lld,@function
        .size           _Z17LayerNormWarpImplI10DirectLoadIffE11DirectStoreIffEfLi2ELi2ELi2ELi8ELi2ELb0EEvT_T0_lld,(.L_x_7701 - _Z17LayerNormWarpImplI10DirectLoadIffE11DirectStoreIffEfLi2ELi2ELi2ELi8ELi2ELb0EEvT_T0_lld)
        .other          _Z17LayerNormWarpImplI10DirectLoadIffE11DirectStoreIffEfLi2ELi2ELi2ELi8ELi2ELb0EEvT_T0_lld,@"STO_CUDA_ENTRY STV_DEFAULT"
_Z17LayerNormWarpImplI10DirectLoadIffE11DirectStoreIffEfLi2ELi2ELi2ELi8ELi2ELb0EEvT_T0_lld:
.text._Z17LayerNormWarpImplI10DirectLoadIffE11DirectStoreIffEfLi2ELi2ELi2ELi8ELi2ELb0EEvT_T0_lld:
        /* <DEDUP_REMOVED lines=25> */
.L_x_7314:
        /* <DEDUP_REMOVED lines=21> */
[----:B-1----:R-:W0:Y:S01]  /*02e0*/  F2F.F32.F64 R36, UR4 ;  /* 0x0000000400247d10 */ /* 0x002e220008301000 */
[----:B--2---:R-:W-:Y:S01]  /*02f0*/  IMAD R7, R25, UR6, RZ ;  /* 0x0000000619077c24 */ /* 0x004fe2000f8e02ff */
[----:B------:R-:W-:Y:S01]  /*0300*/  SHF.L.U32 R34, R5, 0x1, RZ ;  /* 0x0000000105227819 */ /* 0x000fe200000006ff */
[----:B------:R-:W-:-:S04]  /*0310*/  IMAD.WIDE.U32 R18, R3, UR6, RZ ;  /* 0x0000000603127c25 */ /* 0x000fc8000f8e00ff */
[----:B------:R-:W-:Y:S01]  /*0320*/  HFMA2 R38, -RZ, RZ, 0, 0 ;  /* 0x00000000ff267431 */ /* 0x000fe200000001ff */
[----:B------:R-:W-:Y:S01]  /*0330*/  MOV R35, RZ ;  /* 0x000000ff00237202 */ /* 0x000fe20000000f00 */
        /* <DEDUP_REMOVED lines=9> */
[----:B0-----:R-:W-:-:S07]  /*03d0*/  IMAD.MOV.U32 R33, RZ, RZ, R34 ;  /* 0x000000ffff217224 */ /* 0x001fce00078e0022 */
.L_x_7339:
[----:B------:R-:W-:-:S04]  /*03e0*/  IADD3 R0, P0, PT, R33, R22, RZ ;  /* 0x0000001621007210 */ /* 0x000fc80007f1e0ff */
[----:B------:R-:W-:Y:S02]  /*03f0*/  IADD3.X R3, PT, PT, R35, R16, RZ, P0, !PT ;  /* 0x0000001023037210 */ /* 0x000fe400007fe4ff */
[----:B------:R-:W-:Y:S02]  /*0400*/  LEA R5, P0, R18, R33, 0x1 ;  /* 0x0000002112057211 */ /* 0x000fe400078008ff */
[----:B------:R-:W-:Y:S02]  /*0410*/  LEA.HI R0, P1, R3, R0, RZ, 0x1 ;  /* 0x0000000003007211 */ /* 0x000fe400078308ff */
[----:B------:R-:W-:Y:S02]  /*0420*/  IADD3.X R6, PT, PT, R35, R31, RZ, P0, !PT ;  /* 0x0000001f23067210 */ /* 0x000fe400007fe4ff */
[----:B------:R-:W-:Y:S01]  /*0430*/  IADD3.X R3, PT, PT, RZ, R3, RZ, P1, !PT ;  /* 0x00000003ff037210 */ /* 0x000fe20000ffe4ff */
[----:B------:R-:W-:Y:S01]  /*0440*/  IMAD.SHL.U32 R2, R0, 0x4, RZ ;  /* 0x0000000400027824 */ /* 0x000fe200078e00ff */
[----:B------:R-:W-:-:S02]  /*0450*/  LEA R4, P0, R5, UR44, 0x2 ;  /* 0x0000002c05047c11 */ /* 0x000fc4000f8010ff */
[----:B------:R-:W-:Y:S02]  /*0460*/  SHF.L.U64.HI R0, R0, 0x2, R3 ;  /* 0x0000000200007819 */ /* 0x000fe40000010203 */
[----:B------:R-:W-:Y:S02]  /*0470*/  LOP3.LUT R2, R2, 0xfffffff8, RZ, 0xc0, !PT ;  /* 0xfffffff802027812 */ /* 0x000fe400078ec0ff */
[----:B------:R-:W-:Y:S02]  /*0480*/  LEA.HI.X R5, R5, UR45, R6, 0x2, P0 ;  /* 0x0000002d05057c11 */ /* 0x000fe400080f1406 */
[----:B------:R-:W-:-:S04]  /*0490*/  IADD3 R2, P1, PT, R2, UR44, RZ ;  /* 0x0000002c02027c10 */ /* 0x000fc8000ff3e0ff */
[----:B------:R-:W-:Y:S01]  /*04a0*/  IADD3.X R3, PT, PT, R0, UR45, RZ, P1, !PT ;  /* 0x0000002d00037c10 */ /* 0x000fe20008ffe4ff */
[----:B------:R-:W2:Y:S05]  /*04b0*/  LDG.E.64 R4, desc[UR36][R4.64] ;  /* 0x0000002404047981 */ /* 0x000eaa000c1e1b00 */
[----:B---3--:R-:W3:Y:S01]  /*04c0*/  LDG.E.64 R2, desc[UR36][R2.64] ;  /* 0x0000002402027981 */ /* 0x008ee2000c1e1b00 */
[----:B------:R-:W-:Y:S01]  /*04d0*/  UMOV UR4, 0xffffffff ;  /* 0xffffffff00047882 */ /* 0x000fe20000000000 */
[----:B--2---:R-:W-:-:S04]  /*04e0*/  FADD R8, RZ, R4 ;  /* 0x00000004ff087221 */ /* 0x004fc80000000000 */
[----:B------:R-:W-:Y:S01]  /*04f0*/  FADD R9, R5, -R8 ;  /* 0x8000000805097221 */ /* 0x000fe20000000000 */
[----:B---3--:R-:W-:Y:S01]  /*0500*/  FADD R0, RZ, R2 ;  /* 0x00000002ff007221 */ /* 0x008fe20000000000 */
[--C-:B------:R-:W-:Y:S02]  /*0510*/  FADD R7, R4, -R8.reuse ;  /* 0x8000000804077221 */ /* 0x100fe40000000000 */
[----:B------:R-:W-:Y:S01]  /*0520*/  FFMA R8, R9, 0.5, R8 ;  /* 0x3f00000009087823 */ /* 0x000fe20000000008 */
[--C-:B------:R-:W-:Y:S01]  /*0530*/  FADD R6, R3, -R0.reuse ;  /* 0x8000000003067221 */ /* 0x100fe20000000000 */
[--C-:B------:R-:W-:Y:S01]  /*0540*/  FADD R11, R2, -R0.reuse ;  /* 0x80000000020b7221 */ /* 0x100fe20000000000 */
[----:B------:R-:W-:Y:S02]  /*0550*/  FFMA R7, R4, R7, RZ ;  /* 0x0000000704077223 */ /* 0x000fe400000000ff */
[----:B------:R-:W-:Y:S01]  /*0560*/  FFMA R40, R6, 0.5, R0 ;  /* 0x3f00000006287823 */ /* 0x000fe20000000000 */
[----:B------:R-:W-:Y:S01]  /*0570*/  FADD R0, R5, -R8 ;  /* 0x8000000805007221 */ /* 0x000fe20000000000 */
[----:B------:R-:W-:-:S02]  /*0580*/  FFMA R11, R2, R11, RZ ;  /* 0x0000000b020b7223 */ /* 0x000fc400000000ff */
[----:B------:R-:W-:Y:S01]  /*0590*/  FADD R10, R3, -R40 ;  /* 0x80000028030a7221 */ /* 0x000fe20000000000 */
[----:B------:R-:W-:-:S03]  /*05a0*/  FFMA R9, R9, R0, R7 ;  /* 0x0000000009097223 */ /* 0x000fc60000000007 */
[----:B------:R-:W-:Y:S01]  /*05b0*/  FFMA R0, R6, R10, R11 ;  /* 0x0000000a06007223 */ /* 0x000fe2000000000b */
[----:B------:R-:W-:Y:S06]  /*05c0*/  BRA.DIV UR4, `(.L_x_7315) ;  /* 0x0000001204247947 */ /* 0x000fec000b800000 */
[----:B------:R-:W-:Y:S01]  /*05d0*/  IMAD.MOV.U32 R7, RZ, RZ, 0x40000000 ;  /* 0x40000000ff077424 */ /* 0x000fe200078e00ff */
[----:B------:R0:W1:Y:S01]  /*05e0*/  SHFL.DOWN PT, R17, R8, 0x4, 0x181f ;  /* 0x08981f0008117f89 */ /* 0x00006200000e0000 */
[----:B------:R-:W-:-:S03]  /*05f0*/  MOV R6, R40 ;  /* 0x0000002800067202 */ /* 0x000fc60000000f00 */
[----:B------:R0:W2:Y:S04]  /*0600*/  SHFL.DOWN PT, R10, R9, 0x4, 0x181f ;  /* 0x08981f00090a7f89 */ /* 0x0000a800000e0000 */
[----:B------:R0:W3:Y:S02]  /*0610*/  SHFL.DOWN PT, R14, R7, 0x4, 0x181f ;  /* 0x08981f00070e7f89 */ /* 0x0000e400000e0000 */
.L_x_7344:
        /* <DEDUP_REMOVED lines=16> */
[----:B-12--5:R-:W-:Y:S05]  /*0720*/  CALL.REL.NOINC `($__internal_78_$__cuda_sm3x_div_rn_noftz_f32_slowpath) ;  /* 0x0000001800b87944 */ /* 0x026fea0003c00000 */
.L_x_7317:
[----:B-1----:R-:W-:-:S04]  /*0730*/  FADD R17, R17, -R8 ;  /* 0x8000000811117221 */ /* 0x002fc80000000000 */
[C---:B------:R-:W-:Y:S01]  /*0740*/  FMUL R12, R17.reuse, R17 ;  /* 0x00000011110c7220 */ /* 0x040fe20000400000 */
[----:B------:R-:W-:-:S03]  /*0750*/  FFMA R8, R17, R11, R8 ;  /* 0x0000000b11087223 */ /* 0x000fc60000000008 */
[----:B------:R-:W-:-:S04]  /*0760*/  FFMA R13, R17, R17, R12 ;  /* 0x00000011110d7223 */ /* 0x000fc8000000000c */
[----:B--2---:R-:W-:-:S04]  /*0770*/  FFMA R10, R13, R11, R10 ;  /* 0x0000000b0d0a7223 */ /* 0x004fc8000000000a */
[----:B------:R-:W-:-:S07]  /*0780*/  FADD R9, R9, R10 ;  /* 0x0000000a09097221 */ /* 0x000fce0000000000 */
.L_x_7316:
[----:B------:R-:W-:-:S03]  /*0790*/  UMOV UR4, 0xffffffff ;  /* 0xffffffff00047882 */ /* 0x000fc60000000000 */
[----:B------:R-:W-:Y:S05]  /*07a0*/  BRA.DIV UR4, `(.L_x_7318) ;  /* 0x0000001204107947 */ /* 0x000fea000b800000 */
[----:B-1----:R0:W1:Y:S04]  /*07b0*/  SHFL.DOWN PT, R17, R8, 0x2, 0x181f ;  /* 0x08581f0008117f89 */ /* 0x00206800000e0000 */
[----:B--2---:R0:W2:Y:S04]  /*07c0*/  SHFL.DOWN PT, R10, R9, 0x2, 0x181f ;  /* 0x08581f00090a7f89 */ /* 0x0040a800000e0000 */
[----:B------:R0:W3:Y:S02]  /*07d0*/  SHFL.DOWN PT, R14, R7, 0x2, 0x181f ;  /* 0x08581f00070e7f89 */ /* 0x0000e400000e0000 */
.L_x_7349:
        /* <DEDUP_REMOVED lines=14> */
[----:B012--5:R-:W-:Y:S05]  /*08c0*/  CALL.REL.NOINC `($__internal_78_$__cuda_sm3x_div_rn_noftz_f32_slowpath) ;  /* 0x0000001800507944 */ /* 0x027fea0003c00000 */
.L_x_7320:
[----:B-1----:R-:W-:-:S04]  /*08d0*/  FADD R17, -R8, R17 ;  /* 0x0000001108117221 */ /* 0x002fc80000000100 */
[C---:B------:R-:W-:Y:S01]  /*08e0*/  FMUL R12, R17.reuse, R17 ;  /* 0x00000011110c7220 */ /* 0x040fe20000400000 */
[----:B0-----:R-:W-:-:S03]  /*08f0*/  FFMA R8, R17, R11, R8 ;  /* 0x0000000b11087223 */ /* 0x001fc60000000008 */
[----:B------:R-:W-:-:S04]  /*0900*/  FMUL R7, R7, R12 ;  /* 0x0000000c07077220 */ /* 0x000fc80000400000 */
[----:B--2---:R-:W-:Y:S01]  /*0910*/  FFMA R10, R7, R11, R10 ;  /* 0x0000000b070a7223 */ /* 0x004fe2000000000a */
[----:B------:R-:W-:-:S03]  /*0920*/  MOV R7, R41 ;  /* 0x0000002900077202 */ /* 0x000fc60000000f00 */
[----:B------:R-:W-:-:S07]  /*0930*/  FADD R9, R9, R10 ;  /* 0x0000000a09097221 */ /* 0x000fce0000000000 */
.L_x_7319:
[----:B------:R-:W-:-:S03]  /*0940*/  UMOV UR4, 0xffffffff ;  /* 0xffffffff00047882 */ /* 0x000fc60000000000 */
[----:B------:R-:W-:Y:S05]  /*0950*/  BRA.DIV UR4, `(.L_x_7321) ;  /* 0x0000001204007947 */ /* 0x000fea000b800000 */
[----:B-1----:R1:W3:Y:S04]  /*0960*/  SHFL.DOWN PT, R17, R8, 0x1, 0x181f ;  /* 0x08381f0008117f89 */ /* 0x0022e800000e0000 */
[----:B--2---:R1:W2:Y:S04]  /*0970*/  SHFL.DOWN PT, R10, R9, 0x1, 0x181f ;  /* 0x08381f00090a7f89 */ /* 0x0042a800000e0000 */
[----:B------:R1:W4:Y:S02]  /*0980*/  SHFL.DOWN PT, R14, R7, 0x1, 0x181f ;  /* 0x08381f00070e7f89 */ /* 0x00032400000e0000 */
.L_x_7354:
        /* <DEDUP_REMOVED lines=14> */
[----:B-123-5:R-:W-:Y:S05]  /*0a70*/  CALL.REL.NOINC `($__internal_78_$__cuda_sm3x_div_rn_noftz_f32_slowpath) ;  /* 0x0000001400e47944 */ /* 0x02efea0003c00000 */
.L_x_7323:
[----:B---3--:R-:W-:-:S04]  /*0a80*/  FADD R17, -R8, R17 ;  /* 0x0000001108117221 */ /* 0x008fc80000000100 */
[C---:B------:R-:W-:Y:S01]  /*0a90*/  FMUL R12, R17.reuse, R17 ;  /* 0x00000011110c7220 */ /* 0x040fe20000400000 */
[----:B-1----:R-:W-:-:S03]  /*0aa0*/  FFMA R8, R17, R11, R8 ;  /* 0x0000000b11087223 */ /* 0x002fc60000000008 */
[----:B------:R-:W-:-:S04]  /*0ab0*/  FMUL R7, R7, R12 ;  /* 0x0000000c07077220 */ /* 0x000fc80000400000 */
[----:B--2---:R-:W-:Y:S01]  /*0ac0*/  FFMA R10, R7, R11, R10 ;  /* 0x0000000b070a7223 */ /* 0x004fe2000000000a */
[----:B------:R-:W-:-:S03]  /*0ad0*/  MOV R7, R41 ;  /* 0x0000002900077202 */ /* 0x000fc60000000f00 */
[----:B------:R-:W-:-:S07]  /*0ae0*/  FADD R9, R9, R10 ;  /* 0x0000000a09097221 */ /* 0x000fce0000000000 */
.L_x_7322:
[----:B------:R-:W-:-:S03]  /*0af0*/  UMOV UR4, 0xffffffff ;  /* 0xffffffff00047882 */ /* 0x000fc60000000000 */
[----:B------:R-:W-:Y:S05]  /*0b00*/  BRA.DIV UR4, `(.L_x_7324) ;  /* 0x0000000e04f07947 */ /* 0x000fea000b800000 */
[----:B01----:R-:W0:Y:S04]  /*0b10*/  SHFL.IDX PT, R8, R8, RZ, 0x181f ;  /* 0x00181fff08087589 */ /* 0x003e2800000e0000 */
[----:B------:R-:W1:Y:S04]  /*0b20*/  SHFL.IDX PT, R9, R9, RZ, 0x181f ;  /* 0x00181fff09097589 */ /* 0x000e6800000e0000 */
[----:B------:R4:W0:Y:S02]  /*0b30*/  SHFL.IDX PT, R14, R7, RZ, 0x181f ;  /* 0x00181fff070e7589 */ /* 0x00082400000e0000 */
.L_x_7359:
[----:B0---4-:R-:W2:Y:S01]  /*0b40*/  MUFU.RCP R7, R14 ;  /* 0x0000000e00077308 */ /* 0x011ea20000001000 */
        /* <DEDUP_REMOVED lines=10> */
[----:B---3-5:R-:W-:Y:S05]  /*0bf0*/  CALL.REL.NOINC `($__internal_78_$__cuda_sm3x_div_rn_noftz_f32_slowpath) ;  /* 0x0000001400847944 */ /* 0x028fea0003c00000 */
[----:B------:R-:W-:-:S07]  /*0c00*/  MOV R7, R11 ;  /* 0x0000000b00077202 */ /* 0x000fce0000000f00 */
.L_x_7326:
[----:B------:R-:W-:Y:S05]  /*0c10*/  BSYNC.RECONVERGENT B0 ;  /* 0x0000000000007941 */ /* 0x000fea0003800200 */
.L_x_7325:
[----:B------:R-:W-:Y:S01]  /*0c20*/  FMNMX R7, RZ, R7, !PT ;  /* 0x00000007ff077209 */ /* 0x000fe20007800000 */
[----:B------:R-:W-:Y:S01]  /*0c30*/  IMAD.MOV.U32 R11, RZ, RZ, RZ ;  /* 0x000000ffff0b7224 */ /* 0x000fe200078e00ff */
[----:B------:R-:W-:Y:S01]  /*0c40*/  SHF.R.S32.HI R10, RZ, 0x1f, R32 ;  /* 0x0000001fff0a7819 */ /* 0x000fe20000011420 */
[--C-:B------:R-:W-:Y:S01]  /*0c50*/  FADD R12, R4, -R8.reuse ;  /* 0x80000008040c7221 */ /* 0x100fe20000000000 */
[----:B------:R-:W-:Y:S01]  /*0c60*/  FADD R8, R5, -R8 ;  /* 0x8000000805087221 */ /* 0x000fe20000000000 */
[----:B------:R-:W-:Y:S01]  /*0c70*/  FADD R7, R36, R7 ;  /* 0x0000000724077221 */ /* 0x000fe20000000000 */
[----:B------:R-:W-:Y:S01]  /*0c80*/  UMOV UR4, 0xffffffff ;  /* 0xffffffff00047882 */ /* 0x000fe20000000000 */
        /* <DEDUP_REMOVED lines=20> */
[----:B------:R0:W4:Y:S02]  /*0dd0*/  SHFL.DOWN PT, R14, R4, 0x4, 0x181f ;  /* 0x08981f00040e7f89 */ /* 0x00012400000e0000 */
.L_x_7364:
[----:B----4-:R-:W-:Y:S01]  /*0de0*/  FSETP.NEU.AND P0, PT, R14, RZ, PT ;  /* 0x000000ff0e00720b */ /* 0x010fe20003f0d000 */
[----:B0-----:R-:W-:-:S12]  /*0df0*/  IMAD.MOV.U32 R4, RZ, RZ, 0x40000000 ;  /* 0x40000000ff047424 */ /* 0x001fd800078e00ff */
[----:B------:R-:W-:Y:S05]  /*0e00*/  @!P0 BRA `(.L_x_7328) ;  /* 0x0000000000548947 */ /* 0x000fea0003800000 */
[----:B------:R-:W-:-:S04]  /*0e10*/  FADD R9, R14, 2 ;  /* 0x400000000e097421 */ /* 0x000fc80000000000 */
[----:B------:R-:W0:Y:S08]  /*0e20*/  MUFU.RCP R4, R9 ;  /* 0x0000000900047308 */ /* 0x000e300000001000 */
[----:B------:R-:W4:Y:S01]  /*0e30*/  FCHK P0, R14, R9 ;  /* 0x000000090e007302 */ /* 0x000f220000000000 */
[----:B0-----:R-:W-:-:S04]  /*0e40*/  FFMA R11, -R9, R4, 1 ;  /* 0x3f800000090b7423 */ /* 0x001fc80000000104 */
[----:B------:R-:W-:Y:S01]  /*0e50*/  FFMA R11, R4, R11, R4 ;  /* 0x0000000b040b7223 */ /* 0x000fe20000000004 */
[----:B------:R-:W-:-:S03]  /*0e60*/  MOV R4, R9 ;  /* 0x0000000900047202 */ /* 0x000fc60000000f00 */
[----:B------:R-:W-:-:S04]  /*0e70*/  FFMA R8, R14, R11, RZ ;  /* 0x0000000b0e087223 */ /* 0x000fc800000000ff */
[----:B------:R-:W-:-:S04]  /*0e80*/  FFMA R10, -R9, R8, R14 ;  /* 0x00000008090a7223 */ /* 0x000fc8000000010e */
[----:B------:R-:W-:Y:S01]  /*0e90*/  FFMA R8, R11, R10, R8 ;  /* 0x0000000a0b087223 */ /* 0x000fe20000000008 */
[----:B----4-:R-:W-:Y:S06]  /*0ea0*/  @!P0 BRA `(.L_x_7329) ;  /* 0x0000000000148947 */ /* 0x010fec0003800000 */
[----:B------:R-:W-:Y:S01]  /*0eb0*/  MOV R11, R14 ;  /* 0x0000000e000b7202 */ /* 0x000fe20000000f00 */
[----:B------:R-:W-:Y:S01]  /*0ec0*/  IMAD.MOV.U32 R14, RZ, RZ, R9 ;  /* 0x000000ffff0e7224 */ /* 0x000fe200078e0009 */
[----:B------:R-:W-:-:S07]  /*0ed0*/  MOV R12, 0xef0 ;  /* 0x00000ef0000c7802 */ /* 0x000fce0000000f00 */
[----:B-123--:R-:W-:Y:S05]  /*0ee0*/  CALL.REL.NOINC `($__internal_78_$__cuda_sm3x_div_rn_noftz_f32_slowpath) ;  /* 0x0000001000c87944 */ /* 0x00efea0003c00000 */
[----:B------:R-:W-:-:S07]  /*0ef0*/  MOV R8, R11 ;  /* 0x0000000b00087202 */ /* 0x000fce0000000f00 */
.L_x_7329:
[----:B-1----:R-:W-:-:S04]  /*0f00*/  FADD R7, -R6, R7 ;  /* 0x0000000706077221 */ /* 0x002fc80000000100 */
[C---:B------:R-:W-:Y:S01]  /*0f10*/  FMUL R10, R7.reuse, R7 ;  /* 0x00000007070a7220 */ /* 0x040fe20000400000 */
[----:B------:R-:W-:-:S03]  /*0f20*/  FFMA R6, R7, R8, R6 ;  /* 0x0000000807067223 */ /* 0x000fc60000000006 */
[----:B------:R-:W-:-:S04]  /*0f30*/  FFMA R10, R7, R7, R10 ;  /* 0x00000007070a7223 */ /* 0x000fc8000000000a */
[----:B--2---:R-:W-:-:S04]  /*0f40*/  FFMA R5, R10, R8, R5 ;  /* 0x000000080a057223 */ /* 0x004fc80000000005 */
[----:B------:R-:W-:-:S07]  /*0f50*/  FADD R0, R0, R5 ;  /* 0x0000000500007221 */ /* 0x000fce0000000000 */
.L_x_7328:
[----:B------:R-:W-:-:S03]  /*0f60*/  UMOV UR4, 0xffffffff ;  /* 0xffffffff00047882 */ /* 0x000fc60000000000 */
[----:B------:R-:W-:Y:S05]  /*0f70*/  BRA.DIV UR4, `(.L_x_7330) ;  /* 0x0000000e04907947 */ /* 0x000fea000b800000 */
[----:B-1----:R0:W1:Y:S04]  /*0f80*/  SHFL.DOWN PT, R7, R6, 0x2, 0x181f ;  /* 0x08581f0006077f89 */ /* 0x00206800000e0000 */
[----:B--2---:R0:W2:Y:S04]  /*0f90*/  SHFL.DOWN PT, R5, R0, 0x2, 0x181f ;  /* 0x08581f0000057f89 */ /* 0x0040a800000e0000 */
[----:B------:R0:W4:Y:S02]  /*0fa0*/  SHFL.DOWN PT, R14, R4, 0x2, 0x181f ;  /* 0x08581f00040e7f89 */ /* 0x00012400000e0000 */
.L_x_7369:
        /* <DEDUP_REMOVED lines=14> */
[----:B0123--:R-:W-:Y:S05]  /*1090*/  CALL.REL.NOINC `($__internal_78_$__cuda_sm3x_div_rn_noftz_f32_slowpath) ;  /* 0x00000010005c7944 */ /* 0x00ffea0003c00000 */
[----:B------:R-:W-:-:S07]  /*10a0*/  MOV R8, R11 ;  /* 0x0000000b00087202 */ /* 0x000fce0000000f00 */
.L_x_7332:
[----:B-1----:R-:W-:-:S04]  /*10b0*/  FADD R7, -R6, R7 ;  /* 0x0000000706077221 */ /* 0x002fc80000000100 */
[C---:B------:R-:W-:Y:S01]  /*10c0*/  FMUL R11, R7.reuse, R7 ;  /* 0x00000007070b7220 */ /* 0x040fe20000400000 */
[----:B0-----:R-:W-:-:S03]  /*10d0*/  FFMA R6, R7, R8, R6 ;  /* 0x0000000807067223 */ /* 0x001fc60000000006 */
[----:B------:R-:W-:-:S04]  /*10e0*/  FMUL R4, R4, R11 ;  /* 0x0000000b04047220 */ /* 0x000fc80000400000 */
[----:B--2---:R-:W-:Y:S01]  /*10f0*/  FFMA R5, R4, R8, R5 ;  /* 0x0000000804057223 */ /* 0x004fe20000000005 */
[----:B------:R-:W-:-:S03]  /*1100*/  MOV R4, R9 ;  /* 0x0000000900047202 */ /* 0x000fc60000000f00 */
[----:B------:R-:W-:-:S07]  /*1110*/  FADD R0, R0, R5 ;  /* 0x0000000500007221 */ /* 0x000fce0000000000 */
.L_x_7331:
[----:B------:R-:W-:-:S03]  /*1120*/  UMOV UR4, 0xffffffff ;  /* 0xffffffff00047882 */ /* 0x000fc60000000000 */
[----:B------:R-:W-:Y:S05]  /*1130*/  BRA.DIV UR4, `(.L_x_7333) ;  /* 0x0000000e047c7947 */ /* 0x000fea000b800000 */
[----:B-1----:R1:W4:Y:S04]  /*1140*/  SHFL.DOWN PT, R7, R6, 0x1, 0x181f ;  /* 0x08381f0006077f89 */ /* 0x00232800000e0000 */
[----:B--2---:R1:W2:Y:S04]  /*1150*/  SHFL.DOWN PT, R5, R0, 0x1, 0x181f ;  /* 0x08381f0000057f89 */ /* 0x0042a800000e0000 */
[----:B------:R1:W0:Y:S02]  /*1160*/  SHFL.DOWN PT, R14, R4, 0x1, 0x181f ;  /* 0x08381f00040e7f89 */ /* 0x00022400000e0000 */
.L_x_7374:
        /* <DEDUP_REMOVED lines=14> */
[----:B-1234-:R-:W-:Y:S05]  /*1250*/  CALL.REL.NOINC `($__internal_78_$__cuda_sm3x_div_rn_noftz_f32_slowpath) ;  /* 0x0000000c00ec7944 */ /* 0x01efea0003c00000 */
[----:B------:R-:W-:-:S07]  /*1260*/  MOV R8, R11 ;  /* 0x0000000b00087202 */ /* 0x000fce0000000f00 */
.L_x_7335:
[----:B----4-:R-:W-:-:S04]  /*1270*/  FADD R7, -R6, R7 ;  /* 0x0000000706077221 */ /* 0x010fc80000000100 */
[C---:B------:R-:W-:Y:S01]  /*1280*/  FMUL R11, R7.reuse, R7 ;  /* 0x00000007070b7220 */ /* 0x040fe20000400000 */
[----:B-1----:R-:W-:-:S03]  /*1290*/  FFMA R6, R7, R8, R6 ;  /* 0x0000000807067223 */ /* 0x002fc60000000006 */
[----:B------:R-:W-:-:S04]  /*12a0*/  FMUL R4, R4, R11 ;  /* 0x0000000b04047220 */ /* 0x000fc80000400000 */
[----:B--2---:R-:W-:Y:S01]  /*12b0*/  FFMA R5, R4, R8, R5 ;  /* 0x0000000804057223 */ /* 0x004fe20000000005 */
[----:B------:R-:W-:-:S03]  /*12c0*/  IMAD.MOV.U32 R4, RZ, RZ, R9 ;  /* 0x000000ffff047224 */ /* 0x000fc600078e0009 */
[----:B------:R-:W-:-:S07]  /*12d0*/  FADD R0, R0, R5 ;  /* 0x0000000500007221 */ /* 0x000fce0000000000 */
.L_x_7334:
[----:B------:R-:W-:-:S03]  /*12e0*/  UMOV UR4, 0xffffffff ;  /* 0xffffffff00047882 */ /* 0x000fc60000000000 */
[----:B------:R-:W-:Y:S05]  /*12f0*/  BRA.DIV UR4, `(.L_x_7336) ;  /* 0x0000000e04687947 */ /* 0x000fea000b800000 */
[----:B-1----:R-:W0:Y:S04]  /*1300*/  SHFL.IDX PT, R6, R6, RZ, 0x181f ;  /* 0x00181fff06067589 */ /* 0x002e2800000e0000 */
[----:B------:R-:W1:Y:S04]  /*1310*/  SHFL.IDX PT, R0, R0, RZ, 0x181f ;  /* 0x00181fff00007589 */ /* 0x000e6800000e0000 */
[----:B------:R0:W0:Y:S02]  /*1320*/  SHFL.IDX PT, R14, R4, RZ, 0x181f ;  /* 0x00181fff040e7589 */ /* 0x00002400000e0000 */
.L_x_7379:
[----:B0-2---:R-:W0:Y:S01]  /*1330*/  MUFU.RCP R5, R14 ;  /* 0x0000000e00057308 */ /* 0x005e220000001000 */
[----:B------:R-:W-:Y:S07]  /*1340*/  BSSY.RECONVERGENT B0, `(.L_x_7337) ;  /* 0x000000c000007945 */ /* 0x000fee0003800200 */
[----:B-1----:R-:W1:Y:S01]  /*1350*/  FCHK P0, R0, R14 ;  /* 0x0000000e00007302 */ /* 0x002e620000000000 */
[----:B0-----:R-:W-:-:S04]  /*1360*/  FFMA R4, -R14, R5, 1 ;  /* 0x3f8000000e047423 */ /* 0x001fc80000000105 */
[----:B------:R-:W-:-:S04]  /*1370*/  FFMA R5, R5, R4, R5 ;  /* 0x0000000405057223 */ /* 0x000fc80000000005 */
[----:B------:R-:W-:-:S04]  /*1380*/  FFMA R4, R0, R5, RZ ;  /* 0x0000000500047223 */ /* 0x000fc800000000ff */
[----:B----4-:R-:W-:-:S04]  /*1390*/  FFMA R7, -R14, R4, R0 ;  /* 0x000000040e077223 */ /* 0x010fc80000000100 */
[----:B------:R-:W-:Y:S01]  /*13a0*/  FFMA R4, R5, R7, R4 ;  /* 0x0000000705047223 */ /* 0x000fe20000000004 */
[----:B-1----:R-:W-:Y:S06]  /*13b0*/  @!P0 BRA `(.L_x_7338) ;  /* 0x0000000000108947 */ /* 0x002fec0003800000 */
[----:B------:R-:W-:Y:S02]  /*13c0*/  MOV R11, R0 ;  /* 0x00000000000b7202 */ /* 0x000fe40000000f00 */
[----:B------:R-:W-:-:S07]  /*13d0*/  MOV R12, 0x13f0 ;  /* 0x000013f0000c7802 */ /* 0x000fce0000000f00 */
[----:B---3--:R-:W-:Y:S05]  /*13e0*/  CALL.REL.NOINC `($__internal_78_$__cuda_sm3x_div_rn_noftz_f32_slowpath) ;  /* 0x0000000c00887944 */ /* 0x008fea0003c00000 */
[----:B------:R-:W-:-:S07]  /*13f0*/  MOV R4, R11 ;  /* 0x0000000b00047202 */ /* 0x000fce0000000f00 */
.L_x_7338:
[----:B------:R-:W-:Y:S05]  /*1400*/  BSYNC.RECONVERGENT B0 ;  /* 0x0000000000007941 */ /* 0x000fea0003800200 */
.L_x_7337:
[----:B------:R-:W-:Y:S01]  /*1410*/  FMNMX R5, RZ, R4, !PT ;  /* 0x00000004ff057209 */ /* 0x000fe20007800000 */
[--C-:B------:R-:W-:Y:S01]  /*1420*/  FADD R2, R2, -R6.reuse ;  /* 0x8000000602027221 */ /* 0x100fe20000000000 */
[----:B------:R-:W-:Y:S01]  /*1430*/  IADD3 R38, P1, PT, RZ, R38, RZ ;  /* 0x00000026ff267210 */ /* 0x000fe20007f3e0ff */
[----:B------:R-:W-:Y:S01]  /*1440*/  FADD R6, R3, -R6 ;  /* 0x8000000603067221 */ /* 0x000fe20000000000 */
[----:B------:R-:W-:-:S04]  /*1450*/  IMAD.WIDE.U32 R24, R37, 0x2, R24 ;  /* 0x0000000225187825 */ /* 0x000fc800078e0018 */
[----:B------:R-:W-:Y:S01]  /*1460*/  FADD R0, R36, R5 ;  /* 0x0000000524007221 */ /* 0x000fe20000000000 */
[----:B------:R-:W-:Y:S01]  /*1470*/  IADD3.X R9, PT, PT, R32, 0x1, RZ, P1, !PT ;  /* 0x0000000120097810 */ /* 0x000fe20000ffe4ff */
[----:B------:R-:W-:Y:S02]  /*1480*/  HFMA2 R5, -RZ, RZ, 0, 0 ;  /* 0x00000000ff057431 */ /* 0x000fe400000001ff */
[----:B------:R-:W-:Y:S01]  /*1490*/  IMAD.U32.X R32, R37, 0x2, R32, P1 ;  /* 0x0000000225207824 */ /* 0x000fe200008e0420 */
[----:B------:R-:W-:Y:S02]  /*14a0*/  FSETP.GEU.AND P0, PT, |R0|, 1.175494350822287508e-38, PT ;  /* 0x008000000000780b */ /* 0x000fe40003f0e200 */
[----:B------:R-:W-:-:S05]  /*14b0*/  SHF.R.S32.HI R4, RZ, 0x1f, R9 ;  /* 0x0000001fff047819 */ /* 0x000fca0000011409 */
[----:B------:R-:W-:Y:S02]  /*14c0*/  IMAD R8, R4, UR42, RZ ;  /* 0x0000002a04087c24 */ /* 0x000fe4000f8e02ff */
[----:B------:R-:W-:-:S04]  /*14d0*/  IMAD.MOV.U32 R4, RZ, RZ, R34 ;  /* 0x000000ffff047224 */ /* 0x000fc800078e0022 */
[----:B------:R-:W-:Y:S01]  /*14e0*/  @!P0 FMUL R0, R0, 16777216 ;  /* 0x4b80000000008820 */ /* 0x000fe20000400000 */
[----:B------:R-:W-:-:S03]  /*14f0*/  IMAD.WIDE.U32 R4, R9, UR42, R4 ;  /* 0x0000002a09047c25 */ /* 0x000fc6000f8e0004 */
[----:B------:R-:W0:Y:S01]  /*1500*/  MUFU.RSQ R7, R0 ;  /* 0x0000000000077308 */ /* 0x000e220000001400 */
[----:B------:R-:W-:-:S05]  /*1510*/  IMAD R9, R9, UR43, R8 ;  /* 0x0000002b09097c24 */ /* 0x000fca000f8e0208 */
[----:B------:R-:W-:-:S04]  /*1520*/  IADD3 R9, PT, PT, R5, R9, RZ ;  /* 0x0000000905097210 */ /* 0x000fc80007ffe0ff */
[----:B------:R-:W-:-:S04]  /*1530*/  LEA.HI R5, P2, R9, R4, RZ, 0x1 ;  /* 0x0000000409057211 */ /* 0x000fc800078508ff */
[----:B------:R-:W-:Y:S01]  /*1540*/  IADD3.X R8, PT, PT, RZ, R9, RZ, P2, !PT ;  /* 0x00000009ff087210 */ /* 0x000fe200017fe4ff */
[----:B------:R-:W-:Y:S01]  /*1550*/  IMAD.SHL.U32 R4, R5, 0x4, RZ ;  /* 0x0000000405047824 */ /* 0x000fe200078e00ff */
[----:B------:R-:W-:Y:S01]  /*1560*/  LEA R33, P2, R20, R33, 0x1 ;  /* 0x0000002114217211 */ /* 0x000fe200078408ff */
[----:B0-----:R-:W-:Y:S01]  /*1570*/  @!P0 FMUL R7, R7, 4096 ;  /* 0x4580000007078820 */ /* 0x001fe20000400000 */
[----:B------:R-:W-:Y:S02]  /*1580*/  SHF.L.U64.HI R5, R5, 0x2, R8 ;  /* 0x0000000205057819 */ /* 0x000fe40000010208 */
[----:B------:R-:W-:Y:S01]  /*1590*/  LOP3.LUT R4, R4, 0xfffffff8, RZ, 0xc0, !PT ;  /* 0xfffffff804047812 */ /* 0x000fe200078ec0ff */
[C---:B------:R-:W-:Y:S01]  /*15a0*/  FMUL R3, R7.reuse, R2 ;  /* 0x0000000207037220 */ /* 0x040fe20000400000 */
[----:B------:R-:W-:Y:S01]  /*15b0*/  FMUL R6, R7, R6 ;  /* 0x0000000607067220 */ /* 0x000fe20000400000 */
[----:B------:R-:W-:Y:S02]  /*15c0*/  IADD3.X R35, PT, PT, R35, R30, RZ, P2, !PT ;  /* 0x0000001e23237210 */ /* 0x000fe400017fe4ff */
[----:B------:R-:W-:Y:S01]  /*15d0*/  IADD3 R2, P0, PT, R4, UR40, RZ ;  /* 0x0000002804027c10 */ /* 0x000fe2000ff1e0ff */
[----:B------:R-:W-:-:S03]  /*15e0*/  FFMA R4, R28, R3, R26 ;  /* 0x000000031c047223 */ /* 0x000fc6000000001a */
[----:B------:R-:W-:Y:S01]  /*15f0*/  IADD3.X R3, PT, PT, R5, UR41, RZ, P0, !PT ;  /* 0x0000002905037c10 */ /* 0x000fe200087fe4ff */
[----:B------:R-:W-:Y:S01]  /*1600*/  FFMA R5, R29, R6, R27 ;  /* 0x000000061d057223 */ /* 0x000fe2000000001b */
[----:B------:R-:W-:-:S04]  /*1610*/  ISETP.GE.U32.AND P0, PT, R24, UR38, PT ;  /* 0x0000002618007c0c */ /* 0x000fc8000bf06070 */
[----:B------:R0:W-:Y:S01]  /*1620*/  STG.E.64 desc[UR36][R2.64], R4 ;  /* 0x0000000402007986 */ /* 0x0001e2000c101b24 */
[----:B------:R-:W-:-:S13]  /*1630*/  ISETP.GE.AND.EX P0, PT, R25, UR39, PT, P0 ;  /* 0x0000002719007c0c */ /* 0x000fda000bf06300 */
[----:B0-----:R-:W-:Y:S05]  /*1640*/  @!P0 BRA `(.L_x_7339) ;  /* 0xffffffec00648947 */ /* 0x001fea000383ffff */
[----:B------:R-:W-:Y:S05]  /*1650*/  EXIT ;  /* 0x000000000000794d */ /* 0x000fea0003800000 */
.L_x_7315:
[----:B------:R-:W-:Y:S01]  /*1660*/  HFMA2 R11, -RZ, RZ, 0, 0.0020122528076171875 ;  /* 0x0000181fff0b7431 */ /* 0x000fe200000001ff */
        /* <DEDUP_REMOVED lines=8> */
.L_x_7341:
[----:B------:R-:W-:Y:S05]  /*16f0*/  BSYNC B0 ;  /* 0x0000000000007941 */ /* 0x000fea0003800000 */
.L_x_7340:
[----:B------:R-:W-:Y:S01]  /*1700*/  HFMA2 R12, -RZ, RZ, 0, 2.384185791015625e-07 ;  /* 0x00000004ff0c7431 */ /* 0x000fe200000001ff */
[----:B------:R-:W-:Y:S01]  /*1710*/  MOV R13, R9 ;  /* 0x00000009000d7202 */ /* 0x000fe20000000f00 */
[----:B------:R-:W-:Y:S01]  /*1720*/  IMAD.MOV.U32 R11, RZ, RZ, 0x181f ;  /* 0x0000181fff0b7424 */ /* 0x000fe200078e00ff */
[----:B------:R-:W-:Y:S01]  /*1730*/  MOV R15, 0xffffffff ;  /* 0xffffffff000f7802 */ /* 0x000fe20000000f00 */
[----:B------:R-:W-:Y:S01]  /*1740*/  IMAD.MOV.U32 R17, RZ, RZ, R14 ;  /* 0x000000ffff117224 */ /* 0x000fe200078e000e */
[----:B------:R-:W-:-:S07]  /*1750*/  MOV R6, R40 ;  /* 0x0000002800067202 */ /* 0x000fce0000000f00 */
[----:B------:R-:W-:Y:S05]  /*1760*/  WARPSYNC.COLLECTIVE R15, `(.L_x_7342) ;  /* 0x000000000f087348 */ /* 0x000fea0003c00000 */
[----:B------:R0:W1:Y:S02]  /*1770*/  SHFL.DOWN P6, R14, R13, R12, R11 ;  /* 0x0800000c0d0e7389 */ /* 0x00006400000c000b */
[----:B01----:R-:W-:Y:S05]  /*1780*/  ENDCOLLECTIVE ;  /* 0x000000000000791b */ /* 0x003fea0003800000 */
.L_x_7342:
[----:B------:R-:W-:Y:S01]  /*1790*/  IMAD.MOV.U32 R13, RZ, RZ, R7 ;  /* 0x000000ffff0d7224 */ /* 0x000fe200078e0007 */
[----:B------:R-:W-:-:S07]  /*17a0*/  MOV R10, R14 ;  /* 0x0000000e000a7202 */ /* 0x000fce0000000f00 */
[----:B------:R-:W-:Y:S05]  /*17b0*/  WARPSYNC.COLLECTIVE R15, `(.L_x_7343) ;  /* 0x000000000f087348 */ /* 0x000fea0003c00000 */
[----:B------:R0:W1:Y:S02]  /*17c0*/  SHFL.DOWN P6, R14, R13, R12, R11 ;  /* 0x0800000c0d0e7389 */ /* 0x00006400000c000b */
[----:B01----:R-:W-:Y:S05]  /*17d0*/  ENDCOLLECTIVE ;  /* 0x000000000000791b */ /* 0x003fea0003800000 */
.L_x_7343:
[----:B------:R-:W-:Y:S05]  /*17e0*/  BRA `(.L_x_7344) ;  /* 0xffffffec008c7947 */ /* 0x000fea000383ffff */
.L_x_7318:
[----:B------:R-:W-:Y:S01]  /*17f0*/  HFMA2 R11, -RZ, RZ, 0, 0.0020122528076171875 ;  /* 0x0000181fff0b7431 */ /* 0x000fe200000001ff */
[----:B------:R-:W-:Y:S01]  /*1800*/  BSSY B0, `(.L_x_7345) ;  /* 0x0000007000007945 */ /* 0x000fe20003800000 */
[----:B------:R-:W-:Y:S01]  /*1810*/  MOV R13, R8 ;  /* 0x00000008000d7202 */ /* 0x000fe20000000f00 */
[----:B------:R-:W-:Y:S01]  /*1820*/  IMAD.MOV.U32 R12, RZ, RZ, 0x2 ;  /* 0x00000002ff0c7424 */ /* 0x000fe200078e00ff */
[----:B------:R-:W-:-:S07]  /*1830*/  MOV R15, 0xffffffff ;  /* 0xffffffff000f7802 */ /* 0x000fce0000000f00 */
[----:B-12--5:R-:W-:Y:S05]  /*1840*/  WARPSYNC.COLLECTIVE R15, `(.L_x_7346) ;  /* 0x000000000f087348 */ /* 0x026fea0003c00000 */
[----:B------:R0:W3:Y:S02]  /*1850*/  SHFL.DOWN P6, R14, R13, R12, R11 ;  /* 0x0800000c0d0e7389 */ /* 0x0000e400000c000b */
[----:B0123-5:R-:W-:Y:S05]  /*1860*/  ENDCOLLECTIVE ;  /* 0x000000000000791b */ /* 0x02ffea0003800000 */
.L_x_7346:
[----:B------:R-:W-:Y:S05]  /*1870*/  BSYNC B0 ;  /* 0x0000000000007941 */ /* 0x000fea0003800000 */
.L_x_7345:
        /* <DEDUP_REMOVED lines=8> */
.L_x_7347:
[----:B------:R-:W-:Y:S01]  /*1900*/  IMAD.MOV.U32 R13, RZ, RZ, R7 ;  /* 0x000000ffff0d7224 */ /* 0x000fe200078e0007 */
[----:B------:R-:W-:-:S07]  /*1910*/  MOV R10, R14 ;  /* 0x0000000e000a7202 */ /* 0x000fce0000000f00 */
[----:B------:R-:W-:Y:S05]  /*1920*/  WARPSYNC.COLLECTIVE R15, `(.L_x_7348) ;  /* 0x000000000f087348 */ /* 0x000fea0003c00000 */
[----:B------:R0:W1:Y:S02]  /*1930*/  SHFL.DOWN P6, R14, R13, R12, R11 ;  /* 0x0800000c0d0e7389 */ /* 0x00006400000c000b */
[----:B01----:R-:W-:Y:S05]  /*1940*/  ENDCOLLECTIVE ;  /* 0x000000000000791b */ /* 0x003fea0003800000 */
.L_x_7348:
[----:B------:R-:W-:Y:S05]  /*1950*/  BRA `(.L_x_7349) ;  /* 0xffffffec00a07947 */ /* 0x000fea000383ffff */
.L_x_7321:
[----:B------:R-:W-:Y:S01]  /*1960*/  HFMA2 R12, -RZ, RZ, 0, 5.9604644775390625e-08 ;  /* 0x00000001ff0c7431 */ /* 0x000fe200000001ff */
[----:B------:R-:W-:Y:S01]  /*1970*/  BSSY B0, `(.L_x_7350) ;  /* 0x0000007000007945 */ /* 0x000fe20003800000 */
[----:B------:R-:W-:Y:S01]  /*1980*/  MOV R13, R8 ;  /* 0x00000008000d7202 */ /* 0x000fe20000000f00 */
[----:B------:R-:W-:Y:S01]  /*1990*/  IMAD.MOV.U32 R11, RZ, RZ, 0x181f ;  /* 0x0000181fff0b7424 */ /* 0x000fe200078e00ff */
[----:B------:R-:W-:-:S07]  /*19a0*/  MOV R15, 0xffffffff ;  /* 0xffffffff000f7802 */ /* 0x000fce0000000f00 */
[----:B012--5:R-:W-:Y:S05]  /*19b0*/  WARPSYNC.COLLECTIVE R15, `(.L_x_7351) ;  /* 0x000000000f087348 */ /* 0x027fea0003c00000 */
[----:B------:R3:W4:Y:S02]  /*19c0*/  SHFL.DOWN P6, R14, R13, R12, R11 ;  /* 0x0800000c0d0e7389 */ /* 0x00072400000c000b */
[----:B012345:R-:W-:Y:S05]  /*19d0*/  ENDCOLLECTIVE ;  /* 0x000000000000791b */ /* 0x03ffea0003800000 */
.L_x_7351:
[----:B------:R-:W-:Y:S05]  /*19e0*/  BSYNC B0 ;  /* 0x0000000000007941 */ /* 0x000fea0003800000 */
.L_x_7350:
        /* <DEDUP_REMOVED lines=8> */
.L_x_7352:
[----:B------:R-:W-:Y:S02]  /*1a70*/  MOV R13, R7 ;  /* 0x00000007000d7202 */ /* 0x000fe40000000f00 */
[----:B------:R-:W-:-:S07]  /*1a80*/  MOV R10, R14 ;  /* 0x0000000e000a7202 */ /* 0x000fce0000000f00 */
[----:B------:R-:W-:Y:S05]  /*1a90*/  WARPSYNC.COLLECTIVE R15, `(.L_x_7353) ;  /* 0x000000000f087348 */ /* 0x000fea0003c00000 */
[----:B------:R0:W1:Y:S02]  /*1aa0*/  SHFL.DOWN P6, R14, R13, R12, R11 ;  /* 0x0800000c0d0e7389 */ /* 0x00006400000c000b */
[----:B01----:R-:W-:Y:S05]  /*1ab0*/  ENDCOLLECTIVE ;  /* 0x000000000000791b */ /* 0x003fea0003800000 */
.L_x_7353:
[----:B------:R-:W-:Y:S05]  /*1ac0*/  BRA `(.L_x_7354) ;  /* 0xffffffec00b07947 */ /* 0x000fea000383ffff */
.L_x_7324:
[----:B------:R-:W-:Y:S01]  /*1ad0*/  HFMA2 R12, -RZ, RZ, 0, 0 ;  /* 0x00000000ff0c7431 */ /* 0x000fe200000001ff */
[----:B------:R-:W-:Y:S01]  /*1ae0*/  BSSY B0, `(.L_x_7355) ;  /* 0x0000007000007945 */ /* 0x000fe20003800000 */
[----:B------:R-:W-:Y:S01]  /*1af0*/  IMAD.MOV.U32 R13, RZ, RZ, R8 ;  /* 0x000000ffff0d7224 */ /* 0x000fe200078e0008 */
[----:B------:R-:W-:Y:S01]  /*1b00*/  MOV R11, 0x181f ;  /* 0x0000181f000b7802 */ /* 0x000fe20000000f00 */
[----:B------:R-:W-:-:S07]  /*1b10*/  IMAD.MOV.U32 R15, RZ, RZ, -0x1 ;  /* 0xffffffffff0f7424 */ /* 0x000fce00078e00ff */
[----:B0123-5:R-:W-:Y:S05]  /*1b20*/  WARPSYNC.COLLECTIVE R15, `(.L_x_7356) ;  /* 0x000000000f087348 */ /* 0x02ffea0003c00000 */
[----:B------:R4:W0:Y:S02]  /*1b30*/  SHFL.IDX P6, R14, R13, R12, R11 ;  /* 0x0000000c0d0e7389 */ /* 0x00082400000c000b */
[----:B012345:R-:W-:Y:S05]  /*1b40*/  ENDCOLLECTIVE ;  /* 0x000000000000791b */ /* 0x03ffea0003800000 */
.L_x_7356:
[----:B------:R-:W-:Y:S05]  /*1b50*/  BSYNC B0 ;  /* 0x0000000000007941 */ /* 0x000fea0003800000 */
.L_x_7355:
        /* <DEDUP_REMOVED lines=8> */
.L_x_7357:
[----:B------:R-:W-:Y:S01]  /*1be0*/  MOV R13, R7 ;  /* 0x00000007000d7202 */ /* 0x000fe20000000f00 */
[----:B------:R-:W-:-:S07]  /*1bf0*/  IMAD.MOV.U32 R9, RZ, RZ, R14 ;  /* 0x000000ffff097224 */ /* 0x000fce00078e000e */
[----:B------:R-:W-:Y:S05]  /*1c00*/  WARPSYNC.COLLECTIVE R15, `(.L_x_7358) ;  /* 0x000000000f087348 */ /* 0x000fea0003c00000 */
[----:B------:R0:W1:Y:S02]  /*1c10*/  SHFL.IDX P6, R14, R13, R12, R11 ;  /* 0x0000000c0d0e7389 */ /* 0x00006400000c000b */
[----:B01----:R-:W-:Y:S05]  /*1c20*/  ENDCOLLECTIVE ;  /* 0x000000000000791b */ /* 0x003fea0003800000 */
.L_x_7358:
[----:B------:R-:W-:Y:S05]  /*1c30*/  BRA `(.L_x_7359) ;  /* 0xffffffec00c07947 */ /* 0x000fea000383ffff */
.L_x_7327:
[----:B0-----:R-:W-:Y:S01]  /*1c40*/  HFMA2 R4, -RZ, RZ, 2, 0 ;  /* 0x40000000ff047431 */ /* 0x001fe200000001ff */
[----:B------:R-:W-:Y:S01]  /*1c50*/  BSSY B0, `(.L_x_7360) ;  /* 0x0000008000007945 */ /* 0x000fe20003800000 */
[----:B------:R-:W-:Y:S02]  /*1c60*/  HFMA2 R11, -RZ, RZ, 0, 0.0020122528076171875 ;  /* 0x0000181fff0b7431 */ /* 0x000fe400000001ff */
[----:B------:R-:W-:Y:S01]  /*1c70*/  IMAD.MOV.U32 R13, RZ, RZ, R6 ;  /* 0x000000ffff0d7224 */ /* 0x000fe200078e0006 */
[----:B------:R-:W-:Y:S01]  /*1c80*/  MOV R12, 0x4 ;  /* 0x00000004000c7802 */ /* 0x000fe20000000f00 */
[----:B------:R-:W-:-:S07]  /*1c90*/  IMAD.MOV.U32 R15, RZ, RZ, -0x1 ;  /* 0xffffffffff0f7424 */ /* 0x000fce00078e00ff */
[----:B---3--:R-:W-:Y:S05]  /*1ca0*/  WARPSYNC.COLLECTIVE R15, `(.L_x_7361) ;  /* 0x000000000f087348 */ /* 0x008fea0003c00000 */
[----:B------:R0:W1:Y:S02]  /*1cb0*/  SHFL.DOWN P6, R14, R13, R12, R11 ;  /* 0x0800000c0d0e7389 */ /* 0x00006400000c000b */
[----:B01-3--:R-:W-:Y:S05]  /*1cc0*/  ENDCOLLECTIVE ;  /* 0x000000000000791b */ /* 0x00bfea0003800000 */
.L_x_7361:
[----:B------:R-:W-:Y:S05]  /*1cd0*/  BSYNC B0 ;  /* 0x0000000000007941 */ /* 0x000fea0003800000 */
.L_x_7360:
        /* <DEDUP_REMOVED lines=8> */
.L_x_7362:
[----:B------:R-:W-:Y:S01]  /*1d60*/  MOV R13, R4 ;  /* 0x00000004000d7202 */ /* 0x000fe20000000f00 */
[----:B------:R-:W-:-:S07]  /*1d70*/  IMAD.MOV.U32 R5, RZ, RZ, R14 ;  /* 0x000000ffff057224 */ /* 0x000fce00078e000e */
[----:B------:R-:W-:Y:S05]  /*1d80*/  WARPSYNC.COLLECTIVE R15, `(.L_x_7363) ;  /* 0x000000000f087348 */ /* 0x000fea0003c00000 */
[----:B------:R0:W1:Y:S02]  /*1d90*/  SHFL.DOWN P6, R14, R13, R12, R11 ;  /* 0x0800000c0d0e7389 */ /* 0x00006400000c000b */
[----:B01----:R-:W-:Y:S05]  /*1da0*/  ENDCOLLECTIVE ;  /* 0x000000000000791b */ /* 0x003fea0003800000 */
.L_x_7363:
[----:B------:R-:W-:Y:S05]  /*1db0*/  BRA `(.L_x_7364) ;  /* 0xfffffff000087947 */ /* 0x000fea000383ffff */
.L_x_7330:
[----:B------:R-:W-:Y:S01]  /*1dc0*/  HFMA2 R11, -RZ, RZ, 0, 0.0020122528076171875 ;  /* 0x0000181fff0b7431 */ /* 0x000fe200000001ff */
[----:B------:R-:W-:Y:S01]  /*1dd0*/  BSSY B0, `(.L_x_7365) ;  /* 0x0000007000007945 */ /* 0x000fe20003800000 */
[----:B------:R-:W-:Y:S01]  /*1de0*/  MOV R13, R6 ;  /* 0x00000006000d7202 */ /* 0x000fe20000000f00 */
[----:B------:R-:W-:Y:S01]  /*1df0*/  IMAD.MOV.U32 R12, RZ, RZ, 0x2 ;  /* 0x00000002ff0c7424 */ /* 0x000fe200078e00ff */
[----:B------:R-:W-:-:S07]  /*1e00*/  MOV R15, 0xffffffff ;  /* 0xffffffff000f7802 */ /* 0x000fce0000000f00 */
[----:B-123--:R-:W-:Y:S05]  /*1e10*/  WARPSYNC.COLLECTIVE R15, `(.L_x_7366) ;  /* 0x000000000f087348 */ /* 0x00efea0003c00000 */
[----:B------:R0:W4:Y:S02]  /*1e20*/  SHFL.DOWN P6, R14, R13, R12, R11 ;  /* 0x0800000c0d0e7389 */ /* 0x00012400000c000b */
[----:B01234-:R-:W-:Y:S05]  /*1e30*/  ENDCOLLECTIVE ;  /* 0x000000000000791b */ /* 0x01ffea0003800000 */
.L_x_7366:
[----:B------:R-:W-:Y:S05]  /*1e40*/  BSYNC B0 ;  /* 0x0000000000007941 */ /* 0x000fea0003800000 */
.L_x_7365:
        /* <DEDUP_REMOVED lines=8> */
.L_x_7367:
[----:B------:R-:W-:Y:S01]  /*1ed0*/  IMAD.MOV.U32 R13, RZ, RZ, R4 ;  /* 0x000000ffff0d7224 */ /* 0x000fe200078e0004 */
[----:B------:R-:W-:-:S07]  /*1ee0*/  MOV R5, R14 ;  /* 0x0000000e00057202 */ /* 0x000fce0000000f00 */
[----:B------:R-:W-:Y:S05]  /*1ef0*/  WARPSYNC.COLLECTIVE R15, `(.L_x_7368) ;  /* 0x000000000f087348 */ /* 0x000fea0003c00000 */
[----:B------:R0:W1:Y:S02]  /*1f00*/  SHFL.DOWN P6, R14, R13, R12, R11 ;  /* 0x0800000c0d0e7389 */ /* 0x00006400000c000b */
[----:B01----:R-:W-:Y:S05]  /*1f10*/  ENDCOLLECTIVE ;  /* 0x000000000000791b */ /* 0x003fea0003800000 */
.L_x_7368:
[----:B------:R-:W-:Y:S05]  /*1f20*/  BRA `(.L_x_7369) ;  /* 0xfffffff000207947 */ /* 0x000fea000383ffff */
.L_x_7333:
        /* <DEDUP_REMOVED lines=8> */
.L_x_7371:
[----:B------:R-:W-:Y:S05]  /*1fb0*/  BSYNC B0 ;  /* 0x0000000000007941 */ /* 0x000fea0003800000 */
.L_x_7370:
        /* <DEDUP_REMOVED lines=8> */
.L_x_7372:
[----:B------:R-:W-:Y:S02]  /*2040*/  MOV R13, R4 ;  /* 0x00000004000d7202 */ /* 0x000fe40000000f00 */
[----:B------:R-:W-:-:S07]  /*2050*/  MOV R5, R14 ;  /* 0x0000000e00057202 */ /* 0x000fce0000000f00 */
[----:B------:R-:W-:Y:S05]  /*2060*/  WARPSYNC.COLLECTIVE R15, `(.L_x_7373) ;  /* 0x000000000f087348 */ /* 0x000fea0003c00000 */
[----:B------:R0:W1:Y:S02]  /*2070*/  SHFL.DOWN P6, R14, R13, R12, R11 ;  /* 0x0800000c0d0e7389 */ /* 0x00006400000c000b */
[----:B01----:R-:W-:Y:S05]  /*2080*/  ENDCOLLECTIVE ;  /* 0x000000000000791b */ /* 0x003fea0003800000 */
.L_x_7373:
[----:B------:R-:W-:Y:S05]  /*2090*/  BRA `(.L_x_7374) ;  /* 0xfffffff000347947 */ /* 0x000fea000383ffff */
.L_x_7336:
        /* <DEDUP_REMOVED lines=8> */
.L_x_7376:
[----:B------:R-:W-:Y:S05]  /*2120*/  BSYNC B0 ;  /* 0x0000000000007941 */ /* 0x000fea0003800000 */
.L_x_7375:
        /* <DEDUP_REMOVED lines=8> */
.L_x_7377:
[----:B------:R-:W-:Y:S01]  /*21b0*/  MOV R13, R4 ;  /* 0x00000004000d7202 */ /* 0x000fe20000000f00 */
[----:B------:R-:W-:-:S07]  /*21c0*/  IMAD.MOV.U32 R0, RZ, RZ, R14 ;  /* 0x000000ffff007224 */ /* 0x000fce00078e000e */
[----:B------:R-:W-:Y:S05]  /*21d0*/  WARPSYNC.COLLECTIVE R15, `(.L_x_7378) ;  /* 0x000000000f087348 */ /* 0x000fea0003c00000 */
[----:B------:R0:W1:Y:S02]  /*21e0*/  SHFL.IDX P6, R14, R13, R12, R11 ;  /* 0x0000000c0d0e7389 */ /* 0x00006400000c000b */
[----:B01----:R-:W-:Y:S05]  /*21f0*/  ENDCOLLECTIVE ;  /* 0x000000000000791b */ /* 0x003fea0003800000 */
.L_x_7378:
[----:B------:R-:W-:Y:S05]  /*2200*/  BRA `(.L_x_7379) ;  /* 0xfffffff000487947 */ /* 0x000fea000383ffff */
        .weak           $__internal_78_$__cuda_sm3x_div_rn_noftz_f32_slowpath
        .type           $__internal_78_$__cuda_sm3x_div_rn_noftz_f32_slowpath,@function
        .size           $__internal_78_$__cuda_sm3x_div_rn_noftz_f32_slowpath,(.L_x_7701 - $__internal_78_$__cuda_sm3x_div_rn_noftz_f32_slowpath)
$__internal_78_$__cuda_sm3x_div_rn_noftz_f32_slowpath:
        /* <DEDUP_REMOVED lines=34> */
.L_x_7381:
        /* <DEDUP_REMOVED lines=51> */
.L_x_7388:
[----:B------:R-:W-:-:S04]  /*2760*/  LOP3.LUT R11, R11, 0x80000000, RZ, 0xc0, !PT ;  /* 0x800000000b0b7812 */ /* 0x000fc800078ec0ff */
[----:B------:R-:W-:Y:S01]  /*2770*/  LOP3.LUT R11, R11, 0x7f800000, RZ, 0xfc, !PT ;  /* 0x7f8000000b0b7812 */ /* 0x000fe200078efcff */
[----:B------:R-:W-:Y:S06]  /*2780*/  BRA `(.L_x_7389) ;  /* 0x0000000000047947 */ /* 0x000fec0003800000 */
.L_x_7387:
[----:B------:R-:W-:-:S07]  /*2790*/  LEA R11, R42, R11, 0x17 ;  /* 0x0000000b2a0b7211 */ /* 0x000fce00078eb8ff */
.L_x_7389:
[----:B------:R-:W-:Y:S05]  /*27a0*/  BSYNC B2 ;  /* 0x0000000000027941 */ /* 0x000fea0003800000 */
.L_x_7386:
[----:B------:R-:W-:Y:S05]  /*27b0*/  BRA `(.L_x_7390) ;  /* 0x0000000000207947 */ /* 0x000fea0003800000 */
.L_x_7385:
[----:B------:R-:W-:-:S04]  /*27c0*/  LOP3.LUT R11, R14, 0x80000000, R11, 0x48, !PT ;  /* 0x800000000e0b7812 */ /* 0x000fc800078e480b */
[----:B------:R-:W-:Y:S01]  /*27d0*/  LOP3.LUT R11, R11, 0x7f800000, RZ, 0xfc, !PT ;  /* 0x7f8000000b0b7812 */ /* 0x000fe200078efcff */
[----:B------:R-:W-:Y:S06]  /*27e0*/  BRA `(.L_x_7390) ;  /* 0x0000000000147947 */ /* 0x000fec0003800000 */
.L_x_7384:
[----:B------:R-:W-:Y:S01]  /*27f0*/  LOP3.LUT R11, R14, 0x80000000, R11, 0x48, !PT ;  /* 0x800000000e0b7812 */ /* 0x000fe200078e480b */
[----:B------:R-:W-:Y:S06]  /*2800*/  BRA `(.L_x_7390) ;  /* 0x00000000000c7947 */ /* 0x000fec0003800000 */
.L_x_7383:
[----:B------:R-:W0:Y:S01]  /*2810*/  MUFU.RSQ R11, -QNAN ;  /* 0xffc00000000b7908 */ /* 0x000e220000001400 */
[----:B------:R-:W-:Y:S05]  /*2820*/  BRA `(.L_x_7390) ;  /* 0x0000000000047947 */ /* 0x000fea0003800000 */
.L_x_7382:
[----:B------:R-:W-:-:S07]  /*2830*/  FADD.FTZ R11, R11, R14 ;  /* 0x0000000e0b0b7221 */ /* 0x000fce0000010000 */
.L_x_7390:
[----:B------:R-:W-:Y:S05]  /*2840*/  BSYNC B1 ;  /* 0x0000000000017941 */ /* 0x000fea0003800000 */
.L_x_7380:
[----:B------:R-:W-:-:S04]  /*2850*/  HFMA2 R13, -RZ, RZ, 0, 0 ;  /* 0x00000000ff0d7431 */ /* 0x000fc800000001ff */
[----:B0-----:R-:W-:Y:S05]  /*2860*/  RET.REL.NODEC R12 `(_Z17LayerNormWarpImplI10DirectLoadIffE11DirectStoreIffEfLi2ELi2ELi2ELi8ELi2ELb0EEvT_T0_lld) ;  /* 0xffffffd40ce47950 */ /* 0x001fea0003c3ffff */
.L_x_7391:
        /* <DEDUP_REMOVED lines=9> */
.L_x_7701:


//--------------------- .text._Z17LayerNormWarpImplI10DirectLoadIffE11DirectStoreIffEfLi2ELi2ELi0ELi4ELi1ELb1EEvT_T0_lld --------------------------
	.section	.text._Z17LayerNormWarpImplI10DirectLoadIffE11DirectStoreIffEfLi2ELi2ELi0ELi4ELi1ELb1EEvT_T0_lld,"ax",@progbits
	.align	128
        .global         _Z17LayerNormWarpImplI10DirectLoadIffE11DirectStoreIffEfLi2ELi2ELi0ELi4ELi1ELb1EEvT_T0_lld
        .type           _Z17LayerNormWarpImplI10DirectLoadIffE11DirectStoreIffEfLi2ELi2ELi0ELi4ELi1ELb1EEvT_T0_lld,@function
        .size           _Z17LayerNormWarpImplI10DirectLoadIffE11DirectStoreIffEfLi2ELi2ELi0ELi4ELi1ELb1EEvT_T0_lld,(.L_x_7702 - _Z17LayerNormWarpImplI10DirectLoadIffE11DirectStoreIffEfLi2ELi2ELi0ELi4ELi1ELb1EEvT_T0_lld)
        .other          _Z17LayerNormWarpImplI10DirectLoadIffE11DirectStoreIffEfLi2ELi2ELi0ELi4ELi1ELb1EEvT_T0_lld,@"STO_CUDA_ENTRY STV_DEFAULT"
_Z17LayerNormWarpImplI10DirectLoadIffE11DirectStoreIffEfLi2ELi2ELi0ELi4ELi1ELb1EEvT_T0_lld:
.text._Z17LayerNormWarpImplI10DirectLoadIffE11DirectStoreIffEfLi2ELi2ELi0ELi4ELi1ELb1EEvT_T0_lld:
        /* <DEDUP_REMOVED lines=25> */
.L_x_7392:
        /* <DEDUP_REMOVED lines=13> */
[----:B------:R-:W-:Y:S01]  /*0260*/  CS2R R22, SRZ ;  /* 0x0000000000167805 */ /* 0x000fe2000001ff00 */
[----:B------:R-:W-:Y:S02]  /*0270*/  IMAD.MOV.U32 R9, RZ, RZ, RZ ;  /* 0x000000ffff097224 */ /* 0x000fe400078e00ff */
[----:B------:R-:W-:-:S03]  /*0280*/  IMAD.MOV.U32 R10, RZ, RZ, R21 ;  /* 0x000000ffff0a7224 */ /* 0x000fc600078e0015 */
[----:B-1----:R-:W-:-:S04]  /*0290*/  IMAD R0, R23, UR4, RZ ;  /* 0x0000000417007c24 */ /* 0x002fc8000f8e02ff */
[----:B------:R-:W-:Y:S02]  /*02a0*/  IMAD R3, R21, UR5, R0 ;  /* 0x0000000515037c24 */ /* 0x000fe4000f8e0200 */
[----:B0-----:R-:W-:-:S04]  /*02b0*/  IMAD.SHL.U32 R8, R8, 0x2, RZ ;  /* 0x0000000208087824 */ /* 0x001fc800078e00ff */
[----:B------:R-:W-:-:S05]  /*02c0*/  IMAD.WIDE.U32 R18, R21, UR4, R8 ;  /* 0x0000000415127c25 */ /* 0x000fca000f8e0008 */
[----:B------:R-:W-:-:S07]  /*02d0*/  IADD3 R19, PT, PT, R19, R3, RZ ;  /* 0x0000000313137210 */ /* 0x000fce0007ffe0ff */
.L_x_7408:
[----:B------:R-:W-:-:S04]  /*02e0*/  ISETP.GE.U32.AND P0, PT, R8, UR40, PT ;  /* 0x0000002808007c0c */ /* 0x000fc8000bf06070 */
[----:B------:R-:W-:-:S13]  /*02f0*/  ISETP.GE.AND.EX P0, PT, RZ, UR41, PT, P0 ;  /* 0x00000029ff007c0c */ /* 0x000fda000bf06300 */
[----:B0-----:R-:W0:Y:S01]  /*0300*/  @!P0 LDC.64 R6, c[0x0][0x380] ;  /* 0x0000e000ff068b82 */ /* 0x001e220000000a00 */
[----:B-1----:R-:W-:Y:S02]  /*0310*/  @!P0 LEA.HI R0, P1, R19, R18, RZ, 0x1 ;  /* 0x0000001213008211 */ /* 0x002fe400078308ff */
[----:B--2---:R-:W-:Y:S02]  /*0320*/  @!P0 R2UR UR4, R16 ;  /* 0x00000000100482ca */ /* 0x004fe400000e0000 */
[----:B----4-:R-:W-:Y:S01]  /*0330*/  @!P0 IADD3.X R3, PT, PT, RZ, R19, RZ, P1, !PT ;  /* 0x00000013ff038210 */ /* 0x010fe20000ffe4ff */
[C---:B---3--:R-:W-:Y:S01]  /*0340*/  @!P0 IMAD.SHL.U32 R5, R0.reuse, 0x4, RZ ;  /* 0x0000000400058824 */ /* 0x048fe200078e00ff */
[----:B------:R-:W-:Y:S02]  /*0350*/  @!P0 R2UR UR5, R17 ;  /* 0x00000000110582ca */ /* 0x000fe400000e0000 */
[----:B------:R-:W-:Y:S02]  /*0360*/  @!P0 SHF.L.U64.HI R0, R0, 0x2, R3 ;  /* 0x0000000200008819 */ /* 0x000fe40000010203 */
[----:B------:R-:W-:-:S04]  /*0370*/  @!P0 LOP3.LUT R5, R5, 0xfffffff8, RZ, 0xc0, !PT ;  /* 0xfffffff805058812 */ /* 0x000fc800078ec0ff */
[----:B0-----:R-:W-:-:S05]  /*0380*/  @!P0 IADD3 R4, P1, PT, R5, R6, RZ ;  /* 0x0000000605048210 */ /* 0x001fca0007f3e0ff */
[----:B------:R-:W-:-:S06]  /*0390*/  @!P0 IMAD.X R5, R0, 0x1, R7, P1 ;  /* 0x0000000100058824 */ /* 0x000fcc00008e0607 */
        /* <DEDUP_REMOVED lines=17> */
.L_x_7413:
        /* <DEDUP_REMOVED lines=15> */
[----:B012---:R-:W-:Y:S05]  /*05a0*/  CALL.REL.NOINC `($__internal_79_$__cuda_sm3x_div_rn_noftz_f32_slowpath) ;  /* 0x00000008006c7944 */ /* 0x007fea0003c00000 */
[----:B------:R-:W-:-:S07]  /*05b0*/  IMAD.MOV.U32 R7, RZ, RZ, R13 ;  /* 0x000000ffff077224 */ /* 0x000fce00078e000d */
.L_x_7397:
[----:B------:R-:W-:Y:S05]  /*05c0*/  BSYNC.RECONVERGENT B1 ;  /* 0x0000000000017941 */ /* 0x000fea0003800200 */
.L_x_7396:
[----:B-1----:R-:W-:-:S04]  /*05d0*/  FADD R5, -R2, R5 ;  /* 0x0000000502057221 */ /* 0x002fc80000000100 */
[C---:B------:R-:W-:Y:S01]  /*05e0*/  FMUL R6, R5.reuse, R5 ;  /* 0x0000000505067220 */ /* 0x040fe20000400000 */
[----:B0-----:R-:W-:-:S03]  /*05f0*/  FFMA R2, R5, R7, R2 ;  /* 0x0000000705027223 */ /* 0x001fc60000000002 */
[----:B------:R-:W-:-:S04]  /*0600*/  FMUL R3, R3, R6 ;  /* 0x0000000603037220 */ /* 0x000fc80000400000 */
[----:B--2---:R-:W-:Y:S01]  /*0610*/  FFMA R13, R3, R7, R4 ;  /* 0x00000007030d7223 */ /* 0x004fe20000000004 */
[----:B------:R-:W-:-:S03]  /*0620*/  IMAD.MOV.U32 R3, RZ, RZ, R11 ;  /* 0x000000ffff037224 */ /* 0x000fc600078e000b */
[----:B------:R-:W-:-:S07]  /*0630*/  FADD R0, R0, R13 ;  /* 0x0000000d00007221 */ /* 0x000fce0000000000 */
.L_x_7395:
[----:B------:R-:W-:Y:S05]  /*0640*/  BSYNC.RECONVERGENT B0 ;  /* 0x0000000000007941 */ /* 0x000fea0003800200 */
.L_x_7394:
[----:B------:R-:W-:-:S03]  /*0650*/  UMOV UR4, 0xffffffff ;  /* 0xffffffff00047882 */ /* 0x000fc60000000000 */
[----:B------:R-:W-:Y:S05]  /*0660*/  BRA.DIV UR4, `(.L_x_7398) ;  /* 0x0000000604687947 */ /* 0x000fea000b800000 */
[----:B-1----:R1:W3:Y:S04]  /*0670*/  SHFL.DOWN PT, R5, R2, 0x1, 0x1c1f ;  /* 0x083c1f0002057f89 */ /* 0x0022e800000e0000 */
[----:B--2---:R1:W2:Y:S04]  /*0680*/  SHFL.DOWN PT, R4, R0, 0x1, 0x1c1f ;  /* 0x083c1f0000047f89 */ /* 0x0042a800000e0000 */
[----:B------:R1:W4:Y:S02]  /*0690*/  SHFL.DOWN PT, R14, R3, 0x1, 0x1c1f ;  /* 0x083c1f00030e7f89 */ /* 0x00032400000e0000 */
.L_x_7418:
        /* <DEDUP_REMOVED lines=15> */
[----:B0123--:R-:W-:Y:S05]  /*0790*/  CALL.REL.NOINC `($__internal_79_$__cuda_sm3x_div_rn_noftz_f32_slowpath) ;  /* 0x0000000400f07944 */ /* 0x00ffea0003c00000 */
[----:B------:R-:W-:-:S07]  /*07a0*/  IMAD.MOV.U32 R7, RZ, RZ, R13 ;  /* 0x000000ffff077224 */ /* 0x000fce00078e000d */
.L_x_7402:
[----:B------:R-:W-:Y:S05]  /*07b0*/  BSYNC.RECONVERGENT B1 ;  /* 0x0000000000017941 */ /* 0x000fea0003800200 */
.L_x_7401:
[----:B---3--:R-:W-:-:S04]  /*07c0*/  FADD R5, -R2, R5 ;  /* 0x0000000502057221 */ /* 0x008fc80000000100 */
[C---:B------:R-:W-:Y:S01]  /*07d0*/  FMUL R6, R5.reuse, R5 ;  /* 0x0000000505067220 */ /* 0x040fe20000400000 */
[----:B01----:R-:W-:-:S03]  /*07e0*/  FFMA R2, R5, R7, R2 ;  /* 0x0000000705027223 */ /* 0x003fc60000000002 */
[----:B------:R-:W-:-:S04]  /*07f0*/  FMUL R3, R3, R6 ;  /* 0x0000000603037220 */ /* 0x000fc80000400000 */
[----:B--2---:R-:W-:Y:S01]  /*0800*/  FFMA R13, R3, R7, R4 ;  /* 0x00000007030d7223 */ /* 0x004fe20000000004 */
[----:B------:R-:W-:-:S03]  /*0810*/  IMAD.MOV.U32 R3, RZ, RZ, R11 ;  /* 0x000000ffff037224 */ /* 0x000fc600078e000b */
[----:B------:R-:W-:-:S07]  /*0820*/  FADD R0, R0, R13 ;  /* 0x0000000d00007221 */ /* 0x000fce0000000000 */
.L_x_7400:
[----:B------:R-:W-:Y:S05]  /*0830*/  BSYNC.RECONVERGENT B0 ;  /* 0x0000000000007941 */ /* 0x000fea0003800200 */
.L_x_7399:
[----:B------:R-:W-:-:S03]  /*0840*/  UMOV UR4, 0xffffffff ;  /* 0xffffffff00047882 */ /* 0x000fc60000000000 */
[----:B------:R-:W-:Y:S05]  /*0850*/  BRA.DIV UR4, `(.L_x_7403) ;  /* 0x0000000604487947 */ /* 0x000fea000b800000 */
.L_x_7421:
[----:B------:R-:W-:-:S03]  /*0860*/  UMOV UR4, 0xffffffff ;  /* 0xffffffff00047882 */ /* 0x000fc60000000000 */
[----:B------:R-:W-:Y:S05]  /*0870*/  BRA.DIV UR4, `(.L_x_7404) ;  /* 0x0000000604687947 */ /* 0x000fea000b800000 */
.L_x_7424:
[----:B------:R-:W-:-:S03]  /*0880*/  UMOV UR4, 0xffffffff ;  /* 0xffffffff00047882 */ /* 0x000fc60000000000 */
[----:B------:R-:W-:Y:S05]  /*0890*/  BRA.DIV UR4, `(.L_x_7405) ;  /* 0x0000000604887947 */ /* 0x000fea000b800000 */
.L_x_7427:
[----:B------:R-:W-:Y:S04]  /*08a0*/  BSSY.RECONVERGENT B0, `(.L_x_7406) ;  /* 0x0000015000007945 */ /* 0x000fe80003800200 */
[----:B------:R-:W-:Y:S05]  /*08b0*/  @P0 BRA `(.L_x_7407) ;  /* 0x00000000004c0947 */ /* 0x000fea0003800000 */
[----:B01----:R-:W-:Y:S01]  /*08c0*/  SHF.R.S32.HI R0, RZ, 0x1f, R10 ;  /* 0x0000001fff007819 */ /* 0x003fe2000001140a */
[----:B------:R-:W-:Y:S01]  /*08d0*/  IMAD.MOV.U32 R3, RZ, RZ, RZ ;  /* 0x000000ffff037224 */ /* 0x000fe200078e00ff */
[----:B------:R-:W-:Y:S01]  /*08e0*/  MOV R2, R8 ;  /* 0x0000000800027202 */ /* 0x000fe20000000f00 */
[----:B--2---:R-:W-:Y:S01]  /*08f0*/  IMAD.MOV.U32 R4, RZ, RZ, 0x7fc00000 ;  /* 0x7fc00000ff047424 */ /* 0x004fe200078e00ff */
[----:B------:R-:W-:Y:S01]  /*0900*/  R2UR UR4, R16 ;  /* 0x00000000100472ca */ /* 0x000fe200000e0000 */
[----:B---3--:R-:W-:Y:S01]  /*0910*/  IMAD R5, R0, UR38, RZ ;  /* 0x0000002600057c24 */ /* 0x008fe2000f8e02ff */
[----:B------:R-:W-:Y:S01]  /*0920*/  R2UR UR5, R17 ;  /* 0x00000000110572ca */ /* 0x000fe200000e0000 */
[----:B------:R-:W-:-:S04]  /*0930*/  IMAD.WIDE.U32 R2, R10, UR38, R2 ;  /* 0x000000260a027c25 */ /* 0x000fc8000f8e0002 */
[----:B------:R-:W-:-:S04]  /*0940*/  IMAD R5, R10, UR39, R5 ;  /* 0x000000270a057c24 */ /* 0x000fc8000f8e0205 */
[----:B------:R-:W-:Y:S01]  /*0950*/  IMAD.IADD R3, R3, 0x1, R5 ;  /* 0x0000000103037824 */ /* 0x000fe200078e0205 */
[----:B------:R-:W-:-:S04]  /*0960*/  MOV R5, 0x7fc00000 ;  /* 0x7fc0000000057802 */ /* 0x000fc80000000f00 */
        /* <DEDUP_REMOVED lines=8> */
.L_x_7407:
[----:B------:R-:W-:Y:S05]  /*09f0*/  BSYNC.RECONVERGENT B0 ;  /* 0x0000000000007941 */ /* 0x000fea0003800200 */
.L_x_7406:
[C---:B------:R-:W-:Y:S01]  /*0a00*/  IADD3 R21, P0, PT, R20.reuse, R21, RZ ;  /* 0x0000001514157210 */ /* 0x040fe20007f1e0ff */
[----:B------:R-:W-:Y:S01]  /*0a10*/  IMAD.WIDE.U32 R18, R20, UR42, R18 ;  /* 0x0000002a14127c25 */ /* 0x000fe2000f8e0012 */
[----:B------:R-:W-:-:S03]  /*0a20*/  IADD3 R22, P1, PT, RZ, R22, RZ ;  /* 0x00000016ff167210 */ /* 0x000fc60007f3e0ff */
[----:B------:R-:W-:Y:S01]  /*0a30*/  IMAD.X R23, RZ, RZ, R23, P0 ;  /* 0x000000ffff177224 */ /* 0x000fe200000e0617 */
[----:B------:R-:W-:Y:S01]  /*0a40*/  ISETP.GE.U32.AND P0, PT, R21, UR44, PT ;  /* 0x0000002c15007c0c */ /* 0x000fe2000bf06070 */
[C---:B------:R-:W-:Y:S02]  /*0a50*/  IMAD R19, R20.reuse, UR43, R19 ;  /* 0x0000002b14137c24 */ /* 0x040fe4000f8e0213 */
[----:B------:R-:W-:Y:S01]  /*0a60*/  IMAD.X R10, R20, 0x1, R10, P1 ;  /* 0x00000001140a7824 */ /* 0x000fe200008e060a */
[----:B------:R-:W-:-:S13]  /*0a70*/  ISETP.GE.AND.EX P0, PT, R23, UR45, PT, P0 ;  /* 0x0000002d17007c0c */ /* 0x000fda000bf06300 */
[----:B------:R-:W-:Y:S05]  /*0a80*/  @!P0 BRA `(.L_x_7408) ;  /* 0xfffffff800148947 */ /* 0x000fea000383ffff */
[----:B------:R-:W-:Y:S05]  /*0a90*/  EXIT ;  /* 0x000000000000794d */ /* 0x000fea0003800000 */
.L_x_7393:
[----:B------:R-:W-:Y:S01]  /*0aa0*/  BSSY B0, `(.L_x_7409) ;  /* 0x0000008000007945 */ /* 0x000fe20003800000 */
[----:B------:R-:W-:Y:S01]  /*0ab0*/  MOV R13, R2 ;  /* 0x00000002000d7202 */ /* 0x000fe20000000f00 */
[----:B------:R-:W-:Y:S01]  /*0ac0*/  IMAD.MOV.U32 R12, RZ, RZ, 0x2 ;  /* 0x00000002ff0c7424 */ /* 0x000fe200078e00ff */
[----:B------:R-:W-:Y:S01]  /*0ad0*/  MOV R15, 0xffffffff ;  /* 0xffffffff000f7802 */ /* 0x000fe20000000f00 */
[----:B------:R-:W-:-:S07]  /*0ae0*/  IMAD.MOV.U32 R11, RZ, RZ, 0x1c1f ;  /* 0x00001c1fff0b7424 */ /* 0x000fce00078e00ff */
[----:B------:R-:W-:Y:S05]  /*0af0*/  WARPSYNC.COLLECTIVE R15, `(.L_x_7410) ;  /* 0x000000000f087348 */ /* 0x000fea0003c00000 */
[----:B------:R0:W1:Y:S02]  /*0b00*/  SHFL.DOWN P6, R14, R13, R12, R11 ;  /* 0x0800000c0d0e7389 */ /* 0x00006400000c000b */
[----:B01----:R-:W-:Y:S05]  /*0b10*/  ENDCOLLECTIVE ;  /* 0x000000000000791b */ /* 0x003fea0003800000 */
.L_x_7410:
[----:B------:R-:W-:Y:S05]  /*0b20*/  BSYNC B0 ;  /* 0x0000000000007941 */ /* 0x000fea0003800000 */
.L_x_7409:
[----:B------:R-:W-:Y:S02]  /*0b30*/  HFMA2 R12, -RZ, RZ, 0, 1.1920928955078125e-07 ;  /* 0x00000002ff0c7431 */ /* 0x000fe400000001ff */
[----:B------:R-:W-:Y:S02]  /*0b40*/  IMAD.MOV.U32 R13, RZ, RZ, R0 ;  /* 0x000000ffff0d7224 */ /* 0x000fe400078e0000 */
[----:B------:R-:W-:Y:S02]  /*0b50*/  IMAD.MOV.U32 R11, RZ, RZ, 0x1c1f ;  /* 0x00001c1fff0b7424 */ /* 0x000fe400078e00ff */
[----:B------:R-:W-:Y:S02]  /*0b60*/  IMAD.MOV.U32 R15, RZ, RZ, -0x1 ;  /* 0xffffffffff0f7424 */ /* 0x000fe400078e00ff */
[----:B------:R-:W-:-:S07]  /*0b70*/  IMAD.MOV.U32 R5, RZ, RZ, R14 ;  /* 0x000000ffff057224 */ /* 0x000fce00078e000e */
[----:B------:R-:W-:Y:S05]  /*0b80*/  WARPSYNC.COLLECTIVE R15, `(.L_x_7411) ;  /* 0x000000000f087348 */ /* 0x000fea0003c00000 */
[----:B------:R0:W1:Y:S02]  /*0b90*/  SHFL.DOWN P6, R14, R13, R12, R11 ;  /* 0x0800000c0d0e7389 */ /* 0x00006400000c000b */
[----:B01----:R-:W-:Y:S05]  /*0ba0*/  ENDCOLLECTIVE ;  /* 0x000000000000791b */ /* 0x003fea0003800000 */
.L_x_7411:
[----:B------:R-:W-:Y:S01]  /*0bb0*/  IMAD.MOV.U32 R13, RZ, RZ, R3 ;  /* 0x000000ffff0d7224 */ /* 0x000fe200078e0003 */
[----:B------:R-:W-:-:S07]  /*0bc0*/  MOV R4, R14 ;  /* 0x0000000e00047202 */ /* 0x000fce0000000f00 */
[----:B------:R-:W-:Y:S05]  /*0bd0*/  WARPSYNC.COLLECTIVE R15, `(.L_x_7412) ;  /* 0x000000000f087348 */ /* 0x000fea0003c00000 */
[----:B------:R0:W1:Y:S02]  /*0be0*/  SHFL.DOWN P6, R14, R13, R12, R11 ;  /* 0x0800000c0d0e7389 */ /* 0x00006400000c000b */
[----:B01----:R-:W-:Y:S05]  /*0bf0*/  ENDCOLLECTIVE ;  /* 0x000000000000791b */ /* 0x003fea0003800000 */
.L_x_7412:
[----:B------:R-:W-:Y:S05]  /*0c00*/  BRA `(.L_x_7413) ;  /* 0xfffffff800287947 */ /* 0x000fea000383ffff */
.L_x_7398:
[----:B------:R-:W-:Y:S01]  /*0c10*/  HFMA2 R12, -RZ, RZ, 0, 5.9604644775390625e-08 ;  /* 0x00000001ff0c7431 */ /* 0x000fe200000001ff */
[----:B------:R-:W-:Y:S01]  /*0c20*/  BSSY B0, `(.L_x_7414) ;  /* 0x0000007000007945 */ /* 0x000fe20003800000 */
[----:B------:R-:W-:Y:S02]  /*0c30*/  IMAD.MOV.U32 R13, RZ, RZ, R2 ;  /* 0x000000ffff0d7224 */ /* 0x000fe400078e0002 */
[----:B------:R-:W-:Y:S02]  /*0c40*/  IMAD.MOV.U32 R11, RZ, RZ, 0x1c1f ;  /* 0x00001c1fff0b7424 */ /* 0x000fe400078e00ff */
[----:B------:R-:W-:-:S07]  /*0c50*/  IMAD.MOV.U32 R15, RZ, RZ, -0x1 ;  /* 0xffffffffff0f7424 */ /* 0x000fce00078e00ff */
[----:B012---:R-:W-:Y:S05]  /*0c60*/  WARPSYNC.COLLECTIVE R15, `(.L_x_7415) ;  /* 0x000000000f087348 */ /* 0x007fea0003c00000 */
[----:B------:R3:W4:Y:S02]  /*0c70*/  SHFL.DOWN P6, R14, R13, R12, R11 ;  /* 0x0800000c0d0e7389 */ /* 0x00072400000c000b */
[----:B01234-:R-:W-:Y:S05]  /*0c80*/  ENDCOLLECTIVE ;  /* 0x000000000000791b */ /* 0x01ffea0003800000 */
.L_x_7415:
[----:B------:R-:W-:Y:S05]  /*0c90*/  BSYNC B0 ;  /* 0x0000000000007941 */ /* 0x000fea0003800000 */
.L_x_7414:
[----:B------:R-:W-:Y:S02]  /*0ca0*/  HFMA2 R11, -RZ, RZ, 0, 0.004024505615234375 ;  /* 0x00001c1fff0b7431 */ /* 0x000fe400000001ff */
[----:B------:R-:W-:Y:S01]  /*0cb0*/  IMAD.MOV.U32 R13, RZ, RZ, R0 ;  /* 0x000000ffff0d7224 */ /* 0x000fe200078e0000 */
[----:B------:R-:W-:Y:S01]  /*0cc0*/  MOV R5, R14 ;  /* 0x0000000e00057202 */ /* 0x000fe20000000f00 */
[----:B------:R-:W-:Y:S02]  /*0cd0*/  IMAD.MOV.U32 R12, RZ, RZ, 0x1 ;  /* 0x00000001ff0c7424 */ /* 0x000fe400078e00ff */
[----:B------:R-:W-:-:S07]  /*0ce0*/  IMAD.MOV.U32 R15, RZ, RZ, -0x1 ;  /* 0xffffffffff0f7424 */ /* 0x000fce00078e00ff */
[----:B------:R-:W-:Y:S05]  /*0cf0*/  WARPSYNC.COLLECTIVE R15, `(.L_x_7416) ;  /* 0x000000000f087348 */ /* 0x000fea0003c00000 */
[----:B------:R0:W1:Y:S02]  /*0d00*/  SHFL.DOWN P6, R14, R13, R12, R11 ;  /* 0x0800000c0d0e7389 */ /* 0x00006400000c000b */
[----:B01----:R-:W-:Y:S05]  /*0d10*/  ENDCOLLECTIVE ;  /* 0x000000000000791b */ /* 0x003fea0003800000 */
.L_x_7416:
[----:B------:R-:W-:Y:S01]  /*0d20*/  MOV R13, R3 ;  /* 0x00000003000d7202 */ /* 0x000fe20000000f00 */
[----:B------:R-:W-:-:S07]  /*0d30*/  IMAD.MOV.U32 R4, RZ, RZ, R14 ;  /* 0x000000ffff047224 */ /* 0x000fce00078e000e */
[----:B------:R-:W-:Y:S05]  /*0d40*/  WARPSYNC.COLLECTIVE R15, `(.L_x_7417) ;  /* 0x000000000f087348 */ /* 0x000fea0003c00000 */
[----:B------:R0:W1:Y:S02]  /*0d50*/  SHFL.DOWN P6, R14, R13, R12, R11 ;  /* 0x0800000c0d0e7389 */ /* 0x00006400000c000b */
[----:B01----:R-:W-:Y:S05]  /*0d60*/  ENDCOLLECTIVE ;  /* 0x000000000000791b */ /* 0x003fea0003800000 */
.L_x_7417:
[----:B------:R-:W-:Y:S05]  /*0d70*/  BRA `(.L_x_7418) ;  /* 0xfffffff800487947 */ /* 0x000fea000383ffff */
.L_x_7403:
[----:B------:R-:W-:Y:S01]  /*0d80*/  HFMA2 R12, -RZ, RZ, 0, 0 ;  /* 0x00000000ff0c7431 */ /* 0x000fe200000001ff */
[----:B------:R-:W-:Y:S01]  /*0d90*/  BSSY B0, `(.L_x_7419) ;  /* 0x0000007000007945 */ /* 0x000fe20003800000 */
[----:B------:R-:W-:Y:S01]  /*0da0*/  IMAD.MOV.U32 R13, RZ, RZ, R2 ;  /* 0x000000ffff0d7224 */ /* 0x000fe200078e0002 */
[----:B------:R-:W-:Y:S01]  /*0db0*/  MOV R15, 0xffffffff ;  /* 0xffffffff000f7802 */ /* 0x000fe20000000f00 */
[----:B------:R-:W-:-:S07]  /*0dc0*/  IMAD.MOV.U32 R11, RZ, RZ, 0x1c1f ;  /* 0x00001c1fff0b7424 */ /* 0x000fce00078e00ff */
[----:B0123--:R-:W-:Y:S05]  /*0dd0*/  WARPSYNC.COLLECTIVE R15, `(.L_x_7420) ;  /* 0x000000000f087348 */ /* 0x00ffea0003c00000 */
[----:B------:R4:W0:Y:S02]  /*0de0*/  SHFL.IDX P6, R14, R13, R12, R11 ;  /* 0x0000000c0d0e7389 */ /* 0x00082400000c000b */
[----:B01234-:R-:W-:Y:S05]  /*0df0*/  ENDCOLLECTIVE ;  /* 0x000000000000791b */ /* 0x01ffea0003800000 */
.L_x_7420:
[----:B------:R-:W-:Y:S05]  /*0e00*/  BSYNC B0 ;  /* 0x0000000000007941 */ /* 0x000fea0003800000 */
.L_x_7419:
[----:B------:R-:W-:Y:S05]  /*0e10*/  BRA `(.L_x_7421) ;  /* 0xfffffff800907947 */ /* 0x000fea000383ffff */
.L_x_7404:
        /* <DEDUP_REMOVED lines=8> */
.L_x_7423:
[----:B------:R-:W-:Y:S05]  /*0ea0*/  BSYNC B0 ;  /* 0x0000000000007941 */ /* 0x000fea0003800000 */
.L_x_7422:
[----:B------:R-:W-:Y:S05]  /*0eb0*/  BRA `(.L_x_7424) ;  /* 0xfffffff800707947 */ /* 0x000fea000383ffff */
.L_x_7405:
        /* <DEDUP_REMOVED lines=8> */
.L_x_7426:
[----:B------:R-:W-:Y:S05]  /*0f40*/  BSYNC B0 ;  /* 0x0000000000007941 */ /* 0x000fea0003800000 */
.L_x_7425:
[----:B------:R-:W-:Y:S05]  /*0f50*/  BRA `(.L_x_7427) ;  /* 0xfffffff800507947 */ /* 0x000fea000383ffff */
        .weak           $__internal_79_$__cuda_sm3x_div_rn_noftz_f32_slowpath
        .type           $__internal_79_$__cuda_sm3x_div_rn_noftz_f32_slowpath,@function
        .size           $__internal_79_$__cuda_sm3x_div_rn_noftz_f32_slowpath,(.L_x_7702 - $__internal_79_$__cuda_sm3x_div_rn_noftz_f32_slowpath)
$__internal_79_$__cuda_sm3x_div_rn_noftz_f32_slowpath:
        /* <DEDUP_REMOVED lines=34> */
.L_x_7429:
        /* <DEDUP_REMOVED lines=51> */
.L_x_7436:
[----:B------:R-:W-:-:S04]  /*14b0*/  LOP3.LUT R6, R6, 0x80000000, RZ, 0xc0, !PT ;  /* 0x8000000006067812 */ /* 0x000fc800078ec0ff */
[----:B------:R-:W-:Y:S01]  /*14c0*/  LOP3.LUT R6, R6, 0x7f800000, RZ, 0xfc, !PT ;  /* 0x7f80000006067812 */ /* 0x000fe200078efcff */
[----:B------:R-:W-:Y:S06]  /*14d0*/  BRA `(.L_x_7437) ;  /* 0x0000000000047947 */ /* 0x000fec0003800000 */
.L_x_7435:
[----:B------:R-:W-:-:S07]  /*14e0*/  IMAD R6, R24, 0x800000, R6 ;  /* 0x0080000018067824 */ /* 0x000fce00078e0206 */
.L_x_7437:
[----:B------:R-:W-:Y:S05]  /*14f0*/  BSYNC.RECONVERGENT B3 ;  /* 0x0000000000037941 */ /* 0x000fea0003800200 */
.L_x_7434:
[----:B------:R-:W-:Y:S05]  /*1500*/  BRA `(.L_x_7438) ;  /* 0x0000000000207947 */ /* 0x000fea0003800000 */
.L_x_7433:
[----:B------:R-:W-:-:S04]  /*1510*/  LOP3.LUT R6, R7, 0x80000000, R14, 0x48, !PT ;  /* 0x8000000007067812 */ /* 0x000fc800078e480e */
[----:B------:R-:W-:Y:S01]  /*1520*/  LOP3.LUT R6, R6, 0x7f800000, RZ, 0xfc, !PT ;  /* 0x7f80000006067812 */ /* 0x000fe200078efcff */
[----:B------:R-:W-:Y:S06]  /*1530*/  BRA `(.L_x_7438) ;  /* 0x0000000000147947 */ /* 0x000fec0003800000 */
.L_x_7432:
[----:B------:R-:W-:Y:S01]  /*1540*/  LOP3.LUT R6, R7, 0x80000000, R14, 0x48, !PT ;  /* 0x8000000007067812 */ /* 0x000fe200078e480e */
[----:B------:R-:W-:Y:S06]  /*1550*/  BRA `(.L_x_7438) ;  /* 0x00000000000c7947 */ /* 0x000fec0003800000 */
.L_x_7431:
[----:B------:R-:W0:Y:S01]  /*1560*/  MUFU.RSQ R6, -QNAN ;  /* 0xffc0000000067908 */ /* 0x000e220000001400 */
[----:B------:R-:W-:Y:S05]  /*1570*/  BRA `(.L_x_7438) ;  /* 0x0000000000047947 */ /* 0x000fea0003800000 */
.L_x_7430:
[----:B------:R-:W-:-:S07]  /*1580*/  FADD.FTZ R6, R14, R7 ;  /* 0x000000070e067221 */ /* 0x000fce0000010000 */
.L_x_7438:
[----:B------:R-:W-:Y:S05]  /*1590*/  BSYNC.RECONVERGENT B2 ;  /* 0x0000000000027941 */ /* 0x000fea0003800200 */
.L_x_7428:
[----:B------:R-:W-:Y:S01]  /*15a0*/  HFMA2 R7, -RZ, RZ, 0, 0 ;  /* 0x00000000ff077431 */ /* 0x000fe200000001ff */
[----:B0-----:R-:W-:Y:S01]  /*15b0*/  MOV R13, R6 ;  /* 0x00000006000d7202 */ /* 0x001fe20000000f00 */
[----:B------:R-:W-:-:S04]  /*15c0*/  IMAD.MOV.U32 R6, RZ, RZ, R12 ;  /* 0x000000ffff067224 */ /* 0x000fc800078e000c */
[----:B------:R-:W-:Y:S05]  /*15d0*/  RET.REL.NODEC R6 `(_Z17LayerNormWarpImplI10DirectLoadIffE11DirectStoreIffEfLi2ELi2ELi0ELi4ELi1ELb1EEvT_T0_lld) ;  /* 0xffffffe806887950 */ /* 0x000fea0003c3ffff */
.L_x_7439:
        /* <DEDUP_REMOVED lines=10> */
.L_x_7702:


//--------------------- .text._Z17LayerNormWarpImplI10DirectLoadIffE11DirectStoreIffEfLi2ELi2ELi2ELi4ELi1ELb0EEvT_T0_lld --------------------------
	.section	.text._Z17LayerNormWarpImplI10DirectLoadIffE11DirectStoreIffEfLi2ELi2ELi2ELi4ELi1ELb0EEvT_T0_lld,"ax",@progbits
	.align	128
        .global         _Z17LayerNormWarpImplI10DirectLoadIffE11DirectStoreIffEfLi2ELi2ELi2ELi4ELi1ELb0EEvT_T0_lld
        .type           _Z17LayerNormWarpImplI10DirectLoadIffE11DirectStoreIffEfLi2ELi2ELi2ELi4ELi1ELb0EEvT_T0_lld,@function
        .size           _Z17LayerNormWarpImplI10DirectLoadIffE11DirectStoreIffEfLi2ELi2ELi2ELi4ELi1ELb0EEvT_T0_lld,(.L_x_7703 - _Z17LayerNormWarpImplI10DirectLoadIffE11DirectStoreIffEfLi2ELi2ELi2ELi4ELi1ELb0EEvT_T0_lld)
        .other          _Z17LayerNormWarpImplI10DirectLoadIffE11DirectStoreIffEfLi2ELi2ELi2ELi4ELi1ELb0EEvT_T0_lld,@"STO_CUDA_ENTRY STV_DEFAULT"
_Z17LayerNormWarpImplI10DirectLoadIffE11DirectStoreIffEfLi2ELi2ELi2ELi4ELi1ELb0EEvT_T0_lld:
.text._Z17LayerNormWarpImplI10DirectLoadIffE11DirectStoreIffEfLi2ELi2ELi2ELi4ELi1ELb0EEvT_T0_lld:
        /* <DEDUP_REMOVED lines=12> */
[----:B------:R-:W-:Y:S02]  /*00c0*/  HFMA2 R12, -RZ, RZ, 0, 5.9604644775390625e-08 ;  /* 0x00000001ff0c7431 */ /* 0x000fe400000001ff */
[----:B------:R-:W-:Y:S01]  /*00d0*/  IMAD.MOV.U32 R8, RZ, RZ, 0x150 ;  /* 0x00000150ff087424 */ /* 0x000fe200078e00ff */
[----:B------:R3:W4:Y:S01]  /*00e0*/  LDC.64 R2, c[0x4][R0] ;  /* 0x0100000000027b82 */ /* 0x0007220000000a00 */
[----:B------:R-:W5:Y:S01]  /*00f0*/  LDCU.64 UR6, c[0x4][0x3a8] ;  /* 0x01007500ff0677ac */ /* 0x000f620008000a00 */
[----:B------:R-:W-:Y:S01]  /*0100*/  IMAD.MOV.U32 R13, RZ, RZ, RZ ;  /* 0x000000ffff0d7224 */ /* 0x000fe200078e00ff */
[----:B------:R-:W1:Y:S01]  /*0110*/  LDCU.64 UR8, c[0x4][0x10] ;  /* 0x01000200ff0877ac */ /* 0x000e620008000a00 */
[----:B--2---:R-:W-:Y:S01]  /*0120*/  IMAD.U32 R4, RZ, RZ, UR4 ;  /* 0x00000004ff047e24 */ /* 0x004fe2000f8e00ff */
[----:B------:R-:W-:Y:S01]  /*0130*/  MOV R5, UR5 ;  /* 0x0000000500057c02 */ /* 0x000fe20008000f00 */
[----:B-----5:R-:W-:Y:S01]  /*0140*/  IMAD.U32 R6, RZ, RZ, UR6 ;  /* 0x00000006ff067e24 */ /* 0x020fe2000f8e00ff */
[----:B------:R-:W-:Y:S01]  /*0150*/  MOV R7, UR7 ;  /* 0x0000000700077c02 */ /* 0x000fe20008000f00 */
[----:B-1----:R-:W-:Y:S01]  /*0160*/  IMAD.U32 R10, RZ, RZ, UR8 ;  /* 0x00000008ff0a7e24 */ /* 0x002fe2000f8e00ff */
[----:B---3--:R-:W-:-:S07]  /*0170*/  MOV R11, UR9 ;  /* 0x00000009000b7c02 */ /* 0x008fce0008000f00 */
[----:B------:R-:W-:-:S07]  /*0180*/  LEPC R20, `(.L_x_7440) ;  /* 0x000000001014794e */ /* 0x000fce0000000000 */
[----:B0---4-:R-:W-:Y:S05]  /*0190*/  CALL.ABS.NOINC R2 ;  /* 0x0000000002007343 */ /* 0x011fea0003c00000 */
.L_x_7440:
        /* <DEDUP_REMOVED lines=19> */
[----:B------:R-:W-:Y:S02]  /*02d0*/  IMAD.SHL.U32 R16, R17, 0x2, RZ ;  /* 0x0000000211107824 */ /* 0x000fe400078e00ff */
[----:B------:R-:W-:Y:S01]  /*02e0*/  HFMA2 R17, -RZ, RZ, 0, 0 ;  /* 0x00000000ff117431 */ /* 0x000fe200000001ff */
[----:B------:R-:W-:Y:S01]  /*02f0*/  MOV R28, RZ ;  /* 0x000000ff001c7202 */ /* 0x000fe20000000f00 */
[----:B-1----:R-:W0:Y:S01]  /*0300*/  F2F.F32.F64 R26, UR4 ;  /* 0x00000004001a7d10 */ /* 0x002e220008301000 */
[----:B------:R-:W-:Y:S01]  /*0310*/  BSSY B0, `(.L_x_7441) ;  /* 0x0000082000007945 */ /* 0x000fe20003800000 */
[----:B------:R-:W-:Y:S01]  /*0320*/  MOV R23, RZ ;  /* 0x000000ff00177202 */ /* 0x000fe20000000f00 */
[----:B------:R-:W-:-:S02]  /*0330*/  IMAD.MOV.U32 R22, RZ, RZ, R27 ;  /* 0x000000ffff167224 */ /* 0x000fc400078e001b */
[----:B--2---:R-:W-:Y:S02]  /*0340*/  IMAD R0, R28, UR6, RZ ;  /* 0x000000061c007c24 */ /* 0x004fe4000f8e02ff */
[----:B------:R-:W-:-:S04]  /*0350*/  IMAD.WIDE.U32 R24, R27, UR6, R16 ;  /* 0x000000061b187c25 */ /* 0x000fc8000f8e0010 */
[----:B------:R-:W-:-:S04]  /*0360*/  IMAD R3, R27, UR7, R0 ;  /* 0x000000071b037c24 */ /* 0x000fc8000f8e0200 */
[----:B0-----:R-:W-:-:S07]  /*0370*/  IMAD.IADD R25, R25, 0x1, R3 ;  /* 0x0000000119197824 */ /* 0x001fce00078e0203 */
.L_x_7451:
        /* <DEDUP_REMOVED lines=17> */
[----:B------:R-:W-:Y:S01]  /*0490*/  HFMA2 R9, -RZ, RZ, 2, 0 ;  /* 0x40000000ff097431 */ /* 0x000fe200000001ff */
[----:B------:R0:W1:Y:S04]  /*04a0*/  SHFL.DOWN PT, R6, R5, 0x2, 0x1c1f ;  /* 0x085c1f0005067f89 */ /* 0x00006800000e0000 */
[----:B------:R0:W2:Y:S04]  /*04b0*/  SHFL.DOWN PT, R7, R4, 0x2, 0x1c1f ;  /* 0x085c1f0004077f89 */ /* 0x0000a800000e0000 */
[----:B------:R-:W3:Y:S02]  /*04c0*/  SHFL.DOWN PT, R9, R9, 0x2, 0x1c1f ;  /* 0x085c1f0009097f89 */ /* 0x000ee400000e0000 */
.L_x_7456:
        /* <DEDUP_REMOVED lines=14> */
[----:B012--5:R-:W-:Y:S05]  /*05b0*/  CALL.REL.NOINC `($__internal_80_$__cuda_sm3x_div_rn_noftz_f32_slowpath) ;  /* 0x0000000800847944 */ /* 0x027fea0003c00000 */
[----:B------:R-:W-:-:S07]  /*05c0*/  IMAD.MOV.U32 R8, RZ, RZ, R9 ;  /* 0x000000ffff087224 */ /* 0x000fce00078e0009 */
.L_x_7444:
[----:B-1----:R-:W-:-:S04]  /*05d0*/  FADD R6, R6, -R5 ;  /* 0x8000000506067221 */ /* 0x002fc80000000000 */
[C---:B------:R-:W-:Y:S01]  /*05e0*/  FMUL R9, R6.reuse, R6 ;  /* 0x0000000606097220 */ /* 0x040fe20000400000 */
[----:B0-----:R-:W-:-:S03]  /*05f0*/  FFMA R5, R6, R8, R5 ;  /* 0x0000000806057223 */ /* 0x001fc60000000005 */
[----:B------:R-:W-:-:S04]  /*0600*/  FFMA R10, R6, R6, R9 ;  /* 0x00000006060a7223 */ /* 0x000fc80000000009 */
[----:B--2---:R-:W-:-:S04]  /*0610*/  FFMA R7, R10, R8, R7 ;  /* 0x000000080a077223 */ /* 0x004fc80000000007 */
[----:B------:R-:W-:-:S07]  /*0620*/  FADD R4, R4, R7 ;  /* 0x0000000704047221 */ /* 0x000fce0000000000 */
.L_x_7443:
[----:B------:R-:W-:-:S03]  /*0630*/  UMOV UR4, 0xffffffff ;  /* 0xffffffff00047882 */ /* 0x000fc60000000000 */
[----:B------:R-:W-:Y:S05]  /*0640*/  BRA.DIV UR4, `(.L_x_7445) ;  /* 0x0000000604a47947 */ /* 0x000fea000b800000 */
[----:B------:R3:W4:Y:S04]  /*0650*/  SHFL.DOWN PT, R8, R5, 0x1, 0x1c1f ;  /* 0x083c1f0005087f89 */ /* 0x00072800000e0000 */
[----:B-1----:R3:W1:Y:S04]  /*0660*/  SHFL.DOWN PT, R6, R4, 0x1, 0x1c1f ;  /* 0x083c1f0004067f89 */ /* 0x00266800000e0000 */
[----:B------:R3:W0:Y:S02]  /*0670*/  SHFL.DOWN PT, R9, R0, 0x1, 0x1c1f ;  /* 0x083c1f0000097f89 */ /* 0x00062400000e0000 */
.L_x_7461:
        /* <DEDUP_REMOVED lines=11> */
[----:B------:R-:W-:-:S07]  /*0730*/  MOV R12, 0x750 ;  /* 0x00000750000c7802 */ /* 0x000fce0000000f00 */
[----:B-1-345:R-:W-:Y:S05]  /*0740*/  CALL.REL.NOINC `($__internal_80_$__cuda_sm3x_div_rn_noftz_f32_slowpath) ;  /* 0x0000000800207944 */ /* 0x03afea0003c00000 */
[----:B------:R-:W-:-:S07]  /*0750*/  MOV R7, R9 ;  /* 0x0000000900077202 */ /* 0x000fce0000000f00 */
.L_x_7447:
[----:B----4-:R-:W-:-:S04]  /*0760*/  FADD R8, -R5, R8 ;  /* 0x0000000805087221 */ /* 0x010fc80000000100 */
[C---:B------:R-:W-:Y:S01]  /*0770*/  FMUL R9, R8.reuse, R8 ;  /* 0x0000000808097220 */ /* 0x040fe20000400000 */
[----:B---3--:R-:W-:-:S03]  /*0780*/  FFMA R5, R8, R7, R5 ;  /* 0x0000000708057223 */ /* 0x008fc60000000005 */
[----:B------:R-:W-:Y:S01]  /*0790*/  FMUL R9, R0, R9 ;  /* 0x0000000900097220 */ /* 0x000fe20000400000 */
[----:B------:R-:W-:-:S03]  /*07a0*/  IMAD.MOV.U32 R0, RZ, RZ, R14 ;  /* 0x000000ffff007224 */ /* 0x000fc600078e000e */
[----:B-1----:R-:W-:-:S04]  /*07b0*/  FFMA R9, R9, R7, R6 ;  /* 0x0000000709097223 */ /* 0x002fc80000000006 */
[----:B------:R-:W-:-:S07]  /*07c0*/  FADD R4, R4, R9 ;  /* 0x0000000904047221 */ /* 0x000fce0000000000 */
.L_x_7446:
[----:B------:R-:W-:-:S03]  /*07d0*/  UMOV UR4, 0xffffffff ;  /* 0xffffffff00047882 */ /* 0x000fc60000000000 */
[----:B------:R-:W-:Y:S05]  /*07e0*/  BRA.DIV UR4, `(.L_x_7448) ;  /* 0x00000006049c7947 */ /* 0x000fea000b800000 */
[----:B---3--:R-:W0:Y:S04]  /*07f0*/  SHFL.IDX PT, R5, R5, RZ, 0x1c1f ;  /* 0x001c1fff05057589 */ /* 0x008e2800000e0000 */
[----:B------:R3:W0:Y:S04]  /*0800*/  SHFL.IDX PT, R9, R4, RZ, 0x1c1f ;  /* 0x001c1fff04097589 */ /* 0x00062800000e0000 */
[----:B------:R3:W0:Y:S02]  /*0810*/  SHFL.IDX PT, R14, R0, RZ, 0x1c1f ;  /* 0x001c1fff000e7589 */ /* 0x00062400000e0000 */
.L_x_7466:
[----:B0-2---:R-:W3:Y:S01]  /*0820*/  MUFU.RCP R7, R14 ;  /* 0x0000000e00077308 */ /* 0x005ee20000001000 */
[----:B------:R-:W-:Y:S07]  /*0830*/  BSSY.RECONVERGENT B1, `(.L_x_7449) ;  /* 0x000000b000017945 */ /* 0x000fee0003800200 */
[----:B------:R-:W0:Y:S01]  /*0840*/  FCHK P0, R9, R14 ;  /* 0x0000000e09007302 */ /* 0x000e220000000000 */
[----:B---3--:R-:W-:-:S04]  /*0850*/  FFMA R0, -R14, R7, 1 ;  /* 0x3f8000000e007423 */ /* 0x008fc80000000107 */
[----:B------:R-:W-:-:S04]  /*0860*/  FFMA R0, R7, R0, R7 ;  /* 0x0000000007007223 */ /* 0x000fc80000000007 */
[----:B------:R-:W-:-:S04]  /*0870*/  FFMA R7, R9, R0, RZ ;  /* 0x0000000009077223 */ /* 0x000fc800000000ff */
[----:B------:R-:W-:-:S04]  /*0880*/  FFMA R4, -R14, R7, R9 ;  /* 0x000000070e047223 */ /* 0x000fc80000000109 */
[----:B------:R-:W-:Y:S01]  /*0890*/  FFMA R0, R0, R4, R7 ;  /* 0x0000000400007223 */ /* 0x000fe20000000007 */
[----:B0-----:R-:W-:Y:S06]  /*08a0*/  @!P0 BRA `(.L_x_7450) ;  /* 0x00000000000c8947 */ /* 0x001fec0003800000 */
[----:B------:R-:W-:-:S07]  /*08b0*/  MOV R12, 0x8d0 ;  /* 0x000008d0000c7802 */ /* 0x000fce0000000f00 */
[----:B-1--45:R-:W-:Y:S05]  /*08c0*/  CALL.REL.NOINC `($__internal_80_$__cuda_sm3x_div_rn_noftz_f32_slowpath) ;  /* 0x0000000400c07944 */ /* 0x032fea0003c00000 */
[----:B------:R-:W-:-:S07]  /*08d0*/  MOV R0, R9 ;  /* 0x0000000900007202 */ /* 0x000fce0000000f00 */
.L_x_7450:
[----:B------:R-:W-:Y:S05]  /*08e0*/  BSYNC.RECONVERGENT B1 ;  /* 0x0000000000017941 */ /* 0x000fea0003800200 */
.L_x_7449:
[----:B------:R-:W-:Y:S01]  /*08f0*/  FMNMX R7, RZ, R0, !PT ;  /* 0x00000000ff077209 */ /* 0x000fe20007800000 */
[----:B-1----:R-:W-:Y:S01]  /*0900*/  IMAD.MOV.U32 R6, RZ, RZ, R16 ;  /* 0x000000ffff067224 */ /* 0x002fe200078e0010 */
        /* <DEDUP_REMOVED lines=35> */
.L_x_7441:
[----:B------:R-:W-:Y:S05]  /*0b40*/  EXIT ;  /* 0x000000000000794d */ /* 0x000fea0003800000 */
.L_x_7442:
[----:B------:R-:W-:Y:S01]  /*0b50*/  HFMA2 R12, -RZ, RZ, 0, 1.1920928955078125e-07 ;  /* 0x00000002ff0c7431 */ /* 0x000fe200000001ff */
        /* <DEDUP_REMOVED lines=8> */
.L_x_7453:
[----:B------:R-:W-:Y:S05]  /*0be0*/  BSYNC B1 ;  /* 0x0000000000017941 */ /* 0x000fea0003800000 */
.L_x_7452:
        /* <DEDUP_REMOVED lines=8> */
.L_x_7454:
[----:B------:R-:W-:Y:S01]  /*0c70*/  IMAD.MOV.U32 R13, RZ, RZ, R9 ;  /* 0x000000ffff0d7224 */ /* 0x000fe200078e0009 */
[----:B------:R-:W-:-:S07]  /*0c80*/  MOV R7, R14 ;  /* 0x0000000e00077202 */ /* 0x000fce0000000f00 */
[----:B------:R-:W-:Y:S05]  /*0c90*/  WARPSYNC.COLLECTIVE R15, `(.L_x_7455) ;  /* 0x000000000f087348 */ /* 0x000fea0003c00000 */
[----:B------:R0:W1:Y:S02]  /*0ca0*/  SHFL.DOWN P6, R14, R13, R12, R11 ;  /* 0x0800000c0d0e7389 */ /* 0x00006400000c000b */
[----:B01----:R-:W-:Y:S05]  /*0cb0*/  ENDCOLLECTIVE ;  /* 0x000000000000791b */ /* 0x003fea0003800000 */
.L_x_7455:
[----:B------:R-:W-:Y:S01]  /*0cc0*/  MOV R9, R14 ;  /* 0x0000000e00097202 */ /* 0x000fe20000000f00 */
[----:B------:R-:W-:Y:S06]  /*0cd0*/  BRA `(.L_x_7456) ;  /* 0xfffffff400fc7947 */ /* 0x000fec000383ffff */
.L_x_7445:
[----:B------:R-:W-:Y:S01]  /*0ce0*/  HFMA2 R12, -RZ, RZ, 0, 5.9604644775390625e-08 ;  /* 0x00000001ff0c7431 */ /* 0x000fe200000001ff */
[----:B------:R-:W-:Y:S01]  /*0cf0*/  BSSY B1, `(.L_x_7457) ;  /* 0x0000007000017945 */ /* 0x000fe20003800000 */
[----:B------:R-:W-:Y:S01]  /*0d00*/  IMAD.MOV.U32 R13, RZ, RZ, R5 ;  /* 0x000000ffff0d7224 */ /* 0x000fe200078e0005 */
[----:B------:R-:W-:Y:S01]  /*0d10*/  MOV R15, 0xffffffff ;  /* 0xffffffff000f7802 */ /* 0x000fe20000000f00 */
[----:B------:R-:W-:-:S07]  /*0d20*/  IMAD.MOV.U32 R11, RZ, RZ, 0x1c1f ;  /* 0x00001c1fff0b7424 */ /* 0x000fce00078e00ff */
[----:B012--5:R-:W-:Y:S05]  /*0d30*/  WARPSYNC.COLLECTIVE R15, `(.L_x_7458) ;  /* 0x000000000f087348 */ /* 0x027fea0003c00000 */
[----:B------:R3:W4:Y:S02]  /*0d40*/  SHFL.DOWN P6, R14, R13, R12, R11 ;  /* 0x0800000c0d0e7389 */ /* 0x00072400000c000b */
[----:B012345:R-:W-:Y:S05]  /*0d50*/  ENDCOLLECTIVE ;  /* 0x000000000000791b */ /* 0x03ffea0003800000 */
.L_x_7458:
[----:B------:R-:W-:Y:S05]  /*0d60*/  BSYNC B1 ;  /* 0x0000000000017941 */ /* 0x000fea0003800000 */
.L_x_7457:
        /* <DEDUP_REMOVED lines=8> */
.L_x_7459:
[----:B------:R-:W-:Y:S01]  /*0df0*/  IMAD.MOV.U32 R13, RZ, RZ, R0 ;  /* 0x000000ffff0d7224 */ /* 0x000fe200078e0000 */
[----:B------:R-:W-:-:S07]  /*0e00*/  MOV R6, R14 ;  /* 0x0000000e00067202 */ /* 0x000fce0000000f00 */
[----:B------:R-:W-:Y:S05]  /*0e10*/  WARPSYNC.COLLECTIVE R15, `(.L_x_7460) ;  /* 0x000000000f087348 */ /* 0x000fea0003c00000 */
[----:B------:R0:W1:Y:S02]  /*0e20*/  SHFL.DOWN P6, R14, R13, R12, R11 ;  /* 0x0800000c0d0e7389 */ /* 0x00006400000c000b */
[----:B01----:R-:W-:Y:S05]  /*0e30*/  ENDCOLLECTIVE ;  /* 0x000000000000791b */ /* 0x003fea0003800000 */
.L_x_7460:
[----:B------:R-:W-:Y:S01]  /*0e40*/  MOV R9, R14 ;  /* 0x0000000e00097202 */ /* 0x000fe20000000f00 */
[----:B------:R-:W-:Y:S06]  /*0e50*/  BRA `(.L_x_7461) ;  /* 0xfffffff800087947 */ /* 0x000fec000383ffff */
.L_x_7448:
[----:B------:R-:W-:Y:S01]  /*0e60*/  HFMA2 R12, -RZ, RZ, 0, 0 ;  /* 0x00000000ff0c7431 */ /* 0x000fe200000001ff */
[----:B------:R-:W-:Y:S01]  /*0e70*/  BSSY B1, `(.L_x_7462) ;  /* 0x0000007000017945 */ /* 0x000fe20003800000 */
[----:B------:R-:W-:Y:S01]  /*0e80*/  IMAD.MOV.U32 R13, RZ, RZ, R5 ;  /* 0x000000ffff0d7224 */ /* 0x000fe200078e0005 */
[----:B------:R-:W-:Y:S01]  /*0e90*/  MOV R15, 0xffffffff ;  /* 0xffffffff000f7802 */ /* 0x000fe20000000f00 */
[----:B------:R-:W-:-:S07]  /*0ea0*/  IMAD.MOV.U32 R11, RZ, RZ, 0x1c1f ;  /* 0x00001c1fff0b7424 */ /* 0x000fce00078e00ff */
[----:B-12345:R-:W-:Y:S05]  /*0eb0*/  WARPSYNC.COLLECTIVE R15, `(.L_x_7463) ;  /* 0x000000000f087348 */ /* 0x03efea0003c00000 */
[----:B------:R0:W0:Y:S02]  /*0ec0*/  SHFL.IDX P6, R14, R13, R12, R11 ;  /* 0x0000000c0d0e7389 */ /* 0x00002400000c000b */
[----:B012345:R-:W-:Y:S05]  /*0ed0*/  ENDCOLLECTIVE ;  /* 0x000000000000791b */ /* 0x03ffea0003800000 */
.L_x_7463:
[----:B------:R-:W-:Y:S05]  /*0ee0*/  BSYNC B1 ;  /* 0x0000000000017941 */ /* 0x000fea0003800000 */
.L_x_7462:
        /* <DEDUP_REMOVED lines=8> */
.L_x_7464:
[----:B------:R-:W-:Y:S01]  /*0f70*/  IMAD.MOV.U32 R13, RZ, RZ, R0 ;  /* 0x000000ffff0d7224 */ /* 0x000fe200078e0000 */
[----:B------:R-:W-:-:S07]  /*0f80*/  MOV R9, R14 ;  /* 0x0000000e00097202 */ /* 0x000fce0000000f00 */
[----:B------:R-:W-:Y:S05]  /*0f90*/  WARPSYNC.COLLECTIVE R15, `(.L_x_7465) ;  /* 0x000000000f087348 */ /* 0x000fea0003c00000 */
[----:B------:R0:W1:Y:S02]  /*0fa0*/  SHFL.IDX P6, R14, R13, R12, R11 ;  /* 0x0000000c0d0e7389 */ /* 0x00006400000c000b */
[----:B01----:R-:W-:Y:S05]  /*0fb0*/  ENDCOLLECTIVE ;  /* 0x000000000000791b */ /* 0x003fea0003800000 */
.L_x_7465:
[----:B------:R-:W-:Y:S05]  /*0fc0*/  BRA `(.L_x_7466) ;  /* 0xfffffff800147947 */ /* 0x000fea000383ffff */
        .weak           $__internal_80_$__cuda_sm3x_div_rn_noftz_f32_slowpath
        .type           $__internal_80_$__cuda_sm3x_div_rn_noftz_f32_slowpath,@function
        .size           $__internal_80_$__cuda_sm3x_div_rn_noftz_f32_slowpath,(.L_x_7703 - $__internal_80_$__cuda_sm3x_div_rn_noftz_f32_slowpath)
$__internal_80_$__cuda_sm3x_div_rn_noftz_f32_slowpath:
        /* <DEDUP_REMOVED lines=35> */
.L_x_7468:
[----:B------:R-:W-:Y:S01]  /*1200*/  LEA R13, R11, 0xc0800000, 0x17 ;  /* 0xc08000000b0d7811 */ /* 0x000fe200078eb8ff */
[----:B------:R-:W-:Y:S01]  /*1210*/  BSSY B3, `(.L_x_7473) ;  /* 0x0000036000037945 */ /* 0x000fe20003800000 */
[----:B------:R-:W-:-:S03]  /*1220*/  IADD3 R30, PT, PT, R30, -0x7f, RZ ;  /* 0xffffff811e1e7810 */ /* 0x000fc60007ffe0ff */
[----:B------:R-:W-:Y:S02]  /*1230*/  IMAD.IADD R15, R32, 0x1, -R13 ;  /* 0x00000001200f7824 */ /* 0x000fe400078e0a0d */
[C---:B------:R-:W-:Y:S02]  /*1240*/  IMAD R9, R30.reuse, -0x800000, R9 ;  /* 0xff8000001e097824 */ /* 0x040fe400078e0209 */
        /* <DEDUP_REMOVED lines=30> */
[----:B------:R-:W-:Y:S01]  /*1430*/  ISETP.NE.AND P1, PT, R11, RZ, PT ;  /* 0x000000ff0b00720c */ /* 0x000fe20003f25270 */
        /* <DEDUP_REMOVED lines=15> */
.L_x_7475:
[----:B------:R-:W-:-:S04]  /*1530*/  LOP3.LUT R9, R9, 0x80000000, RZ, 0xc0, !PT ;  /* 0x8000000009097812 */ /* 0x000fc800078ec0ff */
[----:B------:R-:W-:Y:S01]  /*1540*/  LOP3.LUT R9, R9, 0x7f800000, RZ, 0xfc, !PT ;  /* 0x7f80000009097812 */ /* 0x000fe200078efcff */
[----:B------:R-:W-:Y:S06]  /*1550*/  BRA `(.L_x_7476) ;  /* 0x0000000000047947 */ /* 0x000fec0003800000 */
.L_x_7474:
[----:B------:R-:W-:-:S07]  /*1560*/  IMAD R9, R10, 0x800000, R9 ;  /* 0x008000000a097824 */ /* 0x000fce00078e0209 */
.L_x_7476:
[----:B------:R-:W-:Y:S05]  /*1570*/  BSYNC B3 ;  /* 0x0000000000037941 */ /* 0x000fea0003800000 */
.L_x_7473:
[----:B------:R-:W-:Y:S05]  /*1580*/  BRA `(.L_x_7477) ;  /* 0x0000000000207947 */ /* 0x000fea0003800000 */
.L_x_7472:
[----:B------:R-:W-:-:S04]  /*1590*/  LOP3.LUT R9, R32, 0x80000000, R9, 0x48, !PT ;  /* 0x8000000020097812 */ /* 0x000fc800078e4809 */
[----:B------:R-:W-:Y:S01]  /*15a0*/  LOP3.LUT R9, R9, 0x7f800000, RZ, 0xfc, !PT ;  /* 0x7f80000009097812 */ /* 0x000fe200078efcff */
[----:B------:R-:W-:Y:S06]  /*15b0*/  BRA `(.L_x_7477) ;  /* 0x0000000000147947 */ /* 0x000fec0003800000 */
.L_x_7471:
[----:B------:R-:W-:Y:S01]  /*15c0*/  LOP3.LUT R9, R32, 0x80000000, R9, 0x48, !PT ;  /* 0x8000000020097812 */ /* 0x000fe200078e4809 */
[----:B------:R-:W-:Y:S06]  /*15d0*/  BRA `(.L_x_7477) ;  /* 0x00000000000c7947 */ /* 0x000fec0003800000 */
.L_x_7470:
[----:B------:R-:W0:Y:S01]  /*15e0*/  MUFU.RSQ R9, -QNAN ;  /* 0xffc0000000097908 */ /* 0x000e220000001400 */
[----:B------:R-:W-:Y:S05]  /*15f0*/  BRA `(.L_x_7477) ;  /* 0x0000000000047947 */ /* 0x000fea0003800000 */
.L_x_7469:
[----:B------:R-:W-:-:S07]  /*1600*/  FADD.FTZ R9, R9, R14 ;  /* 0x0000000e09097221 */ /* 0x000fce0000010000 */
.L_x_7477:
[----:B------:R-:W-:Y:S05]  /*1610*/  BSYNC B2 ;  /* 0x0000000000027941 */ /* 0x000fea0003800000 */
.L_x_7467:
[----:B------:R-:W-:Y:S01]  /*1620*/  MOV R10, R12 ;  /* 0x0000000c000a7202 */ /* 0x000fe20000000f00 */
[----:B------:R-:W-:-:S04]  /*1630*/  IMAD.MOV.U32 R11, RZ, RZ, 0x0 ;  /* 0x00000000ff0b7424 */ /* 0x000fc800078e00ff */
[----:B0-----:R-:W-:Y:S05]  /*1640*/  RET.REL.NODEC R10 `(_Z17LayerNormWarpImplI10DirectLoadIffE11DirectStoreIffEfLi2ELi2ELi2ELi4ELi1ELb0EEvT_T0_lld) ;  /* 0xffffffe80a6c7950 */ /* 0x001fea0003c3ffff */
.L_x_7478:
        /* <DEDUP_REMOVED lines=11> */
.L_x_7703:


//--------------------- .text._Z17LayerNormWarpImplI10DirectLoadIffE11DirectStoreIffEfLi2ELi2ELi0ELi4ELi2ELb1EEvT_T0_lld --------------------------
	.section	.text._Z17LayerNormWarpImplI10DirectLoadIffE11DirectStoreIffEfLi2ELi2ELi0ELi4ELi2ELb1EEvT_T0_lld,"ax",@progbits
	.align	128
        .global         _Z17LayerNormWarpImplI10DirectLoadIffE11DirectStoreIffEfLi2ELi2ELi0ELi4ELi2ELb1EEvT_T0_lld
        .type           _Z17LayerNormWarpImplI10DirectLoadIffE11DirectStoreIffEfLi2ELi2ELi0ELi4ELi2ELb1EEvT_T0_lld,@function
        .size           _Z17LayerNormWarpImplI10DirectLoadIffE11DirectStoreIffEfLi2ELi2ELi0ELi4ELi2ELb1EEvT_T0_lld,(.L_x_7704 - _Z17LayerNormWarpImplI10DirectLoadIffE11DirectStoreIffEfLi2ELi2ELi0ELi4ELi2ELb1EEvT_T0_lld)
        .other          _Z17LayerNormWarpImplI10DirectLoadIffE11DirectStoreIffEfLi2ELi2ELi0ELi4ELi2ELb1EEvT_T0_lld,@"STO_CUDA_ENTRY STV_DEFAULT"
_Z17LayerNormWarpImplI10DirectLoadIffE11DirectStoreIffEfLi2ELi2ELi0ELi4ELi2ELb1EEvT_T0_lld:
.text._Z17LayerNormWarpImplI10DirectLoadIffE11DirectStoreIffEfLi2ELi2ELi0ELi4ELi2ELb1EEvT_T0_lld:
        /* <DEDUP_REMOVED lines=23> */
.L_x_7479:
        /* <DEDUP_REMOVED lines=30> */
.L_x_7510:
[----:B------:R-:W-:-:S04]  /*0350*/  ISETP.GE.U32.AND P1, PT, R24, UR42, PT ;  /* 0x0000002a18007c0c */ /* 0x000fc8000bf26070 */
[----:B------:R-:W-:-:S13]  /*0360*/  ISETP.GE.AND.EX P1, PT, RZ, UR43, PT, P1 ;  /* 0x0000002bff007c0c */ /* 0x000fda000bf26310 */
[----:B01----:R-:W1:Y:S01]  /*0370*/  @!P1 LDC.64 R2, c[0x0][0x380] ;  /* 0x0000e000ff029b82 */ /* 0x003e620000000a00 */
[----:B------:R-:W-:Y:S02]  /*0380*/  @!P1 IADD3 R0, P0, PT, R31, R16, RZ ;  /* 0x000000101f009210 */ /* 0x000fe40007f1e0ff */
[----:B------:R-:W-:Y:S02]  /*0390*/  @!P1 R2UR UR4, R22 ;  /* 0x00000000160492ca */ /* 0x000fe400000e0000 */
[----:B------:R-:W-:Y:S01]  /*03a0*/  @!P1 R2UR UR5, R23 ;  /* 0x00000000170592ca */ /* 0x000fe200000e0000 */
[----:B----4-:R-:W-:Y:S01]  /*03b0*/  @!P1 IMAD.X R9, R29, 0x1, R34, P0 ;  /* 0x000000011d099824 */ /* 0x010fe200000e0622 */
[----:B------:R-:W-:Y:S01]  /*03c0*/  @!P1 LEA R8, P0, R20, R31, 0x1 ;  /* 0x0000001f14089211 */ /* 0x000fe200078008ff */
[----:B--2---:R-:W2:Y:S01]  /*03d0*/  @!P1 LDC.64 R4, c[0x0][0x380] ;  /* 0x0000e000ff049b82 */ /* 0x004ea20000000a00 */
        /* <DEDUP_REMOVED lines=45> */
.L_x_7515:
        /* <DEDUP_REMOVED lines=15> */
[----:B0123--:R-:W-:Y:S05]  /*07a0*/  CALL.REL.NOINC `($__internal_81_$__cuda_sm3x_div_rn_noftz_f32_slowpath) ;  /* 0x0000001000e07944 */ /* 0x00ffea0003c00000 */
.L_x_7484:
[----:B------:R-:W-:Y:S05]  /*07b0*/  BSYNC.RECONVERGENT B1 ;  /* 0x0000000000017941 */ /* 0x000fea0003800200 */
.L_x_7483:
[----:B--2---:R-:W-:-:S04]  /*07c0*/  FADD R9, -R4, R9 ;  /* 0x0000000904097221 */ /* 0x004fc80000000100 */
[C---:B------:R-:W-:Y:S01]  /*07d0*/  FMUL R11, R9.reuse, R9 ;  /* 0x00000009090b7220 */ /* 0x040fe20000400000 */
[----:B-1----:R-:W-:-:S03]  /*07e0*/  FFMA R4, R9, R8, R4 ;  /* 0x0000000809047223 */ /* 0x002fc60000000004 */
[----:B------:R-:W-:-:S04]  /*07f0*/  FMUL R6, R6, R11 ;  /* 0x0000000b06067220 */ /* 0x000fc80000400000 */
[----:B---3--:R-:W-:Y:S01]  /*0800*/  FFMA R10, R6, R8, R7 ;  /* 0x00000008060a7223 */ /* 0x008fe20000000007 */
[----:B------:R-:W-:-:S03]  /*0810*/  IMAD.MOV.U32 R6, RZ, RZ, R13 ;  /* 0x000000ffff067224 */ /* 0x000fc600078e000d */
[----:B------:R-:W-:-:S07]  /*0820*/  FADD R5, R5, R10 ;  /* 0x0000000a05057221 */ /* 0x000fce0000000000 */
.L_x_7482:
[----:B------:R-:W-:Y:S05]  /*0830*/  BSYNC.RECONVERGENT B0 ;  /* 0x0000000000007941 */ /* 0x000fea0003800200 */
.L_x_7481:
[----:B------:R-:W-:-:S03]  /*0840*/  UMOV UR4, 0xffffffff ;  /* 0xffffffff00047882 */ /* 0x000fc60000000000 */
[----:B------:R-:W-:Y:S05]  /*0850*/  BRA.DIV UR4, `(.L_x_7485) ;  /* 0x0000000a04b07947 */ /* 0x000fea000b800000 */
[----:B--2---:R2:W4:Y:S04]  /*0860*/  SHFL.DOWN PT, R9, R4, 0x1, 0x1c1f ;  /* 0x083c1f0004097f89 */ /* 0x00452800000e0000 */
[----:B---3--:R2:W3:Y:S04]  /*0870*/  SHFL.DOWN PT, R7, R5, 0x1, 0x1c1f ;  /* 0x083c1f0005077f89 */ /* 0x0084e800000e0000 */
[----:B------:R2:W0:Y:S02]  /*0880*/  SHFL.DOWN PT, R14, R6, 0x1, 0x1c1f ;  /* 0x083c1f00060e7f89 */ /* 0x00042400000e0000 */
.L_x_7520:
        /* <DEDUP_REMOVED lines=15> */
[----:B-1234-:R-:W-:Y:S05]  /*0980*/  CALL.REL.NOINC `($__internal_81_$__cuda_sm3x_div_rn_noftz_f32_slowpath) ;  /* 0x0000001000687944 */ /* 0x01efea0003c00000 */
.L_x_7489:
[----:B------:R-:W-:Y:S05]  /*0990*/  BSYNC.RECONVERGENT B1 ;  /* 0x0000000000017941 */ /* 0x000fea0003800200 */
.L_x_7488:
[----:B----4-:R-:W-:-:S04]  /*09a0*/  FADD R9, -R4, R9 ;  /* 0x0000000904097221 */ /* 0x010fc80000000100 */
[C---:B------:R-:W-:Y:S01]  /*09b0*/  FMUL R11, R9.reuse, R9 ;  /* 0x00000009090b7220 */ /* 0x040fe20000400000 */
[----:B-12---:R-:W-:-:S03]  /*09c0*/  FFMA R4, R9, R8, R4 ;  /* 0x0000000809047223 */ /* 0x006fc60000000004 */
[----:B------:R-:W-:-:S04]  /*09d0*/  FMUL R6, R6, R11 ;  /* 0x0000000b06067220 */ /* 0x000fc80000400000 */
[----:B---3--:R-:W-:Y:S01]  /*09e0*/  FFMA R10, R6, R8, R7 ;  /* 0x00000008060a7223 */ /* 0x008fe20000000007 */
[----:B------:R-:W-:-:S03]  /*09f0*/  IMAD.MOV.U32 R6, RZ, RZ, R13 ;  /* 0x000000ffff067224 */ /* 0x000fc600078e000d */
[----:B------:R-:W-:-:S07]  /*0a00*/  FADD R5, R5, R10 ;  /* 0x0000000a05057221 */ /* 0x000fce0000000000 */
.L_x_7487:
[----:B------:R-:W-:Y:S05]  /*0a10*/  BSYNC.RECONVERGENT B0 ;  /* 0x0000000000007941 */ /* 0x000fea0003800200 */
.L_x_7486:
[----:B------:R-:W-:-:S03]  /*0a20*/  UMOV UR4, 0xffffffff ;  /* 0xffffffff00047882 */ /* 0x000fc60000000000 */
[----:B------:R-:W-:Y:S05]  /*0a30*/  BRA.DIV UR4, `(.L_x_7490) ;  /* 0x0000000a04947947 */ /* 0x000fea000b800000 */
.L_x_7523:
[----:B------:R-:W-:-:S03]  /*0a40*/  UMOV UR4, 0xffffffff ;  /* 0xffffffff00047882 */ /* 0x000fc60000000000 */
[----:B------:R-:W-:Y:S05]  /*0a50*/  BRA.DIV UR4, `(.L_x_7491) ;  /* 0x0000000a04b47947 */ /* 0x000fea000b800000 */
.L_x_7526:
[----:B------:R-:W-:-:S03]  /*0a60*/  UMOV UR4, 0xffffffff ;  /* 0xffffffff00047882 */ /* 0x000fc60000000000 */
[----:B------:R-:W-:Y:S05]  /*0a70*/  BRA.DIV UR4, `(.L_x_7492) ;  /* 0x0000000a04d47947 */ /* 0x000fea000b800000 */
.L_x_7529:
        /* <DEDUP_REMOVED lines=16> */
.L_x_7494:
[----:B------:R-:W-:Y:S05]  /*0b80*/  BSYNC.RECONVERGENT B0 ;  /* 0x0000000000007941 */ /* 0x000fea0003800200 */
.L_x_7493:
[----:B------:R-:W-:-:S03]  /*0b90*/  UMOV UR4, 0xffffffff ;  /* 0xffffffff00047882 */ /* 0x000fc60000000000 */
[----:B------:R-:W-:Y:S05]  /*0ba0*/  BRA.DIV UR4, `(.L_x_7495) ;  /* 0x0000000a04b07947 */ /* 0x000fea000b800000 */
[----:B-12---:R1:W2:Y:S04]  /*0bb0*/  SHFL.DOWN PT, R5, R0, 0x2, 0x1c1f ;  /* 0x085c1f0000057f89 */ /* 0x0062a800000e0000 */
[----:B------:R1:W0:Y:S04]  /*0bc0*/  SHFL.DOWN PT, R4, R2, 0x2, 0x1c1f ;  /* 0x085c1f0002047f89 */ /* 0x00022800000e0000 */
[----:B------:R1:W0:Y:S02]  /*0bd0*/  SHFL.DOWN PT, R14, R3, 0x2, 0x1c1f ;  /* 0x085c1f00030e7f89 */ /* 0x00022400000e0000 */
.L_x_7534:
        /* <DEDUP_REMOVED lines=15> */
[----:B-12---:R-:W-:Y:S05]  /*0cd0*/  CALL.REL.NOINC `($__internal_81_$__cuda_sm3x_div_rn_noftz_f32_slowpath) ;  /* 0x0000000c00947944 */ /* 0x006fea0003c00000 */
[----:B------:R-:W-:-:S07]  /*0ce0*/  MOV R9, R8 ;  /* 0x0000000800097202 */ /* 0x000fce0000000f00 */
.L_x_7499:
[----:B------:R-:W-:Y:S05]  /*0cf0*/  BSYNC.RECONVERGENT B1 ;  /* 0x0000000000017941 */ /* 0x000fea0003800200 */
.L_x_7498:
[----:B--2---:R-:W-:-:S04]  /*0d00*/  FADD R5, -R0, R5 ;  /* 0x0000000500057221 */ /* 0x004fc80000000100 */
[C---:B------:R-:W-:Y:S01]  /*0d10*/  FMUL R6, R5.reuse, R5 ;  /* 0x0000000505067220 */ /* 0x040fe20000400000 */
[----:B-1----:R-:W-:-:S03]  /*0d20*/  FFMA R0, R5, R9, R0 ;  /* 0x0000000905007223 */ /* 0x002fc60000000000 */
[----:B------:R-:W-:-:S04]  /*0d30*/  FMUL R3, R3, R6 ;  /* 0x0000000603037220 */ /* 0x000fc80000400000 */
[----:B------:R-:W-:Y:S01]  /*0d40*/  FFMA R11, R3, R9, R4 ;  /* 0x00000009030b7223 */ /* 0x000fe20000000004 */
[----:B------:R-:W-:-:S03]  /*0d50*/  IMAD.MOV.U32 R3, RZ, RZ, R7 ;  /* 0x000000ffff037224 */ /* 0x000fc600078e0007 */
[----:B------:R-:W-:-:S07]  /*0d60*/  FADD R2, R2, R11 ;  /* 0x0000000b02027221 */ /* 0x000fce0000000000 */
.L_x_7497:
[----:B------:R-:W-:Y:S05]  /*0d70*/  BSYNC.RECONVERGENT B0 ;  /* 0x0000000000007941 */ /* 0x000fea0003800200 */
.L_x_7496:
[----:B------:R-:W-:-:S03]  /*0d80*/  UMOV UR4, 0xffffffff ;  /* 0xffffffff00047882 */ /* 0x000fc60000000000 */
[----:B------:R-:W-:Y:S05]  /*0d90*/  BRA.DIV UR4, `(.L_x_7500) ;  /* 0x0000000a04907947 */ /* 0x000fea000b800000 */
[----:B--2---:R0:W2:Y:S04]  /*0da0*/  SHFL.DOWN PT, R5, R0, 0x1, 0x1c1f ;  /* 0x083c1f0000057f89 */ /* 0x0040a800000e0000 */
[----:B------:R0:W0:Y:S04]  /*0db0*/  SHFL.DOWN PT, R4, R2, 0x1, 0x1c1f ;  /* 0x083c1f0002047f89 */ /* 0x00002800000e0000 */
[----:B------:R0:W0:Y:S02]  /*0dc0*/  SHFL.DOWN PT, R14, R3, 0x1, 0x1c1f ;  /* 0x083c1f00030e7f89 */ /* 0x00002400000e0000 */
.L_x_7539:
        /* <DEDUP_REMOVED lines=15> */
[----:B-12---:R-:W-:Y:S05]  /*0ec0*/  CALL.REL.NOINC `($__internal_81_$__cuda_sm3x_div_rn_noftz_f32_slowpath) ;  /* 0x0000000c00187944 */ /* 0x006fea0003c00000 */
[----:B------:R-:W-:-:S07]  /*0ed0*/  IMAD.MOV.U32 R9, RZ, RZ, R8 ;  /* 0x000000ffff097224 */ /* 0x000fce00078e0008 */
.L_x_7504:
[----:B------:R-:W-:Y:S05]  /*0ee0*/  BSYNC.RECONVERGENT B1 ;  /* 0x0000000000017941 */ /* 0x000fea0003800200 */
.L_x_7503:
[----:B--2---:R-:W-:-:S04]  /*0ef0*/  FADD R5, -R0, R5 ;  /* 0x0000000500057221 */ /* 0x004fc80000000100 */
[C---:B------:R-:W-:Y:S01]  /*0f00*/  FMUL R6, R5.reuse, R5 ;  /* 0x0000000505067220 */ /* 0x040fe20000400000 */
[----:B-1----:R-:W-:-:S03]  /*0f10*/  FFMA R0, R5, R9, R0 ;  /* 0x0000000905007223 */ /* 0x002fc60000000000 */
[----:B------:R-:W-:-:S04]  /*0f20*/  FMUL R3, R3, R6 ;  /* 0x0000000603037220 */ /* 0x000fc80000400000 */
[----:B------:R-:W-:Y:S01]  /*0f30*/  FFMA R11, R3, R9, R4 ;  /* 0x00000009030b7223 */ /* 0x000fe20000000004 */
[----:B------:R-:W-:-:S03]  /*0f40*/  MOV R3, R7 ;  /* 0x0000000700037202 */ /* 0x000fc60000000f00 */
[----:B------:R-:W-:-:S07]  /*0f50*/  FADD R2, R2, R11 ;  /* 0x0000000b02027221 */ /* 0x000fce0000000000 */
.L_x_7502:
[----:B------:R-:W-:Y:S05]  /*0f60*/  BSYNC.RECONVERGENT B0 ;  /* 0x0000000000007941 */ /* 0x000fea0003800200 */
.L_x_7501:
[----:B------:R-:W-:-:S03]  /*0f70*/  UMOV UR4, 0xffffffff ;  /* 0xffffffff00047882 */ /* 0x000fc60000000000 */
[----:B------:R-:W-:Y:S05]  /*0f80*/  BRA.DIV UR4, `(.L_x_7505) ;  /* 0x0000000a04707947 */ /* 0x000fea000b800000 */
.L_x_7542:
[----:B------:R-:W-:-:S03]  /*0f90*/  UMOV UR4, 0xffffffff ;  /* 0xffffffff00047882 */ /* 0x000fc60000000000 */
[----:B------:R-:W-:Y:S05]  /*0fa0*/  BRA.DIV UR4, `(.L_x_7506) ;  /* 0x0000000a04907947 */ /* 0x000fea000b800000 */
.L_x_7545:
[----:B------:R-:W-:-:S03]  /*0fb0*/  UMOV UR4, 0xffffffff ;  /* 0xffffffff00047882 */ /* 0x000fc60000000000 */
[----:B------:R-:W-:Y:S05]  /*0fc0*/  BRA.DIV UR4, `(.L_x_7507) ;  /* 0x0000000a04b07947 */ /* 0x000fea000b800000 */
.L_x_7548:
        /* <DEDUP_REMOVED lines=23> */
.L_x_7509:
[----:B------:R-:W-:Y:S05]  /*1140*/  BSYNC.RECONVERGENT B0 ;  /* 0x0000000000007941 */ /* 0x000fea0003800200 */
.L_x_7508:
[----:B------:R-:W-:Y:S02]  /*1150*/  LEA R31, P1, R18, R31, 0x1 ;  /* 0x0000001f121f7211 */ /* 0x000fe400078208ff */
[----:B------:R-:W-:-:S03]  /*1160*/  IADD3 R33, P2, PT, RZ, R33, RZ ;  /* 0x00000021ff217210 */ /* 0x000fc60007f5e0ff */
[----:B------:R-:W-:Y:S01]  /*1170*/  IMAD.X R29, R29, 0x1, R32, P1 ;  /* 0x000000011d1d7824 */ /* 0x000fe200008e0620 */
[----:B------:R-:W-:Y:S01]  /*1180*/  LEA.X R28, R25, R28, 0x1, P2 ;  /* 0x0000001c191c7211 */ /* 0x000fe200010e0cff */
[----:B------:R-:W-:Y:S08]  /*1190*/  @!P0 BRA `(.L_x_7510) ;  /* 0xfffffff0006c8947 */ /* 0x000ff0000383ffff */
[----:B------:R-:W-:Y:S05]  /*11a0*/  EXIT ;  /* 0x000000000000794d */ /* 0x000fea0003800000 */
.L_x_7480:
[----:B------:R-:W-:Y:S01]  /*11b0*/  HFMA2 R11, -RZ, RZ, 0, 0.004024505615234375 ;  /* 0x00001c1fff0b7431 */ /* 0x000fe200000001ff */
[----:B------:R-:W-:Y:S01]  /*11c0*/  BSSY B0, `(.L_x_7511) ;  /* 0x0000007000007945 */ /* 0x000fe20003800000 */
[----:B------:R-:W-:Y:S01]  /*11d0*/  MOV R13, R4 ;  /* 0x00000004000d7202 */ /* 0x000fe20000000f00 */
[----:B------:R-:W-:Y:S02]  /*11e0*/  IMAD.MOV.U32 R12, RZ, RZ, 0x2 ;  /* 0x00000002ff0c7424 */ /* 0x000fe400078e00ff */
[----:B------:R-:W-:-:S07]  /*11f0*/  IMAD.MOV.U32 R15, RZ, RZ, -0x1 ;  /* 0xffffffffff0f7424 */ /* 0x000fce00078e00ff */
[----:B0-----:R-:W-:Y:S05]  /*1200*/  WARPSYNC.COLLECTIVE R15, `(.L_x_7512) ;  /* 0x000000000f087348 */ /* 0x001fea0003c00000 */
[----:B------:R1:W2:Y:S02]  /*1210*/  SHFL.DOWN P6, R14, R13, R12, R11 ;  /* 0x0800000c0d0e7389 */ /* 0x0002a400000c000b */
[----:B012---:R-:W-:Y:S05]  /*1220*/  ENDCOLLECTIVE ;  /* 0x000000000000791b */ /* 0x007fea0003800000 */
.L_x_7512:
[----:B------:R-:W-:Y:S05]  /*1230*/  BSYNC B0 ;  /* 0x0000000000007941 */ /* 0x000fea0003800000 */
.L_x_7511:
        /* <DEDUP_REMOVED lines=8> */
.L_x_7513:
[----:B------:R-:W-:Y:S01]  /*12c0*/  MOV R13, R6 ;  /* 0x00000006000d7202 */ /* 0x000fe20000000f00 */
[----:B------:R-:W-:-:S07]  /*12d0*/  IMAD.MOV.U32 R7, RZ, RZ, R14 ;  /* 0x000000ffff077224 */ /* 0x000fce00078e000e */
[----:B------:R-:W-:Y:S05]  /*12e0*/  WARPSYNC.COLLECTIVE R15, `(.L_x_7514) ;  /* 0x000000000f087348 */ /* 0x000fea0003c00000 */
[----:B------:R0:W1:Y:S02]  /*12f0*/  SHFL.DOWN P6, R14, R13, R12, R11 ;  /* 0x0800000c0d0e7389 */ /* 0x00006400000c000b */
[----:B01----:R-:W-:Y:S05]  /*1300*/  ENDCOLLECTIVE ;  /* 0x000000000000791b */ /* 0x003fea0003800000 */
.L_x_7514:
[----:B------:R-:W-:Y:S05]  /*1310*/  BRA `(.L_x_7515) ;  /* 0xfffffff000e47947 */ /* 0x000fea000383ffff */
.L_x_7485:
        /* <DEDUP_REMOVED lines=8> */
.L_x_7517:
[----:B------:R-:W-:Y:S05]  /*13a0*/  BSYNC B0 ;  /* 0x0000000000007941 */ /* 0x000fea0003800000 */
.L_x_7516:
        /* <DEDUP_REMOVED lines=8> */
.L_x_7518:
[----:B------:R-:W-:Y:S01]  /*1430*/  IMAD.MOV.U32 R13, RZ, RZ, R6 ;  /* 0x000000ffff0d7224 */ /* 0x000fe200078e0006 */
[----:B------:R-:W-:-:S07]  /*1440*/  MOV R7, R14 ;  /* 0x0000000e00077202 */ /* 0x000fce0000000f00 */
[----:B------:R-:W-:Y:S05]  /*1450*/  WARPSYNC.COLLECTIVE R15, `(.L_x_7519) ;  /* 0x000000000f087348 */ /* 0x000fea0003c00000 */
[----:B------:R0:W1:Y:S02]  /*1460*/  SHFL.DOWN P6, R14, R13, R12, R11 ;  /* 0x0800000c0d0e7389 */ /* 0x00006400000c000b */
[----:B01----:R-:W-:Y:S05]  /*1470*/  ENDCOLLECTIVE ;  /* 0x000000000000791b */ /* 0x003fea0003800000 */
.L_x_7519:
[----:B------:R-:W-:Y:S05]  /*1480*/  BRA `(.L_x_7520) ;  /* 0xfffffff400007947 */ /* 0x000fea000383ffff */
.L_x_7490:
        /* <DEDUP_REMOVED lines=8> */
.L_x_7522:
[----:B------:R-:W-:Y:S05]  /*1510*/  BSYNC B0 ;  /* 0x0000000000007941 */ /* 0x000fea0003800000 */
.L_x_7521:
[----:B------:R-:W-:Y:S05]  /*1520*/  BRA `(.L_x_7523) ;  /* 0xfffffff400447947 */ /* 0x000fea000383ffff */
.L_x_7491:
        /* <DEDUP_REMOVED lines=8> */
.L_x_7525:
[----:B------:R-:W-:Y:S05]  /*15b0*/  BSYNC B0 ;  /* 0x0000000000007941 */ /* 0x000fea0003800000 */
.L_x_7524:
[----:B------:R-:W-:Y:S05]  /*15c0*/  BRA `(.L_x_7526) ;  /* 0xfffffff400247947 */ /* 0x000fea000383ffff */
.L_x_7492:
        /* <DEDUP_REMOVED lines=8> */
.L_x_7528:
[----:B------:R-:W-:Y:S05]  /*1650*/  BSYNC B0 ;  /* 0x0000000000007941 */ /* 0x000fea0003800000 */
.L_x_7527:
[----:B------:R-:W-:Y:S05]  /*1660*/  BRA `(.L_x_7529) ;  /* 0xfffffff400047947 */ /* 0x000fea000383ffff */
.L_x_7495:
        /* <DEDUP_REMOVED lines=8> */
.L_x_7531:
[----:B------:R-:W-:Y:S05]  /*16f0*/  BSYNC B0 ;  /* 0x0000000000007941 */ /* 0x000fea0003800000 */
.L_x_7530:
        /* <DEDUP_REMOVED lines=8> */
.L_x_7532:
[----:B------:R-:W-:Y:S01]  /*1780*/  MOV R13, R3 ;  /* 0x00000003000d7202 */ /* 0x000fe20000000f00 */
[----:B------:R-:W-:-:S07]  /*1790*/  IMAD.MOV.U32 R4, RZ, RZ, R14 ;  /* 0x000000ffff047224 */ /* 0x000fce00078e000e */
[----:B------:R-:W-:Y:S05]  /*17a0*/  WARPSYNC.COLLECTIVE R15, `(.L_x_7533) ;  /* 0x000000000f087348 */ /* 0x000fea0003c00000 */
[----:B------:R0:W1:Y:S02]  /*17b0*/  SHFL.DOWN P6, R14, R13, R12, R11 ;  /* 0x0800000c0d0e7389 */ /* 0x00006400000c000b */
[----:B01----:R-:W-:Y:S05]  /*17c0*/  ENDCOLLECTIVE ;  /* 0x000000000000791b */ /* 0x003fea0003800000 */
.L_x_7533:
[----:B------:R-:W-:Y:S05]  /*17d0*/  BRA `(.L_x_7534) ;  /* 0xfffffff400007947 */ /* 0x000fea000383ffff */
.L_x_7500:
        /* <DEDUP_REMOVED lines=8> */
.L_x_7536:
[----:B------:R-:W-:Y:S05]  /*1860*/  BSYNC B0 ;  /* 0x0000000000007941 */ /* 0x000fea0003800000 */
.L_x_7535:
        /* <DEDUP_REMOVED lines=8> */
.L_x_7537:
[----:B------:R-:W-:Y:S01]  /*18f0*/  IMAD.MOV.U32 R13, RZ, RZ, R3 ;  /* 0x000000ffff0d7224 */ /* 0x000fe200078e0003 */
[----:B------:R-:W-:-:S07]  /*1900*/  MOV R4, R14 ;  /* 0x0000000e00047202 */ /* 0x000fce0000000f00 */
[----:B------:R-:W-:Y:S05]  /*1910*/  WARPSYNC.COLLECTIVE R15, `(.L_x_7538) ;  /* 0x000000000f087348 */ /* 0x000fea0003c00000 */
[----:B------:R0:W1:Y:S02]  /*1920*/  SHFL.DOWN P6, R14, R13, R12, R11 ;  /* 0x0800000c0d0e7389 */ /* 0x00006400000c000b */
[----:B01----:R-:W-:Y:S05]  /*1930*/  ENDCOLLECTIVE ;  /* 0x000000000000791b */ /* 0x003fea0003800000 */
.L_x_7538:
[----:B------:R-:W-:Y:S05]  /*1940*/  BRA `(.L_x_7539) ;  /* 0xfffffff400207947 */ /* 0x000fea000383ffff */
.L_x_7505:
        /* <DEDUP_REMOVED lines=8> */
.L_x_7541:
[----:B------:R-:W-:Y:S05]  /*19d0*/  BSYNC B0 ;  /* 0x0000000000007941 */ /* 0x000fea0003800000 */
.L_x_7540:
[----:B------:R-:W-:Y:S05]  /*19e0*/  BRA `(.L_x_7542) ;  /* 0xfffffff400687947 */ /* 0x000fea000383ffff */
.L_x_7506:
        /* <DEDUP_REMOVED lines=8> */
.L_x_7544:
[----:B------:R-:W-:Y:S05]  /*1a70*/  BSYNC B0 ;  /* 0x0000000000007941 */ /* 0x000fea0003800000 */
.L_x_7543:
[----:B------:R-:W-:Y:S05]  /*1a80*/  BRA `(.L_x_7545) ;  /* 0xfffffff400487947 */ /* 0x000fea000383ffff */
.L_x_7507:
        /* <DEDUP_REMOVED lines=8> */
.L_x_7547:
[----:B------:R-:W-:Y:S05]  /*1b10*/  BSYNC B0 ;  /* 0x0000000000007941 */ /* 0x000fea0003800000 */
.L_x_7546:
[----:B------:R-:W-:Y:S05]  /*1b20*/  BRA `(.L_x_7548) ;  /* 0xfffffff400287947 */ /* 0x000fea000383ffff */
        .weak           $__internal_81_$__cuda_sm3x_div_rn_noftz_f32_slowpath
        .type           $__internal_81_$__cuda_sm3x_div_rn_noftz_f32_slowpath,@function
        .size           $__internal_81_$__cuda_sm3x_div_rn_noftz_f32_slowpath,(.L_x_7704 - $__internal_81_$__cuda_sm3x_div_rn_noftz_f32_slowpath)
$__internal_81_$__cuda_sm3x_div_rn_noftz_f32_slowpath:
        /* <DEDUP_REMOVED lines=34> */
.L_x_7550:
        /* <DEDUP_REMOVED lines=36> */
[----:B------:R-:W-:Y:S01]  /*1f90*/  VIADD R12, R35, 0x20 ;  /* 0x00000020230c7836 */ /* 0x000fe20000000000 */
[----:B------:R-:W-:-:S02]  /*1fa0*/  LOP3.LUT R11, R11, 0x800000, RZ, 0xfc, !PT ;  /* 0x008000000b0b7812 */ /* 0x000fc400078efcff */
        /* <DEDUP_REMOVED lines=13> */
.L_x_7557:
[----:B------:R-:W-:-:S04]  /*2080*/  LOP3.LUT R8, R8, 0x80000000, RZ, 0xc0, !PT ;  /* 0x8000000008087812 */ /* 0x000fc800078ec0ff */
[----:B------:R-:W-:Y:S01]  /*2090*/  LOP3.LUT R8, R8, 0x7f800000, RZ, 0xfc, !PT ;  /* 0x7f80000008087812 */ /* 0x000fe200078efcff */
[----:B------:R-:W-:Y:S06]  /*20a0*/  BRA `(.L_x_7558) ;  /* 0x0000000000047947 */ /* 0x000fec0003800000 */
.L_x_7556:
[----:B------:R-:W-:-:S07]  /*20b0*/  LEA R8, R15, R8, 0x17 ;  /* 0x000000080f087211 */ /* 0x000fce00078eb8ff */
.L_x_7558:
[----:B------:R-:W-:Y:S05]  /*20c0*/  BSYNC.RECONVERGENT B3 ;  /* 0x0000000000037941 */ /* 0x000fea0003800200 */
.L_x_7555:
[----:B------:R-:W-:Y:S05]  /*20d0*/  BRA `(.L_x_7559) ;  /* 0x0000000000207947 */ /* 0x000fea0003800000 */
.L_x_7554:
[----:B------:R-:W-:-:S04]  /*20e0*/  LOP3.LUT R8, R11, 0x80000000, R14, 0x48, !PT ;  /* 0x800000000b087812 */ /* 0x000fc800078e480e */
[----:B------:R-:W-:Y:S01]  /*20f0*/  LOP3.LUT R8, R8, 0x7f800000, RZ, 0xfc, !PT ;  /* 0x7f80000008087812 */ /* 0x000fe200078efcff */
[----:B------:R-:W-:Y:S06]  /*2100*/  BRA `(.L_x_7559) ;  /* 0x0000000000147947 */ /* 0x000fec0003800000 */
.L_x_7553:
[----:B------:R-:W-:Y:S01]  /*2110*/  LOP3.LUT R8, R11, 0x80000000, R14, 0x48, !PT ;  /* 0x800000000b087812 */ /* 0x000fe200078e480e */
[----:B------:R-:W-:Y:S06]  /*2120*/  BRA `(.L_x_7559) ;  /* 0x00000000000c7947 */ /* 0x000fec0003800000 */
.L_x_7552:
[----:B------:R-:W0:Y:S01]  /*2130*/  MUFU.RSQ R8, -QNAN ;  /* 0xffc0000000087908 */ /* 0x000e220000001400 */
[----:B------:R-:W-:Y:S05]  /*2140*/  BRA `(.L_x_7559) ;  /* 0x0000000000047947 */ /* 0x000fea0003800000 */
.L_x_7551:
[----:B------:R-:W-:-:S07]  /*2150*/  FADD.FTZ R8, R14, R11 ;  /* 0x0000000b0e087221 */ /* 0x000fce0000010000 */
.L_x_7559:
[----:B------:R-:W-:Y:S05]  /*2160*/  BSYNC.RECONVERGENT B2 ;  /* 0x0000000000027941 */ /* 0x000fea0003800200 */
.L_x_7549:
[----:B------:R-:W-:-:S04]  /*2170*/  IMAD.MOV.U32 R11, RZ, RZ, 0x0 ;  /* 0x00000000ff0b7424 */ /* 0x000fc800078e00ff */
[----:B0-----:R-:W-:Y:S05]  /*2180*/  RET.REL.NODEC R10 `(_Z17LayerNormWarpImplI10DirectLoadIffE11DirectStoreIffEfLi2ELi2ELi0ELi4ELi2ELb1EEvT_T0_lld) ;  /* 0xffffffdc0a9c7950 */ /* 0x001fea0003c3ffff */
.L_x_7560:
        /* <DEDUP_REMOVED lines=15> */
.L_x_7704:


//--------------------- .text._Z17LayerNormWarpImplI10DirectLoadIffE11DirectStoreIffEfLi2ELi2ELi2ELi4ELi2ELb0EEvT_T0_lld --------------------------
	.section	.text._Z17LayerNormWarpImplI10DirectLoadIffE11DirectStoreIffEfLi2ELi2ELi2ELi4ELi2ELb0EEvT_T0_lld,"ax",@progbits
	.align	128
        .global         _Z17LayerNormWarpImplI10DirectLoadIffE11DirectStoreIffEfLi2ELi2ELi2ELi4ELi2ELb0EEvT_T0_lld
        .type           _Z17LayerNormWarpImplI10DirectLoadIffE11DirectStoreIffEfLi2ELi2ELi2ELi4ELi2ELb0EEvT_T0_lld,@function
        .size           _Z17LayerNormWarpImplI10DirectLoadIffE11DirectStoreIffEfLi2ELi2ELi2ELi4ELi2ELb0EEvT_T0_lld,(.L_x_7705 - _Z17LayerNormWarpImplI10DirectLoadIffE11DirectStoreIffEfLi2ELi2ELi2ELi4ELi2ELb0EEvT_T0_lld)
        .other          _Z17LayerNormWarpImplI10DirectLoadIffE11DirectStoreIffEfLi2ELi2ELi2ELi4ELi2ELb0EEvT_T0_lld,@"STO_CUDA_ENTRY STV_DEFAULT"
_Z17LayerNormWarpImplI10DirectLoadIffE11DirectStoreIffEfLi2ELi2ELi2ELi4ELi2ELb0EEvT_T0_lld:
.text._Z17LayerNormWarpImplI10DirectLoadIffE11DirectStoreIffEfLi2ELi2ELi2ELi4ELi2ELb0EEvT_T0_lld:
        /* <DEDUP_REMOVED lines=25> */
.L_x_7561:
        /* <DEDUP_REMOVED lines=22> */
[----:B--2---:R-:W-:Y:S02]  /*02f0*/  IMAD R7, R25, UR6, RZ ;  /* 0x0000000619077c24 */ /* 0x004fe4000f8e02ff */
[----:B------:R-:W-:-:S02]  /*0300*/  HFMA2 R35, -RZ, RZ, 0, 0 ;  /* 0x00000000ff237431 */ /* 0x000fc400000001ff */
[C---:B------:R-:W-:Y:S01]  /*0310*/  IMAD.WIDE.U32 R18, R3.reuse, UR6, RZ ;  /* 0x0000000603127c25 */ /* 0x040fe2000f8e00ff */
[----:B------:R-:W-:-:S03]  /*0320*/  SHF.L.U32 R32, R3, 0x1, RZ ;  /* 0x0000000103207819 */ /* 0x000fc600000006ff */
        /* <DEDUP_REMOVED lines=9> */
[----:B------:R-:W-:-:S02]  /*03c0*/  IMAD.MOV.U32 R38, RZ, RZ, RZ ;  /* 0x000000ffff267224 */ /* 0x000fc400078e00ff */
[----:B0-----:R-:W-:-:S07]  /*03d0*/  IMAD.MOV.U32 R33, RZ, RZ, R34 ;  /* 0x000000ffff217224 */ /* 0x001fce00078e0022 */
.L_x_7580:
[----:B------:R-:W-:-:S05]  /*03e0*/  IADD3 R0, P0, PT, R33, R22, RZ ;  /* 0x0000001621007210 */ /* 0x000fca0007f1e0ff */
[----:B------:R-:W-:Y:S01]  /*03f0*/  IMAD.X R3, R35, 0x1, R16, P0 ;  /* 0x0000000123037824 */ /* 0x000fe200000e0610 */
[----:B------:R-:W-:-:S04]  /*0400*/  LEA R5, P0, R18, R33, 0x1 ;  /* 0x0000002112057211 */ /* 0x000fc800078008ff */
[----:B------:R-:W-:Y:S02]  /*0410*/  LEA.HI R0, P1, R3, R0, RZ, 0x1 ;  /* 0x0000000003007211 */ /* 0x000fe400078308ff */
[----:B------:R-:W-:Y:S02]  /*0420*/  IADD3.X R6, PT, PT, R35, R31, RZ, P0, !PT ;  /* 0x0000001f23067210 */ /* 0x000fe400007fe4ff */
[----:B------:R-:W-:Y:S01]  /*0430*/  SHF.L.U32 R2, R0, 0x2, RZ ;  /* 0x0000000200027819 */ /* 0x000fe200000006ff */
[----:B------:R-:W-:Y:S01]  /*0440*/  IMAD.X R3, RZ, RZ, R3, P1 ;  /* 0x000000ffff037224 */ /* 0x000fe200008e0603 */
[----:B------:R-:W-:Y:S02]  /*0450*/  LEA R4, P0, R5, UR44, 0x2 ;  /* 0x0000002c05047c11 */ /* 0x000fe4000f8010ff */
        /* <DEDUP_REMOVED lines=11> */
[----:B------:R-:W-:Y:S01]  /*0510*/  FADD R7, R4, -R8 ;  /* 0x8000000804077221 */ /* 0x000fe20000000000 */
[----:B------:R-:W-:Y:S02]  /*0520*/  FADD R10, R3, -R6 ;  /* 0x80000006030a7221 */ /* 0x000fe40000000000 */
        /* <DEDUP_REMOVED lines=9> */
[----:B-1----:R-:W-:Y:S06]  /*05c0*/  BRA.DIV UR4, `(.L_x_7562) ;  /* 0x0000000e04487947 */ /* 0x002fec000b800000 */
[----:B------:R-:W-:Y:S01]  /*05d0*/  IMAD.MOV.U32 R10, RZ, RZ, 0x40000000 ;  /* 0x40000000ff0a7424 */ /* 0x000fe200078e00ff */
[----:B------:R0:W1:Y:S01]  /*05e0*/  SHFL.DOWN PT, R17, R8, 0x2, 0x1c1f ;  /* 0x085c1f0008117f89 */ /* 0x00006200000e0000 */
[----:B------:R-:W-:-:S03]  /*05f0*/  MOV R6, R40 ;  /* 0x0000002800067202 */ /* 0x000fc60000000f00 */
[----:B------:R0:W2:Y:S04]  /*0600*/  SHFL.DOWN PT, R9, R7, 0x2, 0x1c1f ;  /* 0x085c1f0007097f89 */ /* 0x0000a800000e0000 */
[----:B------:R0:W3:Y:S02]  /*0610*/  SHFL.DOWN PT, R14, R10, 0x2, 0x1c1f ;  /* 0x085c1f000a0e7f89 */ /* 0x0000e400000e0000 */
.L_x_7585:
        /* <DEDUP_REMOVED lines=16> */
[----:B-12--5:R-:W-:Y:S05]  /*0720*/  CALL.REL.NOINC `($__internal_82_$__cuda_sm3x_div_rn_noftz_f32_slowpath) ;  /* 0x0000001400247944 */ /* 0x026fea0003c00000 */
.L_x_7564:
[----:B-1----:R-:W-:-:S04]  /*0730*/  FADD R17, R17, -R8 ;  /* 0x8000000811117221 */ /* 0x002fc80000000000 */
[C---:B------:R-:W-:Y:S01]  /*0740*/  FMUL R12, R17.reuse, R17 ;  /* 0x00000011110c7220 */ /* 0x040fe20000400000 */
[----:B------:R-:W-:-:S03]  /*0750*/  FFMA R8, R17, R11, R8 ;  /* 0x0000000b11087223 */ /* 0x000fc60000000008 */
[----:B------:R-:W-:-:S04]  /*0760*/  FFMA R12, R17, R17, R12 ;  /* 0x00000011110c7223 */ /* 0x000fc8000000000c */
[----:B--2---:R-:W-:-:S04]  /*0770*/  FFMA R12, R12, R11, R9 ;  /* 0x0000000b0c0c7223 */ /* 0x004fc80000000009 */
[----:B------:R-:W-:-:S07]  /*0780*/  FADD R7, R7, R12 ;  /* 0x0000000c07077221 */ /* 0x000fce0000000000 */
.L_x_7563:
[----:B------:R-:W-:-:S03]  /*0790*/  UMOV UR4, 0xffffffff ;  /* 0xffffffff00047882 */ /* 0x000fc60000000000 */
[----:B------:R-:W-:Y:S05]  /*07a0*/  BRA.DIV UR4, `(.L_x_7565) ;  /* 0x0000000e04347947 */ /* 0x000fea000b800000 */
[----:B-1----:R0:W1:Y:S04]  /*07b0*/  SHFL.DOWN PT, R17, R8, 0x1, 0x1c1f ;  /* 0x083c1f0008117f89 */ /* 0x00206800000e0000 */
[----:B--2---:R0:W2:Y:S04]  /*07c0*/  SHFL.DOWN PT, R9, R7, 0x1, 0x1c1f ;  /* 0x083c1f0007097f89 */ /* 0x0040a800000e0000 */
[----:B------:R0:W3:Y:S02]  /*07d0*/  SHFL.DOWN PT, R14, R10, 0x1, 0x1c1f ;  /* 0x083c1f000a0e7f89 */ /* 0x0000e400000e0000 */
.L_x_7590:
        /* <DEDUP_REMOVED lines=14> */
[----:B012--5:R-:W-:Y:S05]  /*08c0*/  CALL.REL.NOINC `($__internal_82_$__cuda_sm3x_div_rn_noftz_f32_slowpath) ;  /* 0x0000001000bc7944 */ /* 0x027fea0003c00000 */
.L_x_7567:
[----:B-1----:R-:W-:-:S04]  /*08d0*/  FADD R17, -R8, R17 ;  /* 0x0000001108117221 */ /* 0x002fc80000000100 */
[C---:B------:R-:W-:Y:S01]  /*08e0*/  FMUL R13, R17.reuse, R17 ;  /* 0x00000011110d7220 */ /* 0x040fe20000400000 */
[----:B0-----:R-:W-:-:S03]  /*08f0*/  FFMA R8, R17, R11, R8 ;  /* 0x0000000b11087223 */ /* 0x001fc60000000008 */
[----:B------:R-:W-:-:S04]  /*0900*/  FMUL R10, R10, R13 ;  /* 0x0000000d0a0a7220 */ /* 0x000fc80000400000 */
[----:B--2---:R-:W-:Y:S01]  /*0910*/  FFMA R12, R10, R11, R9 ;  /* 0x0000000b0a0c7223 */ /* 0x004fe20000000009 */
[----:B------:R-:W-:-:S03]  /*0920*/  IMAD.MOV.U32 R10, RZ, RZ, R15 ;  /* 0x000000ffff0a7224 */ /* 0x000fc600078e000f */
[----:B------:R-:W-:-:S07]  /*0930*/  FADD R7, R7, R12 ;  /* 0x0000000c07077221 */ /* 0x000fce0000000000 */
.L_x_7566:
[----:B------:R-:W-:-:S03]  /*0940*/  UMOV UR4, 0xffffffff ;  /* 0xffffffff00047882 */ /* 0x000fc60000000000 */
[----:B------:R-:W-:Y:S05]  /*0950*/  BRA.DIV UR4, `(.L_x_7568) ;  /* 0x0000000e04247947 */ /* 0x000fea000b800000 */
[----:B0-----:R-:W0:Y:S04]  /*0960*/  SHFL.IDX PT, R8, R8, RZ, 0x1c1f ;  /* 0x001c1fff08087589 */ /* 0x001e2800000e0000 */
[----:B------:R-:W3:Y:S04]  /*0970*/  SHFL.IDX PT, R7, R7, RZ, 0x1c1f ;  /* 0x001c1fff07077589 */ /* 0x000ee800000e0000 */
[----:B------:R4:W0:Y:S02]  /*0980*/  SHFL.IDX PT, R14, R10, RZ, 0x1c1f ;  /* 0x001c1fff0a0e7589 */ /* 0x00082400000e0000 */
.L_x_7595:
[----:B0-2---:R-:W4:Y:S01]  /*0990*/  MUFU.RCP R9, R14 ;  /* 0x0000000e00097308 */ /* 0x005f220000001000 */
[----:B------:R-:W-:Y:S07]  /*09a0*/  BSSY.RECONVERGENT B0, `(.L_x_7569) ;  /* 0x000000c000007945 */ /* 0x000fee0003800200 */
[----:B---3--:R-:W0:Y:S01]  /*09b0*/  FCHK P0, R7, R14 ;  /* 0x0000000e07007302 */ /* 0x008e220000000000 */
        /* <DEDUP_REMOVED lines=8> */
[----:B-1---5:R-:W-:Y:S05]  /*0a40*/  CALL.REL.NOINC `($__internal_82_$__cuda_sm3x_div_rn_noftz_f32_slowpath) ;  /* 0x00000010005c7944 */ /* 0x022fea0003c00000 */
[----:B------:R-:W-:-:S07]  /*0a50*/  IMAD.MOV.U32 R9, RZ, RZ, R11 ;  /* 0x000000ffff097224 */ /* 0x000fce00078e000b */
.L_x_7570:
[----:B------:R-:W-:Y:S05]  /*0a60*/  BSYNC.RECONVERGENT B0 ;  /* 0x0000000000007941 */ /* 0x000fea0003800200 */
.L_x_7569:
        /* <DEDUP_REMOVED lines=25> */
[----:B------:R0:W2:Y:S04]  /*0c00*/  SHFL.DOWN PT, R7, R6, 0x2, 0x1c1f ;  /* 0x085c1f0006077f89 */ /* 0x0000a800000e0000 */
[----:B------:R0:W3:Y:S04]  /*0c10*/  SHFL.DOWN PT, R5, R0, 0x2, 0x1c1f ;  /* 0x085c1f0000057f89 */ /* 0x0000e800000e0000 */
[----:B------:R0:W4:Y:S02]  /*0c20*/  SHFL.DOWN PT, R14, R4, 0x2, 0x1c1f ;  /* 0x085c1f00040e7f89 */ /* 0x00012400000e0000 */
.L_x_7600:
[----:B----4-:R-:W-:Y:S01]  /*0c30*/  FSETP.NEU.AND P0, PT, R14, RZ, PT ;  /* 0x000000ff0e00720b */ /* 0x010fe20003f0d000 */
[----:B0-----:R-:W-:-:S12]  /*0c40*/  HFMA2 R4, -RZ, RZ, 2, 0 ;  /* 0x40000000ff047431 */ /* 0x001fd800000001ff */
[----:B------:R-:W-:Y:S05]  /*0c50*/  @!P0 BRA `(.L_x_7572) ;  /* 0x0000000000548947 */ /* 0x000fea0003800000 */
[----:B------:R-:W-:-:S04]  /*0c60*/  FADD R9, R14, 2 ;  /* 0x400000000e097421 */ /* 0x000fc80000000000 */
[----:B------:R-:W0:Y:S08]  /*0c70*/  MUFU.RCP R4, R9 ;  /* 0x0000000900047308 */ /* 0x000e300000001000 */
[----:B------:R-:W4:Y:S01]  /*0c80*/  FCHK P0, R14, R9 ;  /* 0x000000090e007302 */ /* 0x000f220000000000 */
[----:B0-----:R-:W-:-:S04]  /*0c90*/  FFMA R11, -R9, R4, 1 ;  /* 0x3f800000090b7423 */ /* 0x001fc80000000104 */
        /* <DEDUP_REMOVED lines=9> */
[----:B-123--:R-:W-:Y:S05]  /*0d30*/  CALL.REL.NOINC `($__internal_82_$__cuda_sm3x_div_rn_noftz_f32_slowpath) ;  /* 0x0000000c00a07944 */ /* 0x00efea0003c00000 */
[----:B------:R-:W-:-:S07]  /*0d40*/  MOV R8, R11 ;  /* 0x0000000b00087202 */ /* 0x000fce0000000f00 */
.L_x_7573:
[----:B--2---:R-:W-:-:S04]  /*0d50*/  FADD R7, -R6, R7 ;  /* 0x0000000706077221 */ /* 0x004fc80000000100 */
[C---:B------:R-:W-:Y:S01]  /*0d60*/  FMUL R10, R7.reuse, R7 ;  /* 0x00000007070a7220 */ /* 0x040fe20000400000 */
[----:B------:R-:W-:-:S03]  /*0d70*/  FFMA R6, R7, R8, R6 ;  /* 0x0000000807067223 */ /* 0x000fc60000000006 */
[----:B------:R-:W-:-:S04]  /*0d80*/  FFMA R10, R7, R7, R10 ;  /* 0x00000007070a7223 */ /* 0x000fc8000000000a */
[----:B---3--:R-:W-:-:S04]  /*0d90*/  FFMA R5, R10, R8, R5 ;  /* 0x000000080a057223 */ /* 0x008fc80000000005 */
[----:B------:R-:W-:-:S07]  /*0da0*/  FADD R0, R0, R5 ;  /* 0x0000000500007221 */ /* 0x000fce0000000000 */
.L_x_7572:
[----:B------:R-:W-:-:S03]  /*0db0*/  UMOV UR4, 0xffffffff ;  /* 0xffffffff00047882 */ /* 0x000fc60000000000 */
[----:B------:R-:W-:Y:S05]  /*0dc0*/  BRA.DIV UR4, `(.L_x_7574) ;  /* 0x0000000a04c47947 */ /* 0x000fea000b800000 */
[----:B--2---:R0:W2:Y:S04]  /*0dd0*/  SHFL.DOWN PT, R7, R6, 0x1, 0x1c1f ;  /* 0x083c1f0006077f89 */ /* 0x0040a800000e0000 */
[----:B---3--:R0:W3:Y:S04]  /*0de0*/  SHFL.DOWN PT, R5, R0, 0x1, 0x1c1f ;  /* 0x083c1f0000057f89 */ /* 0x0080e800000e0000 */
[----:B------:R0:W4:Y:S02]  /*0df0*/  SHFL.DOWN PT, R14, R4, 0x1, 0x1c1f ;  /* 0x083c1f00040e7f89 */ /* 0x00012400000e0000 */
.L_x_7605:
        /* <DEDUP_REMOVED lines=14> */
[----:B0123--:R-:W-:Y:S05]  /*0ee0*/  CALL.REL.NOINC `($__internal_82_$__cuda_sm3x_div_rn_noftz_f32_slowpath) ;  /* 0x0000000c00347944 */ /* 0x00ffea0003c00000 */
[----:B------:R-:W-:-:S07]  /*0ef0*/  IMAD.MOV.U32 R8, RZ, RZ, R11 ;  /* 0x000000ffff087224 */ /* 0x000fce00078e000b */
.L_x_7576:
[----:B--2---:R-:W-:-:S04]  /*0f00*/  FADD R7, -R6, R7 ;  /* 0x0000000706077221 */ /* 0x004fc80000000100 */
[C---:B------:R-:W-:Y:S01]  /*0f10*/  FMUL R11, R7.reuse, R7 ;  /* 0x00000007070b7220 */ /* 0x040fe20000400000 */
[----:B0-----:R-:W-:-:S03]  /*0f20*/  FFMA R6, R7, R8, R6 ;  /* 0x0000000807067223 */ /* 0x001fc60000000006 */
[----:B------:R-:W-:-:S04]  /*0f30*/  FMUL R4, R4, R11 ;  /* 0x0000000b04047220 */ /* 0x000fc80000400000 */
[----:B---3--:R-:W-:Y:S01]  /*0f40*/  FFMA R5, R4, R8, R5 ;  /* 0x0000000804057223 */ /* 0x008fe20000000005 */
[----:B------:R-:W-:-:S03]  /*0f50*/  MOV R4, R9 ;  /* 0x0000000900047202 */ /* 0x000fc60000000f00 */
[----:B------:R-:W-:-:S07]  /*0f60*/  FADD R0, R0, R5 ;  /* 0x0000000500007221 */ /* 0x000fce0000000000 */
.L_x_7575:
[----:B------:R-:W-:-:S03]  /*0f70*/  UMOV UR4, 0xffffffff ;  /* 0xffffffff00047882 */ /* 0x000fc60000000000 */
[----:B------:R-:W-:Y:S05]  /*0f80*/  BRA.DIV UR4, `(.L_x_7577) ;  /* 0x0000000a04b07947 */ /* 0x000fea000b800000 */
[----:B0-----:R-:W0:Y:S04]  /*0f90*/  SHFL.IDX PT, R6, R6, RZ, 0x1c1f ;  /* 0x001c1fff06067589 */ /* 0x001e2800000e0000 */
[----:B------:R-:W4:Y:S04]  /*0fa0*/  SHFL.IDX PT, R0, R0, RZ, 0x1c1f ;  /* 0x001c1fff00007589 */ /* 0x000f2800000e0000 */
[----:B------:R0:W0:Y:S02]  /*0fb0*/  SHFL.IDX PT, R14, R4, RZ, 0x1c1f ;  /* 0x001c1fff040e7589 */ /* 0x00002400000e0000 */
.L_x_7610:
        /* <DEDUP_REMOVED lines=11> */
[----:B-1----:R-:W-:Y:S05]  /*1070*/  CALL.REL.NOINC `($__internal_82_$__cuda_sm3x_div_rn_noftz_f32_slowpath) ;  /* 0x0000000800d07944 */ /* 0x002fea0003c00000 */
[----:B------:R-:W-:-:S07]  /*1080*/  IMAD.MOV.U32 R4, RZ, RZ, R11 ;  /* 0x000000ffff047224 */ /* 0x000fce00078e000b */
.L_x_7579:
[----:B------:R-:W-:Y:S05]  /*1090*/  BSYNC.RECONVERGENT B0 ;  /* 0x0000000000007941 */ /* 0x000fea0003800200 */
.L_x_7578:
[----:B------:R-:W-:Y:S01]  /*10a0*/  FMNMX R5, RZ, R4, !PT ;  /* 0x00000004ff057209 */ /* 0x000fe20007800000 */
[--C-:B------:R-:W-:Y:S01]  /*10b0*/  FADD R2, R2, -R6.reuse ;  /* 0x8000000602027221 */ /* 0x100fe20000000000 */
[----:B------:R-:W-:Y:S01]  /*10c0*/  IADD3 R38, P1, PT, RZ, R38, RZ ;  /* 0x00000026ff267210 */ /* 0x000fe20007f3e0ff */
[----:B------:R-:W-:Y:S01]  /*10d0*/  FADD R6, R3, -R6 ;  /* 0x8000000603067221 */ /* 0x000fe20000000000 */
[----:B------:R-:W-:-:S04]  /*10e0*/  IMAD.WIDE.U32 R24, R37, 0x2, R24 ;  /* 0x0000000225187825 */ /* 0x000fc800078e0018 */
[----:B------:R-:W-:Y:S01]  /*10f0*/  FADD R0, R36, R5 ;  /* 0x0000000524007221 */ /* 0x000fe20000000000 */
[----:B------:R-:W-:Y:S01]  /*1100*/  IADD3.X R9, PT, PT, R32, 0x1, RZ, P1, !PT ;  /* 0x0000000120097810 */ /* 0x000fe20000ffe4ff */
[----:B------:R-:W-:Y:S01]  /*1110*/  HFMA2 R5, -RZ, RZ, 0, 0 ;  /* 0x00000000ff057431 */ /* 0x000fe200000001ff */
        /* <DEDUP_REMOVED lines=8> */
[----:B------:R-:W-:-:S04]  /*11a0*/  IMAD R9, R9, UR43, R8 ;  /* 0x0000002b09097c24 */ /* 0x000fc8000f8e0208 */
[----:B------:R-:W-:-:S05]  /*11b0*/  IMAD.IADD R9, R5, 0x1, R9 ;  /* 0x0000000105097824 */ /* 0x000fca00078e0209 */
[----:B------:R-:W-:-:S04]  /*11c0*/  LEA.HI R5, P2, R9, R4, RZ, 0x1 ;  /* 0x0000000409057211 */ /* 0x000fc800078508ff */
[----:B------:R-:W-:Y:S02]  /*11d0*/  SHF.L.U32 R4, R5, 0x2, RZ ;  /* 0x0000000205047819 */ /* 0x000fe400000006ff */
[----:B------:R-:W-:Y:S01]  /*11e0*/  IADD3.X R8, PT, PT, RZ, R9, RZ, P2, !PT ;  /* 0x00000009ff087210 */ /* 0x000fe200017fe4ff */
[----:B0-----:R-:W-:Y:S01]  /*11f0*/  @!P0 FMUL R7, R7, 4096 ;  /* 0x4580000007078820 */ /* 0x001fe20000400000 */
[----:B------:R-:W-:Y:S02]  /*1200*/  LOP3.LUT R4, R4, 0xfffffff8, RZ, 0xc0, !PT ;  /* 0xfffffff804047812 */ /* 0x000fe400078ec0ff */
[----:B------:R-:W-:Y:S01]  /*1210*/  SHF.L.U64.HI R5, R5, 0x2, R8 ;  /* 0x0000000205057819 */ /* 0x000fe20000010208 */
[C---:B------:R-:W-:Y:S01]  /*1220*/  FMUL R3, R7.reuse, R2 ;  /* 0x0000000207037220 */ /* 0x040fe20000400000 */
[----:B------:R-:W-:Y:S01]  /*1230*/  IADD3 R2, P0, PT, R4, UR40, RZ ;  /* 0x0000002804027c10 */ /* 0x000fe2000ff1e0ff */
[----:B------:R-:W-:Y:S01]  /*1240*/  FMUL R6, R7, R6 ;  /* 0x0000000607067220 */ /* 0x000fe20000400000 */
[----:B------:R-:W-:Y:S01]  /*1250*/  LEA R33, P2, R20, R33, 0x1 ;  /* 0x0000002114217211 */ /* 0x000fe200078408ff */
[----:B------:R-:W-:Y:S01]  /*1260*/  FFMA R4, R28, R3, R26 ;  /* 0x000000031c047223 */ /* 0x000fe2000000001a */
[----:B------:R-:W-:Y:S01]  /*1270*/  IADD3.X R3, PT, PT, R5, UR41, RZ, P0, !PT ;  /* 0x0000002905037c10 */ /* 0x000fe200087fe4ff */
[----:B------:R-:W-:Y:S01]  /*1280*/  FFMA R5, R29, R6, R27 ;  /* 0x000000061d057223 */ /* 0x000fe2000000001b */
[----:B------:R-:W-:Y:S01]  /*1290*/  ISETP.GE.U32.AND P0, PT, R24, UR38, PT ;  /* 0x0000002618007c0c */ /* 0x000fe2000bf06070 */
[----:B------:R-:W-:-:S03]  /*12a0*/  IMAD.X R35, R35, 0x1, R30, P2 ;  /* 0x0000000123237824 */ /* 0x000fc600010e061e */
[----:B------:R0:W-:Y:S01]  /*12b0*/  STG.E.64 desc[UR36][R2.64], R4 ;  /* 0x0000000402007986 */ /* 0x0001e2000c101b24 */
[----:B------:R-:W-:-:S13]  /*12c0*/  ISETP.GE.AND.EX P0, PT, R25, UR39, PT, P0 ;  /* 0x0000002719007c0c */ /* 0x000fda000bf06300 */
[----:B0-----:R-:W-:Y:S05]  /*12d0*/  @!P0 BRA `(.L_x_7580) ;  /* 0xfffffff000408947 */ /* 0x001fea000383ffff */
[----:B------:R-:W-:Y:S05]  /*12e0*/  EXIT ;  /* 0x000000000000794d */ /* 0x000fea0003800000 */
.L_x_7562:
[----:B------:R-:W-:Y:S01]  /*12f0*/  HFMA2 R12, -RZ, RZ, 0, 1.1920928955078125e-07 ;  /* 0x00000002ff0c7431 */ /* 0x000fe200000001ff */
        /* <DEDUP_REMOVED lines=8> */
.L_x_7582:
[----:B------:R-:W-:Y:S05]  /*1380*/  BSYNC B0 ;  /* 0x0000000000007941 */ /* 0x000fea0003800000 */
.L_x_7581:
[----:B------:R-:W-:Y:S01]  /*1390*/  HFMA2 R11, -RZ, RZ, 0, 0.004024505615234375 ;  /* 0x00001c1fff0b7431 */ /* 0x000fe200000001ff */
[----:B------:R-:W-:Y:S01]  /*13a0*/  MOV R13, R7 ;  /* 0x00000007000d7202 */ /* 0x000fe20000000f00 */
[----:B------:R-:W-:Y:S01]  /*13b0*/  IMAD.MOV.U32 R12, RZ, RZ, 0x2 ;  /* 0x00000002ff0c7424 */ /* 0x000fe200078e00ff */
[----:B------:R-:W-:Y:S02]  /*13c0*/  MOV R15, 0xffffffff ;  /* 0xffffffff000f7802 */ /* 0x000fe40000000f00 */
[----:B------:R-:W-:Y:S02]  /*13d0*/  MOV R17, R14 ;  /* 0x0000000e00117202 */ /* 0x000fe40000000f00 */
[----:B------:R-:W-:-:S07]  /*13e0*/  MOV R6, R40 ;  /* 0x0000002800067202 */ /* 0x000fce0000000f00 */
[----:B------:R-:W-:Y:S05]  /*13f0*/  WARPSYNC.COLLECTIVE R15, `(.L_x_7583) ;  /* 0x000000000f087348 */ /* 0x000fea0003c00000 */
[----:B------:R0:W1:Y:S02]  /*1400*/  SHFL.DOWN P6, R14, R13, R12, R11 ;  /* 0x0800000c0d0e7389 */ /* 0x00006400000c000b */
[----:B01----:R-:W-:Y:S05]  /*1410*/  ENDCOLLECTIVE ;  /* 0x000000000000791b */ /* 0x003fea0003800000 */
.L_x_7583:
[----:B------:R-:W-:Y:S01]  /*1420*/  MOV R13, R10 ;  /* 0x0000000a000d7202 */ /* 0x000fe20000000f00 */
[----:B------:R-:W-:-:S07]  /*1430*/  IMAD.MOV.U32 R9, RZ, RZ, R14 ;  /* 0x000000ffff097224 */ /* 0x000fce00078e000e */
[----:B------:R-:W-:Y:S05]  /*1440*/  WARPSYNC.COLLECTIVE R15, `(.L_x_7584) ;  /* 0x000000000f087348 */ /* 0x000fea0003c00000 */
[----:B------:R0:W1:Y:S02]  /*1450*/  SHFL.DOWN P6, R14, R13, R12, R11 ;  /* 0x0800000c0d0e7389 */ /* 0x00006400000c000b */
[----:B01----:R-:W-:Y:S05]  /*1460*/  ENDCOLLECTIVE ;  /* 0x000000000000791b */ /* 0x003fea0003800000 */
.L_x_7584:
[----:B------:R-:W-:Y:S05]  /*1470*/  BRA `(.L_x_7585) ;  /* 0xfffffff000687947 */ /* 0x000fea000383ffff */
.L_x_7565:
[----:B------:R-:W-:Y:S01]  /*1480*/  HFMA2 R12, -RZ, RZ, 0, 5.9604644775390625e-08 ;  /* 0x00000001ff0c7431 */ /* 0x000fe200000001ff */
[----:B------:R-:W-:Y:S01]  /*1490*/  BSSY B0, `(.L_x_7586) ;  /* 0x0000007000007945 */ /* 0x000fe20003800000 */
[----:B------:R-:W-:Y:S01]  /*14a0*/  IMAD.MOV.U32 R13, RZ, RZ, R8 ;  /* 0x000000ffff0d7224 */ /* 0x000fe200078e0008 */
[----:B------:R-:W-:Y:S01]  /*14b0*/  MOV R11, 0x1c1f ;  /* 0x00001c1f000b7802 */ /* 0x000fe20000000f00 */
[----:B------:R-:W-:-:S07]  /*14c0*/  IMAD.MOV.U32 R15, RZ, RZ, -0x1 ;  /* 0xffffffffff0f7424 */ /* 0x000fce00078e00ff */
[----:B-12--5:R-:W-:Y:S05]  /*14d0*/  WARPSYNC.COLLECTIVE R15, `(.L_x_7587) ;  /* 0x000000000f087348 */ /* 0x026fea0003c00000 */
[----:B------:R0:W3:Y:S02]  /*14e0*/  SHFL.DOWN P6, R14, R13, R12, R11 ;  /* 0x0800000c0d0e7389 */ /* 0x0000e400000c000b */
[----:B0123-5:R-:W-:Y:S05]  /*14f0*/  ENDCOLLECTIVE ;  /* 0x000000000000791b */ /* 0x02ffea0003800000 */
.L_x_7587:
[----:B------:R-:W-:Y:S05]  /*1500*/  BSYNC B0 ;  /* 0x0000000000007941 */ /* 0x000fea0003800000 */
.L_x_7586:
        /* <DEDUP_REMOVED lines=8> */
.L_x_7588:
[----:B------:R-:W-:Y:S01]  /*1590*/  MOV R13, R10 ;  /* 0x0000000a000d7202 */ /* 0x000fe20000000f00 */
[----:B------:R-:W-:-:S07]  /*15a0*/  IMAD.MOV.U32 R9, RZ, RZ, R14 ;  /* 0x000000ffff097224 */ /* 0x000fce00078e000e */
[----:B------:R-:W-:Y:S05]  /*15b0*/  WARPSYNC.COLLECTIVE R15, `(.L_x_7589) ;  /* 0x000000000f087348 */ /* 0x000fea0003c00000 */
[----:B------:R0:W1:Y:S02]  /*15c0*/  SHFL.DOWN P6, R14, R13, R12, R11 ;  /* 0x0800000c0d0e7389 */ /* 0x00006400000c000b */
[----:B01----:R-:W-:Y:S05]  /*15d0*/  ENDCOLLECTIVE ;  /* 0x000000000000791b */ /* 0x003fea0003800000 */
.L_x_7589:
[----:B------:R-:W-:Y:S05]  /*15e0*/  BRA `(.L_x_7590) ;  /* 0xfffffff0007c7947 */ /* 0x000fea000383ffff */
.L_x_7568:
[----:B------:R-:W-:Y:S01]  /*15f0*/  HFMA2 R11, -RZ, RZ, 0, 0.004024505615234375 ;  /* 0x00001c1fff0b7431 */ /* 0x000fe200000001ff */
[----:B------:R-:W-:Y:S01]  /*1600*/  BSSY B0, `(.L_x_7591) ;  /* 0x0000007000007945 */ /* 0x000fe20003800000 */
[----:B------:R-:W-:Y:S01]  /*1610*/  MOV R13, R8 ;  /* 0x00000008000d7202 */ /* 0x000fe20000000f00 */
[----:B------:R-:W-:Y:S01]  /*1620*/  IMAD.MOV.U32 R12, RZ, RZ, RZ ;  /* 0x000000ffff0c7224 */ /* 0x000fe200078e00ff */
[----:B------:R-:W-:-:S07]  /*1630*/  MOV R15, 0xffffffff ;  /* 0xffffffff000f7802 */ /* 0x000fce0000000f00 */
[----:B012--5:R-:W-:Y:S05]  /*1640*/  WARPSYNC.COLLECTIVE R15, `(.L_x_7592) ;  /* 0x000000000f087348 */ /* 0x027fea0003c00000 */
[----:B------:R3:W4:Y:S02]  /*1650*/  SHFL.IDX P6, R14, R13, R12, R11 ;  /* 0x0000000c0d0e7389 */ /* 0x00072400000c000b */
[----:B012345:R-:W-:Y:S05]  /*1660*/  ENDCOLLECTIVE ;  /* 0x000000000000791b */ /* 0x03ffea0003800000 */
.L_x_7592:
[----:B------:R-:W-:Y:S05]  /*1670*/  BSYNC B0 ;  /* 0x0000000000007941 */ /* 0x000fea0003800000 */
.L_x_7591:
        /* <DEDUP_REMOVED lines=8> */
.L_x_7593:
[----:B------:R-:W-:Y:S01]  /*1700*/  IMAD.MOV.U32 R13, RZ, RZ, R10 ;  /* 0x000000ffff0d7224 */ /* 0x000fe200078e000a */
[----:B------:R-:W-:-:S07]  /*1710*/  MOV R7, R14 ;  /* 0x0000000e00077202 */ /* 0x000fce0000000f00 */
[----:B------:R-:W-:Y:S05]  /*1720*/  WARPSYNC.COLLECTIVE R15, `(.L_x_7594) ;  /* 0x000000000f087348 */ /* 0x000fea0003c00000 */
[----:B------:R0:W1:Y:S02]  /*1730*/  SHFL.IDX P6, R14, R13, R12, R11 ;  /* 0x0000000c0d0e7389 */ /* 0x00006400000c000b */
[----:B01----:R-:W-:Y:S05]  /*1740*/  ENDCOLLECTIVE ;  /* 0x000000000000791b */ /* 0x003fea0003800000 */
.L_x_7594:
[----:B------:R-:W-:Y:S05]  /*1750*/  BRA `(.L_x_7595) ;  /* 0xfffffff0008c7947 */ /* 0x000fea000383ffff */
.L_x_7571:
[----:B0-----:R-:W-:Y:S01]  /*1760*/  HFMA2 R4, -RZ, RZ, 2, 0 ;  /* 0x40000000ff047431 */ /* 0x001fe200000001ff */
[----:B------:R-:W-:Y:S01]  /*1770*/  BSSY B0, `(.L_x_7596) ;  /* 0x0000008000007945 */ /* 0x000fe20003800000 */
[----:B------:R-:W-:Y:S01]  /*1780*/  HFMA2 R11, -RZ, RZ, 0, 0.004024505615234375 ;  /* 0x00001c1fff0b7431 */ /* 0x000fe200000001ff */
[----:B------:R-:W-:Y:S01]  /*1790*/  MOV R13, R6 ;  /* 0x00000006000d7202 */ /* 0x000fe20000000f00 */
[----:B------:R-:W-:Y:S01]  /*17a0*/  IMAD.MOV.U32 R12, RZ, RZ, 0x2 ;  /* 0x00000002ff0c7424 */ /* 0x000fe200078e00ff */
[----:B------:R-:W-:-:S07]  /*17b0*/  MOV R15, 0xffffffff ;  /* 0xffffffff000f7802 */ /* 0x000fce0000000f00 */
[----:B-1----:R-:W-:Y:S05]  /*17c0*/  WARPSYNC.COLLECTIVE R15, `(.L_x_7597) ;  /* 0x000000000f087348 */ /* 0x002fea0003c00000 */
[----:B------:R0:W2:Y:S02]  /*17d0*/  SHFL.DOWN P6, R14, R13, R12, R11 ;  /* 0x0800000c0d0e7389 */ /* 0x0000a400000c000b */
[----:B012---:R-:W-:Y:S05]  /*17e0*/  ENDCOLLECTIVE ;  /* 0x000000000000791b */ /* 0x007fea0003800000 */
.L_x_7597:
[----:B------:R-:W-:Y:S05]  /*17f0*/  BSYNC B0 ;  /* 0x0000000000007941 */ /* 0x000fea0003800000 */
.L_x_7596:
        /* <DEDUP_REMOVED lines=8> */
.L_x_7598:
[----:B------:R-:W-:Y:S01]  /*1880*/  IMAD.MOV.U32 R13, RZ, RZ, R4 ;  /* 0x000000ffff0d7224 */ /* 0x000fe200078e0004 */
[----:B------:R-:W-:-:S07]  /*1890*/  MOV R5, R14 ;  /* 0x0000000e00057202 */ /* 0x000fce0000000f00 */
[----:B------:R-:W-:Y:S05]  /*18a0*/  WARPSYNC.COLLECTIVE R15, `(.L_x_7599) ;  /* 0x000000000f087348 */ /* 0x000fea0003c00000 */
[----:B------:R0:W1:Y:S02]  /*18b0*/  SHFL.DOWN P6, R14, R13, R12, R11 ;  /* 0x0800000c0d0e7389 */ /* 0x00006400000c000b */
[----:B01----:R-:W-:Y:S05]  /*18c0*/  ENDCOLLECTIVE ;  /* 0x000000000000791b */ /* 0x003fea0003800000 */
.L_x_7599:
[----:B------:R-:W-:Y:S05]  /*18d0*/  BRA `(.L_x_7600) ;  /* 0xfffffff000d47947 */ /* 0x000fea000383ffff */
.L_x_7574:
[----:B------:R-:W-:Y:S01]  /*18e0*/  HFMA2 R12, -RZ, RZ, 0, 5.9604644775390625e-08 ;  /* 0x00000001ff0c7431 */ /* 0x000fe200000001ff */
[----:B------:R-:W-:Y:S01]  /*18f0*/  BSSY B0, `(.L_x_7601) ;  /* 0x0000007000007945 */ /* 0x000fe20003800000 */
[----:B------:R-:W-:Y:S01]  /*1900*/  MOV R13, R6 ;  /* 0x00000006000d7202 */ /* 0x000fe20000000f00 */
[----:B------:R-:W-:Y:S01]  /*1910*/  IMAD.MOV.U32 R11, RZ, RZ, 0x1c1f ;  /* 0x00001c1fff0b7424 */ /* 0x000fe200078e00ff */
[----:B------:R-:W-:-:S07]  /*1920*/  MOV R15, 0xffffffff ;  /* 0xffffffff000f7802 */ /* 0x000fce0000000f00 */
[----:B-123--:R-:W-:Y:S05]  /*1930*/  WARPSYNC.COLLECTIVE R15, `(.L_x_7602) ;  /* 0x000000000f087348 */ /* 0x00efea0003c00000 */
[----:B------:R0:W4:Y:S02]  /*1940*/  SHFL.DOWN P6, R14, R13, R12, R11 ;  /* 0x0800000c0d0e7389 */ /* 0x00012400000c000b */
[----:B01234-:R-:W-:Y:S05]  /*1950*/  ENDCOLLECTIVE ;  /* 0x000000000000791b */ /* 0x01ffea0003800000 */
.L_x_7602:
[----:B------:R-:W-:Y:S05]  /*1960*/  BSYNC B0 ;  /* 0x0000000000007941 */ /* 0x000fea0003800000 */
.L_x_7601:
        /* <DEDUP_REMOVED lines=8> */
.L_x_7603:
[----:B------:R-:W-:Y:S02]  /*19f0*/  MOV R13, R4 ;  /* 0x00000004000d7202 */ /* 0x000fe40000000f00 */
[----:B------:R-:W-:-:S07]  /*1a00*/  MOV R5, R14 ;  /* 0x0000000e00057202 */ /* 0x000fce0000000f00 */
[----:B------:R-:W-:Y:S05]  /*1a10*/  WARPSYNC.COLLECTIVE R15, `(.L_x_7604) ;  /* 0x000000000f087348 */ /* 0x000fea0003c00000 */
[----:B------:R0:W1:Y:S02]  /*1a20*/  SHFL.DOWN P6, R14, R13, R12, R11 ;  /* 0x0800000c0d0e7389 */ /* 0x00006400000c000b */
[----:B01----:R-:W-:Y:S05]  /*1a30*/  ENDCOLLECTIVE ;  /* 0x000000000000791b */ /* 0x003fea0003800000 */
.L_x_7604:
[----:B------:R-:W-:Y:S05]  /*1a40*/  BRA `(.L_x_7605) ;  /* 0xfffffff000ec7947 */ /* 0x000fea000383ffff */
.L_x_7577:
[----:B------:R-:W-:Y:S01]  /*1a50*/  HFMA2 R12, -RZ, RZ, 0, 0 ;  /* 0x00000000ff0c7431 */ /* 0x000fe200000001ff */
[----:B------:R-:W-:Y:S01]  /*1a60*/  BSSY B0, `(.L_x_7606) ;  /* 0x0000007000007945 */ /* 0x000fe20003800000 */
[----:B------:R-:W-:Y:S01]  /*1a70*/  IMAD.MOV.U32 R13, RZ, RZ, R6 ;  /* 0x000000ffff0d7224 */ /* 0x000fe200078e0006 */
[----:B------:R-:W-:Y:S01]  /*1a80*/  MOV R11, 0x1c1f ;  /* 0x00001c1f000b7802 */ /* 0x000fe20000000f00 */
[----:B------:R-:W-:-:S07]  /*1a90*/  IMAD.MOV.U32 R15, RZ, RZ, -0x1 ;  /* 0xffffffffff0f7424 */ /* 0x000fce00078e00ff */
[----:B0123--:R-:W-:Y:S05]  /*1aa0*/  WARPSYNC.COLLECTIVE R15, `(.L_x_7607) ;  /* 0x000000000f087348 */ /* 0x00ffea0003c00000 */
[----:B------:R4:W0:Y:S02]  /*1ab0*/  SHFL.IDX P6, R14, R13, R12, R11 ;  /* 0x0000000c0d0e7389 */ /* 0x00082400000c000b */
[----:B01234-:R-:W-:Y:S05]  /*1ac0*/  ENDCOLLECTIVE ;  /* 0x000000000000791b */ /* 0x01ffea0003800000 */
.L_x_7607:
[----:B------:R-:W-:Y:S05]  /*1ad0*/  BSYNC B0 ;  /* 0x0000000000007941 */ /* 0x000fea0003800000 */
.L_x_7606:
[----:B------:R-:W-:Y:S01]  /*1ae0*/  HFMA2 R11, -RZ, RZ, 0, 0.004024505615234375 ;  /* 0x00001c1fff0b7431 */ /* 0x000fe200000001ff */
[----:B------:R-:W-:Y:S01]  /*1af0*/  MOV R13, R0 ;  /* 0x00000000000d7202 */ /* 0x000fe20000000f00 */
[----:B------:R-:W-:Y:S01]  /*1b00*/  IMAD.MOV.U32 R12, RZ, RZ, RZ ;  /* 0x000000ffff0c7224 */ /* 0x000fe200078e00ff */
[----:B------:R-:W-:Y:S02]  /*1b10*/  MOV R15, 0xffffffff ;  /* 0xffffffff000f7802 */ /* 0x000fe40000000f00 */
[----:B------:R-:W-:-:S07]  /*1b20*/  MOV R6, R14 ;  /* 0x0000000e00067202 */ /* 0x000fce0000000f00 */
[----:B------:R-:W-:Y:S05]  /*1b30*/  WARPSYNC.COLLECTIVE R15, `(.L_x_7608) ;  /* 0x000000000f087348 */ /* 0x000fea0003c00000 */
[----:B------:R0:W1:Y:S02]  /*1b40*/  SHFL.IDX P6, R14, R13, R12, R11 ;  /* 0x0000000c0d0e7389 */ /* 0x00006400000c000b */
[----:B01----:R-:W-:Y:S05]  /*1b50*/  ENDCOLLECTIVE ;  /* 0x000000000000791b */ /* 0x003fea0003800000 */
.L_x_7608:
[----:B------:R-:W-:Y:S01]  /*1b60*/  MOV R13, R4 ;  /* 0x00000004000d7202 */ /* 0x000fe20000000f00 */
[----:B------:R-:W-:-:S07]  /*1b70*/  IMAD.MOV.U32 R0, RZ, RZ, R14 ;  /* 0x000000ffff007224 */ /* 0x000fce00078e000e */
[----:B------:R-:W-:Y:S05]  /*1b80*/  WARPSYNC.COLLECTIVE R15, `(.L_x_7609) ;  /* 0x000000000f087348 */ /* 0x000fea0003c00000 */
[----:B------:R0:W1:Y:S02]  /*1b90*/  SHFL.IDX P6, R14, R13, R12, R11 ;  /* 0x0000000c0d0e7389 */ /* 0x00006400000c000b */
[----:B01----:R-:W-:Y:S05]  /*1ba0*/  ENDCOLLECTIVE ;  /* 0x000000000000791b */ /* 0x003fea0003800000 */
.L_x_7609:
[----:B------:R-:W-:Y:S05]  /*1bb0*/  BRA `(.L_x_7610) ;  /* 0xfffffff400007947 */ /* 0x000fea000383ffff */
        .weak           $__internal_82_$__cuda_sm3x_div_rn_noftz_f32_slowpath
        .type           $__internal_82_$__cuda_sm3x_div_rn_noftz_f32_slowpath,@function
        .size           $__internal_82_$__cuda_sm3x_div_rn_noftz_f32_slowpath,(.L_x_7705 - $__internal_82_$__cuda_sm3x_div_rn_noftz_f32_slowpath)
$__internal_82_$__cuda_sm3x_div_rn_noftz_f32_slowpath:
        /* <DEDUP_REMOVED lines=34> */
.L_x_7612:
        /* <DEDUP_REMOVED lines=51> */
.L_x_7619:
[----:B------:R-:W-:-:S04]  /*2110*/  LOP3.LUT R11, R11, 0x80000000, RZ, 0xc0, !PT ;  /* 0x800000000b0b7812 */ /* 0x000fc800078ec0ff */
[----:B------:R-:W-:Y:S01]  /*2120*/  LOP3.LUT R11, R11, 0x7f800000, RZ, 0xfc, !PT ;  /* 0x7f8000000b0b7812 */ /* 0x000fe200078efcff */
[----:B------:R-:W-:Y:S06]  /*2130*/  BRA `(.L_x_7620) ;  /* 0x0000000000047947 */ /* 0x000fec0003800000 */
.L_x_7618:
[----:B------:R-:W-:-:S07]  /*2140*/  LEA R11, R40, R11, 0x17 ;  /* 0x0000000b280b7211 */ /* 0x000fce00078eb8ff */
.L_x_7620:
[----:B------:R-:W-:Y:S05]  /*2150*/  BSYNC B2 ;  /* 0x0000000000027941 */ /* 0x000fea0003800000 */
.L_x_7617:
[----:B------:R-:W-:Y:S05]  /*2160*/  BRA `(.L_x_7621) ;  /* 0x0000000000207947 */ /* 0x000fea0003800000 */
.L_x_7616:
[----:B------:R-:W-:-:S04]  /*2170*/  LOP3.LUT R11, R14, 0x80000000, R11, 0x48, !PT ;  /* 0x800000000e0b7812 */ /* 0x000fc800078e480b */
[----:B------:R-:W-:Y:S01]  /*2180*/  LOP3.LUT R11, R11, 0x7f800000, RZ, 0xfc, !PT ;  /* 0x7f8000000b0b7812 */ /* 0x000fe200078efcff */
[----:B------:R-:W-:Y:S06]  /*2190*/  BRA `(.L_x_7621) ;  /* 0x0000000000147947 */ /* 0x000fec0003800000 */
.L_x_7615:
[----:B------:R-:W-:Y:S01]  /*21a0*/  LOP3.LUT R11, R14, 0x80000000, R11, 0x48, !PT ;  /* 0x800000000e0b7812 */ /* 0x000fe200078e480b */
[----:B------:R-:W-:Y:S06]  /*21b0*/  BRA `(.L_x_7621) ;  /* 0x00000000000c7947 */ /* 0x000fec0003800000 */
.L_x_7614:
[----:B------:R-:W0:Y:S01]  /*21c0*/  MUFU.RSQ R11, -QNAN ;  /* 0xffc00000000b7908 */ /* 0x000e220000001400 */
[----:B------:R-:W-:Y:S05]  /*21d0*/  BRA `(.L_x_7621) ;  /* 0x0000000000047947 */ /* 0x000fea0003800000 */
.L_x_7613:
[----:B------:R-:W-:-:S07]  /*21e0*/  FADD.FTZ R11, R11, R14 ;  /* 0x0000000e0b0b7221 */ /* 0x000fce0000010000 */
.L_x_7621:
[----:B------:R-:W-:Y:S05]  /*21f0*/  BSYNC B1 ;  /* 0x0000000000017941 */ /* 0x000fea0003800000 */
.L_x_7611:
[----:B------:R-:W-:-:S04]  /*2200*/  HFMA2 R13, -RZ, RZ, 0, 0 ;  /* 0x00000000ff0d7431 */ /* 0x000fc800000001ff */
[----:B0-----:R-:W-:Y:S05]  /*2210*/  RET.REL.NODEC R12 `(_Z17LayerNormWarpImplI10DirectLoadIffE11DirectStoreIffEfLi2ELi2ELi2ELi4ELi2ELb0EEvT_T0_lld) ;  /* 0xffffffdc0c787950 */ /* 0x001fea0003c3ffff */
.L_x_7622:
        /* <DEDUP_REMOVED lines=14> */
.L_x_7705:


//--------------------- .nv.global.init           --------------------------
	.section	.nv.global.init,"aw",@progbits
.nv.global.init:
	.type		$str$2,@object
	.size		$str$2,($str$1 - $str$2)
$str$2:
        /*0000*/ 	.byte	0x63, 0x6f, 0x6c, 0x73, 0x20, 0x25, 0x20, 0x70, 0x61, 0x63, 0x6b, 0x5f, 0x73, 0x69, 0x7a, 0x65
        /*0010*/ 	.byte	0x20, 0x3d, 0x3d, 0x20, 0x30, 0x00
	.type		$str$1,@object
	.size		$str$1,($str - $str$1)
$str$1:
        /*0016*/ 	.byte	0x2f, 0x74, 0x6d, 0x70, 0x2f, 0x73, 0x61, 0x73, 0x73, 0x5f, 0x63, 0x75, 0x5f, 0x33, 0x72, 0x78
        /*0026*/ 	.byte	0x7a, 0x38, 0x6b, 0x5f, 0x6e, 0x2f, 0x6b, 0x2e, 0x63, 0x75, 0x00
	.type		$str,@object
	.size		$str,(__unnamed_67 - $str)
$str:
        /*0031*/ 	.byte	0x63, 0x6f, 0x6c, 0x73, 0x20, 0x3c, 0x3d, 0x20, 0x6d, 0x61, 0x78, 0x5f, 0x63, 0x6f, 0x6c, 0x73
        /*0041*/ 	.byte	0x5f, 0x70, 0x65, 0x72, 0x5f, 0x74, 0x68, 0x72, 0x65, 0x61, 0x64, 0x20, 0x2a, 0x20, 0x74, 0x68
        /*0051*/ 	.byte	0x72, 0x65, 0x61, 0x64, 0x5f, 0x67, 0x72, 0x6f, 0x75, 0x70, 0x5f, 0x77, 0x69, 0x64, 0x74, 0x68
        /*0061*/ 	.byte	0x00
	.type		__unnamed_67,@object
	.size		__unnamed_67,(__unnamed_71 - __unnamed_67)
__unnamed_67:
        /*0062*/ 	.byte	0x76, 0x6f, 0x69, 0x64, 0x20, 0x4c, 0x61, 0x79, 0x65, 0x72, 0x4e, 0x6f, 0x72, 0x6d, 0x42, 0x6c
        /* <DEDUP_REMOVED lines=12> */
        /*0132*/ 	.byte	0x38, 0x5d, 0x00
	.type		__unnamed_71,@object
	.size		__unnamed_71,(__unnamed_73 - __unnamed_71)
__unnamed_71:
        /* <DEDUP_REMOVED lines=14> */
	.type		__unnamed_73,@object
	.size		__unnamed_73,(__unnamed_69 - __unnamed_73)
__unnamed_73:
        /* <DEDUP_REMOVED lines=14> */
	.type		__unnamed_69,@object
	.size		__unnamed_69,(__unnamed_68 - __unnamed_69)
__unnamed_69:
        /* <DEDUP_REMOVED lines=14> */
	.type		__unnamed_68,@object
	.size		__unnamed_68,(__unnamed_72 - __unnamed_68)
__unnamed_68:
        /* <DEDUP_REMOVED lines=14> */
	.type		__unnamed_72,@object
	.size		__unnamed_72,(__unnamed_74 - __unnamed_72)
__unnamed_72:
        /* <DEDUP_REMOVED lines=14> */
	.type		__unnamed_74,@object
	.size		__unnamed_74,(__unnamed_70 - __unnamed_74)
__unnamed_74:
        /* <DEDUP_REMOVED lines=13> */
        /*0624*/ 	.byte	0x32, 0x34, 0x5d, 0x00
	.type		__unnamed_70,@object
	.size		__unnamed_70,(__unnamed_75 - __unnamed_70)
__unnamed_70:
        /* <DEDUP_REMOVED lines=14> */
	.type		__unnamed_75,@object
	.size		__unnamed_75,(__unnamed_76 - __unnamed_75)
__unnamed_75:
        /* <DEDUP_REMOVED lines=13> */
        /*07cc*/ 	.byte	0x3d, 0x20, 0x31, 0x30, 0x32, 0x34, 0x5d, 0x00
	.type		__unnamed_76,@object
	.size		__unnamed_76,(__unnamed_2 - __unnamed_76)
__unnamed_76:
        /* <DEDUP_REMOVED lines=14> */
	.type		__unnamed_2,@object
	.size		__unnamed_2,(__unnamed_34 - __unnamed_2)
__unnamed_2:
        /* <DEDUP_REMOVED lines=20> */
        /*09ec*/ 	.byte	0x00
	.type		__unnamed_34,@object
	.size		__unnamed_34,(__unnamed_6 - __unnamed_34)
__unnamed_34:
        /* <DEDUP_REMOVED lines=21> */
	.type		__unnamed_6,@object
	.size		__unnamed_6,(__unnamed_38 - __unnamed_6)
__unnamed_6:
        /* <DEDUP_REMOVED lines=21> */
	.type		__unnamed_38,@object
	.size		__unnamed_38,(__unnamed_4 - __unnamed_38)
__unnamed_38:
        /* <DEDUP_REMOVED lines=21> */
	.type		__unnamed_4,@object
	.size		__unnamed_4,(__unnamed_36 - __unnamed_4)
__unnamed_4:
        /* <DEDUP_REMOVED lines=21> */
	.type		__unnamed_36,@object
	.size		__unnamed_36,(__unnamed_8 - __unnamed_36)
__unnamed_36:
        /* <DEDUP_REMOVED lines=21> */
	.type		__unnamed_8,@object
	.size		__unnamed_8,(__unnamed_40 - __unnamed_8)
__unnamed_8:
        /* <DEDUP_REMOVED lines=21> */
	.type		__unnamed_40,@object
	.size		__unnamed_40,(__unnamed_3 - __unnamed_40)
__unnamed_40:
        /* <DEDUP_REMOVED lines=21> */
	.type		__unnamed_3,@object
	.size		__unnamed_3,(__unnamed_35 - __unnamed_3)
__unnamed_3:
        /* <DEDUP_REMOVED lines=20> */
        /*13f4*/ 	.byte	0x5d, 0x00
	.type		__unnamed_35,@object
	.size		__unnamed_35,(__unnamed_7 - __unnamed_35)
__unnamed_35:
        /* <DEDUP_REMOVED lines=21> */
	.type		__unnamed_7,@object
	.size		__unnamed_7,(__unnamed_39 - __unnamed_7)
__unnamed_7:
        /* <DEDUP_REMOVED lines=21> */
	.type		__unnamed_39,@object
	.size		__unnamed_39,(__unnamed_1 - __unnamed_39)
__unnamed_39:
        /* <DEDUP_REMOVED lines=21> */
	.type		__unnamed_1,@object
	.size		__unnamed_1,(__unnamed_33 - __unnamed_1)
__unnamed_1:
        /* <DEDUP_REMOVED lines=21> */
	.type		__unnamed_33,@object
	.size		__unnamed_33,(__unnamed_5 - __unnamed_33)
__unnamed_33:
        /* <DEDUP_REMOVED lines=21> */
	.type		__unnamed_5,@object
	.size		__unnamed_5,(__unnamed_37 - __unnamed_5)
__unnamed_5:
        /* <DEDUP_REMOVED lines=21> */
	.type		__unnamed_37,@object
	.size		__unnamed_37,(__unnamed_10 - __unnamed_37)
__unnamed_37:
        /* <DEDUP_REMOVED lines=21> */
	.type		__unnamed_10,@object
	.size		__unnamed_10,(__unnamed_42 - __unnamed_10)
__unnamed_10:
        /* <DEDUP_REMOVED lines=21> */
	.type		__unnamed_42,@object
	.size		__unnamed_42,(__unnamed_50 - __unnamed_42)
__unnamed_42:
        /* <DEDUP_REMOVED lines=21> */
	.type		__unnamed_50,@object
	.size		__unnamed_50,(__unnamed_18 - __unnamed_50)
__unnamed_50:
        /* <DEDUP_REMOVED lines=21> */
	.type		__unnamed_18,@object
	.size		__unnamed_18,(__unnamed_14 - __unnamed_18)
__unnamed_18:
        /* <DEDUP_REMOVED lines=21> */
	.type		__unnamed_14,@object
	.size		__unnamed_14,(__unnamed_46 - __unnamed_14)
__unnamed_14:
        /* <DEDUP_REMOVED lines=21> */
	.type		__unnamed_46,@object
	.size		__unnamed_46,(__unnamed_54 - __unnamed_46)
__unnamed_46:
        /* <DEDUP_REMOVED lines=21> */
	.type		__unnamed_54,@object
	.size		__unnamed_54,(__unnamed_12 - __unnamed_54)
__unnamed_54:
        /* <DEDUP_REMOVED lines=21> */
	.type		__unnamed_12,@object
	.size		__unnamed_12,(__unnamed_44 - __unnamed_12)
__unnamed_12:
        /* <DEDUP_REMOVED lines=21> */
	.type		__unnamed_44,@object
	.size		__unnamed_44,(__unnamed_52 - __unnamed_44)
__unnamed_44:
        /* <DEDUP_REMOVED lines=21> */
	.type		__unnamed_52,@object
	.size		__unnamed_52,(__unnamed_20 - __unnamed_52)
__unnamed_52:
        /* <DEDUP_REMOVED lines=21> */
	.type		__unnamed_20,@object
	.size		__unnamed_20,(__unnamed_48 - __unnamed_20)
__unnamed_20:
        /* <DEDUP_REMOVED lines=21> */
	.type		__unnamed_48,@object
	.size		__unnamed_48,(__unnamed_16 - __unnamed_48)
__unnamed_48:
        /* <DEDUP_REMOVED lines=21> */
	.type		__unnamed_16,@object
	.size		__unnamed_16,(__unnamed_11 - __unnamed_16)
__unnamed_16:
        /* <DEDUP_REMOVED lines=21> */
	.type		__unnamed_11,@object
	.size		__unnamed_11,(__unnamed_43 - __unnamed_11)
__unnamed_11:
        /* <DEDUP_REMOVED lines=21> */
	.type		__unnamed_43,@object
	.size		__unnamed_43,(__unnamed_51 - __unnamed_43)
__unnamed_43:
        /* <DEDUP_REMOVED lines=21> */
	.type		__unnamed_51,@object
	.size		__unnamed_51,(__unnamed_19 - __unnamed_51)
__unnamed_51:
        /* <DEDUP_REMOVED lines=21> */
	.type		__unnamed_19,@object
	.size		__unnamed_19,(__unnamed_15 - __unnamed_19)
__unnamed_19:
        /* <DEDUP_REMOVED lines=21> */
	.type		__unnamed_15,@object
	.size		__unnamed_15,(__unnamed_47 - __unnamed_15)
__unnamed_15:
        /* <DEDUP_REMOVED lines=21> */
	.type		__unnamed_47,@object
	.size		__unnamed_47,(__unnamed_9 - __unnamed_47)
__unnamed_47:
        /* <DEDUP_REMOVED lines=21> */
	.type		__unnamed_9,@object
	.size		__unnamed_9,(__unnamed_41 - __unnamed_9)
__unnamed_9:
        /* <DEDUP_REMOVED lines=21> */
	.type		__unnamed_41,@object
	.size		__unnamed_41,(__unnamed_49 - __unnamed_41)
__unnamed_41:
        /* <DEDUP_REMOVED lines=21> */
	.type		__unnamed_49,@object
	.size		__unnamed_49,(__unnamed_17 - __unnamed_49)
__unnamed_49:
        /* <DEDUP_REMOVED lines=21> */
	.type		__unnamed_17,@object
	.size		__unnamed_17,(__unnamed_13 - __unnamed_17)
__unnamed_17:
        /* <DEDUP_REMOVED lines=21> */
	.type		__unnamed_13,@object
	.size		__unnamed_13,(__unnamed_45 - __unnamed_13)
__unnamed_13:
        /* <DEDUP_REMOVED lines=21> */
	.type		__unnamed_45,@object
	.size		__unnamed_45,(__unnamed_53 - __unnamed_45)
__unnamed_45:
        /* <DEDUP_REMOVED lines=21> */
	.type		__unnamed_53,@object
	.size		__unnamed_53,(__unnamed_22 - __unnamed_53)
__unnamed_53:
        /* <DEDUP_REMOVED lines=21> */
	.type		__unnamed_22,@object
	.size		__unnamed_22,(__unnamed_56 - __unnamed_22)
__unnamed_22:
        /* <DEDUP_REMOVED lines=21> */
	.type		__unnamed_56,@object
	.size		__unnamed_56,(__unnamed_58 - __unnamed_56)
__unnamed_56:
        /* <DEDUP_REMOVED lines=21> */
	.type		__unnamed_58,@object
	.size		__unnamed_58,(__unnamed_26 - __unnamed_58)
__unnamed_58:
        /* <DEDUP_REMOVED lines=21> */
	.type		__unnamed_26,@object
	.size		__unnamed_26,(__unnamed_66 - __unnamed_26)
__unnamed_26:
        /* <DEDUP_REMOVED lines=21> */
	.type		__unnamed_66,@object
	.size		__unnamed_66,(__unnamed_62 - __unnamed_66)
__unnamed_66:
        /* <DEDUP_REMOVED lines=21> */
	.type		__unnamed_62,@object
	.size		__unnamed_62,(__unnamed_30 - __unnamed_62)
__unnamed_62:
        /* <DEDUP_REMOVED lines=21> */
	.type		__unnamed_30,@object
	.size		__unnamed_30,(__unnamed_60 - __unnamed_30)
__unnamed_30:
        /* <DEDUP_REMOVED lines=21> */
	.type		__unnamed_60,@object
	.size		__unnamed_60,(__unnamed_28 - __unnamed_60)
__unnamed_60:
        /* <DEDUP_REMOVED lines=21> */
	.type		__unnamed_28,@object
	.size		__unnamed_28,(__unnamed_24 - __unnamed_28)
__unnamed_28:
        /* <DEDUP_REMOVED lines=21> */
	.type		__unnamed_24,@object
	.size		__unnamed_24,(__unnamed_64 - __unnamed_24)
__unnamed_24:
        /* <DEDUP_REMOVED lines=21> */
	.type		__unnamed_64,@object
	.size		__unnamed_64,(__unnamed_32 - __unnamed_64)
__unnamed_64:
        /* <DEDUP_REMOVED lines=21> */
	.type		__unnamed_32,@object
	.size		__unnamed_32,(__unnamed_59 - __unnamed_32)
__unnamed_32:
        /* <DEDUP_REMOVED lines=21> */
	.type		__unnamed_59,@object
	.size		__unnamed_59,(__unnamed_27 - __unnamed_59)
__unnamed_59:
        /* <DEDUP_REMOVED lines=20> */
        /*4df3*/ 	.byte	0x6c, 0x73, 0x65, 0x5d, 0x00
	.type		__unnamed_27,@object
	.size		__unnamed_27,(__unnamed_63 - __unnamed_27)
__unnamed_27:
        /* <DEDUP_REMOVED lines=21> */
	.type		__unnamed_63,@object
	.size		__unnamed_63,(__unnamed_31 - __unnamed_63)
__unnamed_63:
        /* <DEDUP_REMOVED lines=21> */
	.type		__unnamed_31,@object
	.size		__unnamed_31,(__unnamed_55 - __unnamed_31)
__unnamed_31:
        /* <DEDUP_REMOVED lines=21> */
	.type		__unnamed_55,@object
	.size		__unnamed_55,(__unnamed_23 - __unnamed_55)
__unnamed_55:
        /* <DEDUP_REMOVED lines=21> */
	.type		__unnamed_23,@object
	.size		__unnamed_23,(__unnamed_57 - __unnamed_23)
__unnamed_23:
        /* <DEDUP_REMOVED lines=21> */
	.type		__unnamed_57,@object
	.size		__unnamed_57,(__unnamed_25 - __unnamed_57)
__unnamed_57:
        /* <DEDUP_REMOVED lines=21> */
	.type		__unnamed_25,@object
	.size		__unnamed_25,(__unnamed_65 - __unnamed_25)
__unnamed_25:
        /* <DEDUP_REMOVED lines=21> */
	.type		__unnamed_65,@object
	.size		__unnamed_65,(__unnamed_61 - __unnamed_65)
__unnamed_65:
        /* <DEDUP_REMOVED lines=21> */
	.type		__unnamed_61,@object
	.size		__unnamed_61,(__unnamed_29 - __unnamed_61)
__unnamed_61:
        /* <DEDUP_REMOVED lines=21> */
	.type		__unnamed_29,@object
	.size		__unnamed_29,(__unnamed_21 - __unnamed_29)
__unnamed_29:
        /* <DEDUP_REMOVED lines=21> */
	.type		__unnamed_21,@object
	.size		__unnamed_21,(.L_20 - __unnamed_21)
__unnamed_21:
        /* <DEDUP_REMOVED lines=21> */
.L_20:


//--------------------- .nv.shared._ZN3cub18CUB_300001_SM_10006detail11EmptyKernelIvEEvv --------------------------
	.section	.nv.shared._ZN3cub18CUB_300001_SM_10006detail11EmptyKernelIvEEvv,"aw",@nobits
	.sectionflags	@""
	.align	16
	.zero		1024


//--------------------- .nv.shared.reserved.0     --------------------------
	.section	.nv.shared.reserved.0,"aw",@nobits
	.weak		__nv_reservedSMEM_offset_0_alias
	.size		__nv_reservedSMEM_offset_0_alias, 0, 64
	.other		__nv_reservedSMEM_offset_0_alias,@"STO_CUDA_RESERVED_SHARED STV_DEFAULT"
__nv_reservedSMEM_offset_0_alias:
	.zero		0
	.zero		64


//--------------------- .nv.global                --------------------------
	.section	.nv.global,"aw",@nobits
.nv.global:
	.type		_ZN34_INTERNAL_570185be_4_k_cu_a3a723b26thrust24THRUST_300001_SM_1000_NS12placeholders2_5E,@object
	.size		_ZN34_INTERNAL_570185be_4_k_cu_a3a723b26thrust24THRUST_300001_SM_1000_NS12placeholders2_5E,(_ZN34_INTERNAL_570185be_4_k_cu_a3a723b24cuda3std3__45__cpo6cbeginE - _ZN34_INTERNAL_570185be_4_k_cu_a3a723b26thrust24THRUST_300001_SM_1000_NS12placeholders2_5E)
_ZN34_INTERNAL_570185be_4_k_cu_a3a723b26thrust24THRUST_300001_SM_1000_NS12placeholders2_5E:
	.zero		1
	.type		_ZN34_INTERNAL_570185be_4_k_cu_a3a723b24cuda3std3__45__cpo6cbeginE,@object
	.size		_ZN34_INTERNAL_570185be_4_k_cu_a3a723b24cuda3std3__45__cpo6cbeginE,(_ZN34_INTERNAL_570185be_4_k_cu_a3a723b24cuda3std6ranges3__45__cpo6cbeginE - _ZN34_INTERNAL_570185be_4_k_cu_a3a723b24cuda3std3__45__cpo6cbeginE)
_ZN34_INTERNAL_570185be_4_k_cu_a3a723b24cuda3std3__45__cpo6cbeginE:
	.zero		1
	.type		_ZN34_INTERNAL_570185be_4_k_cu_a3a723b24cuda3std6ranges3__45__cpo6cbeginE,@object
	.size		_ZN34_INTERNAL_570185be_4_k_cu_a3a723b24cuda3std6ranges3__45__cpo6cbeginE,(_ZN34_INTERNAL_570185be_4_k_cu_a3a723b24cuda3std3__48in_placeE - _ZN34_INTERNAL_570185be_4_k_cu_a3a723b24cuda3std6ranges3__45__cpo6cbeginE)
_ZN34_INTERNAL_570185be_4_k_cu_a3a723b24cuda3std6ranges3__45__cpo6cbeginE:
	.zero		1
	.type		_ZN34_INTERNAL_570185be_4_k_cu_a3a723b24cuda3std3__48in_placeE,@object
	.size		_ZN34_INTERNAL_570185be_4_k_cu_a3a723b24cuda3std3__48in_placeE,(_ZN34_INTERNAL_570185be_4_k_cu_a3a723b24cuda3std6ranges3__45__cpo4sizeE - _ZN34_INTERNAL_570185be_4_k_cu_a3a723b24cuda3std3__48in_placeE)
_ZN34_INTERNAL_570185be_4_k_cu_a3a723b24cuda3std3__48in_placeE:
	.zero		1
	.type		_ZN34_INTERNAL_570185be_4_k_cu_a3a723b24cuda3std6ranges3__45__cpo4sizeE,@object
	.size		_ZN34_INTERNAL_570185be_4_k_cu_a3a723b24cuda3std6ranges3__45__cpo4sizeE,(_ZN34_INTERNAL_570185be_4_k_cu_a3a723b26thrust24THRUST_300001_SM_1000_NS12placeholders2_9E - _ZN34_INTERNAL_570185be_4_k_cu_a3a723b24cuda3std6ranges3__45__cpo4sizeE)
_ZN34_INTERNAL_570185be_4_k_cu_a3a723b24cuda3std6ranges3__45__cpo4sizeE:
	.zero		1
	.type		_ZN34_INTERNAL_570185be_4_k_cu_a3a723b26thrust24THRUST_300001_SM_1000_NS12placeholders2_9E,@object
	.size		_ZN34_INTERNAL_570185be_4_k_cu_a3a723b26thrust24THRUST_300001_SM_1000_NS12placeholders2_9E,(_ZN34_INTERNAL_570185be_4_k_cu_a3a723b24cuda3std3__45__cpo7crbeginE - _ZN34_INTERNAL_570185be_4_k_cu_a3a723b26thrust24THRUST_300001_SM_1000_NS12placeholders2_9E)
_ZN34_INTERNAL_570185be_4_k_cu_a3a723b26thrust24THRUST_300001_SM_1000_NS12placeholders2_9E:
	.zero		1
	.type		_ZN34_INTERNAL_570185be_4_k_cu_a3a723b24cuda3std3__45__cpo7crbeginE,@object
	.size		_ZN34_INTERNAL_570185be_4_k_cu_a3a723b24cuda3std3__45__cpo7crbeginE,(_ZN34_INTERNAL_570185be_4_k_cu_a3a723b24cuda3std6ranges3__45__cpo4nextE - _ZN34_INTERNAL_570185be_4_k_cu_a3a723b24cuda3std3__45__cpo7crbeginE)
_ZN34_INTERNAL_570185be_4_k_cu_a3a723b24cuda3std3__45__cpo7crbeginE:
	.zero		1
	.type		_ZN34_INTERNAL_570185be_4_k_cu_a3a723b24cuda3std6ranges3__45__cpo4nextE,@object
	.size		_ZN34_INTERNAL_570185be_4_k_cu_a3a723b24cuda3std6ranges3__45__cpo4nextE,(_ZN34_INTERNAL_570185be_4_k_cu_a3a723b24cuda3std6ranges3__45__cpo4swapE - _ZN34_INTERNAL_570185be_4_k_cu_a3a723b24cuda3std6ranges3__45__cpo4nextE)
_ZN34_INTERNAL_570185be_4_k_cu_a3a723b24cuda3std6ranges3__45__cpo4nextE:
	.zero		1
	.type		_ZN34_INTERNAL_570185be_4_k_cu_a3a723b24cuda3std6ranges3__45__cpo4swapE,@object
	.size		_ZN34_INTERNAL_570185be_4_k_cu_a3a723b24cuda3std6ranges3__45__cpo4swapE,(_ZN34_INTERNAL_570185be_4_k_cu_a3a723b26thrust24THRUST_300001_SM_1000_NS12placeholders2_1E - _ZN34_INTERNAL_570185be_4_k_cu_a3a723b24cuda3std6ranges3__45__cpo4swapE)
_ZN34_INTERNAL_570185be_4_k_cu_a3a723b24cuda3std6ranges3__45__cpo4swapE:
	.zero		1
	.type		_ZN34_INTERNAL_570185be_4_k_cu_a3a723b26thrust24THRUST_300001_SM_1000_NS12placeholders2_1E,@object
	.size		_ZN34_INTERNAL_570185be_4_k_cu_a3a723b26thrust24THRUST_300001_SM_1000_NS12placeholders2_1E,(_ZN34_INTERNAL_570185be_4_k_cu_a3a723b26thrust24THRUST_300001_SM_1000_NS12placeholders2_3E - _ZN34_INTERNAL_570185be_4_k_cu_a3a723b26thrust24THRUST_300001_SM_1000_NS12placeholders2_1E)
_ZN34_INTERNAL_570185be_4_k_cu_a3a723b26thrust24THRUST_300001_SM_1000_NS12placeholders2_1E:
	.zero		1
	.type		_ZN34_INTERNAL_570185be_4_k_cu_a3a723b26thrust24THRUST_300001_SM_1000_NS12placeholders2_3E,@object
	.size		_ZN34_INTERNAL_570185be_4_k_cu_a3a723b26thrust24THRUST_300001_SM_1000_NS12placeholders2_3E,(_ZN34_INTERNAL_570185be_4_k_cu_a3a723b24cuda3std3__45__cpo5beginE - _ZN34_INTERNAL_570185be_4_k_cu_a3a723b26thrust24THRUST_300001_SM_1000_NS12placeholders2_3E)
_ZN34_INTERNAL_570185be_4_k_cu_a3a723b26thrust24THRUST_300001_SM_1000_NS12placeholders2_3E:
	.zero		1
	.type		_ZN34_INTERNAL_570185be_4_k_cu_a3a723b24cuda3std3__45__cpo5beginE,@object
	.size		_ZN34_INTERNAL_570185be_4_k_cu_a3a723b24cuda3std3__45__cpo5beginE,(_ZN34_INTERNAL_570185be_4_k_cu_a3a723b24cuda3std6ranges3__45__cpo5beginE - _ZN34_INTERNAL_570185be_4_k_cu_a3a723b24cuda3std3__45__cpo5beginE)
_ZN34_INTERNAL_570185be_4_k_cu_a3a723b24cuda3std3__45__cpo5beginE:
	.zero		1
	.type		_ZN34_INTERNAL_570185be_4_k_cu_a3a723b24cuda3std6ranges3__45__cpo5beginE,@object
	.size		_ZN34_INTERNAL_570185be_4_k_cu_a3a723b24cuda3std6ranges3__45__cpo5beginE,(_ZN34_INTERNAL_570185be_4_k_cu_a3a723b24cuda3std3__436_GLOBAL__N__570185be_4_k_cu_a3a723b26ignoreE - _ZN34_INTERNAL_570185be_4_k_cu_a3a723b24cuda3std6ranges3__45__cpo5beginE)
_ZN34_INTERNAL_570185be_4_k_cu_a3a723b24cuda3std6ranges3__45__cpo5beginE:
	.zero		1
	.type		_ZN34_INTERNAL_570185be_4_k_cu_a3a723b24cuda3std3__436_GLOBAL__N__570185be_4_k_cu_a3a723b26ignoreE,@object
	.size		_ZN34_INTERNAL_570185be_4_k_cu_a3a723b24cuda3std3__436_GLOBAL__N__570185be_4_k_cu_a3a723b26ignoreE,(_ZN34_INTERNAL_570185be_4_k_cu_a3a723b24cuda3std6ranges3__45__cpo4dataE - _ZN34_INTERNAL_570185be_4_k_cu_a3a723b24cuda3std3__436_GLOBAL__N__570185be_4_k_cu_a3a723b26ignoreE)
_ZN34_INTERNAL_570185be_4_k_cu_a3a723b24cuda3std3__436_GLOBAL__N__570185be_4_k_cu_a3a723b26ignoreE:
	.zero		1
	.type		_ZN34_INTERNAL_570185be_4_k_cu_a3a723b24cuda3std6ranges3__45__cpo4dataE,@object
	.size		_ZN34_INTERNAL_570185be_4_k_cu_a3a723b24cuda3std6ranges3__45__cpo4dataE,(_ZN34_INTERNAL_570185be_4_k_cu_a3a723b26thrust24THRUST_300001_SM_1000_NS12placeholders2_7E - _ZN34_INTERNAL_570185be_4_k_cu_a3a723b24cuda3std6ranges3__45__cpo4dataE)
_ZN34_INTERNAL_570185be_4_k_cu_a3a723b24cuda3std6ranges3__45__cpo4dataE:
	.zero		1
	.type		_ZN34_INTERNAL_570185be_4_k_cu_a3a723b26thrust24THRUST_300001_SM_1000_NS12placeholders2_7E,@object
	.size		_ZN34_INTERNAL_570185be_4_k_cu_a3a723b26thrust24THRUST_300001_SM_1000_NS12placeholders2_7E,(_ZN34_INTERNAL_570185be_4_k_cu_a3a723b24cuda3std3__45__cpo6rbeginE - _ZN34_INTERNAL_570185be_4_k_cu_a3a723b26thrust24THRUST_300001_SM_1000_NS12placeholders2_7E)
_ZN34_INTERNAL_570185be_4_k_cu_a3a723b26thrust24THRUST_300001_SM_1000_NS12placeholders2_7E:
	.zero		1
	.type		_ZN34_INTERNAL_570185be_4_k_cu_a3a723b24cuda3std3__45__cpo6rbeginE,@object
	.size		_ZN34_INTERNAL_570185be_4_k_cu_a3a723b24cuda3std3__45__cpo6rbeginE,(_ZN34_INTERNAL_570185be_4_k_cu_a3a723b24cuda3std6ranges3__45__cpo7advanceE - _ZN34_INTERNAL_570185be_4_k_cu_a3a723b24cuda3std3__45__cpo6rbeginE)
_ZN34_INTERNAL_570185be_4_k_cu_a3a723b24cuda3std3__45__cpo6rbeginE:
	.zero		1
	.type		_ZN34_INTERNAL_570185be_4_k_cu_a3a723b24cuda3std6ranges3__45__cpo7advanceE,@object
	.size		_ZN34_INTERNAL_570185be_4_k_cu_a3a723b24cuda3std6ranges3__45__cpo7advanceE,(_ZN34_INTERNAL_570185be_4_k_cu_a3a723b24cuda3std3__47nulloptE - _ZN34_INTERNAL_570185be_4_k_cu_a3a723b24cuda3std6ranges3__45__cpo7advanceE)
_ZN34_INTERNAL_570185be_4_k_cu_a3a723b24cuda3std6ranges3__45__cpo7advanceE:
	.zero		1
	.type		_ZN34_INTERNAL_570185be_4_k_cu_a3a723b24cuda3std3__47nulloptE,@object
	.size		_ZN34_INTERNAL_570185be_4_k_cu_a3a723b24cuda3std3__47nulloptE,(_ZN34_INTERNAL_570185be_4_k_cu_a3a723b24cuda3std6ranges3__45__cpo8distanceE - _ZN34_INTERNAL_570185be_4_k_cu_a3a723b24cuda3std3__47nulloptE)
_ZN34_INTERNAL_570185be_4_k_cu_a3a723b24cuda3std3__47nulloptE:
	.zero		1
	.type		_ZN34_INTERNAL_570185be_4_k_cu_a3a723b24cuda3std6ranges3__45__cpo8distanceE,@object
	.size		_ZN34_INTERNAL_570185be_4_k_cu_a3a723b24cuda3std6ranges3__45__cpo8distanceE,(_ZN34_INTERNAL_570185be_4_k_cu_a3a723b26thrust24THRUST_300001_SM_1000_NS12placeholders2_6E - _ZN34_INTERNAL_570185be_4_k_cu_a3a723b24cuda3std6ranges3__45__cpo8distanceE)
_ZN34_INTERNAL_570185be_4_k_cu_a3a723b24cuda3std6ranges3__45__cpo8distanceE:
	.zero		1
	.type		_ZN34_INTERNAL_570185be_4_k_cu_a3a723b26thrust24THRUST_300001_SM_1000_NS12placeholders2_6E,@object
	.size		_ZN34_INTERNAL_570185be_4_k_cu_a3a723b26thrust24THRUST_300001_SM_1000_NS12placeholders2_6E,(_ZN34_INTERNAL_570185be_4_k_cu_a3a723b24cuda3std3__45__cpo4cendE - _ZN34_INTERNAL_570185be_4_k_cu_a3a723b26thrust24THRUST_300001_SM_1000_NS12placeholders2_6E)
_ZN34_INTERNAL_570185be_4_k_cu_a3a723b26thrust24THRUST_300001_SM_1000_NS12placeholders2_6E:
	.zero		1
	.type		_ZN34_INTERNAL_570185be_4_k_cu_a3a723b24cuda3std3__45__cpo4cendE,@object
	.size		_ZN34_INTERNAL_570185be_4_k_cu_a3a723b24cuda3std3__45__cpo4cendE,(_ZN34_INTERNAL_570185be_4_k_cu_a3a723b24cuda3std6ranges3__45__cpo4cendE - _ZN34_INTERNAL_570185be_4_k_cu_a3a723b24cuda3std3__45__cpo4cendE)
_ZN34_INTERNAL_570185be_4_k_cu_a3a723b24cuda3std3__45__cpo4cendE:
	.zero		1
	.type		_ZN34_INTERNAL_570185be_4_k_cu_a3a723b24cuda3std6ranges3__45__cpo4cendE,@object
	.size		_ZN34_INTERNAL_570185be_4_k_cu_a3a723b24cuda3std6ranges3__45__cpo4cendE,(_ZN34_INTERNAL_570185be_4_k_cu_a3a723b24cuda3std3__420unreachable_sentinelE - _ZN34_INTERNAL_570185be_4_k_cu_a3a723b24cuda3std6ranges3__45__cpo4cendE)
_ZN34_INTERNAL_570185be_4_k_cu_a3a723b24cuda3std6ranges3__45__cpo4cendE:
	.zero		1
	.type		_ZN34_INTERNAL_570185be_4_k_cu_a3a723b24cuda3std3__420unreachable_sentinelE,@object
	.size		_ZN34_INTERNAL_570185be_4_k_cu_a3a723b24cuda3std3__420unreachable_sentinelE,(_ZN34_INTERNAL_570185be_4_k_cu_a3a723b24cuda3std6ranges3__45__cpo5ssizeE - _ZN34_INTERNAL_570185be_4_k_cu_a3a723b24cuda3std3__420unreachable_sentinelE)
_ZN34_INTERNAL_570185be_4_k_cu_a3a723b24cuda3std3__420unreachable_sentinelE:
	.zero		1
	.type		_ZN34_INTERNAL_570185be_4_k_cu_a3a723b24cuda3std6ranges3__45__cpo5ssizeE,@object
	.size		_ZN34_INTERNAL_570185be_4_k_cu_a3a723b24cuda3std6ranges3__45__cpo5ssizeE,(_ZN34_INTERNAL_570185be_4_k_cu_a3a723b26thrust24THRUST_300001_SM_1000_NS12placeholders3_10E - _ZN34_INTERNAL_570185be_4_k_cu_a3a723b24cuda3std6ranges3__45__cpo5ssizeE)
_ZN34_INTERNAL_570185be_4_k_cu_a3a723b24cuda3std6ranges3__45__cpo5ssizeE:
	.zero		1
	.type		_ZN34_INTERNAL_570185be_4_k_cu_a3a723b26thrust24THRUST_300001_SM_1000_NS12placeholders3_10E,@object
	.size		_ZN34_INTERNAL_570185be_4_k_cu_a3a723b26thrust24THRUST_300001_SM_1000_NS12placeholders3_10E,(_ZN34_INTERNAL_570185be_4_k_cu_a3a723b24cuda3std3__45__cpo5crendE - _ZN34_INTERNAL_570185be_4_k_cu_a3a723b26thrust24THRUST_300001_SM_1000_NS12placeholders3_10E)
_ZN34_INTERNAL_570185be_4_k_cu_a3a723b26thrust24THRUST_300001_SM_1000_NS12placeholders3_10E:
	.zero		1
	.type		_ZN34_INTERNAL_570185be_4_k_cu_a3a723b24cuda3std3__45__cpo5crendE,@object
	.size		_ZN34_INTERNAL_570185be_4_k_cu_a3a723b24cuda3std3__45__cpo5crendE,(_ZN34_INTERNAL_570185be_4_k_cu_a3a723b24cuda3std6ranges3__45__cpo4prevE - _ZN34_INTERNAL_570185be_4_k_cu_a3a723b24cuda3std3__45__cpo5crendE)
_ZN34_INTERNAL_570185be_4_k_cu_a3a723b24cuda3std3__45__cpo5crendE:
	.zero		1
	.type		_ZN34_INTERNAL_570185be_4_k_cu_a3a723b24cuda3std6ranges3__45__cpo4prevE,@object
	.size		_ZN34_INTERNAL_570185be_4_k_cu_a3a723b24cuda3std6ranges3__45__cpo4prevE,(_ZN34_INTERNAL_570185be_4_k_cu_a3a723b24cuda3std6ranges3__45__cpo9iter_moveE - _ZN34_INTERNAL_570185be_4_k_cu_a3a723b24cuda3std6ranges3__45__cpo4prevE)
_ZN34_INTERNAL_570185be_4_k_cu_a3a723b24cuda3std6ranges3__45__cpo4prevE:
	.zero		1
	.type		_ZN34_INTERNAL_570185be_4_k_cu_a3a723b24cuda3std6ranges3__45__cpo9iter_moveE,@object
	.size		_ZN34_INTERNAL_570185be_4_k_cu_a3a723b24cuda3std6ranges3__45__cpo9iter_moveE,(_ZN34_INTERNAL_570185be_4_k_cu_a3a723b26thrust24THRUST_300001_SM_1000_NS12placeholders2_2E - _ZN34_INTERNAL_570185be_4_k_cu_a3a723b24cuda3std6ranges3__45__cpo9iter_moveE)
_ZN34_INTERNAL_570185be_4_k_cu_a3a723b24cuda3std6ranges3__45__cpo9iter_moveE:
	.zero		1
	.type		_ZN34_INTERNAL_570185be_4_k_cu_a3a723b26thrust24THRUST_300001_SM_1000_NS12placeholders2_2E,@object
	.size		_ZN34_INTERNAL_570185be_4_k_cu_a3a723b26thrust24THRUST_300001_SM_1000_NS12placeholders2_2E,(_ZN34_INTERNAL_570185be_4_k_cu_a3a723b26thrust24THRUST_300001_SM_1000_NS12placeholders2_4E - _ZN34_INTERNAL_570185be_4_k_cu_a3a723b26thrust24THRUST_300001_SM_1000_NS12placeholders2_2E)
_ZN34_INTERNAL_570185be_4_k_cu_a3a723b26thrust24THRUST_300001_SM_1000_NS12placeholders2_2E:
	.zero		1
	.type		_ZN34_INTERNAL_570185be_4_k_cu_a3a723b26thrust24THRUST_300001_SM_1000_NS12placeholders2_4E,@object
	.size		_ZN34_INTERNAL_570185be_4_k_cu_a3a723b26thrust24THRUST_300001_SM_1000_NS12placeholders2_4E,(_ZN34_INTERNAL_570185be_4_k_cu_a3a723b24cuda3std3__45__cpo3endE - _ZN34_INTERNAL_570185be_4_k_cu_a3a723b26thrust24THRUST_300001_SM_1000_NS12placeholders2_4E)
_ZN34_INTERNAL_570185be_4_k_cu_a3a723b26thrust24THRUST_300001_SM_1000_NS12placeholders2_4E:
	.zero		1
	.type		_ZN34_INTERNAL_570185be_4_k_cu_a3a723b24cuda3std3__45__cpo3endE,@object
	.size		_ZN34_INTERNAL_570185be_4_k_cu_a3a723b24cuda3std3__45__cpo3endE,(_ZN34_INTERNAL_570185be_4_k_cu_a3a723b24cuda3std6ranges3__45__cpo3endE - _ZN34_INTERNAL_570185be_4_k_cu_a3a723b24cuda3std3__45__cpo3endE)
_ZN34_INTERNAL_570185be_4_k_cu_a3a723b24cuda3std3__45__cpo3endE:
	.zero		1
	.type		_ZN34_INTERNAL_570185be_4_k_cu_a3a723b24cuda3std6ranges3__45__cpo3endE,@object
	.size		_ZN34_INTERNAL_570185be_4_k_cu_a3a723b24cuda3std6ranges3__45__cpo3endE,(_ZN34_INTERNAL_570185be_4_k_cu_a3a723b24cuda3std3__419piecewise_constructE - _ZN34_INTERNAL_570185be_4_k_cu_a3a723b24cuda3std6ranges3__45__cpo3endE)
_ZN34_INTERNAL_570185be_4_k_cu_a3a723b24cuda3std6ranges3__45__cpo3endE:
	.zero		1
	.type		_ZN34_INTERNAL_570185be_4_k_cu_a3a723b24cuda3std3__419piecewise_constructE,@object
	.size		_ZN34_INTERNAL_570185be_4_k_cu_a3a723b24cuda3std3__419piecewise_constructE,(_ZN34_INTERNAL_570185be_4_k_cu_a3a723b24cuda3std6ranges3__45__cpo5cdataE - _ZN34_INTERNAL_570185be_4_k_cu_a3a723b24cuda3std3__419piecewise_constructE)
_ZN34_INTERNAL_570185be_4_k_cu_a3a723b24cuda3std3__419piecewise_constructE:
	.zero		1
	.type		_ZN34_INTERNAL_570185be_4_k_cu_a3a723b24cuda3std6ranges3__45__cpo5cdataE,@object
	.size		_ZN34_INTERNAL_570185be_4_k_cu_a3a723b24cuda3std6ranges3__45__cpo5cdataE,(_ZN34_INTERNAL_570185be_4_k_cu_a3a723b26thrust24THRUST_300001_SM_1000_NS12placeholders2_8E - _ZN34_INTERNAL_570185be_4_k_cu_a3a723b24cuda3std6ranges3__45__cpo5cdataE)
_ZN34_INTERNAL_570185be_4_k_cu_a3a723b24cuda3std6ranges3__45__cpo5cdataE:
	.zero		1
	.type		_ZN34_INTERNAL_570185be_4_k_cu_a3a723b26thrust24THRUST_300001_SM_1000_NS12placeholders2_8E,@object
	.size		_ZN34_INTERNAL_570185be_4_k_cu_a3a723b26thrust24THRUST_300001_SM_1000_NS12placeholders2_8E,(_ZN34_INTERNAL_570185be_4_k_cu_a3a723b24cuda3std3__45__cpo4rendE - _ZN34_INTERNAL_570185be_4_k_cu_a3a723b26thrust24THRUST_300001_SM_1000_NS12placeholders2_8E)
_ZN34_INTERNAL_570185be_4_k_cu_a3a723b26thrust24THRUST_300001_SM_1000_NS12placeholders2_8E:
	.zero		1
	.type		_ZN34_INTERNAL_570185be_4_k_cu_a3a723b24cuda3std3__45__cpo4rendE,@object
	.size		_ZN34_INTERNAL_570185be_4_k_cu_a3a723b24cuda3std3__45__cpo4rendE,(_ZN34_INTERNAL_570185be_4_k_cu_a3a723b24cuda3std6ranges3__45__cpo9iter_swapE - _ZN34_INTERNAL_570185be_4_k_cu_a3a723b24cuda3std3__45__cpo4rendE)
_ZN34_INTERNAL_570185be_4_k_cu_a3a723b24cuda3std3__45__cpo4rendE:
	.zero		1
	.type		_ZN34_INTERNAL_570185be_4_k_cu_a3a723b24cuda3std6ranges3__45__cpo9iter_swapE,@object
	.size		_ZN34_INTERNAL_570185be_4_k_cu_a3a723b24cuda3std6ranges3__45__cpo9iter_swapE,(_ZN34_INTERNAL_570185be_4_k_cu_a3a723b24cuda3std3__48unexpectE - _ZN34_INTERNAL_570185be_4_k_cu_a3a723b24cuda3std6ranges3__45__cpo9iter_swapE)
_ZN34_INTERNAL_570185be_4_k_cu_a3a723b24cuda3std6ranges3__45__cpo9iter_swapE:
	.zero		1
	.type		_ZN34_INTERNAL_570185be_4_k_cu_a3a723b24cuda3std3__48unexpectE,@object
	.size		_ZN34_INTERNAL_570185be_4_k_cu_a3a723b24cuda3std3__48unexpectE,(_ZN34_INTERNAL_570185be_4_k_cu_a3a723b26thrust24THRUST_300001_SM_1000_NS6system6detail10sequential3seqE - _ZN34_INTERNAL_570185be_4_k_cu_a3a723b24cuda3std3__48unexpectE)
_ZN34_INTERNAL_570185be_4_k_cu_a3a723b24cuda3std3__48unexpectE:
	.zero		1
	.type		_ZN34_INTERNAL_570185be_4_k_cu_a3a723b26thrust24THRUST_300001_SM_1000_NS6system6detail10sequential3seqE,@object
	.size		_ZN34_INTERNAL_570185be_4_k_cu_a3a723b26thrust24THRUST_300001_SM_1000_NS6system6detail10sequential3seqE,(.L_105 - _ZN34_INTERNAL_570185be_4_k_cu_a3a723b26thrust24THRUST_300001_SM_1000_NS6system6detail10sequential3seqE)
_ZN34_INTERNAL_570185be_4_k_cu_a3a723b26thrust24THRUST_300001_SM_1000_NS6system6detail10sequential3seqE:
	.zero		1
.L_105:


//--------------------- .nv.shared._Z26LayerNormBlockUncachedImplI10DirectLoadIffE11DirectStoreIffEfLi1ELi1024EEvT_T0_lld --------------------------
	.section	.nv.shared._Z26LayerNormBlockUncachedImplI10DirectLoadIffE11DirectStoreIffEfLi1ELi1024EEvT_T0_lld,"aw",@nobits
	.sectionflags	@""
	.align	16
.nv.shared._Z26LayerNormBlockUncachedImplI10DirectLoadIffE11DirectStoreIffEfLi1ELi1024EEvT_T0_lld:
	.zero		1424


//--------------------- .nv.shared._Z26LayerNormBlockUncachedImplI10DirectLoadIffE11DirectStoreIffEfLi2ELi1024EEvT_T0_lld --------------------------
	.section	.nv.shared._Z26LayerNormBlockUncachedImplI10DirectLoadIffE11DirectStoreIffEfLi2ELi1024EEvT_T0_lld,"aw",@nobits
	.sectionflags	@""
	.align	16
.nv.shared._Z26LayerNormBlockUncachedImplI10DirectLoadIffE11DirectStoreIffEfLi2ELi1024EEvT_T0_lld:
	.zero		1424


//--------------------- .nv.shared._Z26LayerNormBlockUncachedImplI10DirectLoadIffE11DirectStoreIffEfLi4ELi1024EEvT_T0_lld --------------------------
	.section	.nv.shared._Z26LayerNormBlockUncachedImplI10DirectLoadIffE11DirectStoreIffEfLi4ELi1024EEvT_T0_lld,"aw",@nobits
	.sectionflags	@""
	.align	16
.nv.shared._Z26LayerNormBlockUncachedImplI10DirectLoadIffE11DirectStoreIffEfLi4ELi1024EEvT_T0_lld:
	.zero		1424


//--------------------- .nv.shared._Z22LayerNormBlockSMemImplI10DirectLoadIffE11DirectStoreIffEfLi1ELi1024EEvT_T0_lld --------------------------
	.section	.nv.shared._Z22LayerNormBlockSMemImplI10DirectLoadIffE11DirectStoreIffEfLi1ELi1024EEvT_T0_lld,"aw",@nobits
	.sectionflags	@""
	.align	16
.nv.shared._Z22LayerNormBlockSMemImplI10DirectLoadIffE11DirectStoreIffEfLi1ELi1024EEvT_T0_lld:
	.zero		1424


//--------------------- .nv.shared._Z22LayerNormBlockSMemImplI10DirectLoadIffE11DirectStoreIffEfLi1ELi512EEvT_T0_lld --------------------------
	.section	.nv.shared._Z22LayerNormBlockSMemImplI10DirectLoadIffE11DirectStoreIffEfLi1ELi512EEvT_T0_lld,"aw",@nobits
	.sectionflags	@""
	.align	16
.nv.shared._Z22LayerNormBlockSMemImplI10DirectLoadIffE11DirectStoreIffEfLi1ELi512EEvT_T0_lld:
	.zero		1424


//--------------------- .nv.shared._Z22LayerNormBlockSMemImplI10DirectLoadIffE11DirectStoreIffEfLi1ELi256EEvT_T0_lld --------------------------
	.section	.nv.shared._Z22LayerNormBlockSMemImplI10DirectLoadIffE11DirectStoreIffEfLi1ELi256EEvT_T0_lld,"aw",@nobits
	.sectionflags	@""
	.align	16
.nv.shared._Z22LayerNormBlockSMemImplI10DirectLoadIffE11DirectStoreIffEfLi1ELi256EEvT_T0_lld:
	.zero		1424


//--------------------- .nv.shared._Z22LayerNormBlockSMemImplI10DirectLoadIffE11DirectStoreIffEfLi1ELi128EEvT_T0_lld --------------------------
	.section	.nv.shared._Z22LayerNormBlockSMemImplI10DirectLoadIffE11DirectStoreIffEfLi1ELi128EEvT_T0_lld,"aw",@nobits
	.sectionflags	@""
	.align	16
.nv.shared._Z22LayerNormBlockSMemImplI10DirectLoadIffE11DirectStoreIffEfLi1ELi128EEvT_T0_lld:
	.zero		1424


//--------------------- .nv.shared._Z22LayerNormBlockSMemImplI10DirectLoadIffE11DirectStoreIffEfLi2ELi1024EEvT_T0_lld --------------------------
	.section	.nv.shared._Z22LayerNormBlockSMemImplI10DirectLoadIffE11DirectStoreIffEfLi2ELi1024EEvT_T0_lld,"aw",@nobits
	.sectionflags	@""
	.align	16
.nv.shared._Z22LayerNormBlockSMemImplI10DirectLoadIffE11DirectStoreIffEfLi2ELi1024EEvT_T0_lld:
	.zero		1424


//--------------------- .nv.shared._Z22LayerNormBlockSMemImplI10DirectLoadIffE11DirectStoreIffEfLi2ELi512EEvT_T0_lld --------------------------
	.section	.nv.shared._Z22LayerNormBlockSMemImplI10DirectLoadIffE11DirectStoreIffEfLi2ELi512EEvT_T0_lld,"aw",@nobits
	.sectionflags	@""
	.align	16
.nv.shared._Z22LayerNormBlockSMemImplI10DirectLoadIffE11DirectStoreIffEfLi2ELi512EEvT_T0_lld:
	.zero		1424


//--------------------- .nv.shared._Z22LayerNormBlockSMemImplI10DirectLoadIffE11DirectStoreIffEfLi2ELi256EEvT_T0_lld --------------------------
	.section	.nv.shared._Z22LayerNormBlockSMemImplI10DirectLoadIffE11DirectStoreIffEfLi2ELi256EEvT_T0_lld,"aw",@nobits
	.sectionflags	@""
	.align	16
.nv.shared._Z22LayerNormBlockSMemImplI10DirectLoadIffE11DirectStoreIffEfLi2ELi256EEvT_T0_lld:
	.zero		1424


//--------------------- .nv.shared._Z22LayerNormBlockSMemImplI10DirectLoadIffE11DirectStoreIffEfLi2ELi128EEvT_T0_lld --------------------------
	.section	.nv.shared._Z22LayerNormBlockSMemImplI10DirectLoadIffE11DirectStoreIffEfLi2ELi128EEvT_T0_lld,"aw",@nobits
	.sectionflags	@""
	.align	16
.nv.shared._Z22LayerNormBlockSMemImplI10DirectLoadIffE11DirectStoreIffEfLi2ELi128EEvT_T0_lld:
	.zero		1424


//--------------------- .nv.shared._Z22LayerNormBlockSMemImplI10DirectLoadIffE11DirectStoreIffEfLi4ELi1024EEvT_T0_lld --------------------------
	.section	.nv.shared._Z22LayerNormBlockSMemImplI10DirectLoadIffE11DirectStoreIffEfLi4ELi1024EEvT_T0_lld,"aw",@nobits
	.sectionflags	@""
	.align	16
.nv.shared._Z22LayerNormBlockSMemImplI10DirectLoadIffE11DirectStoreIffEfLi4ELi1024EEvT_T0_lld:
	.zero		1424


//--------------------- .nv.shared._Z22LayerNormBlockSMemImplI10DirectLoadIffE11DirectStoreIffEfLi4ELi512EEvT_T0_lld --------------------------
	.section	.nv.shared._Z22LayerNormBlockSMemImplI10DirectLoadIffE11DirectStoreIffEfLi4ELi512EEvT_T0_lld,"aw",@nobits
	.sectionflags	@""
	.align	16
.nv.shared._Z22LayerNormBlockSMemImplI10DirectLoadIffE11DirectStoreIffEfLi4ELi512EEvT_T0_lld:
	.zero		1424


//--------------------- .nv.shared._Z22LayerNormBlockSMemImplI10DirectLoadIffE11DirectStoreIffEfLi4ELi256EEvT_T0_lld --------------------------
	.section	.nv.shared._Z22LayerNormBlockSMemImplI10DirectLoadIffE11DirectStoreIffEfLi4ELi256EEvT_T0_lld,"aw",@nobits
	.sectionflags	@""
	.align	16
.nv.shared._Z22LayerNormBlockSMemImplI10DirectLoadIffE11DirectStoreIffEfLi4ELi256EEvT_T0_lld:
	.zero		1424


//--------------------- .nv.shared._Z22LayerNormBlockSMemImplI10DirectLoadIffE11DirectStoreIffEfLi4ELi128EEvT_T0_lld --------------------------
	.section	.nv.shared._Z22LayerNormBlockSMemImplI10DirectLoadIffE11DirectStoreIffEfLi4ELi128EEvT_T0_lld,"aw",@nobits
	.sectionflags	@""
	.align	16
.nv.shared._Z22LayerNormBlockSMemImplI10DirectLoadIffE11DirectStoreIffEfLi4ELi128EEvT_T0_lld:
	.zero		1424


//--------------------- .nv.shared._Z17LayerNormWarpImplI10DirectLoadIffE11DirectStoreIffEfLi1ELi32ELi28ELi32ELi1ELb1EEvT_T0_lld --------------------------
	.section	.nv.shared._Z17LayerNormWarpImplI10DirectLoadIffE11DirectStoreIffEfLi1ELi32ELi28ELi32ELi1ELb1EEvT_T0_lld,"aw",@nobits
	.sectionflags	@""
	.align	16
	.zero		1024


//--------------------- .nv.shared._Z17LayerNormWarpImplI10DirectLoadIffE11DirectStoreIffEfLi1ELi32ELi32ELi32ELi1ELb0EEvT_T0_lld --------------------------
	.section	.nv.shared._Z17LayerNormWarpImplI10DirectLoadIffE11DirectStoreIffEfLi1ELi32ELi32ELi32ELi1ELb0EEvT_T0_lld,"aw",@nobits
	.sectionflags	@""
	.align	16
	.zero		1024


//--------------------- .nv.shared._Z17LayerNormWarpImplI10DirectLoadIffE11DirectStoreIffEfLi1ELi28ELi24ELi32ELi1ELb1EEvT_T0_lld --------------------------
	.section	.nv.shared._Z17LayerNormWarpImplI10DirectLoadIffE11DirectStoreIffEfLi1ELi28ELi24ELi32ELi1ELb1EEvT_T0_lld,"aw",@nobits
	.sectionflags	@""
	.align	16
	.zero		1024


//--------------------- .nv.shared._Z17LayerNormWarpImplI10DirectLoadIffE11DirectStoreIffEfLi1ELi28ELi28ELi32ELi1ELb0EEvT_T0_lld --------------------------
	.section	.nv.shared._Z17LayerNormWarpImplI10DirectLoadIffE11DirectStoreIffEfLi1ELi28ELi28ELi32ELi1ELb0EEvT_T0_lld,"aw",@nobits
	.sectionflags	@""
	.align	16
	.zero		1024


//--------------------- .nv.shared._Z17LayerNormWarpImplI10DirectLoadIffE11DirectStoreIffEfLi1ELi24ELi20ELi32ELi1ELb1EEvT_T0_lld --------------------------
	.section	.nv.shared._Z17LayerNormWarpImplI10DirectLoadIffE11DirectStoreIffEfLi1ELi24ELi20ELi32ELi1ELb1EEvT_T0_lld,"aw",@nobits
	.sectionflags	@""
	.align	16
	.zero		1024


//--------------------- .nv.shared._Z17LayerNormWarpImplI10DirectLoadIffE11DirectStoreIffEfLi1ELi24ELi24ELi32ELi1ELb0EEvT_T0_lld --------------------------
	.section	.nv.shared._Z17LayerNormWarpImplI10DirectLoadIffE11DirectStoreIffEfLi1ELi24ELi24ELi32ELi1ELb0EEvT_T0_lld,"aw",@nobits
	.sectionflags	@""
	.align	16
	.zero		1024


//--------------------- .nv.shared._Z17LayerNormWarpImplI10DirectLoadIffE11DirectStoreIffEfLi1ELi20ELi16ELi32ELi1ELb1EEvT_T0_lld --------------------------
	.section	.nv.shared._Z17LayerNormWarpImplI10DirectLoadIffE11DirectStoreIffEfLi1ELi20ELi16ELi32ELi1ELb1EEvT_T0_lld,"aw",@nobits
	.sectionflags	@""
	.align	16
	.zero		1024


//--------------------- .nv.shared._Z17LayerNormWarpImplI10DirectLoadIffE11DirectStoreIffEfLi1ELi20ELi20ELi32ELi1ELb0EEvT_T0_lld --------------------------
	.section	.nv.shared._Z17LayerNormWarpImplI10DirectLoadIffE11DirectStoreIffEfLi1ELi20ELi20ELi32ELi1ELb0EEvT_T0_lld,"aw",@nobits
	.sectionflags	@""
	.align	16
	.zero		1024


//--------------------- .nv.shared._Z17LayerNormWarpImplI10DirectLoadIffE11DirectStoreIffEfLi1ELi16ELi12ELi32ELi1ELb1EEvT_T0_lld --------------------------
	.section	.nv.shared._Z17LayerNormWarpImplI10DirectLoadIffE11DirectStoreIffEfLi1ELi16ELi12ELi32ELi1ELb1EEvT_T0_lld,"aw",@nobits
	.sectionflags	@""
	.align	16
	.zero		1024


//--------------------- .nv.shared._Z17LayerNormWarpImplI10DirectLoadIffE11DirectStoreIffEfLi1ELi16ELi16ELi32ELi1ELb0EEvT_T0_lld --------------------------
	.section	.nv.shared._Z17LayerNormWarpImplI10DirectLoadIffE11DirectStoreIffEfLi1ELi16ELi16ELi32ELi1ELb0EEvT_T0_lld,"aw",@nobits
	.sectionflags	@""
	.align	16
	.zero		1024


//--------------------- .nv.shared._Z17LayerNormWarpImplI10DirectLoadIffE11DirectStoreIffEfLi1ELi12ELi8ELi32ELi1ELb1EEvT_T0_lld --------------------------
	.section	.nv.shared._Z17LayerNormWarpImplI10DirectLoadIffE11DirectStoreIffEfLi1ELi12ELi8ELi32ELi1ELb1EEvT_T0_lld,"aw",@nobits
	.sectionflags	@""
	.align	16
	.zero		1024


//--------------------- .nv.shared._Z17LayerNormWarpImplI10DirectLoadIffE11DirectStoreIffEfLi1ELi12ELi12ELi32ELi1ELb0EEvT_T0_lld --------------------------
	.section	.nv.shared._Z17LayerNormWarpImplI10DirectLoadIffE11DirectStoreIffEfLi1ELi12ELi12ELi32ELi1ELb0EEvT_T0_lld,"aw",@nobits
	.sectionflags	@""
	.align	16
	.zero		1024


//--------------------- .nv.shared._Z17LayerNormWarpImplI10DirectLoadIffE11DirectStoreIffEfLi1ELi8ELi4ELi32ELi1ELb1EEvT_T0_lld --------------------------
	.section	.nv.shared._Z17LayerNormWarpImplI10DirectLoadIffE11DirectStoreIffEfLi1ELi8ELi4ELi32ELi1ELb1EEvT_T0_lld,"aw",@nobits
	.sectionflags	@""
	.align	16
	.zero		1024


//--------------------- .nv.shared._Z17LayerNormWarpImplI10DirectLoadIffE11DirectStoreIffEfLi1ELi8ELi8ELi32ELi1ELb0EEvT_T0_lld --------------------------
	.section	.nv.shared._Z17LayerNormWarpImplI10DirectLoadIffE11DirectStoreIffEfLi1ELi8ELi8ELi32ELi1ELb0EEvT_T0_lld,"aw",@nobits
	.sectionflags	@""
	.align	16
	.zero		1024


//--------------------- .nv.shared._Z17LayerNormWarpImplI10DirectLoadIffE11DirectStoreIffEfLi1ELi4ELi2ELi32ELi1ELb1EEvT_T0_lld --------------------------
	.section	.nv.shared._Z17LayerNormWarpImplI10DirectLoadIffE11DirectStoreIffEfLi1ELi4ELi2ELi32ELi1ELb1EEvT_T0_lld,"aw",@nobits
	.sectionflags	@""
	.align	16
	.zero		1024


//--------------------- .nv.shared._Z17LayerNormWarpImplI10DirectLoadIffE11DirectStoreIffEfLi1ELi4ELi4ELi32ELi1ELb0EEvT_T0_lld --------------------------
	.section	.nv.shared._Z17LayerNormWarpImplI10DirectLoadIffE11DirectStoreIffEfLi1ELi4ELi4ELi32ELi1ELb0EEvT_T0_lld,"aw",@nobits
	.sectionflags	@""
	.align	16
	.zero		1024


//--------------------- .nv.shared._Z17LayerNormWarpImplI10DirectLoadIffE11DirectStoreIffEfLi1ELi2ELi1ELi32ELi1ELb1EEvT_T0_lld --------------------------
	.section	.nv.shared._Z17LayerNormWarpImplI10DirectLoadIffE11DirectStoreIffEfLi1ELi2ELi1ELi32ELi1ELb1EEvT_T0_lld,"aw",@nobits
	.sectionflags	@""
	.align	16
	.zero		1024


//--------------------- .nv.shared._Z17LayerNormWarpImplI10DirectLoadIffE11DirectStoreIffEfLi1ELi2ELi2ELi32ELi1ELb0EEvT_T0_lld --------------------------
	.section	.nv.shared._Z17LayerNormWarpImplI10DirectLoadIffE11DirectStoreIffEfLi1ELi2ELi2ELi32ELi1ELb0EEvT_T0_lld,"aw",@nobits
	.sectionflags	@""
	.align	16
	.zero		1024


//--------------------- .nv.shared._Z17LayerNormWarpImplI10DirectLoadIffE11DirectStoreIffEfLi1ELi1ELi0ELi32ELi1ELb1EEvT_T0_lld --------------------------
	.section	.nv.shared._Z17LayerNormWarpImplI10DirectLoadIffE11DirectStoreIffEfLi1ELi1ELi0ELi32ELi1ELb1EEvT_T0_lld,"aw",@nobits
	.sectionflags	@""
	.align	16
	.zero		1024


//--------------------- .nv.shared._Z17LayerNormWarpImplI10DirectLoadIffE11DirectStoreIffEfLi1ELi1ELi1ELi32ELi1ELb0EEvT_T0_lld --------------------------
	.section	.nv.shared._Z17LayerNormWarpImplI10DirectLoadIffE11DirectStoreIffEfLi1ELi1ELi1ELi32ELi1ELb0EEvT_T0_lld,"aw",@nobits
	.sectionflags	@""
	.align	16
	.zero		1024


//--------------------- .nv.shared._Z17LayerNormWarpImplI10DirectLoadIffE11DirectStoreIffEfLi1ELi1ELi0ELi32ELi2ELb1EEvT_T0_lld --------------------------
	.section	.nv.shared._Z17LayerNormWarpImplI10DirectLoadIffE11DirectStoreIffEfLi1ELi1ELi0ELi32ELi2ELb1EEvT_T0_lld,"aw",@nobits
	.sectionflags	@""
	.align	16
	.zero		1024


//--------------------- .nv.shared._Z17LayerNormWarpImplI10DirectLoadIffE11DirectStoreIffEfLi1ELi1ELi1ELi32ELi2ELb0EEvT_T0_lld --------------------------
	.section	.nv.shared._Z17LayerNormWarpImplI10DirectLoadIffE11DirectStoreIffEfLi1ELi1ELi1ELi32ELi2ELb0EEvT_T0_lld,"aw",@nobits
	.sectionflags	@""
	.align	16
	.zero		1024


//--------------------- .nv.shared._Z17LayerNormWarpImplI10DirectLoadIffE11DirectStoreIffEfLi1ELi1ELi0ELi16ELi1ELb1EEvT_T0_lld --------------------------
	.section	.nv.shared._Z17LayerNormWarpImplI10DirectLoadIffE11DirectStoreIffEfLi1ELi1ELi0ELi16ELi1ELb1EEvT_T0_lld,"aw",@nobits
	.sectionflags	@""
	.align	16
	.zero		1024


//--------------------- .nv.shared._Z17LayerNormWarpImplI10DirectLoadIffE11DirectStoreIffEfLi1ELi1ELi1ELi16ELi1ELb0EEvT_T0_lld --------------------------
	.section	.nv.shared._Z17LayerNormWarpImplI10DirectLoadIffE11DirectStoreIffEfLi1ELi1ELi1ELi16ELi1ELb0EEvT_T0_lld,"aw",@nobits
	.sectionflags	@""
	.align	16
	.zero		1024


//--------------------- .nv.shared._Z17LayerNormWarpImplI10DirectLoadIffE11DirectStoreIffEfLi1ELi1ELi0ELi16ELi2ELb1EEvT_T0_lld --------------------------
	.section	.nv.shared._Z17LayerNormWarpImplI10DirectLoadIffE11DirectStoreIffEfLi1ELi1ELi0ELi16ELi2ELb1EEvT_T0_lld,"aw",@nobits
	.sectionflags	@""
	.align	16
	.zero		1024


//--------------------- .nv.shared._Z17LayerNormWarpImplI10DirectLoadIffE11DirectStoreIffEfLi1ELi1ELi1ELi16ELi2ELb0EEvT_T0_lld --------------------------
	.section	.nv.shared._Z17LayerNormWarpImplI10DirectLoadIffE11DirectStoreIffEfLi1ELi1ELi1ELi16ELi2ELb0EEvT_T0_lld,"aw",@nobits
	.sectionflags	@""
	.align	16
	.zero		1024


//--------------------- .nv.shared._Z17LayerNormWarpImplI10DirectLoadIffE11DirectStoreIffEfLi1ELi1ELi0ELi8ELi1ELb1EEvT_T0_lld --------------------------
	.section	.nv.shared._Z17LayerNormWarpImplI10DirectLoadIffE11DirectStoreIffEfLi1ELi1ELi0ELi8ELi1ELb1EEvT_T0_lld,"aw",@nobits
	.sectionflags	@""
	.align	16
	.zero		1024


//--------------------- .nv.shared._Z17LayerNormWarpImplI10DirectLoadIffE11DirectStoreIffEfLi1ELi1ELi1ELi8ELi1ELb0EEvT_T0_lld --------------------------
	.section	.nv.shared._Z17LayerNormWarpImplI10DirectLoadIffE11DirectStoreIffEfLi1ELi1ELi1ELi8ELi1ELb0EEvT_T0_lld,"aw",@nobits
	.sectionflags	@""
	.align	16
	.zero		1024


//--------------------- .nv.shared._Z17LayerNormWarpImplI10DirectLoadIffE11DirectStoreIffEfLi1ELi1ELi0ELi8ELi2ELb1EEvT_T0_lld --------------------------
	.section	.nv.shared._Z17LayerNormWarpImplI10DirectLoadIffE11DirectStoreIffEfLi1ELi1ELi0ELi8ELi2ELb1EEvT_T0_lld,"aw",@nobits
	.sectionflags	@""
	.align	16
	.zero		1024


//--------------------- .nv.shared._Z17LayerNormWarpImplI10DirectLoadIffE11DirectStoreIffEfLi1ELi1ELi1ELi8ELi2ELb0EEvT_T0_lld --------------------------
	.section	.nv.shared._Z17LayerNormWarpImplI10DirectLoadIffE11DirectStoreIffEfLi1ELi1ELi1ELi8ELi2ELb0EEvT_T0_lld,"aw",@nobits
	.sectionflags	@""
	.align	16
	.zero		1024


//--------------------- .nv.shared._Z17LayerNormWarpImplI10DirectLoadIffE11DirectStoreIffEfLi1ELi1ELi0ELi4ELi1ELb1EEvT_T0_lld --------------------------
	.section	.nv.shared._Z17LayerNormWarpImplI10DirectLoadIffE11DirectStoreIffEfLi1ELi1ELi0ELi4ELi1ELb1EEvT_T0_lld,"aw",@nobits
	.sectionflags	@""
	.align	16
	.zero		1024


//--------------------- .nv.shared._Z17LayerNormWarpImplI10DirectLoadIffE11DirectStoreIffEfLi1ELi1ELi1ELi4ELi1ELb0EEvT_T0_lld --------------------------
	.section	.nv.shared._Z17LayerNormWarpImplI10DirectLoadIffE11DirectStoreIffEfLi1ELi1ELi1ELi4ELi1ELb0EEvT_T0_lld,"aw",@nobits
	.sectionflags	@""
	.align	16
	.zero		1024


//--------------------- .nv.shared._Z17LayerNormWarpImplI10DirectLoadIffE11DirectStoreIffEfLi1ELi1ELi0ELi4ELi2ELb1EEvT_T0_lld --------------------------
	.section	.nv.shared._Z17LayerNormWarpImplI10DirectLoadIffE11DirectStoreIffEfLi1ELi1ELi0ELi4ELi2ELb1EEvT_T0_lld,"aw",@nobits
	.sectionflags	@""
	.align	16
	.zero		1024


//--------------------- .nv.shared._Z17LayerNormWarpImplI10DirectLoadIffE11DirectStoreIffEfLi1ELi1ELi1ELi4ELi2ELb0EEvT_T0_lld --------------------------
	.section	.nv.shared._Z17LayerNormWarpImplI10DirectLoadIffE11DirectStoreIffEfLi1ELi1ELi1ELi4ELi2ELb0EEvT_T0_lld,"aw",@nobits
	.sectionflags	@""
	.align	16
	.zero		1024


//--------------------- .nv.shared._Z17LayerNormWarpImplI10DirectLoadIffE11DirectStoreIffEfLi2ELi32ELi28ELi32ELi1ELb1EEvT_T0_lld --------------------------
	.section	.nv.shared._Z17LayerNormWarpImplI10DirectLoadIffE11DirectStoreIffEfLi2ELi32ELi28ELi32ELi1ELb1EEvT_T0_lld,"aw",@nobits
	.sectionflags	@""
	.align	16
	.zero		1024


//--------------------- .nv.shared._Z17LayerNormWarpImplI10DirectLoadIffE11DirectStoreIffEfLi2ELi32ELi32ELi32ELi1ELb0EEvT_T0_lld --------------------------
	.section	.nv.shared._Z17LayerNormWarpImplI10DirectLoadIffE11DirectStoreIffEfLi2ELi32ELi32ELi32ELi1ELb0EEvT_T0_lld,"aw",@nobits
	.sectionflags	@""
	.align	16
	.zero		1024


//--------------------- .nv.shared._Z17LayerNormWarpImplI10DirectLoadIffE11DirectStoreIffEfLi2ELi28ELi24ELi32ELi1ELb1EEvT_T0_lld --------------------------
	.section	.nv.shared._Z17LayerNormWarpImplI10DirectLoadIffE11DirectStoreIffEfLi2ELi28ELi24ELi32ELi1ELb1EEvT_T0_lld,"aw",@nobits
	.sectionflags	@""
	.align	16
	.zero		1024


//--------------------- .nv.shared._Z17LayerNormWarpImplI10DirectLoadIffE11DirectStoreIffEfLi2ELi28ELi28ELi32ELi1ELb0EEvT_T0_lld --------------------------
	.section	.nv.shared._Z17LayerNormWarpImplI10DirectLoadIffE11DirectStoreIffEfLi2ELi28ELi28ELi32ELi1ELb0EEvT_T0_lld,"aw",@nobits
	.sectionflags	@""
	.align	16
	.zero		1024


//--------------------- .nv.shared._Z17LayerNormWarpImplI10DirectLoadIffE11DirectStoreIffEfLi2ELi24ELi20ELi32ELi1ELb1EEvT_T0_lld --------------------------
	.section	.nv.shared._Z17LayerNormWarpImplI10DirectLoadIffE11DirectStoreIffEfLi2ELi24ELi20ELi32ELi1ELb1EEvT_T0_lld,"aw",@nobits
	.sectionflags	@""
	.align	16
	.zero		1024


//--------------------- .nv.shared._Z17LayerNormWarpImplI10DirectLoadIffE11DirectStoreIffEfLi2ELi24ELi24ELi32ELi1ELb0EEvT_T0_lld --------------------------
	.section	.nv.shared._Z17LayerNormWarpImplI10DirectLoadIffE11DirectStoreIffEfLi2ELi24ELi24ELi32ELi1ELb0EEvT_T0_lld,"aw",@nobits
	.sectionflags	@""
	.align	16
	.zero		1024


//--------------------- .nv.shared._Z17LayerNormWarpImplI10DirectLoadIffE11DirectStoreIffEfLi2ELi20ELi16ELi32ELi1ELb1EEvT_T0_lld --------------------------
	.section	.nv.shared._Z17LayerNormWarpImplI10DirectLoadIffE11DirectStoreIffEfLi2ELi20ELi16ELi32ELi1ELb1EEvT_T0_lld,"aw",@nobits
	.sectionflags	@""
	.align	16
	.zero		1024


//--------------------- .nv.shared._Z17LayerNormWarpImplI10DirectLoadIffE11DirectStoreIffEfLi2ELi20ELi20ELi32ELi1ELb0EEvT_T0_lld --------------------------
	.section	.nv.shared._Z17LayerNormWarpImplI10DirectLoadIffE11DirectStoreIffEfLi2ELi20ELi20ELi32ELi1ELb0EEvT_T0_lld,"aw",@nobits
	.sectionflags	@""
	.align	16
	.zero		1024


//--------------------- .nv.shared._Z17LayerNormWarpImplI10DirectLoadIffE11DirectStoreIffEfLi2ELi16ELi12ELi32ELi1ELb1EEvT_T0_lld --------------------------
	.section	.nv.shared._Z17LayerNormWarpImplI10DirectLoadIffE11DirectStoreIffEfLi2ELi16ELi12ELi32ELi1ELb1EEvT_T0_lld,"aw",@nobits
	.sectionflags	@""
	.align	16
	.zero		1024


//--------------------- .nv.shared._Z17LayerNormWarpImplI10DirectLoadIffE11DirectStoreIffEfLi2ELi16ELi16ELi32ELi1ELb0EEvT_T0_lld --------------------------
	.section	.nv.shared._Z17LayerNormWarpImplI10DirectLoadIffE11DirectStoreIffEfLi2ELi16ELi16ELi32ELi1ELb0EEvT_T0_lld,"aw",@nobits
	.sectionflags	@""
	.align	16
	.zero		1024


//--------------------- .nv.shared._Z17LayerNormWarpImplI10DirectLoadIffE11DirectStoreIffEfLi2ELi12ELi8ELi32ELi1ELb1EEvT_T0_lld --------------------------
	.section	.nv.shared._Z17LayerNormWarpImplI10DirectLoadIffE11DirectStoreIffEfLi2ELi12ELi8ELi32ELi1ELb1EEvT_T0_lld,"aw",@nobits
	.sectionflags	@""
	.align	16
	.zero		1024


//--------------------- .nv.shared._Z17LayerNormWarpImplI10DirectLoadIffE11DirectStoreIffEfLi2ELi12ELi12ELi32ELi1ELb0EEvT_T0_lld --------------------------
	.section	.nv.shared._Z17LayerNormWarpImplI10DirectLoadIffE11DirectStoreIffEfLi2ELi12ELi12ELi32ELi1ELb0EEvT_T0_lld,"aw",@nobits
	.sectionflags	@""
	.align	16
	.zero		1024


//--------------------- .nv.shared._Z17LayerNormWarpImplI10DirectLoadIffE11DirectStoreIffEfLi2ELi8ELi4ELi32ELi1ELb1EEvT_T0_lld --------------------------
	.section	.nv.shared._Z17LayerNormWarpImplI10DirectLoadIffE11DirectStoreIffEfLi2ELi8ELi4ELi32ELi1ELb1EEvT_T0_lld,"aw",@nobits
	.sectionflags	@""
	.align	16
	.zero		1024


//--------------------- .nv.shared._Z17LayerNormWarpImplI10DirectLoadIffE11DirectStoreIffEfLi2ELi8ELi8ELi32ELi1ELb0EEvT_T0_lld --------------------------
	.section	.nv.shared._Z17LayerNormWarpImplI10DirectLoadIffE11DirectStoreIffEfLi2ELi8ELi8ELi32ELi1ELb0EEvT_T0_lld,"aw",@nobits
	.sectionflags	@""
	.align	16
	.zero		1024


//--------------------- .nv.shared._Z17LayerNormWarpImplI10DirectLoadIffE11DirectStoreIffEfLi2ELi4ELi2ELi32ELi1ELb1EEvT_T0_lld --------------------------
	.section	.nv.shared._Z17LayerNormWarpImplI10DirectLoadIffE11DirectStoreIffEfLi2ELi4ELi2ELi32ELi1ELb1EEvT_T0_lld,"aw",@nobits
	.sectionflags	@""
	.align	16
	.zero		1024


//--------------------- .nv.shared._Z17LayerNormWarpImplI10DirectLoadIffE11DirectStoreIffEfLi2ELi4ELi4ELi32ELi1ELb0EEvT_T0_lld --------------------------
	.section	.nv.shared._Z17LayerNormWarpImplI10DirectLoadIffE11DirectStoreIffEfLi2ELi4ELi4ELi32ELi1ELb0EEvT_T0_lld,"aw",@nobits
	.sectionflags	@""
	.align	16
	.zero		1024


//--------------------- .nv.shared._Z17LayerNormWarpImplI10DirectLoadIffE11DirectStoreIffEfLi2ELi2ELi0ELi32ELi1ELb1EEvT_T0_lld --------------------------
	.section	.nv.shared._Z17LayerNormWarpImplI10DirectLoadIffE11DirectStoreIffEfLi2ELi2ELi0ELi32ELi1ELb1EEvT_T0_lld,"aw",@nobits
	.sectionflags	@""
	.align	16
	.zero		1024


//--------------------- .nv.shared._Z17LayerNormWarpImplI10DirectLoadIffE11DirectStoreIffEfLi2ELi2ELi2ELi32ELi1ELb0EEvT_T0_lld --------------------------
	.section	.nv.shared._Z17LayerNormWarpImplI10DirectLoadIffE11DirectStoreIffEfLi2ELi2ELi2ELi32ELi1ELb0EEvT_T0_lld,"aw",@nobits
	.sectionflags	@""
	.align	16
	.zero		1024


//--------------------- .nv.shared._Z17LayerNormWarpImplI10DirectLoadIffE11DirectStoreIffEfLi2ELi2ELi0ELi32ELi2ELb1EEvT_T0_lld --------------------------
	.section	.nv.shared._Z17LayerNormWarpImplI10DirectLoadIffE11DirectStoreIffEfLi2ELi2ELi0ELi32ELi2ELb1EEvT_T0_lld,"aw",@nobits
	.sectionflags	@""
	.align	16
	.zero		1024


//--------------------- .nv.shared._Z17LayerNormWarpImplI10DirectLoadIffE11DirectStoreIffEfLi2ELi2ELi2ELi32ELi2ELb0EEvT_T0_lld --------------------------
	.section	.nv.shared._Z17LayerNormWarpImplI10DirectLoadIffE11DirectStoreIffEfLi2ELi2ELi2ELi32ELi2ELb0EEvT_T0_lld,"aw",@nobits
	.sectionflags	@""
	.align	16
	.zero		1024


//--------------------- .nv.shared._Z17LayerNormWarpImplI10DirectLoadIffE11DirectStoreIffEfLi2ELi2ELi0ELi16ELi1ELb1EEvT_T0_lld --------------------------
	.section	.nv.shared._Z17LayerNormWarpImplI10DirectLoadIffE11DirectStoreIffEfLi2ELi2ELi0ELi16ELi1ELb1EEvT_T0_lld,"aw",@nobits
	.sectionflags	@""
	.align	16
	.zero		1024


//--------------------- .nv.shared._Z17LayerNormWarpImplI10DirectLoadIffE11DirectStoreIffEfLi2ELi2ELi2ELi16ELi1ELb0EEvT_T0_lld --------------------------
	.section	.nv.shared._Z17LayerNormWarpImplI10DirectLoadIffE11DirectStoreIffEfLi2ELi2ELi2ELi16ELi1ELb0EEvT_T0_lld,"aw",@nobits
	.sectionflags	@""
	.align	16
	.zero		1024


//--------------------- .nv.shared._Z17LayerNormWarpImplI10DirectLoadIffE11DirectStoreIffEfLi2ELi2ELi0ELi16ELi2ELb1EEvT_T0_lld --------------------------
	.section	.nv.shared._Z17LayerNormWarpImplI10DirectLoadIffE11DirectStoreIffEfLi2ELi2ELi0ELi16ELi2ELb1EEvT_T0_lld,"aw",@nobits
	.sectionflags	@""
	.align	16
	.zero		1024


//--------------------- .nv.shared._Z17LayerNormWarpImplI10DirectLoadIffE11DirectStoreIffEfLi2ELi2ELi2ELi16ELi2ELb0EEvT_T0_lld --------------------------
	.section	.nv.shared._Z17LayerNormWarpImplI10DirectLoadIffE11DirectStoreIffEfLi2ELi2ELi2ELi16ELi2ELb0EEvT_T0_lld,"aw",@nobits
	.sectionflags	@""
	.align	16
	.zero		1024


//--------------------- .nv.shared._Z17LayerNormWarpImplI10DirectLoadIffE11DirectStoreIffEfLi2ELi2ELi0ELi8ELi1ELb1EEvT_T0_lld --------------------------
	.section	.nv.shared._Z17LayerNormWarpImplI10DirectLoadIffE11DirectStoreIffEfLi2ELi2ELi0ELi8ELi1ELb1EEvT_T0_lld,"aw",@nobits
	.sectionflags	@""
	.align	16
	.zero		1024


//--------------------- .nv.shared._Z17LayerNormWarpImplI10DirectLoadIffE11DirectStoreIffEfLi2ELi2ELi2ELi8ELi1ELb0EEvT_T0_lld --------------------------
	.section	.nv.shared._Z17LayerNormWarpImplI10DirectLoadIffE11DirectStoreIffEfLi2ELi2ELi2ELi8ELi1ELb0EEvT_T0_lld,"aw",@nobits
	.sectionflags	@""
	.align	16
	.zero		1024


//--------------------- .nv.shared._Z17LayerNormWarpImplI10DirectLoadIffE11DirectStoreIffEfLi2ELi2ELi0ELi8ELi2ELb1EEvT_T0_lld --------------------------
	.section	.nv.shared._Z17LayerNormWarpImplI10DirectLoadIffE11DirectStoreIffEfLi2ELi2ELi0ELi8ELi2ELb1EEvT_T0_lld,"aw",@nobits
	.sectionflags	@""
	.align	16
	.zero		1024


//--------------------- .nv.shared._Z17LayerNormWarpImplI10DirectLoadIffE11DirectStoreIffEfLi2ELi2ELi2ELi8ELi2ELb0EEvT_T0_lld --------------------------
	.section	.nv.shared._Z17LayerNormWarpImplI10DirectLoadIffE11DirectStoreIffEfLi2ELi2ELi2ELi8ELi2ELb0EEvT_T0_lld,"aw",@nobits
	.sectionflags	@""
	.align	16
	.zero		1024


//--------------------- .nv.shared._Z17LayerNormWarpImplI10DirectLoadIffE11DirectStoreIffEfLi2ELi2ELi0ELi4ELi1ELb1EEvT_T0_lld --------------------------
	.section	.nv.shared._Z17LayerNormWarpImplI10DirectLoadIffE11DirectStoreIffEfLi2ELi2ELi0ELi4ELi1ELb1EEvT_T0_lld,"aw",@nobits
	.sectionflags	@""
	.align	16
	.zero		1024


//--------------------- .nv.shared._Z17LayerNormWarpImplI10DirectLoadIffE11DirectStoreIffEfLi2ELi2ELi2ELi4ELi1ELb0EEvT_T0_lld --------------------------
	.section	.nv.shared._Z17LayerNormWarpImplI10DirectLoadIffE11DirectStoreIffEfLi2ELi2ELi2ELi4ELi1ELb0EEvT_T0_lld,"aw",@nobits
	.sectionflags	@""
	.align	16
	.zero		1024


//--------------------- .nv.shared._Z17LayerNormWarpImplI10DirectLoadIffE11DirectStoreIffEfLi2ELi2ELi0ELi4ELi2ELb1EEvT_T0_lld --------------------------
	.section	.nv.shared._Z17LayerNormWarpImplI10DirectLoadIffE11DirectStoreIffEfLi2ELi2ELi0ELi4ELi2ELb1EEvT_T0_lld,"aw",@nobits
	.sectionflags	@""
	.align	16
	.zero		1024


//--------------------- .nv.shared._Z17LayerNormWarpImplI10DirectLoadIffE11DirectStoreIffEfLi2ELi2ELi2ELi4ELi2ELb0EEvT_T0_lld --------------------------
	.section	.nv.shared._Z17LayerNormWarpImplI10DirectLoadIffE11DirectStoreIffEfLi2ELi2ELi2ELi4ELi2ELb0EEvT_T0_lld,"aw",@nobits
	.sectionflags	@""
	.align	16
	.zero		1024


//--------------------- .nv.constant0._ZN3cub18CUB_300001_SM_10006detail11EmptyKernelIvEEvv --------------------------
	.section	.nv.constant0._ZN3cub18CUB_300001_SM_10006detail11EmptyKernelIvEEvv,"a",@progbits
	.sectionflags	@""
	.align	4
.nv.constant0._ZN3cub18CUB_300001_SM_10006detail11EmptyKernelIvEEvv:
	.zero		896


//--------------------- .nv.constant0._Z26LayerNormBlockUncachedImplI10DirectLoadIffE11DirectStoreIffEfLi1ELi1024EEvT_T0_lld --------------------------
	.section	.nv.constant0._Z26LayerNormBlockUncachedImplI10DirectLoadIffE11DirectStoreIffEfLi1ELi1024EEvT_T0_lld,"a",@progbits
	.sectionflags	@""
	.align	4
.nv.constant0._Z26LayerNormBlockUncachedImplI10DirectLoadIffE11DirectStoreIffEfLi1ELi1024EEvT_T0_lld:
	.zero		968


//--------------------- .nv.constant0._Z26LayerNormBlockUncachedImplI10DirectLoadIffE11DirectStoreIffEfLi2ELi1024EEvT_T0_lld --------------------------
	.section	.nv.constant0._Z26LayerNormBlockUncachedImplI10DirectLoadIffE11DirectStoreIffEfLi2ELi1024EEvT_T0_lld,"a",@progbits
	.sectionflags	@""
	.align	4
.nv.constant0._Z26LayerNormBlockUncachedImplI10DirectLoadIffE11DirectStoreIffEfLi2ELi1024EEvT_T0_lld:
	.zero		968


//--------------------- .nv.constant0._Z26LayerNormBlockUncachedImplI10DirectLoadIffE11DirectStoreIffEfLi4ELi1024EEvT_T0_lld --------------------------
	.section	.nv.constant0._Z26LayerNormBlockUncachedImplI10DirectLoadIffE11DirectStoreIffEfLi4ELi1024EEvT_T0_lld,"a",@progbits
	.sectionflags	@""
	.align	4
.nv.constant0._Z26LayerNormBlockUncachedImplI10DirectLoadIffE11DirectStoreIffEfLi4ELi1024EEvT_T0_lld:
	.zero		968


//--------------------- .nv.constant0._Z22LayerNormBlockSMemImplI10DirectLoadIffE11DirectStoreIffEfLi1ELi1024EEvT_T0_lld --------------------------
	.section	.nv.constant0._Z22LayerNormBlockSMemImplI10DirectLoadIffE11DirectStoreIffEfLi1ELi1024EEvT_T0_lld,"a",@progbits
	.sectionflags	@""
	.align	4
.nv.constant0._Z22LayerNormBlockSMemImplI10DirectLoadIffE11DirectStoreIffEfLi1ELi1024EEvT_T0_lld:
	.zero		968


//--------------------- .nv.constant0._Z22LayerNormBlockSMemImplI10DirectLoadIffE11DirectStoreIffEfLi1ELi512EEvT_T0_lld --------------------------
	.section	.nv.constant0._Z22LayerNormBlockSMemImplI10DirectLoadIffE11DirectStoreIffEfLi1ELi512EEvT_T0_lld,"a",@progbits
	.sectionflags	@""
	.align	4
.nv.constant0._Z22LayerNormBlockSMemImplI10DirectLoadIffE11DirectStoreIffEfLi1ELi512EEvT_T0_lld:
	.zero		968


//--------------------- .nv.constant0._Z22LayerNormBlockSMemImplI10DirectLoadIffE11DirectStoreIffEfLi1ELi256EEvT_T0_lld --------------------------
	.section	.nv.constant0._Z22LayerNormBlockSMemImplI10DirectLoadIffE11DirectStoreIffEfLi1ELi256EEvT_T0_lld,"a",@progbits
	.sectionflags	@""
	.align	4
.nv.constant0._Z22LayerNormBlockSMemImplI10DirectLoadIffE11DirectStoreIffEfLi1ELi256EEvT_T0_lld:
	.zero		968


//--------------------- .nv.constant0._Z22LayerNormBlockSMemImplI10DirectLoadIffE11DirectStoreIffEfLi1ELi128EEvT_T0_lld --------------------------
	.section	.nv.constant0._Z22LayerNormBlockSMemImplI10DirectLoadIffE11DirectStoreIffEfLi1ELi128EEvT_T0_lld,"a",@progbits
	.sectionflags	@""
	.align	4
.nv.constant0._Z22LayerNormBlockSMemImplI10DirectLoadIffE11DirectStoreIffEfLi1ELi128EEvT_T0_lld:
	.zero		968


//--------------------- .nv.constant0._Z22LayerNormBlockSMemImplI10DirectLoadIffE11DirectStoreIffEfLi2ELi1024EEvT_T0_lld --------------------------
	.section	.nv.constant0._Z22LayerNormBlockSMemImplI10DirectLoadIffE11DirectStoreIffEfLi2ELi1024EEvT_T0_lld,"a",@progbits
	.sectionflags	@""
	.align	4
.nv.constant0._Z22LayerNormBlockSMemImplI10DirectLoadIffE11DirectStoreIffEfLi2ELi1024EEvT_T0_lld:
	.zero		968


//--------------------- .nv.constant0._Z22LayerNormBlockSMemImplI10DirectLoadIffE11DirectStoreIffEfLi2ELi512EEvT_T0_lld --------------------------
	.section	.nv.constant0._Z22LayerNormBlockSMemImplI10DirectLoadIffE11DirectStoreIffEfLi2ELi512EEvT_T0_lld,"a",@progbits
	.sectionflags	@""
	.align	4
.nv.constant0._Z22LayerNormBlockSMemImplI10DirectLoadIffE11DirectStoreIffEfLi2ELi512EEvT_T0_lld:
	.zero		968


//--------------------- .nv.constant0._Z22LayerNormBlockSMemImplI10DirectLoadIffE11DirectStoreIffEfLi2ELi256EEvT_T0_lld --------------------------
	.section	.nv.constant0._Z22LayerNormBlockSMemImplI10DirectLoadIffE11DirectStoreIffEfLi2ELi256EEvT_T0_lld,"a",@progbits
	.sectionflags	@""
	.align	4
.nv.constant0._Z22LayerNormBlockSMemImplI10DirectLoadIffE11DirectStoreIffEfLi2ELi256EEvT_T0_lld:
	.zero		968


//--------------------- .nv.constant0._Z22LayerNormBlockSMemImplI10DirectLoadIffE11DirectStoreIffEfLi2ELi128EEvT_T0_lld --------------------------
	.section	.nv.constant0._Z22LayerNormBlockSMemImplI10DirectLoadIffE11DirectStoreIffEfLi2ELi128EEvT_T0_lld,"a",@progbits
	.sectionflags	@""
	.align	4
.nv.constant0._Z22LayerNormBlockSMemImplI10DirectLoadIffE11DirectStoreIffEfLi2ELi128EEvT_T0_lld:
	.zero		968


//--------------------- .nv.constant0._Z22LayerNormBlockSMemImplI10DirectLoadIffE11DirectStoreIffEfLi4ELi1024EEvT_T0_lld --------------------------
	.section	.nv.constant0._Z22LayerNormBlockSMemImplI10DirectLoadIffE11DirectStoreIffEfLi4ELi1024EEvT_T0_lld,"a",@progbits
	.sectionflags	@""
	.align	4
.nv.constant0._Z22LayerNormBlockSMemImplI10DirectLoadIffE11DirectStoreIffEfLi4ELi1024EEvT_T0_lld:
	.zero		968


//--------------------- .nv.constant0._Z22LayerNormBlockSMemImplI10DirectLoadIffE11DirectStoreIffEfLi4ELi512EEvT_T0_lld --------------------------
	.section	.nv.constant0._Z22LayerNormBlockSMemImplI10DirectLoadIffE11DirectStoreIffEfLi4ELi512EEvT_T0_lld,"a",@progbits
	.sectionflags	@""
	.align	4
.nv.constant0._Z22LayerNormBlockSMemImplI10DirectLoadIffE11DirectStoreIffEfLi4ELi512EEvT_T0_lld:
	.zero		968


//--------------------- .nv.constant0._Z22LayerNormBlockSMemImplI10DirectLoadIffE11DirectStoreIffEfLi4ELi256EEvT_T0_lld --------------------------
	.section	.nv.constant0._Z22LayerNormBlockSMemImplI10DirectLoadIffE11DirectStoreIffEfLi4ELi256EEvT_T0_lld,"a",@progbits
	.sectionflags	@""
	.align	4
.nv.constant0._Z22LayerNormBlockSMemImplI10DirectLoadIffE11DirectStoreIffEfLi4ELi256EEvT_T0_lld:
	.zero		968


//--------------------- .nv.constant0._Z22LayerNormBlockSMemImplI10DirectLoadIffE11DirectStoreIffEfLi4ELi128EEvT_T0_lld --------------------------
	.section	.nv.constant0._Z22LayerNormBlockSMemImplI10DirectLoadIffE11DirectStoreIffEfLi4ELi128EEvT_T0_lld,"a",@progbits
	.sectionflags	@""
	.align	4
.nv.constant0._Z22LayerNormBlockSMemImplI10DirectLoadIffE11DirectStoreIffEfLi4ELi128EEvT_T0_lld:
	.zero		968


//--------------------- .nv.constant0._Z17LayerNormWarpImplI10DirectLoadIffE11DirectStoreIffEfLi1ELi32ELi28ELi32ELi1ELb1EEvT_T0_lld --------------------------
	.section	.nv.constant0._Z17LayerNormWarpImplI10DirectLoadIffE11DirectStoreIffEfLi1ELi32ELi28ELi32ELi1ELb1EEvT_T0_lld,"a",@progbits
	.sectionflags	@""
	.align	4
.nv.constant0._Z17LayerNormWarpImplI10DirectLoadIffE11DirectStoreIffEfLi1ELi32ELi28ELi32ELi1ELb1EEvT_T0_lld:
	.zero		968


//--------------------- .nv.constant0._Z17LayerNormWarpImplI10DirectLoadIffE11DirectStoreIffEfLi1ELi32ELi32ELi32ELi1ELb0EEvT_T0_lld --------------------------
	.section	.nv.constant0._Z17LayerNormWarpImplI10DirectLoadIffE11DirectStoreIffEfLi1ELi32ELi32ELi32ELi1ELb0EEvT_T0_lld,"a",@progbits
	.sectionflags	@""
	.align	4
.nv.constant0._Z17LayerNormWarpImplI10DirectLoadIffE11DirectStoreIffEfLi1ELi32ELi32ELi32ELi1ELb0EEvT_T0_lld:
	.zero		968


//--------------------- .nv.constant0._Z17LayerNormWarpImplI10DirectLoadIffE11DirectStoreIffEfLi1ELi28ELi24ELi32ELi1ELb1EEvT_T0_lld --------------------------
	.section	.nv.constant0._Z17LayerNormWarpImplI10DirectLoadIffE11DirectStoreIffEfLi1ELi28ELi24ELi32ELi1ELb1EEvT_T0_lld,"a",@progbits
	.sectionflags	@""
	.align	4
.nv.constant0._Z17LayerNormWarpImplI10DirectLoadIffE11DirectStoreIffEfLi1ELi28ELi24ELi32ELi1ELb1EEvT_T0_lld:
	.zero		968


//--------------------- .nv.constant0._Z17LayerNormWarpImplI10DirectLoadIffE11DirectStoreIffEfLi1ELi28ELi28ELi32ELi1ELb0EEvT_T0_lld --------------------------
	.section	.nv.constant0._Z17LayerNormWarpImplI10DirectLoadIffE11DirectStoreIffEfLi1ELi28ELi28ELi32ELi1ELb0EEvT_T0_lld,"a",@progbits
	.sectionflags	@""
	.align	4
.nv.constant0._Z17LayerNormWarpImplI10DirectLoadIffE11DirectStoreIffEfLi1ELi28ELi28ELi32ELi1ELb0EEvT_T0_lld:
	.zero		968


//--------------------- .nv.constant0._Z17LayerNormWarpImplI10DirectLoadIffE11DirectStoreIffEfLi1ELi24ELi20ELi32ELi1ELb1EEvT_T0_lld --------------------------
	.section	.nv.constant0._Z17LayerNormWarpImplI10DirectLoadIffE11DirectStoreIffEfLi1ELi24ELi20ELi32ELi1ELb1EEvT_T0_lld,"a",@progbits
	.sectionflags	@""
	.align	4
.nv.constant0._Z17LayerNormWarpImplI10DirectLoadIffE11DirectStoreIffEfLi1ELi24ELi20ELi32ELi1ELb1EEvT_T0_lld:
	.zero		968


//--------------------- .nv.constant0._Z17LayerNormWarpImplI10DirectLoadIffE11DirectStoreIffEfLi1ELi24ELi24ELi32ELi1ELb0EEvT_T0_lld --------------------------
	.section	.nv.constant0._Z17LayerNormWarpImplI10DirectLoadIffE11DirectStoreIffEfLi1ELi24ELi24ELi32ELi1ELb0EEvT_T0_lld,"a",@progbits
	.sectionflags	@""
	.align	4
.nv.constant0._Z17LayerNormWarpImplI10DirectLoadIffE11DirectStoreIffEfLi1ELi24ELi24ELi32ELi1ELb0EEvT_T0_lld:
	.zero		968


//--------------------- .nv.constant0._Z17LayerNormWarpImplI10DirectLoadIffE11DirectStoreIffEfLi1ELi20ELi16ELi32ELi1ELb1EEvT_T0_lld --------------------------
	.section	.nv.constant0._Z17LayerNormWarpImplI10DirectLoadIffE11DirectStoreIffEfLi1ELi20ELi16ELi32ELi1ELb1EEvT_T0_lld,"a",@progbits
	.sectionflags	@""
	.align	4
.nv.constant0._Z17LayerNormWarpImplI10DirectLoadIffE11DirectStoreIffEfLi1ELi20ELi16ELi32ELi1ELb1EEvT_T0_lld:
	.zero		968


//--------------------- .nv.constant0._Z17LayerNormWarpImplI10DirectLoadIffE11DirectStoreIffEfLi1ELi20ELi20ELi32ELi1ELb0EEvT_T0_lld --------------------------
	.section	.nv.constant0._Z17LayerNormWarpImplI10DirectLoadIffE11DirectStoreIffEfLi1ELi20ELi20ELi32ELi1ELb0EEvT_T0_lld,"a",@progbits
	.sectionflags	@""
	.align	4
.nv.constant0._Z17LayerNormWarpImplI10DirectLoadIffE11DirectStoreIffEfLi1ELi20ELi20ELi32ELi1ELb0EEvT_T0_lld:
	.zero		968


//--------------------- .nv.constant0._Z17LayerNormWarpImplI10DirectLoadIffE11DirectStoreIffEfLi1ELi16ELi12ELi32ELi1ELb1EEvT_T0_lld --------------------------
	.section	.nv.constant0._Z17LayerNormWarpImplI10DirectLoadIffE11DirectStoreIffEfLi1ELi16ELi12ELi32ELi1ELb1EEvT_T0_lld,"a",@progbits
	.sectionflags	@""
	.align	4
.nv.constant0._Z17LayerNormWarpImplI10DirectLoadIffE11DirectStoreIffEfLi1ELi16ELi12ELi32ELi1ELb1EEvT_T0_lld:
	.zero		968


//--------------------- .nv.constant0._Z17LayerNormWarpImplI10DirectLoadIffE11DirectStoreIffEfLi1ELi16ELi16ELi32ELi1ELb0EEvT_T0_lld --------------------------
	.section	.nv.constant0._Z17LayerNormWarpImplI10DirectLoadIffE11DirectStoreIffEfLi1ELi16ELi16ELi32ELi1ELb0EEvT_T0_lld,"a",@progbits
	.sectionflags	@""
	.align	4
.nv.constant0._Z17LayerNormWarpImplI10DirectLoadIffE11DirectStoreIffEfLi1ELi16ELi16ELi32ELi1ELb0EEvT_T0_lld:
	.zero		968


//--------------------- .nv.constant0._Z17LayerNormWarpImplI10DirectLoadIffE11DirectStoreIffEfLi1ELi12ELi8ELi32ELi1ELb1EEvT_T0_lld --------------------------
	.section	.nv.constant0._Z17LayerNormWarpImplI10DirectLoadIffE11DirectStoreIffEfLi1ELi12ELi8ELi32ELi1ELb1EEvT_T0_lld,"a",@progbits
	.sectionflags	@""
	.align	4
.nv.constant0._Z17LayerNormWarpImplI10DirectLoadIffE11DirectStoreIffEfLi1ELi12ELi8ELi32ELi1ELb1EEvT_T0_lld:
	.zero		968


//--------------------- .nv.constant0._Z17LayerNormWarpImplI10DirectLoadIffE11DirectStoreIffEfLi1ELi12ELi12ELi32ELi1ELb0EEvT_T0_lld --------------------------
	.section	.nv.constant0._Z17LayerNormWarpImplI10DirectLoadIffE11DirectStoreIffEfLi1ELi12ELi12ELi32ELi1ELb0EEvT_T0_lld,"a",@progbits
	.sectionflags	@""
	.align	4
.nv.constant0._Z17LayerNormWarpImplI10DirectLoadIffE11DirectStoreIffEfLi1ELi12ELi12ELi32ELi1ELb0EEvT_T0_lld:
	.zero		968


//--------------------- .nv.constant0._Z17LayerNormWarpImplI10DirectLoadIffE11DirectStoreIffEfLi1ELi8ELi4ELi32ELi1ELb1EEvT_T0_lld --------------------------
	.section	.nv.constant0._Z17LayerNormWarpImplI10DirectLoadIffE11DirectStoreIffEfLi1ELi8ELi4ELi32ELi1ELb1EEvT_T0_lld,"a",@progbits
	.sectionflags	@""
	.align	4
.nv.constant0._Z17LayerNormWarpImplI10DirectLoadIffE11DirectStoreIffEfLi1ELi8ELi4ELi32ELi1ELb1EEvT_T0_lld:
	.zero		968


//--------------------- .nv.constant0._Z17LayerNormWarpImplI10DirectLoadIffE11DirectStoreIffEfLi1ELi8ELi8ELi32ELi1ELb0EEvT_T0_lld --------------------------
	.section	.nv.constant0._Z17LayerNormWarpImplI10DirectLoadIffE11DirectStoreIffEfLi1ELi8ELi8ELi32ELi1ELb0EEvT_T0_lld,"a",@progbits
	.sectionflags	@""
	.align	4
.nv.constant0._Z17LayerNormWarpImplI10DirectLoadIffE11DirectStoreIffEfLi1ELi8ELi8ELi32ELi1ELb0EEvT_T0_lld:
	.zero		968


//--------------------- .nv.constant0._Z17LayerNormWarpImplI10DirectLoadIffE11DirectStoreIffEfLi1ELi4ELi2ELi32ELi1ELb1EEvT_T0_lld --------------------------
	.section	.nv.constant0._Z17LayerNormWarpImplI10DirectLoadIffE11DirectStoreIffEfLi1ELi4ELi2ELi32ELi1ELb1EEvT_T0_lld,"a",@progbits
	.sectionflags	@""
	.align	4
.nv.constant0._Z17LayerNormWarpImplI10DirectLoadIffE11DirectStoreIffEfLi1ELi4ELi2ELi32ELi1ELb1EEvT_T0_lld:
	.zero		968


//--------------------- .nv.constant0._Z17LayerNormWarpImplI10DirectLoadIffE11DirectStoreIffEfLi1ELi4ELi4ELi32ELi1ELb0EEvT_T0_lld --------------------------
	.section	.nv.constant0._Z17LayerNormWarpImplI10DirectLoadIffE11DirectStoreIffEfLi1ELi4ELi4ELi32ELi1ELb0EEvT_T0_lld,"a",@progbits
	.sectionflags	@""
	.align	4
.nv.constant0._Z17LayerNormWarpImplI10DirectLoadIffE11DirectStoreIffEfLi1ELi4ELi4ELi32ELi1ELb0EEvT_T0_lld:
	.zero		968


//--------------------- .nv.constant0._Z17LayerNormWarpImplI10DirectLoadIffE11DirectStoreIffEfLi1ELi2ELi1ELi32ELi1ELb1EEvT_T0_lld --------------------------
	.section	.nv.constant0._Z17LayerNormWarpImplI10DirectLoadIffE11DirectStoreIffEfLi1ELi2ELi1ELi32ELi1ELb1EEvT_T0_lld,"a",@progbits
	.sectionflags	@""
	.align	4
.nv.constant0._Z17LayerNormWarpImplI10DirectLoadIffE11DirectStoreIffEfLi1ELi2ELi1ELi32ELi1ELb1EEvT_T0_lld:
	.zero		968


//--------------------- .nv.constant0._Z17LayerNormWarpImplI10DirectLoadIffE11DirectStoreIffEfLi1ELi2ELi2ELi32ELi1ELb0EEvT_T0_lld --------------------------
	.section	.nv.constant0._Z17LayerNormWarpImplI10DirectLoadIffE11DirectStoreIffEfLi1ELi2ELi2ELi32ELi1ELb0EEvT_T0_lld,"a",@progbits
	.sectionflags	@""
	.align	4
.nv.constant0._Z17LayerNormWarpImplI10DirectLoadIffE11DirectStoreIffEfLi1ELi2ELi2ELi32ELi1ELb0EEvT_T0_lld:
	.zero		968


//--------------------- .nv.constant0._Z17LayerNormWarpImplI10DirectLoadIffE11DirectStoreIffEfLi1ELi1ELi0ELi32ELi1ELb1EEvT_T0_lld --------------------------
	.section	.nv.constant0._Z17LayerNormWarpImplI10DirectLoadIffE11DirectStoreIffEfLi1ELi1ELi0ELi32ELi1ELb1EEvT_T0_lld,"a",@progbits
	.sectionflags	@""
	.align	4
.nv.constant0._Z17LayerNormWarpImplI10DirectLoadIffE11DirectStoreIffEfLi1ELi1ELi0ELi32ELi1ELb1EEvT_T0_lld:
	.zero		968


//--------------------- .nv.constant0._Z17LayerNormWarpImplI10DirectLoadIffE11DirectStoreIffEfLi1ELi1ELi1ELi32ELi1ELb0EEvT_T0_lld --------------------------
	.section	.nv.constant0._Z17LayerNormWarpImplI10DirectLoadIffE11DirectStoreIffEfLi1ELi1ELi1ELi32ELi1ELb0EEvT_T0_lld,"a",@progbits
	.sectionflags	@""
	.align	4
.nv.constant0._Z17LayerNormWarpImplI10DirectLoadIffE11DirectStoreIffEfLi1ELi1ELi1ELi32ELi1ELb0EEvT_T0_lld:
	.zero		968


//--------------------- .nv.constant0._Z17LayerNormWarpImplI10DirectLoadIffE11DirectStoreIffEfLi1ELi1ELi0ELi32ELi2ELb1EEvT_T0_lld --------------------------
	.section	.nv.constant0._Z17LayerNormWarpImplI10DirectLoadIffE11DirectStoreIffEfLi1ELi1ELi0ELi32ELi2ELb1EEvT_T0_lld,"a",@progbits
	.sectionflags	@""
	.align	4
.nv.constant0._Z17LayerNormWarpImplI10DirectLoadIffE11DirectStoreIffEfLi1ELi1ELi0ELi32ELi2ELb1EEvT_T0_lld:
	.zero		968


//--------------------- .nv.constant0._Z17LayerNormWarpImplI10DirectLoadIffE11DirectStoreIffEfLi1ELi1ELi1ELi32ELi2ELb0EEvT_T0_lld --------------------------
	.section	.nv.constant0._Z17LayerNormWarpImplI10DirectLoadIffE11DirectStoreIffEfLi1ELi1ELi1ELi32ELi2ELb0EEvT_T0_lld,"a",@progbits
	.sectionflags	@""
	.align	4
.nv.constant0._Z17LayerNormWarpImplI10DirectLoadIffE11DirectStoreIffEfLi1ELi1ELi1ELi32ELi2ELb0EEvT_T0_lld:
	.zero		968


//--------------------- .nv.constant0._Z17LayerNormWarpImplI10DirectLoadIffE11DirectStoreIffEfLi1ELi1ELi0ELi16ELi1ELb1EEvT_T0_lld --------------------------
	.section	.nv.constant0._Z17LayerNormWarpImplI10DirectLoadIffE11DirectStoreIffEfLi1ELi1ELi0ELi16ELi1ELb1EEvT_T0_lld,"a",@progbits
	.sectionflags	@""
	.align	4
.nv.constant0._Z17LayerNormWarpImplI10DirectLoadIffE11DirectStoreIffEfLi1ELi1ELi0ELi16ELi1ELb1EEvT_T0_lld:
	.zero		968


//--------------------- .nv.constant0._Z17LayerNormWarpImplI10DirectLoadIffE11DirectStoreIffEfLi1ELi1ELi1ELi16ELi1ELb0EEvT_T0_lld --------------------------
	.section	.nv.constant0._Z17LayerNormWarpImplI10DirectLoadIffE11DirectStoreIffEfLi1ELi1ELi1ELi16ELi1ELb0EEvT_T0_lld,"a",@progbits
	.sectionflags	@""
	.align	4
.nv.constant0._Z17LayerNormWarpImplI10DirectLoadIffE11DirectStoreIffEfLi1ELi1ELi1ELi16ELi1ELb0EEvT_T0_lld:
	.zero		968


//--------------------- .nv.constant0._Z17LayerNormWarpImplI10DirectLoadIffE11DirectStoreIffEfLi1ELi1ELi0ELi16ELi2ELb1EEvT_T0_lld --------------------------
	.section	.nv.constant0._Z17LayerNormWarpImplI10DirectLoadIffE11DirectStoreIffEfLi1ELi1ELi0ELi16ELi2ELb1EEvT_T0_lld,"a",@progbits
	.sectionflags	@""
	.align	4
.nv.constant0._Z17LayerNormWarpImplI10DirectLoadIffE11DirectStoreIffEfLi1ELi1ELi0ELi16ELi2ELb1EEvT_T0_lld:
	.zero		968


//--------------------- .nv.constant0._Z17LayerNormWarpImplI10DirectLoadIffE11DirectStoreIffEfLi1ELi1ELi1ELi16ELi2ELb0EEvT_T0_lld --------------------------
	.section	.nv.constant0._Z17LayerNormWarpImplI10DirectLoadIffE11DirectStoreIffEfLi1ELi1ELi1ELi16ELi2ELb0EEvT_T0_lld,"a",@progbits
	.sectionflags	@""
	.align	4
.nv.constant0._Z17LayerNormWarpImplI10DirectLoadIffE11DirectStoreIffEfLi1ELi1ELi1ELi16ELi2ELb0EEvT_T0_lld:
	.zero		968


//--------------------- .nv.constant0._Z17LayerNormWarpImplI10DirectLoadIffE11DirectStoreIffEfLi1ELi1ELi0ELi8ELi1ELb1EEvT_T0_lld --------------------------
	.section	.nv.constant0._Z17LayerNormWarpImplI10DirectLoadIffE11DirectStoreIffEfLi1ELi1ELi0ELi8ELi1ELb1EEvT_T0_lld,"a",@progbits
	.sectionflags	@""
	.align	4
.nv.constant0._Z17LayerNormWarpImplI10DirectLoadIffE11DirectStoreIffEfLi1ELi1ELi0ELi8ELi1ELb1EEvT_T0_lld:
	.zero		968


//--------------------- .nv.constant0._Z17LayerNormWarpImplI10DirectLoadIffE11DirectStoreIffEfLi1ELi1ELi1ELi8ELi1ELb0EEvT_T0_lld --------------------------
	.section	.nv.constant0._Z17LayerNormWarpImplI10DirectLoadIffE11DirectStoreIffEfLi1ELi1ELi1ELi8ELi1ELb0EEvT_T0_lld,"a",@progbits
	.sectionflags	@""
	.align	4
.nv.constant0._Z17LayerNormWarpImplI10DirectLoadIffE11DirectStoreIffEfLi1ELi1ELi1ELi8ELi1ELb0EEvT_T0_lld:
	.zero		968


//--------------------- .nv.constant0._Z17LayerNormWarpImplI10DirectLoadIffE11DirectStoreIffEfLi1ELi1ELi0ELi8ELi2ELb1EEvT_T0_lld --------------------------
	.section	.nv.constant0._Z17LayerNormWarpImplI10DirectLoadIffE11DirectStoreIffEfLi1ELi1ELi0ELi8ELi2ELb1EEvT_T0_lld,"a",@progbits
	.sectionflags	@""
	.align	4
.nv.constant0._Z17LayerNormWarpImplI10DirectLoadIffE11DirectStoreIffEfLi1ELi1ELi0ELi8ELi2ELb1EEvT_T0_lld:
	.zero		968


//--------------------- .nv.constant0._Z17LayerNormWarpImplI10DirectLoadIffE11DirectStoreIffEfLi1ELi1ELi1ELi8ELi2ELb0EEvT_T0_lld --------------------------
	.section	.nv.constant0._Z17LayerNormWarpImplI10DirectLoadIffE11DirectStoreIffEfLi1ELi1ELi1ELi8ELi2ELb0EEvT_T0_lld,"a",@progbits
	.sectionflags	@""
	.align	4
.nv.constant0._Z17LayerNormWarpImplI10DirectLoadIffE11DirectStoreIffEfLi1ELi1ELi1ELi8ELi2ELb0EEvT_T0_lld:
	.zero		968


//--------------------- .nv.constant0._Z17LayerNormWarpImplI10DirectLoadIffE11DirectStoreIffEfLi1ELi1ELi0ELi4ELi1ELb1EEvT_T0_lld --------------------------
	.section	.nv.constant0._Z17LayerNormWarpImplI10DirectLoadIffE11DirectStoreIffEfLi1ELi1ELi0ELi4ELi1ELb1EEvT_T0_lld,"a",@progbits
	.sectionflags	@""
	.align	4
.nv.constant0._Z17LayerNormWarpImplI10DirectLoadIffE11DirectStoreIffEfLi1ELi1ELi0ELi4ELi1ELb1EEvT_T0_lld:
	.zero		968


//--------------------- .nv.constant0._Z17LayerNormWarpImplI10DirectLoadIffE11DirectStoreIffEfLi1ELi1ELi1ELi4ELi1ELb0EEvT_T0_lld --------------------------
	.section	.nv.constant0._Z17LayerNormWarpImplI10DirectLoadIffE11DirectStoreIffEfLi1ELi1ELi1ELi4ELi1ELb0EEvT_T0_lld,"a",@progbits
	.sectionflags	@""
	.align	4
.nv.constant0._Z17LayerNormWarpImplI10DirectLoadIffE11DirectStoreIffEfLi1ELi1ELi1ELi4ELi1ELb0EEvT_T0_lld:
	.zero		968


//--------------------- .nv.constant0._Z17LayerNormWarpImplI10DirectLoadIffE11DirectStoreIffEfLi1ELi1ELi0ELi4ELi2ELb1EEvT_T0_lld --------------------------
	.section	.nv.constant0._Z17LayerNormWarpImplI10DirectLoadIffE11DirectStoreIffEfLi1ELi1ELi0ELi4ELi2ELb1EEvT_T0_lld,"a",@progbits
	.sectionflags	@""
	.align	4
.nv.constant0._Z17LayerNormWarpImplI10DirectLoadIffE11DirectStoreIffEfLi1ELi1ELi0ELi4ELi2ELb1EEvT_T0_lld:
	.zero		968


//--------------------- .nv.constant0._Z17LayerNormWarpImplI10DirectLoadIffE11DirectStoreIffEfLi1ELi1ELi1ELi4ELi2ELb0EEvT_T0_lld --------------------------
	.section	.nv.constant0._Z17LayerNormWarpImplI10DirectLoadIffE11DirectStoreIffEfLi1ELi1ELi1ELi4ELi2ELb0EEvT_T0_lld,"a",@progbits
	.sectionflags	@""
	.align	4
.nv.constant0._Z17LayerNormWarpImplI10DirectLoadIffE11DirectStoreIffEfLi1ELi1ELi1ELi4ELi2ELb0EEvT_T0_lld:
	.zero		968


//--------------------- .nv.constant0._Z17LayerNormWarpImplI10DirectLoadIffE11DirectStoreIffEfLi2ELi32ELi28ELi32ELi1ELb1EEvT_T0_lld --------------------------
	.section	.nv.constant0._Z17LayerNormWarpImplI10DirectLoadIffE11DirectStoreIffEfLi2ELi32ELi28ELi32ELi1ELb1EEvT_T0_lld,"a",@progbits
	.sectionflags	@""
	.align	4
.nv.constant0._Z17LayerNormWarpImplI10DirectLoadIffE11DirectStoreIffEfLi2ELi32ELi28ELi32ELi1ELb1EEvT_T0_lld:
	.zero		968


//--------------------- .nv.constant0._Z17LayerNormWarpImplI10DirectLoadIffE11DirectStoreIffEfLi2ELi32ELi32ELi32ELi1ELb0EEvT_T0_lld --------------------------
	.section	.nv.constant0._Z17LayerNormWarpImplI10DirectLoadIffE11DirectStoreIffEfLi2ELi32ELi32ELi32ELi1ELb0EEvT_T0_lld,"a",@progbits
	.sectionflags	@""
	.align	4
.nv.constant0._Z17LayerNormWarpImplI10DirectLoadIffE11DirectStoreIffEfLi2ELi32ELi32ELi32ELi1ELb0EEvT_T0_lld:
	.zero		968


//--------------------- .nv.constant0._Z17LayerNormWarpImplI10DirectLoadIffE11DirectStoreIffEfLi2ELi28ELi24ELi32ELi1ELb1EEvT_T0_lld --------------------------
	.section	.nv.constant0._Z17LayerNormWarpImplI10DirectLoadIffE11DirectStoreIffEfLi2ELi28ELi24ELi32ELi1ELb1EEvT_T0_lld,"a",@progbits
	.sectionflags	@""
	.align	4
.nv.constant0._Z17LayerNormWarpImplI10DirectLoadIffE11DirectStoreIffEfLi2ELi28ELi24ELi32ELi1ELb1EEvT_T0_lld:
	.zero		968


//--------------------- .nv.constant0._Z17LayerNormWarpImplI10DirectLoadIffE11DirectStoreIffEfLi2ELi28ELi28ELi32ELi1ELb0EEvT_T0_lld --------------------------
	.section	.nv.constant0._Z17LayerNormWarpImplI10DirectLoadIffE11DirectStoreIffEfLi2ELi28ELi28ELi32ELi1ELb0EEvT_T0_lld,"a",@progbits
	.sectionflags	@""
	.align	4
.nv.constant0._Z17LayerNormWarpImplI10DirectLoadIffE11DirectStoreIffEfLi2ELi28ELi28ELi32ELi1ELb0EEvT_T0_lld:
	.zero		968


//--------------------- .nv.constant0._Z17LayerNormWarpImplI10DirectLoadIffE11DirectStoreIffEfLi2ELi24ELi20ELi32ELi1ELb1EEvT_T0_lld --------------------------
	.section	.nv.constant0._Z17LayerNormWarpImplI10DirectLoadIffE11DirectStoreIffEfLi2ELi24ELi20ELi32ELi1ELb1EEvT_T0_lld,"a",@progbits
	.sectionflags	@""
	.align	4
.nv.constant0._Z17LayerNormWarpImplI10DirectLoadIffE11DirectStoreIffEfLi2ELi24ELi20ELi32ELi1ELb1EEvT_T0_lld:
	.zero		968


//--------------------- .nv.constant0._Z17LayerNormWarpImplI10DirectLoadIffE11DirectStoreIffEfLi2ELi24ELi24ELi32ELi1ELb0EEvT_T0_lld --------------------------
	.section	.nv.constant0._Z17LayerNormWarpImplI10DirectLoadIffE11DirectStoreIffEfLi2ELi24ELi24ELi32ELi1ELb0EEvT_T0_lld,"a",@progbits
	.sectionflags	@""
	.align	4
.nv.constant0._Z17LayerNormWarpImplI10DirectLoadIffE11DirectStoreIffEfLi2ELi24ELi24ELi32ELi1ELb0EEvT_T0_lld:
	.zero		968


//--------------------- .nv.constant0._Z17LayerNormWarpImplI10DirectLoadIffE11DirectStoreIffEfLi2ELi20ELi16ELi32ELi1ELb1EEvT_T0_lld --------------------------
	.section	.nv.constant0._Z17LayerNormWarpImplI10DirectLoadIffE11DirectStoreIffEfLi2ELi20ELi16ELi32ELi1ELb1EEvT_T0_lld,"a",@progbits
	.sectionflags	@""
	.align	4
.nv.constant0._Z17LayerNormWarpImplI10DirectLoadIffE11DirectStoreIffEfLi2ELi20ELi16ELi32ELi1ELb1EEvT_T0_lld:
	.zero		968


//--------------------- .nv.constant0._Z17LayerNormWarpImplI10DirectLoadIffE11DirectStoreIffEfLi2ELi20ELi20ELi32ELi1ELb0EEvT_T0_lld --------------------------
	.section	.nv.constant0._Z17LayerNormWarpImplI10DirectLoadIffE11DirectStoreIffEfLi2ELi20ELi20ELi32ELi1ELb0EEvT_T0_lld,"a",@progbits
	.sectionflags	@""
	.align	4
.nv.constant0._Z17LayerNormWarpImplI10DirectLoadIffE11DirectStoreIffEfLi2ELi20ELi20ELi32ELi1ELb0EEvT_T0_lld:
	.zero		968


//--------------------- .nv.constant0._Z17LayerNormWarpImplI10DirectLoadIffE11DirectStoreIffEfLi2ELi16ELi12ELi32ELi1ELb1EEvT_T0_lld --------------------------
	.section	.nv.constant0._Z17LayerNormWarpImplI10DirectLoadIffE11DirectStoreIffEfLi2ELi16ELi12ELi32ELi1ELb1EEvT_T0_lld,"a",@progbits
	.sectionflags	@""
	.align	4
.nv.constant0._Z17LayerNormWarpImplI10DirectLoadIffE11DirectStoreIffEfLi2ELi16ELi12ELi32ELi1ELb1EEvT_T0_lld:
	.zero		968


//--------------------- .nv.constant0._Z17LayerNormWarpImplI10DirectLoadIffE11DirectStoreIffEfLi2ELi16ELi16ELi32ELi1ELb0EEvT_T0_lld --------------------------
	.section	.nv.constant0._Z17LayerNormWarpImplI10DirectLoadIffE11DirectStoreIffEfLi2ELi16ELi16ELi32ELi1ELb0EEvT_T0_lld,"a",@progbits
	.sectionflags	@""
	.align	4
.nv.constant0._Z17LayerNormWarpImplI10DirectLoadIffE11DirectStoreIffEfLi2ELi16ELi16ELi32ELi1ELb0EEvT_T0_lld:
	.zero		968


//--------------------- .nv.constant0._Z17LayerNormWarpImplI10DirectLoadIffE11DirectStoreIffEfLi2ELi12ELi8ELi32ELi1ELb1EEvT_T0_lld --------------------------
	.section	.nv.constant0._Z17LayerNormWarpImplI10DirectLoadIffE11DirectStoreIffEfLi2ELi12ELi8ELi32ELi1ELb1EEvT_T0_lld,"a",@progbits
	.sectionflags	@""
	.align	4
.nv.constant0._Z17LayerNormWarpImplI10DirectLoadIffE11DirectStoreIffEfLi2ELi12ELi8ELi32ELi1ELb1EEvT_T0_lld:
	.zero		968


//--------------------- .nv.constant0._Z17LayerNormWarpImplI10DirectLoadIffE11DirectStoreIffEfLi2ELi12ELi12ELi32ELi1ELb0EEvT_T0_lld --------------------------
	.section	.nv.constant0._Z17LayerNormWarpImplI10DirectLoadIffE11DirectStoreIffEfLi2ELi12ELi12ELi32ELi1ELb0EEvT_T0_lld,"a",@progbits
	.sectionflags	@""
	.align	4
.nv.constant0._Z17LayerNormWarpImplI10DirectLoadIffE11DirectStoreIffEfLi2ELi12ELi12ELi32ELi1ELb0EEvT_T0_lld:
	.zero		968


//--------------------- .nv.constant0._Z17LayerNormWarpImplI10DirectLoadIffE11DirectStoreIffEfLi2ELi8ELi4ELi32ELi1ELb1EEvT_T0_lld --------------------------
	.section	.nv.constant0._Z17LayerNormWarpImplI10DirectLoadIffE11DirectStoreIffEfLi2ELi8ELi4ELi32ELi1ELb1EEvT_T0_lld,"a",@progbits
	.sectionflags	@""
	.align	4
.nv.constant0._Z17LayerNormWarpImplI10DirectLoadIffE11DirectStoreIffEfLi2ELi8ELi4ELi32ELi1ELb1EEvT_T0_lld:
	.zero		968


//--------------------- .nv.constant0._Z17LayerNormWarpImplI10DirectLoadIffE11DirectStoreIffEfLi2ELi8ELi8ELi32ELi1ELb0EEvT_T0_lld --------------------------
	.section	.nv.constant0._Z17LayerNormWarpImplI10DirectLoadIffE11DirectStoreIffEfLi2ELi8ELi8ELi32ELi1ELb0EEvT_T0_lld,"a",@progbits
	.sectionflags	@""
	.align	4
.nv.constant0._Z17LayerNormWarpImplI10DirectLoadIffE11DirectStoreIffEfLi2ELi8ELi8ELi32ELi1ELb0EEvT_T0_lld:
	.zero		968


//--------------------- .nv.constant0._Z17LayerNormWarpImplI10DirectLoadIffE11DirectStoreIffEfLi2ELi4ELi2ELi32ELi1ELb1EEvT_T0_lld --------------------------
	.section	.nv.constant0._Z17LayerNormWarpImplI10DirectLoadIffE11DirectStoreIffEfLi2ELi4ELi2ELi32ELi1ELb1EEvT_T0_lld,"a",@progbits
	.sectionflags	@""
	.align	4
.nv.constant0._Z17LayerNormWarpImplI10DirectLoadIffE11DirectStoreIffEfLi2ELi4ELi2ELi32ELi1ELb1EEvT_T0_lld:
	.zero		968


//--------------------- .nv.constant0._Z17LayerNormWarpImplI10DirectLoadIffE11DirectStoreIffEfLi2ELi4ELi4ELi32ELi1ELb0EEvT_T0_lld --------------------------
	.section	.nv.constant0._Z17LayerNormWarpImplI10DirectLoadIffE11DirectStoreIffEfLi2ELi4ELi4ELi32ELi1ELb0EEvT_T0_lld,"a",@progbits
	.sectionflags	@""
	.align	4
.nv.constant0._Z17LayerNormWarpImplI10DirectLoadIffE11DirectStoreIffEfLi2ELi4ELi4ELi32ELi1ELb0EEvT_T0_lld:
	.zero		968


//--------------------- .nv.constant0._Z17LayerNormWarpImplI10DirectLoadIffE11DirectStoreIffEfLi2ELi2ELi0ELi32ELi1ELb1EEvT_T0_lld --------------------------
	.section	.nv.constant0._Z17LayerNormWarpImplI10DirectLoadIffE11DirectStoreIffEfLi2ELi2ELi0ELi32ELi1ELb1EEvT_T0_lld,"a",@progbits
	.sectionflags	@""
	.align	4
.nv.constant0._Z17LayerNormWarpImplI10DirectLoadIffE11DirectStoreIffEfLi2ELi2ELi0ELi32ELi1ELb1EEvT_T0_lld:
	.zero		968


//--------------------- .nv.constant0._Z17LayerNormWarpImplI10DirectLoadIffE11DirectStoreIffEfLi2ELi2ELi2ELi32ELi1ELb0EEvT_T0_lld --------------------------
	.section	.nv.constant0._Z17LayerNormWarpImplI10DirectLoadIffE11DirectStoreIffEfLi2ELi2ELi2ELi32ELi1ELb0EEvT_T0_lld,"a",@progbits
	.sectionflags	@""
	.align	4
.nv.constant0._Z17LayerNormWarpImplI10DirectLoadIffE11DirectStoreIffEfLi2ELi2ELi2ELi32ELi1ELb0EEvT_T0_lld:
	.zero		968


//--------------------- .nv.constant0._Z17LayerNormWarpImplI10DirectLoadIffE11DirectStoreIffEfLi2ELi2ELi0ELi32ELi2ELb1EEvT_T0_lld --------------------------
	.section	.nv.constant0._Z17LayerNormWarpImplI10DirectLoadIffE11DirectStoreIffEfLi2ELi2ELi0ELi32ELi2ELb1EEvT_T0_lld,"a",@progbits
	.sectionflags	@""
	.align	4
.nv.constant0._Z17LayerNormWarpImplI10DirectLoadIffE11DirectStoreIffEfLi2ELi2ELi0ELi32ELi2ELb1EEvT_T0_lld:
	.zero		968


//--------------------- .nv.constant0._Z17LayerNormWarpImplI10DirectLoadIffE11DirectStoreIffEfLi2ELi2ELi2ELi32ELi2ELb0EEvT_T0_lld --------------------------
	.section	.nv.constant0._Z17LayerNormWarpImplI10DirectLoadIffE11DirectStoreIffEfLi2ELi2ELi2ELi32ELi2ELb0EEvT_T0_lld,"a",@progbits
	.sectionflags	@""
	.align	4
.nv.constant0._Z17LayerNormWarpImplI10DirectLoadIffE11DirectStoreIffEfLi2ELi2ELi2ELi32ELi2ELb0EEvT_T0_lld:
	.zero		968


//--------------------- .nv.constant0._Z17LayerNormWarpImplI10DirectLoadIffE11DirectStoreIffEfLi2ELi2ELi0ELi16ELi1ELb1EEvT_T0_lld --------------------------
	.section	.nv.constant0._Z17LayerNormWarpImplI10DirectLoadIffE11DirectStoreIffEfLi2ELi2ELi0ELi16ELi1ELb1EEvT_T0_lld,"a",@progbits
	.sectionflags	@""
	.align	4
.nv.constant0._Z17LayerNormWarpImplI10DirectLoadIffE11DirectStoreIffEfLi2ELi2ELi0ELi16ELi1ELb1EEvT_T0_lld:
	.zero		968


//--------------------- .nv.constant0._Z17LayerNormWarpImplI10DirectLoadIffE11DirectStoreIffEfLi2ELi2ELi2ELi16ELi1ELb0EEvT_T0_lld --------------------------
	.section	.nv.constant0._Z17LayerNormWarpImplI10DirectLoadIffE11DirectStoreIffEfLi2ELi2ELi2ELi16ELi1ELb0EEvT_T0_lld,"a",@progbits
	.sectionflags	@""
	.align	4
.nv.constant0._Z17LayerNormWarpImplI10DirectLoadIffE11DirectStoreIffEfLi2ELi2ELi2ELi16ELi1ELb0EEvT_T0_lld:
	.zero		968


//--------------------- .nv.constant0._Z17LayerNormWarpImplI10DirectLoadIffE11DirectStoreIffEfLi2ELi2ELi0ELi16ELi2ELb1EEvT_T0_lld --------------------------
	.section	.nv.constant0._Z17LayerNormWarpImplI10DirectLoadIffE11DirectStoreIffEfLi2ELi2ELi0ELi16ELi2ELb1EEvT_T0_lld,"a",@progbits
	.sectionflags	@""
	.align	4
.nv.constant0._Z17LayerNormWarpImplI10DirectLoadIffE11DirectStoreIffEfLi2ELi2ELi0ELi16ELi2ELb1EEvT_T0_lld:
	.zero		968


//--------------------- .nv.constant0._Z17LayerNormWarpImplI10DirectLoadIffE11DirectStoreIffEfLi2ELi2ELi2ELi16ELi2ELb0EEvT_T0_lld --------------------------
	.section	.nv.constant0._Z17LayerNormWarpImplI10DirectLoadIffE11DirectStoreIffEfLi2ELi2ELi2ELi16ELi2ELb0EEvT_T0_lld,"a",@progbits
	.sectionflags	@""
	.align	4
.nv.constant0._Z17LayerNormWarpImplI10DirectLoadIffE11DirectStoreIffEfLi2ELi2ELi2ELi16ELi2ELb0EEvT_T0_lld:
	.zero		968


//--------------------- .nv.constant0._Z17LayerNormWarpImplI10DirectLoadIffE11DirectStoreIffEfLi2ELi2ELi0ELi8ELi1ELb1EEvT_T0_lld --------------------------
	.section	.nv.constant0._Z17LayerNormWarpImplI10DirectLoadIffE11DirectStoreIffEfLi2ELi2ELi0ELi8ELi1ELb1EEvT_T0_lld,"a",@progbits
	.sectionflags	@""
	.align	4
.nv.constant0._Z17LayerNormWarpImplI10DirectLoadIffE11DirectStoreIffEfLi2ELi2ELi0ELi8ELi1ELb1EEvT_T0_lld:
	.zero		968


//--------------------- .nv.constant0._Z17LayerNormWarpImplI10DirectLoadIffE11DirectStoreIffEfLi2ELi2ELi2ELi8ELi1ELb0EEvT_T0_lld --------------------------
	.section	.nv.constant0._Z17LayerNormWarpImplI10DirectLoadIffE11DirectStoreIffEfLi2ELi2ELi2ELi8ELi1ELb0EEvT_T0_lld,"a",@progbits
	.sectionflags	@""
	.align	4
.nv.constant0._Z17LayerNormWarpImplI10DirectLoadIffE11DirectStoreIffEfLi2ELi2ELi2ELi8ELi1ELb0EEvT_T0_lld:
	.zero		968


//--------------------- .nv.constant0._Z17LayerNormWarpImplI10DirectLoadIffE11DirectStoreIffEfLi2ELi2ELi0ELi8ELi2ELb1EEvT_T0_lld --------------------------
	.section	.nv.constant0._Z17LayerNormWarpImplI10DirectLoadIffE11DirectStoreIffEfLi2ELi2ELi0ELi8ELi2ELb1EEvT_T0_lld,"a",@progbits
	.sectionflags	@""
	.align	4
.nv.constant0._Z17LayerNormWarpImplI10DirectLoadIffE11DirectStoreIffEfLi2ELi2ELi0ELi8ELi2ELb1EEvT_T0_lld:
	.zero		968


//--------------------- .nv.constant0._Z17LayerNormWarpImplI10DirectLoadIffE11DirectStoreIffEfLi2ELi2ELi2ELi8ELi2ELb0EEvT_T0_lld --------------------------
	.section	.nv.constant0._Z17LayerNormWarpImplI10DirectLoadIffE11DirectStoreIffEfLi2ELi2ELi2ELi8ELi2ELb0EEvT_T0_lld,"a",@progbits
	.sectionflags	@""
	.align	4
.nv.constant0._Z17LayerNormWarpImplI10DirectLoadIffE11DirectStoreIffEfLi2ELi2ELi2ELi8ELi2ELb0EEvT_T0_lld:
	.zero		968


//--------------------- .nv.constant0._Z17LayerNormWarpImplI10DirectLoadIffE11DirectStoreIffEfLi2ELi2ELi0ELi4ELi1ELb1EEvT_T0_lld --------------------------
	.section	.nv.constant0._Z17LayerNormWarpImplI10DirectLoadIffE11DirectStoreIffEfLi2ELi2ELi0ELi4ELi1ELb1EEvT_T0_lld,"a",@progbits
	.sectionflags	@""
	.align	4
.nv.constant0._Z17LayerNormWarpImplI10DirectLoadIffE11DirectStoreIffEfLi2ELi2ELi0ELi4ELi1ELb1EEvT_T0_lld:
	.zero		968


//--------------------- .nv.constant0._Z17LayerNormWarpImplI10DirectLoadIffE11DirectStoreIffEfLi2ELi2ELi2ELi4ELi1ELb0EEvT_T0_lld --------------------------
	.section	.nv.constant0._Z17LayerNormWarpImplI10DirectLoadIffE11DirectStoreIffEfLi2ELi2ELi2ELi4ELi1ELb0EEvT_T0_lld,"a",@progbits
	.sectionflags	@""
	.align	4
.nv.constant0._Z17LayerNormWarpImplI10DirectLoadIffE11DirectStoreIffEfLi2ELi2ELi2ELi4ELi1ELb0EEvT_T0_lld:
	.zero		968


//--------------------- .nv.constant0._Z17LayerNormWarpImplI10DirectLoadIffE11DirectStoreIffEfLi2ELi2ELi0ELi4ELi2ELb1EEvT_T0_lld --------------------------
	.section	.nv.constant0._Z17LayerNormWarpImplI10DirectLoadIffE11DirectStoreIffEfLi2ELi2ELi0ELi4ELi2ELb1EEvT_T0_lld,"a",@progbits
	.sectionflags	@""
	.align	4
.nv.constant0._Z17LayerNormWarpImplI10DirectLoadIffE11DirectStoreIffEfLi2ELi2ELi0ELi4ELi2ELb1EEvT_T0_lld:
	.zero		968


//--------------------- .nv.constant0._Z17LayerNormWarpImplI10DirectLoadIffE11DirectStoreIffEfLi2ELi2ELi2ELi4ELi2ELb0EEvT_T0_lld --------------------------
	.section	.nv.constant0._Z17LayerNormWarpImplI10DirectLoadIffE11DirectStoreIffEfLi2ELi2ELi2ELi4ELi2ELb0EEvT_T0_lld,"a",@progbits
	.sectionflags	@""
	.align	4
.nv.constant0._Z17LayerNormWarpImplI10DirectLoadIffE11DirectStoreIffEfLi2ELi2ELi2ELi4ELi2ELb0EEvT_T0_lld:
	.zero		968


//--------------------- SYMBOLS --------------------------

	.type		.nv.reservedSmem.offset0,@object
	.size		.nv.reservedSmem.offset0,0x4
	.type		.nv.reservedSmem.cap,@object
	.size		.nv.reservedSmem.cap,0x4
	.type		__assertfail,@function
